	.target	sm_90a

	.elftype	@"ET_EXEC"


//--------------------- .note.nv.tkinfo           --------------------------
	.section	.note.nv.tkinfo,"",@"SHT_NOTE"
	.sectionflags	@"SHF_NOTE_NV_TKINFO"
	.tkinfo
        /*0018*/ 	.word	0x00000002
        /*0030*/ 	.string	""
        /*0030*/ 	.string	"ptxas"
        /*0030*/ 	.string	"Cuda compilation tools, release 13.0, V13.0.88"
        /*0030*/ 	.string	"Build cuda_13.0.r13.0/compiler.36424714_0"
        /*0030*/ 	.string	"-arch sm_90a -m 64 "



//--------------------- .note.nv.cuinfo           --------------------------
	.section	.note.nv.cuinfo,"",@"SHT_NOTE"
	.sectionflags	@"SHF_NOTE_NV_CUINFO"
        /*0018*/ 	.short	0x0002
        /*001a*/ 	.short	0x005a
        /*001c*/ 	.short	0x0082
	.zero		2


//--------------------- .nv.info                  --------------------------
	.section	.nv.info,"",@"SHT_CUDA_INFO"
	.align	4


	//----- nvinfo : EIATTR_REGCOUNT
	.align		4
        /*0000*/ 	.byte	0x04, 0x2f
        /*0002*/ 	.short	(.L_23 - .L_22)
	.align		4
.L_22:
        /*0004*/ 	.word	index@(_ZN7cutlass13device_kernelIN5flash11enable_sm90INS1_16FlashAttnFwdSm90INS1_25CollectiveMainloopFwdSm90ILi2EN4cute5tupleIJNS5_1CILi1EEES8_S8_EEENS6_IJNS7_ILi128EEENS7_ILi80EEENS7_ILi256EEEEEELi256ENS_10bfloat16_tEfNS_4arch4Sm90ELb1ELb0ELb0ELb1ELb0ELb1ELb0ELb1ELb1ELb1ELb1ELb0EEENS1_21CollectiveEpilogueFwdINS6_IJSA_SC_SB_EEES9_SE_SG_Li256ELb1ELb1ELb1ELb0EEENS1_36VarlenDynamicPersistentTileSchedulerILi128ELi80ELi256ELi128ELb1ELb1ELb1ELb1ELb1ELb1EEEEEEEEEvNT_6ParamsE)
        /*0008*/ 	.word	0x000000a8


	//----- nvinfo : EIATTR_FRAME_SIZE
	.align		4
.L_23:
        /*000c*/ 	.byte	0x04, 0x11
        /*000e*/ 	.short	(.L_25 - .L_24)
	.align		4
.L_24:
        /*0010*/ 	.word	index@(_ZN7cutlass13device_kernelIN5flash11enable_sm90INS1_16FlashAttnFwdSm90INS1_25CollectiveMainloopFwdSm90ILi2EN4cute5tupleIJNS5_1CILi1EEES8_S8_EEENS6_IJNS7_ILi128EEENS7_ILi80EEENS7_ILi256EEEEEELi256ENS_10bfloat16_tEfNS_4arch4Sm90ELb1ELb0ELb0ELb1ELb0ELb1ELb0ELb1ELb1ELb1ELb1ELb0EEENS1_21CollectiveEpilogueFwdINS6_IJSA_SC_SB_EEES9_SE_SG_Li256ELb1ELb1ELb1ELb0EEENS1_36VarlenDynamicPersistentTileSchedulerILi128ELi80ELi256ELi128ELb1ELb1ELb1ELb1ELb1ELb1EEEEEEEEEvNT_6ParamsE)
        /*0014*/ 	.word	0x000000c8


	//----- nvinfo : EIATTR_REGCOUNT
	.align		4
.L_25:
        /*0018*/ 	.byte	0x04, 0x2f
        /*001a*/ 	.short	(.L_27 - .L_26)
	.align		4
.L_26:
        /*001c*/ 	.word	index@(_ZN7cutlass13device_kernelIN5flash11enable_sm90INS1_16FlashAttnFwdSm90INS1_25CollectiveMainloopFwdSm90ILi2EN4cute5tupleIJNS5_1CILi1EEES8_S8_EEENS6_IJNS7_ILi128EEENS7_ILi80EEENS7_ILi256EEEEEELi256ENS_10bfloat16_tEfNS_4arch4Sm90ELb1ELb0ELb0ELb1ELb0ELb0ELb0ELb1ELb1ELb1ELb1ELb0EEENS1_21CollectiveEpilogueFwdINS6_IJSA_SC_SB_EEES9_SE_SG_Li256ELb1ELb1ELb1ELb0EEENS1_36VarlenDynamicPersistentTileSchedulerILi128ELi80ELi256ELi128ELb1ELb1ELb1ELb1ELb1ELb1EEEEEEEEEvNT_6ParamsE)
        /*0020*/ 	.word	0x000000a8


	//----- nvinfo : EIATTR_FRAME_SIZE
	.align		4
.L_27:
        /*0024*/ 	.byte	0x04, 0x11
        /*0026*/ 	.short	(.L_29 - .L_28)
	.align		4
.L_28:
        /*0028*/ 	.word	index@(_ZN7cutlass13device_kernelIN5flash11enable_sm90INS1_16FlashAttnFwdSm90INS1_25CollectiveMainloopFwdSm90ILi2EN4cute5tupleIJNS5_1CILi1EEES8_S8_EEENS6_IJNS7_ILi128EEENS7_ILi80EEENS7_ILi256EEEEEELi256ENS_10bfloat16_tEfNS_4arch4Sm90ELb1ELb0ELb0ELb1ELb0ELb0ELb0ELb1ELb1ELb1ELb1ELb0EEENS1_21CollectiveEpilogueFwdINS6_IJSA_SC_SB_EEES9_SE_SG_Li256ELb1ELb1ELb1ELb0EEENS1_36VarlenDynamicPersistentTileSchedulerILi128ELi80ELi256ELi128ELb1ELb1ELb1ELb1ELb1ELb1EEEEEEEEEvNT_6ParamsE)
        /*002c*/ 	.word	0x00000070


	//----- nvinfo : EIATTR_REGCOUNT
	.align		4
.L_29:
        /*0030*/ 	.byte	0x04, 0x2f
        /*0032*/ 	.short	(.L_31 - .L_30)
	.align		4
.L_30:
        /*0034*/ 	.word	index@(_ZN7cutlass13device_kernelIN5flash11enable_sm90INS1_16FlashAttnFwdSm90INS1_25CollectiveMainloopFwdSm90ILi2EN4cute5tupleIJNS5_1CILi1EEES8_S8_EEENS6_IJNS7_ILi128EEENS7_ILi80EEENS7_ILi256EEEEEELi256ENS_10bfloat16_tEfNS_4arch4Sm90ELb1ELb0ELb0ELb0ELb0ELb0ELb0ELb1ELb1ELb1ELb1ELb0EEENS1_21CollectiveEpilogueFwdINS6_IJSA_SC_SB_EEES9_SE_SG_Li256ELb0ELb1ELb1ELb0EEENS1_19SingleTileSchedulerILb0ELb1ELb1ELi128EEEEEEEEEvNT_6ParamsE)
        /*0038*/ 	.word	0x000000a8


	//----- nvinfo : EIATTR_FRAME_SIZE
	.align		4
.L_31:
        /*003c*/ 	.byte	0x04, 0x11
        /*003e*/ 	.short	(.L_33 - .L_32)
	.align		4
.L_32:
        /*0040*/ 	.word	index@(_ZN7cutlass13device_kernelIN5flash11enable_sm90INS1_16FlashAttnFwdSm90INS1_25CollectiveMainloopFwdSm90ILi2EN4cute5tupleIJNS5_1CILi1EEES8_S8_EEENS6_IJNS7_ILi128EEENS7_ILi80EEENS7_ILi256EEEEEELi256ENS_10bfloat16_tEfNS_4arch4Sm90ELb1ELb0ELb0ELb0ELb0ELb0ELb0ELb1ELb1ELb1ELb1ELb0EEENS1_21CollectiveEpilogueFwdINS6_IJSA_SC_SB_EEES9_SE_SG_Li256ELb0ELb1ELb1ELb0EEENS1_19SingleTileSchedulerILb0ELb1ELb1ELi128EEEEEEEEEvNT_6ParamsE)
        /*0044*/ 	.word	0x00000018


	//----- nvinfo : EIATTR_REGCOUNT
	.align		4
.L_33:
        /*0048*/ 	.byte	0x04, 0x2f
        /*004a*/ 	.short	(.L_35 - .L_34)
	.align		4
.L_34:
        /*004c*/ 	.word	index@(_ZN7cutlass13device_kernelIN5flash11enable_sm90INS1_16FlashAttnFwdSm90INS1_25CollectiveMainloopFwdSm90ILi2EN4cute5tupleIJNS5_1CILi1EEES8_S8_EEENS6_IJNS7_ILi128EEENS7_ILi64EEENS7_ILi256EEEEEELi256ENS_10bfloat16_tEfNS_4arch4Sm90ELb0ELb1ELb0ELb1ELb0ELb1ELb0ELb1ELb1ELb1ELb1ELb0EEENS1_21CollectiveEpilogueFwdINS6_IJSA_SC_SB_EEES9_SE_SG_Li256ELb1ELb1ELb1ELb0EEENS1_36VarlenDynamicPersistentTileSchedulerILi128ELi64ELi256ELi128ELb1ELb1ELb1ELb1ELb0ELb1EEEEEEEEEvNT_6ParamsE)
        /*0050*/ 	.word	0x000000a8


	//----- nvinfo : EIATTR_FRAME_SIZE
	.align		4
.L_35:
        /*0054*/ 	.byte	0x04, 0x11
        /*0056*/ 	.short	(.L_37 - .L_36)
	.align		4
.L_36:
        /*0058*/ 	.word	index@(_ZN7cutlass13device_kernelIN5flash11enable_sm90INS1_16FlashAttnFwdSm90INS1_25CollectiveMainloopFwdSm90ILi2EN4cute5tupleIJNS5_1CILi1EEES8_S8_EEENS6_IJNS7_ILi128EEENS7_ILi64EEENS7_ILi256EEEEEELi256ENS_10bfloat16_tEfNS_4arch4Sm90ELb0ELb1ELb0ELb1ELb0ELb1ELb0ELb1ELb1ELb1ELb1ELb0EEENS1_21CollectiveEpilogueFwdINS6_IJSA_SC_SB_EEES9_SE_SG_Li256ELb1ELb1ELb1ELb0EEENS1_36VarlenDynamicPersistentTileSchedulerILi128ELi64ELi256ELi128ELb1ELb1ELb1ELb1ELb0ELb1EEEEEEEEEvNT_6ParamsE)
        /*005c*/ 	.word	0x000000a8


	//----- nvinfo : EIATTR_REGCOUNT
	.align		4
.L_37:
        /*0060*/ 	.byte	0x04, 0x2f
        /*0062*/ 	.short	(.L_39 - .L_38)
	.align		4
.L_38:
        /*0064*/ 	.word	index@(_ZN7cutlass13device_kernelIN5flash11enable_sm90INS1_16FlashAttnFwdSm90INS1_25CollectiveMainloopFwdSm90ILi2EN4cute5tupleIJNS5_1CILi1EEES8_S8_EEENS6_IJNS7_ILi128EEENS7_ILi64EEENS7_ILi256EEEEEELi256ENS_10bfloat16_tEfNS_4arch4Sm90ELb0ELb1ELb0ELb1ELb0ELb0ELb0ELb1ELb1ELb1ELb1ELb0EEENS1_21CollectiveEpilogueFwdINS6_IJSA_SC_SB_EEES9_SE_SG_Li256ELb1ELb1ELb1ELb0EEENS1_36VarlenDynamicPersistentTileSchedulerILi128ELi64ELi256ELi128ELb1ELb1ELb1ELb1ELb0ELb1EEEEEEEEEvNT_6ParamsE)
        /*0068*/ 	.word	0x000000a8


	//----- nvinfo : EIATTR_FRAME_SIZE
	.align		4
.L_39:
        /*006c*/ 	.byte	0x04, 0x11
        /*006e*/ 	.short	(.L_41 - .L_40)
	.align		4
.L_40:
        /*0070*/ 	.word	index@(_ZN7cutlass13device_kernelIN5flash11enable_sm90INS1_16FlashAttnFwdSm90INS1_25CollectiveMainloopFwdSm90ILi2EN4cute5tupleIJNS5_1CILi1EEES8_S8_EEENS6_IJNS7_ILi128EEENS7_ILi64EEENS7_ILi256EEEEEELi256ENS_10bfloat16_tEfNS_4arch4Sm90ELb0ELb1ELb0ELb1ELb0ELb0ELb0ELb1ELb1ELb1ELb1ELb0EEENS1_21CollectiveEpilogueFwdINS6_IJSA_SC_SB_EEES9_SE_SG_Li256ELb1ELb1ELb1ELb0EEENS1_36VarlenDynamicPersistentTileSchedulerILi128ELi64ELi256ELi128ELb1ELb1ELb1ELb1ELb0ELb1EEEEEEEEEvNT_6ParamsE)
        /*0074*/ 	.word	0x00000070


	//----- nvinfo : EIATTR_REGCOUNT
	.align		4
.L_41:
        /*0078*/ 	.byte	0x04, 0x2f
        /*007a*/ 	.short	(.L_43 - .L_42)
	.align		4
.L_42:
        /*007c*/ 	.word	index@(_ZN7cutlass13device_kernelIN5flash11enable_sm90INS1_16FlashAttnFwdSm90INS1_25CollectiveMainloopFwdSm90ILi2EN4cute5tupleIJNS5_1CILi1EEES8_S8_EEENS6_IJNS7_ILi128EEENS7_ILi64EEENS7_ILi256EEEEEELi256ENS_10bfloat16_tEfNS_4arch4Sm90ELb0ELb1ELb0ELb0ELb0ELb0ELb0ELb1ELb1ELb1ELb1ELb0EEENS1_21CollectiveEpilogueFwdINS6_IJSA_SC_SB_EEES9_SE_SG_Li256ELb0ELb1ELb1ELb0EEENS1_19SingleTileSchedulerILb0ELb1ELb1ELi128EEEEEEEEEvNT_6ParamsE)
        /*0080*/ 	.word	0x000000a8


	//----- nvinfo : EIATTR_FRAME_SIZE
	.align		4
.L_43:
        /*0084*/ 	.byte	0x04, 0x11
        /*0086*/ 	.short	(.L_45 - .L_44)
	.align		4
.L_44:
        /*0088*/ 	.word	index@(_ZN7cutlass13device_kernelIN5flash11enable_sm90INS1_16FlashAttnFwdSm90INS1_25CollectiveMainloopFwdSm90ILi2EN4cute5tupleIJNS5_1CILi1EEES8_S8_EEENS6_IJNS7_ILi128EEENS7_ILi64EEENS7_ILi256EEEEEELi256ENS_10bfloat16_tEfNS_4arch4Sm90ELb0ELb1ELb0ELb0ELb0ELb0ELb0ELb1ELb1ELb1ELb1ELb0EEENS1_21CollectiveEpilogueFwdINS6_IJSA_SC_SB_EEES9_SE_SG_Li256ELb0ELb1ELb1ELb0EEENS1_19SingleTileSchedulerILb0ELb1ELb1ELi128EEEEEEEEEvNT_6ParamsE)
        /*008c*/ 	.word	0x00000010


	//----- nvinfo : EIATTR_REGCOUNT
	.align		4
.L_45:
        /*0090*/ 	.byte	0x04, 0x2f
        /*0092*/ 	.short	(.L_47 - .L_46)
	.align		4
.L_46:
        /*0094*/ 	.word	index@(_ZN7cutlass13device_kernelIN5flash11enable_sm90INS1_16FlashAttnFwdSm90INS1_25CollectiveMainloopFwdSm90ILi2EN4cute5tupleIJNS5_1CILi1EEES8_S8_EEENS6_IJNS7_ILi128EEENS7_ILi80EEENS7_ILi256EEEEEELi256ENS_10bfloat16_tEfNS_4arch4Sm90ELb0ELb0ELb0ELb1ELb0ELb1ELb0ELb1ELb1ELb1ELb1ELb0EEENS1_21CollectiveEpilogueFwdINS6_IJSA_SC_SB_EEES9_SE_SG_Li256ELb1ELb1ELb1ELb0EEENS1_36VarlenDynamicPersistentTileSchedulerILi128ELi80ELi256ELi128ELb1ELb1ELb1ELb0ELb1ELb1EEEEEEEEEvNT_6ParamsE)
        /*0098*/ 	.word	0x000000a8


	//----- nvinfo : EIATTR_FRAME_SIZE
	.align		4
.L_47:
        /*009c*/ 	.byte	0x04, 0x11
        /*009e*/ 	.short	(.L_49 - .L_48)
	.align		4
.L_48:
        /*00a0*/ 	.word	index@(_ZN7cutlass13device_kernelIN5flash11enable_sm90INS1_16FlashAttnFwdSm90INS1_25CollectiveMainloopFwdSm90ILi2EN4cute5tupleIJNS5_1CILi1EEES8_S8_EEENS6_IJNS7_ILi128EEENS7_ILi80EEENS7_ILi256EEEEEELi256ENS_10bfloat16_tEfNS_4arch4Sm90ELb0ELb0ELb0ELb1ELb0ELb1ELb0ELb1ELb1ELb1ELb1ELb0EEENS1_21CollectiveEpilogueFwdINS6_IJSA_SC_SB_EEES9_SE_SG_Li256ELb1ELb1ELb1ELb0EEENS1_36VarlenDynamicPersistentTileSchedulerILi128ELi80ELi256ELi128ELb1ELb1ELb1ELb0ELb1ELb1EEEEEEEEEvNT_6ParamsE)
        /*00a4*/ 	.word	0x00000190


	//----- nvinfo : EIATTR_REGCOUNT
	.align		4
.L_49:
        /*00a8*/ 	.byte	0x04, 0x2f
        /*00aa*/ 	.short	(.L_51 - .L_50)
	.align		4
.L_50:
        /*00ac*/ 	.word	index@(_ZN7cutlass13device_kernelIN5flash11enable_sm90INS1_16FlashAttnFwdSm90INS1_25CollectiveMainloopFwdSm90ILi2EN4cute5tupleIJNS5_1CILi1EEES8_S8_EEENS6_IJNS7_ILi128EEENS7_ILi80EEENS7_ILi256EEEEEELi256ENS_10bfloat16_tEfNS_4arch4Sm90ELb0ELb0ELb0ELb1ELb0ELb0ELb0ELb1ELb1ELb1ELb1ELb0EEENS1_21CollectiveEpilogueFwdINS6_IJSA_SC_SB_EEES9_SE_SG_Li256ELb1ELb1ELb1ELb0EEENS1_36VarlenDynamicPersistentTileSchedulerILi128ELi80ELi256ELi128ELb1ELb1ELb1ELb0ELb1ELb1EEEEEEEEEvNT_6ParamsE)
        /*00b0*/ 	.word	0x000000a8


	//----- nvinfo : EIATTR_FRAME_SIZE
	.align		4
.L_51:
        /*00b4*/ 	.byte	0x04, 0x11
        /*00b6*/ 	.short	(.L_53 - .L_52)
	.align		4
.L_52:
        /*00b8*/ 	.word	index@(_ZN7cutlass13device_kernelIN5flash11enable_sm90INS1_16FlashAttnFwdSm90INS1_25CollectiveMainloopFwdSm90ILi2EN4cute5tupleIJNS5_1CILi1EEES8_S8_EEENS6_IJNS7_ILi128EEENS7_ILi80EEENS7_ILi256EEEEEELi256ENS_10bfloat16_tEfNS_4arch4Sm90ELb0ELb0ELb0ELb1ELb0ELb0ELb0ELb1ELb1ELb1ELb1ELb0EEENS1_21CollectiveEpilogueFwdINS6_IJSA_SC_SB_EEES9_SE_SG_Li256ELb1ELb1ELb1ELb0EEENS1_36VarlenDynamicPersistentTileSchedulerILi128ELi80ELi256ELi128ELb1ELb1ELb1ELb0ELb1ELb1EEEEEEEEEvNT_6ParamsE)
        /*00bc*/ 	.word	0x00000078


	//----- nvinfo : EIATTR_REGCOUNT
	.align		4
.L_53:
        /*00c0*/ 	.byte	0x04, 0x2f
        /*00c2*/ 	.short	(.L_55 - .L_54)
	.align		4
.L_54:
        /*00c4*/ 	.word	index@(_ZN7cutlass13device_kernelIN5flash11enable_sm90INS1_16FlashAttnFwdSm90INS1_25CollectiveMainloopFwdSm90ILi2EN4cute5tupleIJNS5_1CILi1EEES8_S8_EEENS6_IJNS7_ILi128EEENS7_ILi80EEENS7_ILi256EEEEEELi256ENS_10bfloat16_tEfNS_4arch4Sm90ELb0ELb0ELb0ELb0ELb0ELb0ELb0ELb1ELb1ELb1ELb1ELb0EEENS1_21CollectiveEpilogueFwdINS6_IJSA_SC_SB_EEES9_SE_SG_Li256ELb0ELb1ELb1ELb0EEENS1_19SingleTileSchedulerILb0ELb1ELb1ELi128EEEEEEEEEvNT_6ParamsE)
        /*00c8*/ 	.word	0x000000a8


	//----- nvinfo : EIATTR_FRAME_SIZE
	.align		4
.L_55:
        /*00cc*/ 	.byte	0x04, 0x11
        /*00ce*/ 	.short	(.L_57 - .L_56)
	.align		4
.L_56:
        /*00d0*/ 	.word	index@(_ZN7cutlass13device_kernelIN5flash11enable_sm90INS1_16FlashAttnFwdSm90INS1_25CollectiveMainloopFwdSm90ILi2EN4cute5tupleIJNS5_1CILi1EEES8_S8_EEENS6_IJNS7_ILi128EEENS7_ILi80EEENS7_ILi256EEEEEELi256ENS_10bfloat16_tEfNS_4arch4Sm90ELb0ELb0ELb0ELb0ELb0ELb0ELb0ELb1ELb1ELb1ELb1ELb0EEENS1_21CollectiveEpilogueFwdINS6_IJSA_SC_SB_EEES9_SE_SG_Li256ELb0ELb1ELb1ELb0EEENS1_19SingleTileSchedulerILb0ELb1ELb1ELi128EEEEEEEEEvNT_6ParamsE)
        /*00d4*/ 	.word	0x00000018


	//----- nvinfo : EIATTR_MIN_STACK_SIZE
	.align		4
.L_57:
        /*00d8*/ 	.byte	0x04, 0x12
        /*00da*/ 	.short	(.L_59 - .L_58)
	.align		4
.L_58:
        /*00dc*/ 	.word	index@(_ZN7cutlass13device_kernelIN5flash11enable_sm90INS1_16FlashAttnFwdSm90INS1_25CollectiveMainloopFwdSm90ILi2EN4cute5tupleIJNS5_1CILi1EEES8_S8_EEENS6_IJNS7_ILi128EEENS7_ILi80EEENS7_ILi256EEEEEELi256ENS_10bfloat16_tEfNS_4arch4Sm90ELb0ELb0ELb0ELb0ELb0ELb0ELb0ELb1ELb1ELb1ELb1ELb0EEENS1_21CollectiveEpilogueFwdINS6_IJSA_SC_SB_EEES9_SE_SG_Li256ELb0ELb1ELb1ELb0EEENS1_19SingleTileSchedulerILb0ELb1ELb1ELi128EEEEEEEEEvNT_6ParamsE)
        /*00e0*/ 	.word	0x00000018


	//----- nvinfo : EIATTR_MIN_STACK_SIZE
	.align		4
.L_59:
        /*00e4*/ 	.byte	0x04, 0x12
        /*00e6*/ 	.short	(.L_61 - .L_60)
	.align		4
.L_60:
        /*00e8*/ 	.word	index@(_ZN7cutlass13device_kernelIN5flash11enable_sm90INS1_16FlashAttnFwdSm90INS1_25CollectiveMainloopFwdSm90ILi2EN4cute5tupleIJNS5_1CILi1EEES8_S8_EEENS6_IJNS7_ILi128EEENS7_ILi80EEENS7_ILi256EEEEEELi256ENS_10bfloat16_tEfNS_4arch4Sm90ELb0ELb0ELb0ELb1ELb0ELb0ELb0ELb1ELb1ELb1ELb1ELb0EEENS1_21CollectiveEpilogueFwdINS6_IJSA_SC_SB_EEES9_SE_SG_Li256ELb1ELb1ELb1ELb0EEENS1_36VarlenDynamicPersistentTileSchedulerILi128ELi80ELi256ELi128ELb1ELb1ELb1ELb0ELb1ELb1EEEEEEEEEvNT_6ParamsE)
        /*00ec*/ 	.word	0x00000078


	//----- nvinfo : EIATTR_MIN_STACK_SIZE
	.align		4
.L_61:
        /*00f0*/ 	.byte	0x04, 0x12
        /*00f2*/ 	.short	(.L_63 - .L_62)
	.align		4
.L_62:
        /*00f4*/ 	.word	index@(_ZN7cutlass13device_kernelIN5flash11enable_sm90INS1_16FlashAttnFwdSm90INS1_25CollectiveMainloopFwdSm90ILi2EN4cute5tupleIJNS5_1CILi1EEES8_S8_EEENS6_IJNS7_ILi128EEENS7_ILi80EEENS7_ILi256EEEEEELi256ENS_10bfloat16_tEfNS_4arch4Sm90ELb0ELb0ELb0ELb1ELb0ELb1ELb0ELb1ELb1ELb1ELb1ELb0EEENS1_21CollectiveEpilogueFwdINS6_IJSA_SC_SB_EEES9_SE_SG_Li256ELb1ELb1ELb1ELb0EEENS1_36VarlenDynamicPersistentTileSchedulerILi128ELi80ELi256ELi128ELb1ELb1ELb1ELb0ELb1ELb1EEEEEEEEEvNT_6ParamsE)
        /*00f8*/ 	.word	0x00000190


	//----- nvinfo : EIATTR_MIN_STACK_SIZE
	.align		4
.L_63:
        /*00fc*/ 	.byte	0x04, 0x12
        /*00fe*/ 	.short	(.L_65 - .L_64)
	.align		4
.L_64:
        /*0100*/ 	.word	index@(_ZN7cutlass13device_kernelIN5flash11enable_sm90INS1_16FlashAttnFwdSm90INS1_25CollectiveMainloopFwdSm90ILi2EN4cute5tupleIJNS5_1CILi1EEES8_S8_EEENS6_IJNS7_ILi128EEENS7_ILi64EEENS7_ILi256EEEEEELi256ENS_10bfloat16_tEfNS_4arch4Sm90ELb0ELb1ELb0ELb0ELb0ELb0ELb0ELb1ELb1ELb1ELb1ELb0EEENS1_21CollectiveEpilogueFwdINS6_IJSA_SC_SB_EEES9_SE_SG_Li256ELb0ELb1ELb1ELb0EEENS1_19SingleTileSchedulerILb0ELb1ELb1ELi128EEEEEEEEEvNT_6ParamsE)
        /*0104*/ 	.word	0x00000010


	//----- nvinfo : EIATTR_MIN_STACK_SIZE
	.align		4
.L_65:
        /*0108*/ 	.byte	0x04, 0x12
        /*010a*/ 	.short	(.L_67 - .L_66)
	.align		4
.L_66:
        /*010c*/ 	.word	index@(_ZN7cutlass13device_kernelIN5flash11enable_sm90INS1_16FlashAttnFwdSm90INS1_25CollectiveMainloopFwdSm90ILi2EN4cute5tupleIJNS5_1CILi1EEES8_S8_EEENS6_IJNS7_ILi128EEENS7_ILi64EEENS7_ILi256EEEEEELi256ENS_10bfloat16_tEfNS_4arch4Sm90ELb0ELb1ELb0ELb1ELb0ELb0ELb0ELb1ELb1ELb1ELb1ELb0EEENS1_21CollectiveEpilogueFwdINS6_IJSA_SC_SB_EEES9_SE_SG_Li256ELb1ELb1ELb1ELb0EEENS1_36VarlenDynamicPersistentTileSchedulerILi128ELi64ELi256ELi128ELb1ELb1ELb1ELb1ELb0ELb1EEEEEEEEEvNT_6ParamsE)
        /*0110*/ 	.word	0x00000070


	//----- nvinfo : EIATTR_MIN_STACK_SIZE
	.align		4
.L_67:
        /*0114*/ 	.byte	0x04, 0x12
        /*0116*/ 	.short	(.L_69 - .L_68)
	.align		4
.L_68:
        /*0118*/ 	.word	index@(_ZN7cutlass13device_kernelIN5flash11enable_sm90INS1_16FlashAttnFwdSm90INS1_25CollectiveMainloopFwdSm90ILi2EN4cute5tupleIJNS5_1CILi1EEES8_S8_EEENS6_IJNS7_ILi128EEENS7_ILi64EEENS7_ILi256EEEEEELi256ENS_10bfloat16_tEfNS_4arch4Sm90ELb0ELb1ELb0ELb1ELb0ELb1ELb0ELb1ELb1ELb1ELb1ELb0EEENS1_21CollectiveEpilogueFwdINS6_IJSA_SC_SB_EEES9_SE_SG_Li256ELb1ELb1ELb1ELb0EEENS1_36VarlenDynamicPersistentTileSchedulerILi128ELi64ELi256ELi128ELb1ELb1ELb1ELb1ELb0ELb1EEEEEEEEEvNT_6ParamsE)
        /*011c*/ 	.word	0x000000a8


	//----- nvinfo : EIATTR_MIN_STACK_SIZE
	.align		4
.L_69:
        /*0120*/ 	.byte	0x04, 0x12
        /*0122*/ 	.short	(.L_71 - .L_70)
	.align		4
.L_70:
        /*0124*/ 	.word	index@(_ZN7cutlass13device_kernelIN5flash11enable_sm90INS1_16FlashAttnFwdSm90INS1_25CollectiveMainloopFwdSm90ILi2EN4cute5tupleIJNS5_1CILi1EEES8_S8_EEENS6_IJNS7_ILi128EEENS7_ILi80EEENS7_ILi256EEEEEELi256ENS_10bfloat16_tEfNS_4arch4Sm90ELb1ELb0ELb0ELb0ELb0ELb0ELb0ELb1ELb1ELb1ELb1ELb0EEENS1_21CollectiveEpilogueFwdINS6_IJSA_SC_SB_EEES9_SE_SG_Li256ELb0ELb1ELb1ELb0EEENS1_19SingleTileSchedulerILb0ELb1ELb1ELi128EEEEEEEEEvNT_6ParamsE)
        /*0128*/ 	.word	0x00000018


	//----- nvinfo : EIATTR_MIN_STACK_SIZE
	.align		4
.L_71:
        /*012c*/ 	.byte	0x04, 0x12
        /*012e*/ 	.short	(.L_73 - .L_72)
	.align		4
.L_72:
        /*0130*/ 	.word	index@(_ZN7cutlass13device_kernelIN5flash11enable_sm90INS1_16FlashAttnFwdSm90INS1_25CollectiveMainloopFwdSm90ILi2EN4cute5tupleIJNS5_1CILi1EEES8_S8_EEENS6_IJNS7_ILi128EEENS7_ILi80EEENS7_ILi256EEEEEELi256ENS_10bfloat16_tEfNS_4arch4Sm90ELb1ELb0ELb0ELb1ELb0ELb0ELb0ELb1ELb1ELb1ELb1ELb0EEENS1_21CollectiveEpilogueFwdINS6_IJSA_SC_SB_EEES9_SE_SG_Li256ELb1ELb1ELb1ELb0EEENS1_36VarlenDynamicPersistentTileSchedulerILi128ELi80ELi256ELi128ELb1ELb1ELb1ELb1ELb1ELb1EEEEEEEEEvNT_6ParamsE)
        /*0134*/ 	.word	0x00000070


	//----- nvinfo : EIATTR_MIN_STACK_SIZE
	.align		4
.L_73:
        /*0138*/ 	.byte	0x04, 0x12
        /*013a*/ 	.short	(.L_75 - .L_74)
	.align		4
.L_74:
        /*013c*/ 	.word	index@(_ZN7cutlass13device_kernelIN5flash11enable_sm90INS1_16FlashAttnFwdSm90INS1_25CollectiveMainloopFwdSm90ILi2EN4cute5tupleIJNS5_1CILi1EEES8_S8_EEENS6_IJNS7_ILi128EEENS7_ILi80EEENS7_ILi256EEEEEELi256ENS_10bfloat16_tEfNS_4arch4Sm90ELb1ELb0ELb0ELb1ELb0ELb1ELb0ELb1ELb1ELb1ELb1ELb0EEENS1_21CollectiveEpilogueFwdINS6_IJSA_SC_SB_EEES9_SE_SG_Li256ELb1ELb1ELb1ELb0EEENS1_36VarlenDynamicPersistentTileSchedulerILi128ELi80ELi256ELi128ELb1ELb1ELb1ELb1ELb1ELb1EEEEEEEEEvNT_6ParamsE)
        /*0140*/ 	.word	0x000000c8
.L_75:


//--------------------- .nv.compat                --------------------------
	.section	.nv.compat,"",@"SHT_CUDA_COMPAT_INFO"
	.align	4
        /*0000*/ 	.byte	0x02, 0x09, 0x01, 0x00, 0x02, 0x02, 0x04, 0x00, 0x02, 0x05, 0x05, 0x00, 0x03, 0x07, 0x01, 0x01
        /*0010*/ 	.byte	0x02, 0x03, 0x01, 0x00, 0x02, 0x06, 0x01, 0x00, 0x04, 0x0b, 0x08, 0x00, 0x00, 0x00, 0x00, 0x00
        /*0020*/ 	.byte	0x00, 0x00, 0x00, 0x00


//--------------------- .nv.info._ZN7cutlass13device_kernelIN5flash11enable_sm90INS1_16FlashAttnFwdSm90INS1_25CollectiveMainloopFwdSm90ILi2EN4cute5tupleIJNS5_1CILi1EEES8_S8_EEENS6_IJNS7_ILi128EEENS7_ILi80EEENS7_ILi256EEEEEELi256ENS_10bfloat16_tEfNS_4arch4Sm90ELb0ELb0ELb0ELb0ELb0ELb0ELb0ELb1ELb1ELb1ELb1ELb0EEENS1_21CollectiveEpilogueFwdINS6_IJSA_SC_SB_EEES9_SE_SG_Li256ELb0ELb1ELb1ELb0EEENS1_19SingleTileSchedulerILb0ELb1ELb1ELi128EEEEEEEEEvNT_6ParamsE --------------------------
	.section	.nv.info._ZN7cutlass13device_kernelIN5flash11enable_sm90INS1_16FlashAttnFwdSm90INS1_25CollectiveMainloopFwdSm90ILi2EN4cute5tupleIJNS5_1CILi1EEES8_S8_EEENS6_IJNS7_ILi128EEENS7_ILi80EEENS7_ILi256EEEEEELi256ENS_10bfloat16_tEfNS_4arch4Sm90ELb0ELb0ELb0ELb0ELb0ELb0ELb0ELb1ELb1ELb1ELb1ELb0EEENS1_21CollectiveEpilogueFwdINS6_IJSA_SC_SB_EEES9_SE_SG_Li256ELb0ELb1ELb1ELb0EEENS1_19SingleTileSchedulerILb0ELb1ELb1ELi128EEEEEEEEEvNT_6ParamsE,"",@"SHT_CUDA_INFO"
	.sectionflags	@""
	.align	4


	//----- nvinfo : EIATTR_CUDA_API_VERSION
	.align		4
        /*0000*/ 	.byte	0x04, 0x37
        /*0002*/ 	.short	(.L_77 - .L_76)
.L_76:
        /*0004*/ 	.word	0x00000082


	//----- nvinfo : EIATTR_KPARAM_INFO
	.align		4
.L_77:
        /*0008*/ 	.byte	0x04, 0x17
        /*000a*/ 	.short	(.L_79 - .L_78)
.L_78:
        /*000c*/ 	.word	0x00000000
        /*0010*/ 	.short	0x0000
        /*0012*/ 	.short	0x0070
        /*0014*/ 	.byte	0x00, 0xf0, 0x01, 0x28


	//----- nvinfo : EIATTR_SPARSE_MMA_MASK
	.align		4
.L_79:
        /*0018*/ 	.byte	0x03, 0x50
        /*001a*/ 	.short	0x0000


	//----- nvinfo : EIATTR_MAXREG_COUNT
	.align		4
        /*001c*/ 	.byte	0x03, 0x1b
        /*001e*/ 	.short	0x00a8


	//----- nvinfo : EIATTR_NUM_BARRIERS
	.align		4
        /*0020*/ 	.byte	0x02, 0x4c
        /*0022*/ 	.byte	0x09
	.zero		1


	//----- nvinfo : EIATTR_EXTERNS
	.align		4
        /*0024*/ 	.byte	0x04, 0x0f
        /*0026*/ 	.short	(.L_81 - .L_80)


	//   ....[0]....
	.align		4
.L_80:
        /*0028*/ 	.word	index@(__assertfail)


	//----- nvinfo : EIATTR_ANNOTATIONS
	.align		4
.L_81:
        /*002c*/ 	.byte	0x04, 0x55
        /*002e*/ 	.short	(.L_83 - .L_82)


	//   ....[0]....
.L_82:
        /*0030*/ 	.word	0x00000001
        /*0034*/ 	.byte	0x30, 0x09, 0x00, 0x00, 0x01, 0x00, 0x00, 0x00, 0x10, 0x14, 0x00, 0x00, 0x01, 0x00, 0x00, 0x00
        /* <DEDUP_REMOVED lines=9> */
        /*00d4*/ 	.byte	0x50, 0x05, 0x01, 0x00, 0x01, 0x00, 0x00, 0x00, 0x00, 0x0c, 0x01, 0x00


	//----- nvinfo : EIATTR_MERCURY_ISA_VERSION
	.align		4
.L_83:
        /*00e0*/ 	.byte	0x03, 0x5f
        /*00e2*/ 	.short	0x0101


	//----- nvinfo : EIATTR_INT_WARP_WIDE_INSTR_OFFSETS
	.align		4
        /*00e4*/ 	.byte	0x04, 0x31
        /*00e6*/ 	.short	(.L_85 - .L_84)


	//   ....[0]....
.L_84:
        /*00e8*/ 	.word	0x00000120


	//   ....[1]....
        /*00ec*/ 	.word	0x00000160


	//   ....[2]....
        /*00f0*/ 	.word	0x00000220


	//----- nvinfo : EIATTR_COOP_GROUP_MASK_REGIDS
	.align		4
.L_85:
        /*00f4*/ 	.byte	0x04, 0x29
        /*00f6*/ 	.short	(.L_87 - .L_86)


	//   ....[0]....
.L_86:
        /*00f8*/ 	.word	0xffffffff


	//   ....[1]....
        /*00fc*/ 	.word	0xffffffff


	//   ....[2]....
        /*0100*/ 	.word	0xffffffff


	//   ....[3]....
        /*0104*/ 	.word	0xffffffff


	//   ....[4]....
        /*0108*/ 	.word	0xffffffff


	//   ....[5]....
        /*010c*/ 	.word	0xffffffff


	//   ....[6]....
        /*0110*/ 	.word	0xffffffff


	//   ....[7]....
        /*0114*/ 	.word	0xffffffff


	//   ....[8]....
        /*0118*/ 	.word	0xffffffff


	//   ....[9]....
        /*011c*/ 	.word	0xffffffff


	//   ....[10]....
        /*0120*/ 	.word	0xffffffff


	//   ....[11]....
        /*0124*/ 	.word	0xffffffff


	//   ....[12]....
        /*0128*/ 	.word	0xffffffff


	//   ....[13]....
        /*012c*/ 	.word	0xffffffff


	//   ....[14]....
        /*0130*/ 	.word	0xffffffff


	//   ....[15]....
        /*0134*/ 	.word	0xffffffff


	//   ....[16]....
        /*0138*/ 	.word	0xffffffff


	//   ....[17]....
        /*013c*/ 	.word	0xffffffff


	//   ....[18]....
        /*0140*/ 	.word	0xffffffff


	//   ....[19]....
        /*0144*/ 	.word	0xffffffff


	//   ....[20]....
        /*0148*/ 	.word	0xffffffff


	//   ....[21]....
        /*014c*/ 	.word	0xffffffff


	//   ....[22]....
        /*0150*/ 	.word	0xffffffff


	//   ....[23]....
        /*0154*/ 	.word	0xffffffff


	//   ....[24]....
        /*0158*/ 	.word	0xffffffff


	//   ....[25]....
        /*015c*/ 	.word	0xffffffff


	//   ....[26]....
        /*0160*/ 	.word	0xffffffff


	//   ....[27]....
        /*0164*/ 	.word	0xffffffff


	//   ....[28]....
        /*0168*/ 	.word	0xffffffff


	//   ....[29]....
        /*016c*/ 	.word	0xffffffff


	//   ....[30]....
        /*0170*/ 	.word	0xffffffff


	//   ....[31]....
        /*0174*/ 	.word	0xffffffff


	//   ....[32]....
        /*0178*/ 	.word	0xffffffff


	//   ....[33]....
        /*017c*/ 	.word	0xffffffff


	//   ....[34]....
        /*0180*/ 	.word	0xffffffff


	//   ....[35]....
        /*0184*/ 	.word	0xffffffff


	//   ....[36]....
        /*0188*/ 	.word	0xffffffff


	//   ....[37]....
        /*018c*/ 	.word	0xffffffff


	//   ....[38]....
        /*0190*/ 	.word	0xffffffff


	//   ....[39]....
        /*0194*/ 	.word	0xffffffff


	//   ....[40]....
        /*0198*/ 	.word	0xffffffff


	//   ....[41]....
        /*019c*/ 	.word	0xffffffff


	//   ....[42]....
        /*01a0*/ 	.word	0xffffffff


	//   ....[43]....
        /*01a4*/ 	.word	0xffffffff


	//   ....[44]....
        /*01a8*/ 	.word	0xffffffff


	//   ....[45]....
        /*01ac*/ 	.word	0xffffffff


	//   ....[46]....
        /*01b0*/ 	.word	0xffffffff


	//   ....[47]....
        /*01b4*/ 	.word	0x0500000f


	//   ....[48]....
        /*01b8*/ 	.word	0x0500000f


	//   ....[49]....
        /*01bc*/ 	.word	0x0500000f


	//   ....[50]....
        /*01c0*/ 	.word	0x0500000f


	//   ....[51]....
        /*01c4*/ 	.word	0x0500000f


	//   ....[52]....
        /*01c8*/ 	.word	0x0500000f


	//   ....[53]....
        /*01cc*/ 	.word	0x0500000f


	//   ....[54]....
        /*01d0*/ 	.word	0x0500000f


	//   ....[55]....
        /*01d4*/ 	.word	0x0500000f


	//   ....[56]....
        /*01d8*/ 	.word	0x0500000f


	//   ....[57]....
        /*01dc*/ 	.word	0x0500000f


	//   ....[58]....
        /*01e0*/ 	.word	0x0500000f


	//   ....[59]....
        /*01e4*/ 	.word	0x0500000f


	//   ....[60]....
        /*01e8*/ 	.word	0x0500000f


	//   ....[61]....
        /*01ec*/ 	.word	0x0500000f


	//   ....[62]....
        /*01f0*/ 	.word	0x0500000f


	//   ....[63]....
        /*01f4*/ 	.word	0x0500000f


	//   ....[64]....
        /*01f8*/ 	.word	0x0500000f


	//----- nvinfo : EIATTR_COOP_GROUP_INSTR_OFFSETS
	.align		4
.L_87:
        /*01fc*/ 	.byte	0x04, 0x28
        /*01fe*/ 	.short	(.L_89 - .L_88)


	//   ....[0]....
.L_88:
        /*0200*/ 	.word	0x00000060


	//   ....[1]....
        /*0204*/ 	.word	0x00000130


	//   ....[2]....
        /*0208*/ 	.word	0x00000230


	//   ....[3]....
        /*020c*/ 	.word	0x000003a0


	//   ....[4]....
        /*0210*/ 	.word	0x00000500


	//   ....[5]....
        /*0214*/ 	.word	0x00000620


	//   ....[6]....
        /*0218*/ 	.word	0x00000780


	//   ....[7]....
        /*021c*/ 	.word	0x00001230


	//   ....[8]....
        /*0220*/ 	.word	0x00004020


	//   ....[9]....
        /*0224*/ 	.word	0x00004040


	//   ....[10]....
        /*0228*/ 	.word	0x00004410


	//   ....[11]....
        /*022c*/ 	.word	0x000044a0


	//   ....[12]....
        /*0230*/ 	.word	0x00007f80


	//   ....[13]....
        /*0234*/ 	.word	0x00007fb0


	//   ....[14]....
        /*0238*/ 	.word	0x00008410


	//   ....[15]....
        /*023c*/ 	.word	0x00008460


	//   ....[16]....
        /*0240*/ 	.word	0x000095b0


	//   ....[17]....
        /*0244*/ 	.word	0x000095d0


	//   ....[18]....
        /*0248*/ 	.word	0x00009660


	//   ....[19]....
        /*024c*/ 	.word	0x000096a0


	//   ....[20]....
        /*0250*/ 	.word	0x0000a890


	//   ....[21]....
        /*0254*/ 	.word	0x0000a8e0


	//   ....[22]....
        /*0258*/ 	.word	0x0000a920


	//   ....[23]....
        /*025c*/ 	.word	0x0000a950


	//   ....[24]....
        /*0260*/ 	.word	0x0000a990


	//   ....[25]....
        /*0264*/ 	.word	0x0000a9b0


	//   ....[26]....
        /*0268*/ 	.word	0x0000b630


	//   ....[27]....
        /*026c*/ 	.word	0x0000b640


	//   ....[28]....
        /*0270*/ 	.word	0x0000c670


	//   ....[29]....
        /*0274*/ 	.word	0x0000d080


	//   ....[30]....
        /*0278*/ 	.word	0x0000db00


	//   ....[31]....
        /*027c*/ 	.word	0x0000db10


	//   ....[32]....
        /*0280*/ 	.word	0x0000db20


	//   ....[33]....
        /*0284*/ 	.word	0x0000db40


	//   ....[34]....
        /*0288*/ 	.word	0x0000dc10


	//   ....[35]....
        /*028c*/ 	.word	0x0000dc30


	//   ....[36]....
        /*0290*/ 	.word	0x0000dcb0


	//   ....[37]....
        /*0294*/ 	.word	0x0000dcd0


	//   ....[38]....
        /*0298*/ 	.word	0x0000dd50


	//   ....[39]....
        /*029c*/ 	.word	0x0000dd70


	//   ....[40]....
        /*02a0*/ 	.word	0x0000ddf0


	//   ....[41]....
        /*02a4*/ 	.word	0x0000de10


	//   ....[42]....
        /*02a8*/ 	.word	0x0000de90


	//   ....[43]....
        /*02ac*/ 	.word	0x0000deb0


	//   ....[44]....
        /*02b0*/ 	.word	0x0000df30


	//   ....[45]....
        /*02b4*/ 	.word	0x0000df40


	//   ....[46]....
        /*02b8*/ 	.word	0x00010b90


	//   ....[47]....
        /*02bc*/ 	.word	0x00011050


	//   ....[48]....
        /*02c0*/ 	.word	0x000111d0


	//   ....[49]....
        /*02c4*/ 	.word	0x00011220


	//   ....[50]....
        /*02c8*/ 	.word	0x00011390


	//   ....[51]....
        /*02cc*/ 	.word	0x00011400


	//   ....[52]....
        /*02d0*/ 	.word	0x00011500


	//   ....[53]....
        /*02d4*/ 	.word	0x00011570


	//   ....[54]....
        /*02d8*/ 	.word	0x00011670


	//   ....[55]....
        /*02dc*/ 	.word	0x000116e0


	//   ....[56]....
        /*02e0*/ 	.word	0x000117e0


	//   ....[57]....
        /*02e4*/ 	.word	0x00011850


	//   ....[58]....
        /*02e8*/ 	.word	0x00011950


	//   ....[59]....
        /*02ec*/ 	.word	0x000119c0


	//   ....[60]....
        /*02f0*/ 	.word	0x00011ac0


	//   ....[61]....
        /*02f4*/ 	.word	0x00011b20


	//   ....[62]....
        /*02f8*/ 	.word	0x00011c10


	//   ....[63]....
        /*02fc*/ 	.word	0x00011c60


	//   ....[64]....
        /*0300*/ 	.word	0x00012060


	//----- nvinfo : EIATTR_REG_RECONFIG
	.align		4
.L_89:
        /*0304*/ 	.byte	0x01, 0x54
	.zero		2


	//----- nvinfo : EIATTR_SYSCALL_OFFSETS
	.align		4
        /*0308*/ 	.byte	0x04, 0x46
        /*030a*/ 	.short	(.L_91 - .L_90)


	//   ....[0]....
.L_90:
        /*030c*/ 	.word	0x00001400


	//   ....[1]....
        /*0310*/ 	.word	0x0000cd00


	//   ....[2]....
        /*0314*/ 	.word	0x0000ce40


	//   ....[3]....
        /*0318*/ 	.word	0x0000cf30


	//   ....[4]....
        /*031c*/ 	.word	0x0000d6e0


	//----- nvinfo : EIATTR_MBARRIER_INSTR_OFFSETS
	.align		4
.L_91:
        /*0320*/ 	.byte	0x04, 0x39
        /*0322*/ 	.short	(.L_93 - .L_92)


	//   ....[0]....
.L_92:
        /*0324*/ 	.word	0x00000250
        /*0328*/ 	.word	0x000000ff
        /*032c*/ 	.word	0x00038800
        /*0330*/ 	.short	0x0100
        /*0332*/ 	.byte	0x08
	.zero		1


	//   ....[1]....
        /*0334*/ 	.word	0x00000260
        /*0338*/ 	.word	0x000000ff
        /*033c*/ 	.word	0x00038820
        /*0340*/ 	.short	0x0100
        /*0342*/ 	.byte	0x08
	.zero		1


	//   ....[2]....
        /*0344*/ 	.word	0x00000350
        /*0348*/ 	.word	0x000000ff
        /*034c*/ 	.word	0x00038830
        /*0350*/ 	.short	0x0100
        /*0352*/ 	.byte	0x08
	.zero		1


	//   ....[3]....
        /*0354*/ 	.word	0x00000360
        /*0358*/ 	.word	0x000000ff
        /*035c*/ 	.word	0x00038840
        /*0360*/ 	.short	0x0100
        /*0362*/ 	.byte	0x08
	.zero		1


	//   ....[4]....
        /*0364*/ 	.word	0x00000370
        /*0368*/ 	.word	0x000000ff
        /*036c*/ 	.word	0x00038838
        /*0370*/ 	.short	0x0100
        /*0372*/ 	.byte	0x08
	.zero		1


	//   ....[5]....
        /*0374*/ 	.word	0x00000380
        /*0378*/ 	.word	0x000000ff
        /*037c*/ 	.word	0x00038848
        /*0380*/ 	.short	0x0100
        /*0382*/ 	.byte	0x08
	.zero		1


	//   ....[6]....
        /*0384*/ 	.word	0x000004b0
        /*0388*/ 	.word	0x000000ff
        /*038c*/ 	.word	0x00038850
        /*0390*/ 	.short	0x0100
        /*0392*/ 	.byte	0x08
	.zero		1


	//   ....[7]....
        /*0394*/ 	.word	0x000004c0
        /*0398*/ 	.word	0x000000ff
        /*039c*/ 	.word	0x00038860
        /*03a0*/ 	.short	0x0100
        /*03a2*/ 	.byte	0x08
	.zero		1


	//   ....[8]....
        /*03a4*/ 	.word	0x000004d0
        /*03a8*/ 	.word	0x000000ff
        /*03ac*/ 	.word	0x00038858
        /*03b0*/ 	.short	0x0100
        /*03b2*/ 	.byte	0x08
	.zero		1


	//   ....[9]....
        /*03b4*/ 	.word	0x000004e0
        /*03b8*/ 	.word	0x000000ff
        /*03bc*/ 	.word	0x00038868
        /*03c0*/ 	.short	0x0100
        /*03c2*/ 	.byte	0x08
	.zero		1


	//   ....[10]....
        /*03c4*/ 	.word	0x000005d0
        /*03c8*/ 	.word	0x000000ff
        /*03cc*/ 	.word	0x00038870
        /*03d0*/ 	.short	0x0100
        /*03d2*/ 	.byte	0x06
	.zero		1


	//   ....[11]....
        /*03d4*/ 	.word	0x000005e0
        /*03d8*/ 	.word	0x000000ff
        /*03dc*/ 	.word	0x00038880
        /*03e0*/ 	.short	0x0100
        /*03e2*/ 	.byte	0x06
	.zero		1


	//   ....[12]....
        /*03e4*/ 	.word	0x000005f0
        /*03e8*/ 	.word	0x000000ff
        /*03ec*/ 	.word	0x00038878
        /*03f0*/ 	.short	0x0100
        /*03f2*/ 	.byte	0x06
	.zero		1


	//   ....[13]....
        /*03f4*/ 	.word	0x00000600
        /*03f8*/ 	.word	0x000000ff
        /*03fc*/ 	.word	0x00038888
        /*0400*/ 	.short	0x0100
        /*0402*/ 	.byte	0x06
	.zero		1


	//   ....[14]....
        /*0404*/ 	.word	0x00000730
        /*0408*/ 	.word	0x000000ff
        /*040c*/ 	.word	0x00038890
        /*0410*/ 	.short	0x0100
        /*0412*/ 	.byte	0x08
	.zero		1


	//   ....[15]....
        /*0414*/ 	.word	0x00000740
        /*0418*/ 	.word	0x000000ff
        /*041c*/ 	.word	0x000388a0
        /*0420*/ 	.short	0x0100
        /*0422*/ 	.byte	0x08
	.zero		1


	//   ....[16]....
        /*0424*/ 	.word	0x00000750
        /*0428*/ 	.word	0x000000ff
        /*042c*/ 	.word	0x00038898
        /*0430*/ 	.short	0x0100
        /*0432*/ 	.byte	0x08
	.zero		1


	//   ....[17]....
        /*0434*/ 	.word	0x00000760
        /*0438*/ 	.word	0x000000ff
        /*043c*/ 	.word	0x000388a8
        /*0440*/ 	.short	0x0100
        /*0442*/ 	.byte	0x08
	.zero		1


	//   ....[18]....
        /*0444*/ 	.word	0x00000890
        /*0448*/ 	.word	0x000000ff
        /*044c*/ 	.word	0x000388b0
        /*0450*/ 	.short	0x0100
        /*0452*/ 	.byte	0x08
	.zero		1


	//   ....[19]....
        /*0454*/ 	.word	0x000008a0
        /*0458*/ 	.word	0x000000ff
        /*045c*/ 	.word	0x000388c0
        /*0460*/ 	.short	0x0100
        /*0462*/ 	.byte	0x08
	.zero		1


	//   ....[20]....
        /*0464*/ 	.word	0x000008b0
        /*0468*/ 	.word	0x000000ff
        /*046c*/ 	.word	0x000388b8
        /*0470*/ 	.short	0x0100
        /*0472*/ 	.byte	0x08
	.zero		1


	//   ....[21]....
        /*0474*/ 	.word	0x000008c0
        /*0478*/ 	.word	0x000000ff
        /*047c*/ 	.word	0x000388c8
        /*0480*/ 	.short	0x0100
        /*0482*/ 	.byte	0x08
	.zero		1


	//   ....[22]....
        /*0484*/ 	.word	0x00001440
        /*0488*/ 	.word	0x000000ff
        /*048c*/ 	.word	0x00038800
        /*0490*/ 	.short	0x010a
        /*0492*/ 	.byte	0x04
	.zero		1


	//   ....[23]....
        /*0494*/ 	.word	0x000014b0
        /*0498*/ 	.word	0x000000ff
        /*049c*/ 	.word	0x00038830
        /*04a0*/ 	.short	0x010a
        /*04a2*/ 	.byte	0x04
	.zero		1


	//   ....[24]....
        /*04a4*/ 	.word	0x00001540
        /*04a8*/ 	.word	0x000000ff
        /*04ac*/ 	.word	0x00038830
        /*04b0*/ 	.short	0x010a
        /*04b2*/ 	.byte	0x04
	.zero		1


	//   ....[25]....
        /*04b4*/ 	.word	0x000048e0
        /*04b8*/ 	.word	0x00000000
        /*04bc*/ 	.word	0x00000000
        /*04c0*/ 	.short	0x0101
        /*04c2*/ 	.byte	0x3f
	.zero		1


	//   ....[26]....
        /*04c4*/ 	.word	0x00005380
        /*04c8*/ 	.word	0x000000ff
        /*04cc*/ 	.word	0x00038830
        /*04d0*/ 	.short	0x010a
        /*04d2*/ 	.byte	0x06
	.zero		1


	//   ....[27]....
        /*04d4*/ 	.word	0x000053d0
        /*04d8*/ 	.word	0x000000ff
        /*04dc*/ 	.word	0x00038830
        /*04e0*/ 	.short	0x010a
        /*04e2*/ 	.byte	0x06
	.zero		1


	//   ....[28]....
        /*04e4*/ 	.word	0x00007cc0
        /*04e8*/ 	.word	0x000000ff
        /*04ec*/ 	.word	0x00038850
        /*04f0*/ 	.short	0x010a
        /*04f2*/ 	.byte	0x07
	.zero		1


	//   ....[29]....
        /*04f4*/ 	.word	0x00007d00
        /*04f8*/ 	.word	0x000000ff
        /*04fc*/ 	.word	0x00038850
        /*0500*/ 	.short	0x010a
        /*0502*/ 	.byte	0x07
	.zero		1


	//   ....[30]....
        /*0504*/ 	.word	0x00008940
        /*0508*/ 	.word	0x000000ab
        /*050c*/ 	.word	0x00000000
        /*0510*/ 	.short	0x0101
        /*0512*/ 	.byte	0x3f
	.zero		1


	//   ....[31]....
        /*0514*/ 	.word	0x00008980
        /*0518*/ 	.word	0x000000af
        /*051c*/ 	.word	0x00000000
        /*0520*/ 	.short	0x0101
        /*0522*/ 	.byte	0x3f
	.zero		1


	//   ....[32]....
        /*0524*/ 	.word	0x00009510
        /*0528*/ 	.word	0x0000000b
        /*052c*/ 	.word	0x00038850
        /*0530*/ 	.short	0x010a
        /*0532*/ 	.byte	0x3f
	.zero		1


	//   ....[33]....
        /*0534*/ 	.word	0x00009550
        /*0538*/ 	.word	0x0000000b
        /*053c*/ 	.word	0x00038850
        /*0540*/ 	.short	0x010a
        /*0542*/ 	.byte	0x3f
	.zero		1


	//   ....[34]....
        /*0544*/ 	.word	0x00009950
        /*0548*/ 	.word	0x0000000c
        /*054c*/ 	.word	0x00000000
        /*0550*/ 	.short	0x0101
        /*0552*/ 	.byte	0x3f
	.zero		1


	//   ....[35]....
        /*0554*/ 	.word	0x0000a9c0
        /*0558*/ 	.word	0x000000ff
        /*055c*/ 	.word	0x00000000
        /*0560*/ 	.short	0x0101
        /*0562*/ 	.byte	0x04
	.zero		1


	//   ....[36]....
        /*0564*/ 	.word	0x0000d290
        /*0568*/ 	.word	0x000000ff
        /*056c*/ 	.word	0x00038840
        /*0570*/ 	.short	0x010a
        /*0572*/ 	.byte	0x26
	.zero		1


	//   ....[37]....
        /*0574*/ 	.word	0x0000e0c0
        /*0578*/ 	.word	0x000000ff
        /*057c*/ 	.word	0x00038800
        /*0580*/ 	.short	0x0107
        /*0582*/ 	.byte	0x26
	.zero		1


	//   ....[38]....
        /*0584*/ 	.word	0x0000e130
        /*0588*/ 	.word	0x000000ff
        /*058c*/ 	.word	0x00038800
        /*0590*/ 	.short	0x0101
        /*0592*/ 	.byte	0x26
	.zero		1


	//   ....[39]....
        /*0594*/ 	.word	0x0000e150
        /*0598*/ 	.word	0x000000ff
        /*059c*/ 	.word	0x00038820
        /*05a0*/ 	.short	0x010a
        /*05a2*/ 	.byte	0x26
	.zero		1


	//   ....[40]....
        /*05a4*/ 	.word	0x0000e540
        /*05a8*/ 	.word	0x000000ff
        /*05ac*/ 	.word	0x00038848
        /*05b0*/ 	.short	0x010a
        /*05b2*/ 	.byte	0x26
	.zero		1


	//   ....[41]....
        /*05b4*/ 	.word	0x0000e9e0
        /*05b8*/ 	.word	0x000000ff
        /*05bc*/ 	.word	0x00038860
        /*05c0*/ 	.short	0x010a
        /*05c2*/ 	.byte	0x26
	.zero		1


	//   ....[42]....
        /*05c4*/ 	.word	0x0000f090
        /*05c8*/ 	.word	0x000000ff
        /*05cc*/ 	.word	0x00038840
        /*05d0*/ 	.short	0x010a
        /*05d2*/ 	.byte	0x26
	.zero		1


	//   ....[43]....
        /*05d4*/ 	.word	0x0000f530
        /*05d8*/ 	.word	0x000000ff
        /*05dc*/ 	.word	0x00038868
        /*05e0*/ 	.short	0x010a
        /*05e2*/ 	.byte	0x26
	.zero		1


	//   ....[44]....
        /*05e4*/ 	.word	0x0000fc30
        /*05e8*/ 	.word	0x000000ff
        /*05ec*/ 	.word	0x00038848
        /*05f0*/ 	.short	0x010a
        /*05f2*/ 	.byte	0x26
	.zero		1


	//   ....[45]....
        /*05f4*/ 	.word	0x000100b0
        /*05f8*/ 	.word	0x000000ff
        /*05fc*/ 	.word	0x00038860
        /*0600*/ 	.short	0x010a
        /*0602*/ 	.byte	0x26
	.zero		1


	//   ....[46]....
        /*0604*/ 	.word	0x000105f0
        /*0608*/ 	.word	0x00000003
        /*060c*/ 	.word	0x00038860
        /*0610*/ 	.short	0x010a
        /*0612*/ 	.byte	0x3f
	.zero		1


	//   ....[47]....
        /*0614*/ 	.word	0x00010b20
        /*0618*/ 	.word	0x00000002
        /*061c*/ 	.word	0x00038820
        /*0620*/ 	.short	0x010a
        /*0622*/ 	.byte	0x3f
	.zero		1


	//   ....[48]....
        /*0624*/ 	.word	0x00010ca0
        /*0628*/ 	.word	0x00000006
        /*062c*/ 	.word	0x00000000
        /*0630*/ 	.short	0x010a
        /*0632*/ 	.byte	0x3f
	.zero		1


	//   ....[49]....
        /*0634*/ 	.word	0x00010d10
        /*0638*/ 	.word	0x00000003
        /*063c*/ 	.word	0x00000000
        /*0640*/ 	.short	0x010a
        /*0642*/ 	.byte	0x3f
	.zero		1


	//   ....[50]....
        /*0644*/ 	.word	0x00010d70
        /*0648*/ 	.word	0x00000000
        /*064c*/ 	.word	0x00000000
        /*0650*/ 	.short	0x010a
        /*0652*/ 	.byte	0x3f
	.zero		1


	//   ....[51]....
        /*0654*/ 	.word	0x00010da0
        /*0658*/ 	.word	0x00000003
        /*065c*/ 	.word	0x00000000
        /*0660*/ 	.short	0x010a
        /*0662*/ 	.byte	0x3f
	.zero		1


	//   ....[52]....
        /*0664*/ 	.word	0x00010e20
        /*0668*/ 	.word	0x00000003
        /*066c*/ 	.word	0x00038800
        /*0670*/ 	.short	0x010a
        /*0672*/ 	.byte	0x3f
	.zero		1


	//   ....[53]....
        /*0674*/ 	.word	0x00010e90
        /*0678*/ 	.word	0x00000003
        /*067c*/ 	.word	0x00038830
        /*0680*/ 	.short	0x010a
        /*0682*/ 	.byte	0x3f
	.zero		1


	//   ....[54]....
        /*0684*/ 	.word	0x00010f00
        /*0688*/ 	.word	0x00000007
        /*068c*/ 	.word	0x00038830
        /*0690*/ 	.short	0x010a
        /*0692*/ 	.byte	0x3f
	.zero		1


	//   ....[55]....
        /*0694*/ 	.word	0x00010f60
        /*0698*/ 	.word	0x00000003
        /*069c*/ 	.word	0x00038850
        /*06a0*/ 	.short	0x010a
        /*06a2*/ 	.byte	0x3f
	.zero		1


	//   ....[56]....
        /*06a4*/ 	.word	0x00010fb0
        /*06a8*/ 	.word	0x0000000b
        /*06ac*/ 	.word	0x00038850
        /*06b0*/ 	.short	0x010a
        /*06b2*/ 	.byte	0x3f
	.zero		1


	//   ....[57]....
        /*06b4*/ 	.word	0x00011110
        /*06b8*/ 	.word	0x00000003
        /*06bc*/ 	.word	0x00038840
        /*06c0*/ 	.short	0x010a
        /*06c2*/ 	.byte	0x3f
	.zero		1


	//   ....[58]....
        /*06c4*/ 	.word	0x00011ca0
        /*06c8*/ 	.word	0x00000003
        /*06cc*/ 	.word	0x00038820
        /*06d0*/ 	.short	0x010a
        /*06d2*/ 	.byte	0x3f
	.zero		1


	//   ....[59]....
        /*06d4*/ 	.word	0x00011d00
        /*06d8*/ 	.word	0x00000003
        /*06dc*/ 	.word	0x00038848
        /*06e0*/ 	.short	0x010a
        /*06e2*/ 	.byte	0x3f
	.zero		1


	//   ....[60]....
        /*06e4*/ 	.word	0x00011d60
        /*06e8*/ 	.word	0x00000003
        /*06ec*/ 	.word	0x00038860
        /*06f0*/ 	.short	0x010a
        /*06f2*/ 	.byte	0x3f
	.zero		1


	//   ....[61]....
        /*06f4*/ 	.word	0x00011dc0
        /*06f8*/ 	.word	0x00000003
        /*06fc*/ 	.word	0x00038840
        /*0700*/ 	.short	0x010a
        /*0702*/ 	.byte	0x3f
	.zero		1


	//   ....[62]....
        /*0704*/ 	.word	0x00011e20
        /*0708*/ 	.word	0x00000003
        /*070c*/ 	.word	0x00038868
        /*0710*/ 	.short	0x010a
        /*0712*/ 	.byte	0x3f
	.zero		1


	//   ....[63]....
        /*0714*/ 	.word	0x00011e80
        /*0718*/ 	.word	0x00000003
        /*071c*/ 	.word	0x00038848
        /*0720*/ 	.short	0x010a
        /*0722*/ 	.byte	0x3f
	.zero		1


	//   ....[64]....
        /*0724*/ 	.word	0x00011ee0
        /*0728*/ 	.word	0x00000003
        /*072c*/ 	.word	0x00038860
        /*0730*/ 	.short	0x010a
        /*0732*/ 	.byte	0x3f
	.zero		1


	//   ....[65]....
        /*0734*/ 	.word	0x00011f30
        /*0738*/ 	.word	0x00000003
        /*073c*/ 	.word	0x00038860
        /*0740*/ 	.short	0x010a
        /*0742*/ 	.byte	0x3f
	.zero		1


	//   ....[66]....
        /*0744*/ 	.word	0x00011f80
        /*0748*/ 	.word	0x00000002
        /*074c*/ 	.word	0x00038820
        /*0750*/ 	.short	0x010a
        /*0752*/ 	.byte	0x3f
	.zero		1


	//   ....[67]....
        /*0754*/ 	.word	0x00012120
        /*0758*/ 	.word	0x00000006
        /*075c*/ 	.word	0x00000000
        /*0760*/ 	.short	0x010a
        /*0762*/ 	.byte	0x3f
	.zero		1


	//   ....[68]....
        /*0764*/ 	.word	0x00012170
        /*0768*/ 	.word	0x00000003
        /*076c*/ 	.word	0x00000000
        /*0770*/ 	.short	0x010a
        /*0772*/ 	.byte	0x3f
	.zero		1


	//   ....[69]....
        /*0774*/ 	.word	0x000121c0
        /*0778*/ 	.word	0x00000000
        /*077c*/ 	.word	0x00000000
        /*0780*/ 	.short	0x010a
        /*0782*/ 	.byte	0x3f
	.zero		1


	//----- nvinfo : EIATTR_NUM_MBARRIERS
	.align		4
.L_93:
        /*0784*/ 	.byte	0x03, 0x38
        /*0786*/ 	.short	0x0016


	//----- nvinfo : EIATTR_EXIT_INSTR_OFFSETS
	.align		4
        /*0788*/ 	.byte	0x04, 0x1c
        /*078a*/ 	.short	(.L_95 - .L_94)


	//   ....[0]....
.L_94:
        /*078c*/ 	.word	0x00010df0


	//----- nvinfo : EIATTR_MAX_THREADS
	.align		4
.L_95:
        /*0790*/ 	.byte	0x04, 0x05
        /*0792*/ 	.short	(.L_97 - .L_96)
.L_96:
        /*0794*/ 	.word	0x00000180
        /*0798*/ 	.word	0x00000001
        /*079c*/ 	.word	0x00000001


	//----- nvinfo : EIATTR_CRS_STACK_SIZE
	.align		4
.L_97:
        /*07a0*/ 	.byte	0x04, 0x1e
        /*07a2*/ 	.short	(.L_99 - .L_98)
.L_98:
        /*07a4*/ 	.word	0x00000000


	//----- nvinfo : EIATTR_CBANK_PARAM_SIZE
	.align		4
.L_99:
        /*07a8*/ 	.byte	0x03, 0x19
        /*07aa*/ 	.short	0x0a70


	//----- nvinfo : EIATTR_PARAM_CBANK
	.align		4
        /*07ac*/ 	.byte	0x04, 0x0a
        /*07ae*/ 	.short	(.L_101 - .L_100)
	.align		4
.L_100:
        /*07b0*/ 	.word	index@(.nv.constant0._ZN7cutlass13device_kernelIN5flash11enable_sm90INS1_16FlashAttnFwdSm90INS1_25CollectiveMainloopFwdSm90ILi2EN4cute5tupleIJNS5_1CILi1EEES8_S8_EEENS6_IJNS7_ILi128EEENS7_ILi80EEENS7_ILi256EEEEEELi256ENS_10bfloat16_tEfNS_4arch4Sm90ELb0ELb0ELb0ELb0ELb0ELb0ELb0ELb1ELb1ELb1ELb1ELb0EEENS1_21CollectiveEpilogueFwdINS6_IJSA_SC_SB_EEES9_SE_SG_Li256ELb0ELb1ELb1ELb0EEENS1_19SingleTileSchedulerILb0ELb1ELb1ELi128EEEEEEEEEvNT_6ParamsE)
        /*07b4*/ 	.short	0x0210
        /*07b6*/ 	.short	0x0a70


	//----- nvinfo : EIATTR_SW_WAR
	.align		4
.L_101:
        /*07b8*/ 	.byte	0x04, 0x36
        /*07ba*/ 	.short	(.L_103 - .L_102)
.L_102:
        /*07bc*/ 	.word	0x00000008
.L_103:


//--------------------- .nv.info._ZN7cutlass13device_kernelIN5flash11enable_sm90INS1_16FlashAttnFwdSm90INS1_25CollectiveMainloopFwdSm90ILi2EN4cute5tupleIJNS5_1CILi1EEES8_S8_EEENS6_IJNS7_ILi128EEENS7_ILi80EEENS7_ILi256EEEEEELi256ENS_10bfloat16_tEfNS_4arch4Sm90ELb0ELb0ELb0ELb1ELb0ELb0ELb0ELb1ELb1ELb1ELb1ELb0EEENS1_21CollectiveEpilogueFwdINS6_IJSA_SC_SB_EEES9_SE_SG_Li256ELb1ELb1ELb1ELb0EEENS1_36VarlenDynamicPersistentTileSchedulerILi128ELi80ELi256ELi128ELb1ELb1ELb1ELb0ELb1ELb1EEEEEEEEEvNT_6ParamsE --------------------------
	.section	.nv.info._ZN7cutlass13device_kernelIN5flash11enable_sm90INS1_16FlashAttnFwdSm90INS1_25CollectiveMainloopFwdSm90ILi2EN4cute5tupleIJNS5_1CILi1EEES8_S8_EEENS6_IJNS7_ILi128EEENS7_ILi80EEENS7_ILi256EEEEEELi256ENS_10bfloat16_tEfNS_4arch4Sm90ELb0ELb0ELb0ELb1ELb0ELb0ELb0ELb1ELb1ELb1ELb1ELb0EEENS1_21CollectiveEpilogueFwdINS6_IJSA_SC_SB_EEES9_SE_SG_Li256ELb1ELb1ELb1ELb0EEENS1_36VarlenDynamicPersistentTileSchedulerILi128ELi80ELi256ELi128ELb1ELb1ELb1ELb0ELb1ELb1EEEEEEEEEvNT_6ParamsE,"",@"SHT_CUDA_INFO"
	.sectionflags	@""
	.align	4


	//----- nvinfo : EIATTR_CUDA_API_VERSION
	.align		4
        /*0000*/ 	.byte	0x04, 0x37
        /*0002*/ 	.short	(.L_105 - .L_104)
.L_104:
        /*0004*/ 	.word	0x00000082


	//----- nvinfo : EIATTR_KPARAM_INFO
	.align		4
.L_105:
        /*0008*/ 	.byte	0x04, 0x17
        /*000a*/ 	.short	(.L_107 - .L_106)
.L_106:
        /*000c*/ 	.word	0x00000000
        /*0010*/ 	.short	0x0000
        /*0012*/ 	.short	0x0070
        /*0014*/ 	.byte	0x00, 0xf0, 0x01, 0x2a


	//----- nvinfo : EIATTR_SPARSE_MMA_MASK
	.align		4
.L_107:
        /*0018*/ 	.byte	0x03, 0x50
        /*001a*/ 	.short	0x0000


	//----- nvinfo : EIATTR_MAXREG_COUNT
	.align		4
        /*001c*/ 	.byte	0x03, 0x1b
        /*001e*/ 	.short	0x00a8


	//----- nvinfo : EIATTR_NUM_BARRIERS
	.align		4
        /*0020*/ 	.byte	0x02, 0x4c
        /*0022*/ 	.byte	0x09
	.zero		1


	//----- nvinfo : EIATTR_EXTERNS
	.align		4
        /*0024*/ 	.byte	0x04, 0x0f
        /*0026*/ 	.short	(.L_109 - .L_108)


	//   ....[0]....
	.align		4
.L_108:
        /*0028*/ 	.word	index@(__assertfail)


	//----- nvinfo : EIATTR_ANNOTATIONS
	.align		4
.L_109:
        /*002c*/ 	.byte	0x04, 0x55
        /*002e*/ 	.short	(.L_111 - .L_110)


	//   ....[0]....
.L_110:
        /* <DEDUP_REMOVED lines=81> */


	//----- nvinfo : EIATTR_MERCURY_ISA_VERSION
	.align		4
.L_111:
        /*0530*/ 	.byte	0x03, 0x5f
        /*0532*/ 	.short	0x0101


	//----- nvinfo : EIATTR_UNUSED_LOAD_BYTE_OFFSET
	.align		4
        /*0534*/ 	.byte	0x04, 0x44
        /*0536*/ 	.short	(.L_113 - .L_112)


	//   ....[0]....
.L_112:
        /*0538*/ 	.word	0x00000a10
        /*053c*/ 	.word	0x0000fff0


	//   ....[1]....
        /*0540*/ 	.word	0x0000aea0
        /*0544*/ 	.word	0x0000fff0


	//----- nvinfo : EIATTR_INT_WARP_WIDE_INSTR_OFFSETS
	.align		4
.L_113:
        /*0548*/ 	.byte	0x04, 0x31
        /*054a*/ 	.short	(.L_115 - .L_114)


	//   ....[0]....
.L_114:
        /*054c*/ 	.word	0x00000130


	//   ....[1]....
        /*0550*/ 	.word	0x00000170


	//   ....[2]....
        /*0554*/ 	.word	0x000001e0


	//   ....[3]....
        /*0558*/ 	.word	0x00008960


	//   ....[4]....
        /*055c*/ 	.word	0x00011150


	//   ....[5]....
        /*0560*/ 	.word	0x000111f0


	//   ....[6]....
        /*0564*/ 	.word	0x00015640


	//   ....[7]....
        /*0568*/ 	.word	0x000156b0


	//----- nvinfo : EIATTR_COOP_GROUP_MASK_REGIDS
	.align		4
.L_115:
        /*056c*/ 	.byte	0x04, 0x29
        /*056e*/ 	.short	(.L_117 - .L_116)


	//   ....[0]....
.L_116:
        /*0570*/ 	.word	0xffffffff


	//   ....[1]....
        /*0574*/ 	.word	0xffffffff


	//   ....[2]....
        /*0578*/ 	.word	0xffffffff


	//   ....[3]....
        /*057c*/ 	.word	0xffffffff


	//   ....[4]....
        /*0580*/ 	.word	0xffffffff


	//   ....[5]....
        /*0584*/ 	.word	0xffffffff


	//   ....[6]....
        /*0588*/ 	.word	0xffffffff


	//   ....[7]....
        /*058c*/ 	.word	0xffffffff


	//   ....[8]....
        /*0590*/ 	.word	0xffffffff


	//   ....[9]....
        /*0594*/ 	.word	0xffffffff


	//   ....[10]....
        /*0598*/ 	.word	0xffffffff


	//   ....[11]....
        /*059c*/ 	.word	0xffffffff


	//   ....[12]....
        /*05a0*/ 	.word	0xffffffff


	//   ....[13]....
        /*05a4*/ 	.word	0xffffffff


	//   ....[14]....
        /*05a8*/ 	.word	0xffffffff


	//   ....[15]....
        /*05ac*/ 	.word	0xffffffff


	//   ....[16]....
        /*05b0*/ 	.word	0xffffffff


	//   ....[17]....
        /*05b4*/ 	.word	0xffffffff


	//   ....[18]....
        /*05b8*/ 	.word	0xffffffff


	//   ....[19]....
        /*05bc*/ 	.word	0xffffffff


	//   ....[20]....
        /*05c0*/ 	.word	0xffffffff


	//   ....[21]....
        /*05c4*/ 	.word	0xffffffff


	//   ....[22]....
        /*05c8*/ 	.word	0xffffffff


	//   ....[23]....
        /*05cc*/ 	.word	0xffffffff


	//   ....[24]....
        /*05d0*/ 	.word	0xffffffff


	//   ....[25]....
        /*05d4*/ 	.word	0xffffffff


	//   ....[26]....
        /*05d8*/ 	.word	0xffffffff


	//   ....[27]....
        /*05dc*/ 	.word	0xffffffff


	//   ....[28]....
        /*05e0*/ 	.word	0xffffffff


	//   ....[29]....
        /*05e4*/ 	.word	0xffffffff


	//   ....[30]....
        /*05e8*/ 	.word	0xffffffff


	//   ....[31]....
        /*05ec*/ 	.word	0xffffffff


	//   ....[32]....
        /*05f0*/ 	.word	0xffffffff


	//   ....[33]....
        /*05f4*/ 	.word	0xffffffff


	//   ....[34]....
        /*05f8*/ 	.word	0xffffffff


	//   ....[35]....
        /*05fc*/ 	.word	0xffffffff


	//   ....[36]....
        /*0600*/ 	.word	0xffffffff


	//   ....[37]....
        /*0604*/ 	.word	0xffffffff


	//   ....[38]....
        /*0608*/ 	.word	0xffffffff


	//   ....[39]....
        /*060c*/ 	.word	0xffffffff


	//   ....[40]....
        /*0610*/ 	.word	0xffffffff


	//   ....[41]....
        /*0614*/ 	.word	0xffffffff


	//   ....[42]....
        /*0618*/ 	.word	0xffffffff


	//   ....[43]....
        /*061c*/ 	.word	0xffffffff


	//   ....[44]....
        /*0620*/ 	.word	0xffffffff


	//   ....[45]....
        /*0624*/ 	.word	0xffffffff


	//   ....[46]....
        /*0628*/ 	.word	0xffffffff


	//   ....[47]....
        /*062c*/ 	.word	0xffffffff


	//   ....[48]....
        /*0630*/ 	.word	0xffffffff


	//   ....[49]....
        /*0634*/ 	.word	0xffffffff


	//   ....[50]....
        /*0638*/ 	.word	0xffffffff


	//   ....[51]....
        /*063c*/ 	.word	0xffffffff


	//   ....[52]....
        /*0640*/ 	.word	0xffffffff


	//   ....[53]....
        /*0644*/ 	.word	0xffffffff


	//   ....[54]....
        /*0648*/ 	.word	0xffffffff


	//   ....[55]....
        /*064c*/ 	.word	0xffffffff


	//   ....[56]....
        /*0650*/ 	.word	0xffffffff


	//   ....[57]....
        /*0654*/ 	.word	0xffffffff


	//   ....[58]....
        /*0658*/ 	.word	0xffffffff


	//   ....[59]....
        /*065c*/ 	.word	0xffffffff


	//   ....[60]....
        /*0660*/ 	.word	0xffffffff


	//   ....[61]....
        /*0664*/ 	.word	0xffffffff


	//   ....[62]....
        /*0668*/ 	.word	0xffffffff


	//   ....[63]....
        /*066c*/ 	.word	0xffffffff


	//   ....[64]....
        /*0670*/ 	.word	0xffffffff


	//   ....[65]....
        /*0674*/ 	.word	0xffffffff


	//   ....[66]....
        /*0678*/ 	.word	0xffffffff


	//   ....[67]....
        /*067c*/ 	.word	0xffffffff


	//   ....[68]....
        /*0680*/ 	.word	0xffffffff


	//   ....[69]....
        /*0684*/ 	.word	0xffffffff


	//   ....[70]....
        /*0688*/ 	.word	0xffffffff


	//   ....[71]....
        /*068c*/ 	.word	0xffffffff


	//   ....[72]....
        /*0690*/ 	.word	0xffffffff


	//   ....[73]....
        /*0694*/ 	.word	0xffffffff


	//   ....[74]....
        /*0698*/ 	.word	0xffffffff


	//   ....[75]....
        /*069c*/ 	.word	0xffffffff


	//   ....[76]....
        /*06a0*/ 	.word	0xffffffff


	//   ....[77]....
        /*06a4*/ 	.word	0xffffffff


	//   ....[78]....
        /*06a8*/ 	.word	0xffffffff


	//   ....[79]....
        /*06ac*/ 	.word	0xffffffff


	//   ....[80]....
        /*06b0*/ 	.word	0xffffffff


	//   ....[81]....
        /*06b4*/ 	.word	0xffffffff


	//   ....[82]....
        /*06b8*/ 	.word	0xffffffff


	//   ....[83]....
        /*06bc*/ 	.word	0xffffffff


	//   ....[84]....
        /*06c0*/ 	.word	0xffffffff


	//   ....[85]....
        /*06c4*/ 	.word	0xffffffff


	//   ....[86]....
        /*06c8*/ 	.word	0xffffffff


	//   ....[87]....
        /*06cc*/ 	.word	0xffffffff


	//   ....[88]....
        /*06d0*/ 	.word	0xffffffff


	//   ....[89]....
        /*06d4*/ 	.word	0xffffffff


	//   ....[90]....
        /*06d8*/ 	.word	0xffffffff


	//   ....[91]....
        /*06dc*/ 	.word	0xffffffff


	//   ....[92]....
        /*06e0*/ 	.word	0xffffffff


	//   ....[93]....
        /*06e4*/ 	.word	0xffffffff


	//   ....[94]....
        /*06e8*/ 	.word	0xffffffff


	//   ....[95]....
        /*06ec*/ 	.word	0xffffffff


	//   ....[96]....
        /*06f0*/ 	.word	0xffffffff


	//   ....[97]....
        /*06f4*/ 	.word	0x0500000f


	//   ....[98]....
        /*06f8*/ 	.word	0x0500000f


	//   ....[99]....
        /*06fc*/ 	.word	0x0500000f


	//   ....[100]....
        /*0700*/ 	.word	0x0500000f


	//   ....[101]....
        /*0704*/ 	.word	0x0500000f


	//   ....[102]....
        /*0708*/ 	.word	0x0500000f


	//   ....[103]....
        /*070c*/ 	.word	0x0500000f


	//   ....[104]....
        /*0710*/ 	.word	0x0500000f


	//   ....[105]....
        /*0714*/ 	.word	0x0500000f


	//   ....[106]....
        /*0718*/ 	.word	0x0500000f


	//   ....[107]....
        /*071c*/ 	.word	0x0500000f


	//   ....[108]....
        /*0720*/ 	.word	0x0500000f


	//   ....[109]....
        /*0724*/ 	.word	0x0500000f


	//   ....[110]....
        /*0728*/ 	.word	0x0500000f


	//   ....[111]....
        /*072c*/ 	.word	0x0500000f


	//   ....[112]....
        /*0730*/ 	.word	0x0500000f


	//   ....[113]....
        /*0734*/ 	.word	0x0500000f


	//   ....[114]....
        /*0738*/ 	.word	0x0500000f


	//   ....[115]....
        /*073c*/ 	.word	0x0500000f


	//   ....[116]....
        /*0740*/ 	.word	0x0500000f


	//   ....[117]....
        /*0744*/ 	.word	0x0500000f


	//   ....[118]....
        /*0748*/ 	.word	0x0500000f


	//   ....[119]....
        /*074c*/ 	.word	0x0500000f


	//   ....[120]....
        /*0750*/ 	.word	0x0500000f


	//   ....[121]....
        /*0754*/ 	.word	0x0500000f


	//   ....[122]....
        /*0758*/ 	.word	0x0500000f


	//   ....[123]....
        /*075c*/ 	.word	0x0500000f


	//   ....[124]....
        /*0760*/ 	.word	0x0500000f


	//   ....[125]....
        /*0764*/ 	.word	0x0500000f


	//   ....[126]....
        /*0768*/ 	.word	0x0500000f


	//   ....[127]....
        /*076c*/ 	.word	0x0500000f


	//   ....[128]....
        /*0770*/ 	.word	0x0500000f


	//   ....[129]....
        /*0774*/ 	.word	0x0500000f


	//   ....[130]....
        /*0778*/ 	.word	0x0500000f


	//   ....[131]....
        /*077c*/ 	.word	0x0500000f


	//   ....[132]....
        /*0780*/ 	.word	0x0500000f


	//----- nvinfo : EIATTR_COOP_GROUP_INSTR_OFFSETS
	.align		4
.L_117:
        /*0784*/ 	.byte	0x04, 0x28
        /*0786*/ 	.short	(.L_119 - .L_118)


	//   ....[0]....
.L_118:
        /*0788*/ 	.word	0x00000060


	//   ....[1]....
        /*078c*/ 	.word	0x00000140


	//   ....[2]....
        /*0790*/ 	.word	0x00000190


	//   ....[3]....
        /*0794*/ 	.word	0x000003c0


	//   ....[4]....
        /*0798*/ 	.word	0x00000520


	//   ....[5]....
        /*079c*/ 	.word	0x00000640


	//   ....[6]....
        /*07a0*/ 	.word	0x000007a0


	//   ....[7]....
        /*07a4*/ 	.word	0x00001df0


	//   ....[8]....
        /*07a8*/ 	.word	0x00004ca0


	//   ....[9]....
        /*07ac*/ 	.word	0x00004ce0


	//   ....[10]....
        /*07b0*/ 	.word	0x00005080


	//   ....[11]....
        /*07b4*/ 	.word	0x00005100


	//   ....[12]....
        /*07b8*/ 	.word	0x00008b60


	//   ....[13]....
        /*07bc*/ 	.word	0x00008b90


	//   ....[14]....
        /*07c0*/ 	.word	0x00008ea0


	//   ....[15]....
        /*07c4*/ 	.word	0x00009000


	//   ....[16]....
        /*07c8*/ 	.word	0x0000a1b0


	//   ....[17]....
        /*07cc*/ 	.word	0x0000a240


	//   ....[18]....
        /*07d0*/ 	.word	0x0000a490


	//   ....[19]....
        /*07d4*/ 	.word	0x0000a4a0


	//   ....[20]....
        /*07d8*/ 	.word	0x0000c0c0


	//   ....[21]....
        /*07dc*/ 	.word	0x0000c0e0


	//   ....[22]....
        /*07e0*/ 	.word	0x0000c0f0


	//   ....[23]....
        /*07e4*/ 	.word	0x0000c110


	//   ....[24]....
        /*07e8*/ 	.word	0x0000cc20


	//   ....[25]....
        /*07ec*/ 	.word	0x0000cc50


	//   ....[26]....
        /*07f0*/ 	.word	0x0000cdf0


	//   ....[27]....
        /*07f4*/ 	.word	0x0000ce10


	//   ....[28]....
        /*07f8*/ 	.word	0x0000cf60


	//   ....[29]....
        /*07fc*/ 	.word	0x0000cf80


	//   ....[30]....
        /*0800*/ 	.word	0x0000d0e0


	//   ....[31]....
        /*0804*/ 	.word	0x0000d100


	//   ....[32]....
        /*0808*/ 	.word	0x0000d6d0


	//   ....[33]....
        /*080c*/ 	.word	0x0000d700


	//   ....[34]....
        /*0810*/ 	.word	0x0000e060


	//   ....[35]....
        /*0814*/ 	.word	0x0000e070


	//   ....[36]....
        /*0818*/ 	.word	0x0000f420


	//   ....[37]....
        /*081c*/ 	.word	0x0000f450


	//   ....[38]....
        /*0820*/ 	.word	0x0000f5d0


	//   ....[39]....
        /*0824*/ 	.word	0x0000f5f0


	//   ....[40]....
        /*0828*/ 	.word	0x0000f740


	//   ....[41]....
        /*082c*/ 	.word	0x0000f760


	//   ....[42]....
        /*0830*/ 	.word	0x0000f8c0


	//   ....[43]....
        /*0834*/ 	.word	0x0000f8e0


	//   ....[44]....
        /*0838*/ 	.word	0x0000fac0


	//   ....[45]....
        /*083c*/ 	.word	0x0000fcf0


	//   ....[46]....
        /*0840*/ 	.word	0x0000fd20


	//   ....[47]....
        /*0844*/ 	.word	0x0000fd50


	//   ....[48]....
        /*0848*/ 	.word	0x0000fd80


	//   ....[49]....
        /*084c*/ 	.word	0x0000fdb0


	//   ....[50]....
        /*0850*/ 	.word	0x0000fde0


	//   ....[51]....
        /*0854*/ 	.word	0x0000ff90


	//   ....[52]....
        /*0858*/ 	.word	0x0000ffc0


	//   ....[53]....
        /*085c*/ 	.word	0x0000fff0


	//   ....[54]....
        /*0860*/ 	.word	0x00010020


	//   ....[55]....
        /*0864*/ 	.word	0x00010050


	//   ....[56]....
        /*0868*/ 	.word	0x00010080


	//   ....[57]....
        /*086c*/ 	.word	0x00010110


	//   ....[58]....
        /*0870*/ 	.word	0x00010140


	//   ....[59]....
        /*0874*/ 	.word	0x00010150


	//   ....[60]....
        /*0878*/ 	.word	0x00010200


	//   ....[61]....
        /*087c*/ 	.word	0x00011750


	//   ....[62]....
        /*0880*/ 	.word	0x00012390


	//   ....[63]....
        /*0884*/ 	.word	0x000123e0


	//   ....[64]....
        /*0888*/ 	.word	0x000124b0


	//   ....[65]....
        /*088c*/ 	.word	0x000124c0


	//   ....[66]....
        /*0890*/ 	.word	0x00012570


	//   ....[67]....
        /*0894*/ 	.word	0x00012580


	//   ....[68]....
        /*0898*/ 	.word	0x00012630


	//   ....[69]....
        /*089c*/ 	.word	0x00012640


	//   ....[70]....
        /*08a0*/ 	.word	0x000126f0


	//   ....[71]....
        /*08a4*/ 	.word	0x00012700


	//   ....[72]....
        /*08a8*/ 	.word	0x000127b0


	//   ....[73]....
        /*08ac*/ 	.word	0x000127c0


	//   ....[74]....
        /*08b0*/ 	.word	0x00012870


	//   ....[75]....
        /*08b4*/ 	.word	0x00012880


	//   ....[76]....
        /*08b8*/ 	.word	0x000128d0


	//   ....[77]....
        /*08bc*/ 	.word	0x00012920


	//   ....[78]....
        /*08c0*/ 	.word	0x00015f80


	//   ....[79]....
        /*08c4*/ 	.word	0x00015fb0


	//   ....[80]....
        /*08c8*/ 	.word	0x00016010


	//   ....[81]....
        /*08cc*/ 	.word	0x00016040


	//   ....[82]....
        /*08d0*/ 	.word	0x00016070


	//   ....[83]....
        /*08d4*/ 	.word	0x000160a0


	//   ....[84]....
        /*08d8*/ 	.word	0x000160d0


	//   ....[85]....
        /*08dc*/ 	.word	0x00016100


	//   ....[86]....
        /*08e0*/ 	.word	0x000162d0


	//   ....[87]....
        /*08e4*/ 	.word	0x00016300


	//   ....[88]....
        /*08e8*/ 	.word	0x00016330


	//   ....[89]....
        /*08ec*/ 	.word	0x00016360


	//   ....[90]....
        /*08f0*/ 	.word	0x00016390


	//   ....[91]....
        /*08f4*/ 	.word	0x000163c0


	//   ....[92]....
        /*08f8*/ 	.word	0x00016480


	//   ....[93]....
        /*08fc*/ 	.word	0x000164a0


	//   ....[94]....
        /*0900*/ 	.word	0x000164b0


	//   ....[95]....
        /*0904*/ 	.word	0x00016510


	//   ....[96]....
        /*0908*/ 	.word	0x00016c30


	//   ....[97]....
        /*090c*/ 	.word	0x00017110


	//   ....[98]....
        /*0910*/ 	.word	0x000172f0


	//   ....[99]....
        /*0914*/ 	.word	0x00017340


	//   ....[100]....
        /*0918*/ 	.word	0x00017480


	//   ....[101]....
        /*091c*/ 	.word	0x000174d0


	//   ....[102]....
        /*0920*/ 	.word	0x00017610


	//   ....[103]....
        /*0924*/ 	.word	0x00017660


	//   ....[104]....
        /*0928*/ 	.word	0x000177a0


	//   ....[105]....
        /*092c*/ 	.word	0x000177f0


	//   ....[106]....
        /*0930*/ 	.word	0x00017930


	//   ....[107]....
        /*0934*/ 	.word	0x00017980


	//   ....[108]....
        /*0938*/ 	.word	0x00017ac0


	//   ....[109]....
        /*093c*/ 	.word	0x00017b10


	//   ....[110]....
        /*0940*/ 	.word	0x00017c30


	//   ....[111]....
        /*0944*/ 	.word	0x00017ca0


	//   ....[112]....
        /*0948*/ 	.word	0x00017dc0


	//   ....[113]....
        /*094c*/ 	.word	0x00017e10


	//   ....[114]....
        /*0950*/ 	.word	0x00018140


	//   ....[115]....
        /*0954*/ 	.word	0x000181e0


	//   ....[116]....
        /*0958*/ 	.word	0x00018390


	//   ....[117]....
        /*095c*/ 	.word	0x00018410


	//   ....[118]....
        /*0960*/ 	.word	0x00018490


	//   ....[119]....
        /*0964*/ 	.word	0x00018510


	//   ....[120]....
        /*0968*/ 	.word	0x00018590


	//   ....[121]....
        /*096c*/ 	.word	0x00018620


	//   ....[122]....
        /*0970*/ 	.word	0x000186c0


	//   ....[123]....
        /*0974*/ 	.word	0x00018770


	//   ....[124]....
        /*0978*/ 	.word	0x000187f0


	//   ....[125]....
        /*097c*/ 	.word	0x00018870


	//   ....[126]....
        /*0980*/ 	.word	0x000188f0


	//   ....[127]....
        /*0984*/ 	.word	0x00018980


	//   ....[128]....
        /*0988*/ 	.word	0x00018a00


	//   ....[129]....
        /*098c*/ 	.word	0x00018aa0


	//   ....[130]....
        /*0990*/ 	.word	0x00018af0


	//   ....[131]....
        /*0994*/ 	.word	0x00018b80


	//   ....[132]....
        /*0998*/ 	.word	0x00018cb0


	//----- nvinfo : EIATTR_REG_RECONFIG
	.align		4
.L_119:
        /*099c*/ 	.byte	0x01, 0x54
	.zero		2


	//----- nvinfo : EIATTR_SYSCALL_OFFSETS
	.align		4
        /*09a0*/ 	.byte	0x04, 0x46
        /*09a2*/ 	.short	(.L_121 - .L_120)


	//   ....[0]....
.L_120:
        /*09a4*/ 	.word	0x00001f70


	//   ....[1]....
        /*09a8*/ 	.word	0x00011360


	//   ....[2]....
        /*09ac*/ 	.word	0x000114b0


	//   ....[3]....
        /*09b0*/ 	.word	0x000115b0


	//   ....[4]....
        /*09b4*/ 	.word	0x00011f40


	//----- nvinfo : EIATTR_MBARRIER_INSTR_OFFSETS
	.align		4
.L_121:
        /*09b8*/ 	.byte	0x04, 0x39
        /*09ba*/ 	.short	(.L_123 - .L_122)


	//   ....[0]....
.L_122:
        /*09bc*/ 	.word	0x00000270
        /*09c0*/ 	.word	0x000000ff
        /*09c4*/ 	.word	0x00038800
        /*09c8*/ 	.short	0x0100
        /*09ca*/ 	.byte	0x08
	.zero		1


	//   ....[1]....
        /*09cc*/ 	.word	0x00000280
        /*09d0*/ 	.word	0x000000ff
        /*09d4*/ 	.word	0x00038820
        /*09d8*/ 	.short	0x0100
        /*09da*/ 	.byte	0x08
	.zero		1


	//   ....[2]....
        /*09dc*/ 	.word	0x00000370
        /*09e0*/ 	.word	0x000000ff
        /*09e4*/ 	.word	0x00038830
        /*09e8*/ 	.short	0x0100
        /*09ea*/ 	.byte	0x08
	.zero		1


	//   ....[3]....
        /*09ec*/ 	.word	0x00000380
        /*09f0*/ 	.word	0x000000ff
        /*09f4*/ 	.word	0x00038840
        /*09f8*/ 	.short	0x0100
        /*09fa*/ 	.byte	0x08
	.zero		1


	//   ....[4]....
        /*09fc*/ 	.word	0x00000390
        /*0a00*/ 	.word	0x000000ff
        /*0a04*/ 	.word	0x00038838
        /*0a08*/ 	.short	0x0100
        /*0a0a*/ 	.byte	0x08
	.zero		1


	//   ....[5]....
        /*0a0c*/ 	.word	0x000003a0
        /*0a10*/ 	.word	0x000000ff
        /*0a14*/ 	.word	0x00038848
        /*0a18*/ 	.short	0x0100
        /*0a1a*/ 	.byte	0x08
	.zero		1


	//   ....[6]....
        /*0a1c*/ 	.word	0x000004d0
        /*0a20*/ 	.word	0x000000ff
        /*0a24*/ 	.word	0x00038850
        /*0a28*/ 	.short	0x0100
        /*0a2a*/ 	.byte	0x08
	.zero		1


	//   ....[7]....
        /*0a2c*/ 	.word	0x000004e0
        /*0a30*/ 	.word	0x000000ff
        /*0a34*/ 	.word	0x00038860
        /*0a38*/ 	.short	0x0100
        /*0a3a*/ 	.byte	0x08
	.zero		1


	//   ....[8]....
        /*0a3c*/ 	.word	0x000004f0
        /*0a40*/ 	.word	0x000000ff
        /*0a44*/ 	.word	0x00038858
        /*0a48*/ 	.short	0x0100
        /*0a4a*/ 	.byte	0x08
	.zero		1


	//   ....[9]....
        /*0a4c*/ 	.word	0x00000500
        /*0a50*/ 	.word	0x000000ff
        /*0a54*/ 	.word	0x00038868
        /*0a58*/ 	.short	0x0100
        /*0a5a*/ 	.byte	0x08
	.zero		1


	//   ....[10]....
        /*0a5c*/ 	.word	0x000005f0
        /*0a60*/ 	.word	0x000000ff
        /*0a64*/ 	.word	0x00038870
        /*0a68*/ 	.short	0x0100
        /*0a6a*/ 	.byte	0x06
	.zero		1


	//   ....[11]....
        /*0a6c*/ 	.word	0x00000600
        /*0a70*/ 	.word	0x000000ff
        /*0a74*/ 	.word	0x00038880
        /*0a78*/ 	.short	0x0100
        /*0a7a*/ 	.byte	0x06
	.zero		1


	//   ....[12]....
        /*0a7c*/ 	.word	0x00000610
        /*0a80*/ 	.word	0x000000ff
        /*0a84*/ 	.word	0x00038878
        /*0a88*/ 	.short	0x0100
        /*0a8a*/ 	.byte	0x06
	.zero		1


	//   ....[13]....
        /*0a8c*/ 	.word	0x00000620
        /*0a90*/ 	.word	0x000000ff
        /*0a94*/ 	.word	0x00038888
        /*0a98*/ 	.short	0x0100
        /*0a9a*/ 	.byte	0x06
	.zero		1


	//   ....[14]....
        /*0a9c*/ 	.word	0x00000750
        /*0aa0*/ 	.word	0x000000ff
        /*0aa4*/ 	.word	0x00038890
        /*0aa8*/ 	.short	0x0100
        /*0aaa*/ 	.byte	0x08
	.zero		1


	//   ....[15]....
        /*0aac*/ 	.word	0x00000760
        /*0ab0*/ 	.word	0x000000ff
        /*0ab4*/ 	.word	0x000388a0
        /*0ab8*/ 	.short	0x0100
        /*0aba*/ 	.byte	0x08
	.zero		1


	//   ....[16]....
        /*0abc*/ 	.word	0x00000770
        /*0ac0*/ 	.word	0x000000ff
        /*0ac4*/ 	.word	0x00038898
        /*0ac8*/ 	.short	0x0100
        /*0aca*/ 	.byte	0x08
	.zero		1


	//   ....[17]....
        /*0acc*/ 	.word	0x00000780
        /*0ad0*/ 	.word	0x000000ff
        /*0ad4*/ 	.word	0x000388a8
        /*0ad8*/ 	.short	0x0100
        /*0ada*/ 	.byte	0x08
	.zero		1


	//   ....[18]....
        /*0adc*/ 	.word	0x000008b0
        /*0ae0*/ 	.word	0x000000ff
        /*0ae4*/ 	.word	0x000388b0
        /*0ae8*/ 	.short	0x0100
        /*0aea*/ 	.byte	0x08
	.zero		1


	//   ....[19]....
        /*0aec*/ 	.word	0x000008c0
        /*0af0*/ 	.word	0x000000ff
        /*0af4*/ 	.word	0x000388c0
        /*0af8*/ 	.short	0x0100
        /*0afa*/ 	.byte	0x08
	.zero		1


	//   ....[20]....
        /*0afc*/ 	.word	0x000008d0
        /*0b00*/ 	.word	0x000000ff
        /*0b04*/ 	.word	0x000388b8
        /*0b08*/ 	.short	0x0100
        /*0b0a*/ 	.byte	0x08
	.zero		1


	//   ....[21]....
        /*0b0c*/ 	.word	0x000008e0
        /*0b10*/ 	.word	0x000000ff
        /*0b14*/ 	.word	0x000388c8
        /*0b18*/ 	.short	0x0100
        /*0b1a*/ 	.byte	0x08
	.zero		1


	//   ....[22]....
        /*0b1c*/ 	.word	0x00002030
        /*0b20*/ 	.word	0x00000005
        /*0b24*/ 	.word	0x00038800
        /*0b28*/ 	.short	0x010a
        /*0b2a*/ 	.byte	0x3f
	.zero		1


	//   ....[23]....
        /*0b2c*/ 	.word	0x000020d0
        /*0b30*/ 	.word	0x00000000
        /*0b34*/ 	.word	0x00038830
        /*0b38*/ 	.short	0x010a
        /*0b3a*/ 	.byte	0x3f
	.zero		1


	//   ....[24]....
        /*0b3c*/ 	.word	0x00002150
        /*0b40*/ 	.word	0x00000000
        /*0b44*/ 	.word	0x00038830
        /*0b48*/ 	.short	0x010a
        /*0b4a*/ 	.byte	0x3f
	.zero		1


	//   ....[25]....
        /*0b4c*/ 	.word	0x00004bf0
        /*0b50*/ 	.word	0x00000000
        /*0b54*/ 	.word	0x00000000
        /*0b58*/ 	.short	0x0101
        /*0b5a*/ 	.byte	0x3f
	.zero		1


	//   ....[26]....
        /*0b5c*/ 	.word	0x00005f70
        /*0b60*/ 	.word	0x000000ff
        /*0b64*/ 	.word	0x00038830
        /*0b68*/ 	.short	0x010a
        /*0b6a*/ 	.byte	0x3c
	.zero		1


	//   ....[27]....
        /*0b6c*/ 	.word	0x00005fb0
        /*0b70*/ 	.word	0x000000ff
        /*0b74*/ 	.word	0x00038830
        /*0b78*/ 	.short	0x010a
        /*0b7a*/ 	.byte	0x3c
	.zero		1


	//   ....[28]....
        /*0b7c*/ 	.word	0x000088b0
        /*0b80*/ 	.word	0x00000015
        /*0b84*/ 	.word	0x00038850
        /*0b88*/ 	.short	0x010a
        /*0b8a*/ 	.byte	0x3f
	.zero		1


	//   ....[29]....
        /*0b8c*/ 	.word	0x000088f0
        /*0b90*/ 	.word	0x00000015
        /*0b94*/ 	.word	0x00038850
        /*0b98*/ 	.short	0x010a
        /*0b9a*/ 	.byte	0x3f
	.zero		1


	//   ....[30]....
        /*0b9c*/ 	.word	0x000091b0
        /*0ba0*/ 	.word	0x000000ff
        /*0ba4*/ 	.word	0x00000000
        /*0ba8*/ 	.short	0x0101
        /*0baa*/ 	.byte	0x3c
	.zero		1


	//   ....[31]....
        /*0bac*/ 	.word	0x000093e0
        /*0bb0*/ 	.word	0x000000aa
        /*0bb4*/ 	.word	0x00000000
        /*0bb8*/ 	.short	0x0101
        /*0bba*/ 	.byte	0x3f
	.zero		1


	//   ....[32]....
        /*0bbc*/ 	.word	0x0000a0e0
        /*0bc0*/ 	.word	0x00000000
        /*0bc4*/ 	.word	0x00038850
        /*0bc8*/ 	.short	0x010a
        /*0bca*/ 	.byte	0x3f
	.zero		1


	//   ....[33]....
        /*0bcc*/ 	.word	0x0000a120
        /*0bd0*/ 	.word	0x00000000
        /*0bd4*/ 	.word	0x00038850
        /*0bd8*/ 	.short	0x010a
        /*0bda*/ 	.byte	0x3f
	.zero		1


	//   ....[34]....
        /*0bdc*/ 	.word	0x0000a640
        /*0be0*/ 	.word	0x0000000b
        /*0be4*/ 	.word	0x00000000
        /*0be8*/ 	.short	0x0101
        /*0bea*/ 	.byte	0x3f
	.zero		1


	//   ....[35]....
        /*0bec*/ 	.word	0x0000cc30
        /*0bf0*/ 	.word	0x000000ff
        /*0bf4*/ 	.word	0x00000000
        /*0bf8*/ 	.short	0x0101
        /*0bfa*/ 	.byte	0x08
	.zero		1


	//   ....[36]....
        /*0bfc*/ 	.word	0x0000d510
        /*0c00*/ 	.word	0x000000ff
        /*0c04*/ 	.word	0x00000000
        /*0c08*/ 	.short	0x0101
        /*0c0a*/ 	.byte	0x08
	.zero		1


	//   ....[37]....
        /*0c0c*/ 	.word	0x000119b0
        /*0c10*/ 	.word	0x00000000
        /*0c14*/ 	.word	0x00038840
        /*0c18*/ 	.short	0x010a
        /*0c1a*/ 	.byte	0x3f
	.zero		1


	//   ....[38]....
        /*0c1c*/ 	.word	0x00012a20
        /*0c20*/ 	.word	0x00000012
        /*0c24*/ 	.word	0x00038800
        /*0c28*/ 	.short	0x0107
        /*0c2a*/ 	.byte	0x3f
	.zero		1


	//   ....[39]....
        /*0c2c*/ 	.word	0x00012b30
        /*0c30*/ 	.word	0x00000012
        /*0c34*/ 	.word	0x00038800
        /*0c38*/ 	.short	0x0101
        /*0c3a*/ 	.byte	0x3f
	.zero		1


	//   ....[40]....
        /*0c3c*/ 	.word	0x00012b50
        /*0c40*/ 	.word	0x00000012
        /*0c44*/ 	.word	0x00038820
        /*0c48*/ 	.short	0x010a
        /*0c4a*/ 	.byte	0x3f
	.zero		1


	//   ....[41]....
        /*0c4c*/ 	.word	0x00012f20
        /*0c50*/ 	.word	0x00000003
        /*0c54*/ 	.word	0x00038840
        /*0c58*/ 	.short	0x010a
        /*0c5a*/ 	.byte	0x3f
	.zero		1


	//   ....[42]....
        /*0c5c*/ 	.word	0x000134c0
        /*0c60*/ 	.word	0x00000003
        /*0c64*/ 	.word	0x00000060
        /*0c68*/ 	.short	0x010a
        /*0c6a*/ 	.byte	0x3f
	.zero		1


	//   ....[43]....
        /*0c6c*/ 	.word	0x00013d40
        /*0c70*/ 	.word	0x00000003
        /*0c74*/ 	.word	0x00038840
        /*0c78*/ 	.short	0x010a
        /*0c7a*/ 	.byte	0x3f
	.zero		1


	//   ....[44]....
        /*0c7c*/ 	.word	0x000142e0
        /*0c80*/ 	.word	0x00000002
        /*0c84*/ 	.word	0x00000060
        /*0c88*/ 	.short	0x010a
        /*0c8a*/ 	.byte	0x3f
	.zero		1


	//   ....[45]....
        /*0c8c*/ 	.word	0x00014aa0
        /*0c90*/ 	.word	0x00000002
        /*0c94*/ 	.word	0x00038840
        /*0c98*/ 	.short	0x010a
        /*0c9a*/ 	.byte	0x3f
	.zero		1


	//   ....[46]....
        /*0c9c*/ 	.word	0x00015040
        /*0ca0*/ 	.word	0x00000002
        /*0ca4*/ 	.word	0x00000060
        /*0ca8*/ 	.short	0x010a
        /*0caa*/ 	.byte	0x3f
	.zero		1


	//   ....[47]....
        /*0cac*/ 	.word	0x000157b0
        /*0cb0*/ 	.word	0x00000000
        /*0cb4*/ 	.word	0x00038860
        /*0cb8*/ 	.short	0x010a
        /*0cba*/ 	.byte	0x3f
	.zero		1


	//   ....[48]....
        /*0cbc*/ 	.word	0x00016bb0
        /*0cc0*/ 	.word	0x00000000
        /*0cc4*/ 	.word	0x00038820
        /*0cc8*/ 	.short	0x010a
        /*0cca*/ 	.byte	0x3f
	.zero		1


	//   ....[49]....
        /*0ccc*/ 	.word	0x00016dc0
        /*0cd0*/ 	.word	0x00000006
        /*0cd4*/ 	.word	0x00000000
        /*0cd8*/ 	.short	0x010a
        /*0cda*/ 	.byte	0x3f
	.zero		1


	//   ....[50]....
        /*0cdc*/ 	.word	0x00016df0
        /*0ce0*/ 	.word	0x00000007
        /*0ce4*/ 	.word	0x00000000
        /*0ce8*/ 	.short	0x010a
        /*0cea*/ 	.byte	0x3f
	.zero		1


	//   ....[51]....
        /*0cec*/ 	.word	0x00016e50
        /*0cf0*/ 	.word	0x00000004
        /*0cf4*/ 	.word	0x00000000
        /*0cf8*/ 	.short	0x010a
        /*0cfa*/ 	.byte	0x3f
	.zero		1


	//   ....[52]....
        /*0cfc*/ 	.word	0x00016e80
        /*0d00*/ 	.word	0x00000003
        /*0d04*/ 	.word	0x00000000
        /*0d08*/ 	.short	0x010a
        /*0d0a*/ 	.byte	0x3f
	.zero		1


	//   ....[53]....
        /*0d0c*/ 	.word	0x00016ee0
        /*0d10*/ 	.word	0x00000005
        /*0d14*/ 	.word	0x00038800
        /*0d18*/ 	.short	0x010a
        /*0d1a*/ 	.byte	0x3f
	.zero		1


	//   ....[54]....
        /*0d1c*/ 	.word	0x00016f30
        /*0d20*/ 	.word	0x00000000
        /*0d24*/ 	.word	0x00038830
        /*0d28*/ 	.short	0x010a
        /*0d2a*/ 	.byte	0x3f
	.zero		1


	//   ....[55]....
        /*0d2c*/ 	.word	0x00016f90
        /*0d30*/ 	.word	0x00000004
        /*0d34*/ 	.word	0x00038830
        /*0d38*/ 	.short	0x010a
        /*0d3a*/ 	.byte	0x3f
	.zero		1


	//   ....[56]....
        /*0d3c*/ 	.word	0x00016fe0
        /*0d40*/ 	.word	0x00000015
        /*0d44*/ 	.word	0x00038850
        /*0d48*/ 	.short	0x010a
        /*0d4a*/ 	.byte	0x3f
	.zero		1


	//   ....[57]....
        /*0d4c*/ 	.word	0x00017030
        /*0d50*/ 	.word	0x00000000
        /*0d54*/ 	.word	0x00038850
        /*0d58*/ 	.short	0x010a
        /*0d5a*/ 	.byte	0x3f
	.zero		1


	//   ....[58]....
        /*0d5c*/ 	.word	0x000171d0
        /*0d60*/ 	.word	0x00000000
        /*0d64*/ 	.word	0x00038840
        /*0d68*/ 	.short	0x010a
        /*0d6a*/ 	.byte	0x3f
	.zero		1


	//   ....[59]....
        /*0d6c*/ 	.word	0x00017e50
        /*0d70*/ 	.word	0x00000012
        /*0d74*/ 	.word	0x00038820
        /*0d78*/ 	.short	0x010a
        /*0d7a*/ 	.byte	0x3f
	.zero		1


	//   ....[60]....
        /*0d7c*/ 	.word	0x00017ea0
        /*0d80*/ 	.word	0x00000003
        /*0d84*/ 	.word	0x00038840
        /*0d88*/ 	.short	0x010a
        /*0d8a*/ 	.byte	0x3f
	.zero		1


	//   ....[61]....
        /*0d8c*/ 	.word	0x00017ef0
        /*0d90*/ 	.word	0x00000003
        /*0d94*/ 	.word	0x00000060
        /*0d98*/ 	.short	0x010a
        /*0d9a*/ 	.byte	0x3f
	.zero		1


	//   ....[62]....
        /*0d9c*/ 	.word	0x00017f40
        /*0da0*/ 	.word	0x00000003
        /*0da4*/ 	.word	0x00038840
        /*0da8*/ 	.short	0x010a
        /*0daa*/ 	.byte	0x3f
	.zero		1


	//   ....[63]....
        /*0dac*/ 	.word	0x00017f90
        /*0db0*/ 	.word	0x00000002
        /*0db4*/ 	.word	0x00000060
        /*0db8*/ 	.short	0x010a
        /*0dba*/ 	.byte	0x3f
	.zero		1


	//   ....[64]....
        /*0dbc*/ 	.word	0x00017fe0
        /*0dc0*/ 	.word	0x00000002
        /*0dc4*/ 	.word	0x00038840
        /*0dc8*/ 	.short	0x010a
        /*0dca*/ 	.byte	0x3f
	.zero		1


	//   ....[65]....
        /*0dcc*/ 	.word	0x00018030
        /*0dd0*/ 	.word	0x00000002
        /*0dd4*/ 	.word	0x00000060
        /*0dd8*/ 	.short	0x010a
        /*0dda*/ 	.byte	0x3f
	.zero		1


	//   ....[66]....
        /*0ddc*/ 	.word	0x00018080
        /*0de0*/ 	.word	0x00000000
        /*0de4*/ 	.word	0x00038860
        /*0de8*/ 	.short	0x010a
        /*0dea*/ 	.byte	0x3f
	.zero		1


	//   ....[67]....
        /*0dec*/ 	.word	0x00018bd0
        /*0df0*/ 	.word	0x00000000
        /*0df4*/ 	.word	0x00038820
        /*0df8*/ 	.short	0x010a
        /*0dfa*/ 	.byte	0x3f
	.zero		1


	//   ....[68]....
        /*0dfc*/ 	.word	0x00018d70
        /*0e00*/ 	.word	0x00000006
        /*0e04*/ 	.word	0x00000000
        /*0e08*/ 	.short	0x010a
        /*0e0a*/ 	.byte	0x3f
	.zero		1


	//   ....[69]....
        /*0e0c*/ 	.word	0x00018dc0
        /*0e10*/ 	.word	0x00000007
        /*0e14*/ 	.word	0x00000000
        /*0e18*/ 	.short	0x010a
        /*0e1a*/ 	.byte	0x3f
	.zero		1


	//   ....[70]....
        /*0e1c*/ 	.word	0x00018e10
        /*0e20*/ 	.word	0x00000004
        /*0e24*/ 	.word	0x00000000
        /*0e28*/ 	.short	0x010a
        /*0e2a*/ 	.byte	0x3f
	.zero		1


	//----- nvinfo : EIATTR_NUM_MBARRIERS
	.align		4
.L_123:
        /*0e2c*/ 	.byte	0x03, 0x38
        /*0e2e*/ 	.short	0x0016


	//----- nvinfo : EIATTR_EXIT_INSTR_OFFSETS
	.align		4
        /*0e30*/ 	.byte	0x04, 0x1c
        /*0e32*/ 	.short	(.L_125 - .L_124)


	//   ....[0]....
.L_124:
        /*0e34*/ 	.word	0x00000a50


	//   ....[1]....
        /*0e38*/ 	.word	0x0000fa70


	//   ....[2]....
        /*0e3c*/ 	.word	0x00016ed0


	//----- nvinfo : EIATTR_MAX_THREADS
	.align		4
.L_125:
        /*0e40*/ 	.byte	0x04, 0x05
        /*0e42*/ 	.short	(.L_127 - .L_126)
.L_126:
        /*0e44*/ 	.word	0x00000180
        /*0e48*/ 	.word	0x00000001
        /*0e4c*/ 	.word	0x00000001


	//----- nvinfo : EIATTR_CRS_STACK_SIZE
	.align		4
.L_127:
        /*0e50*/ 	.byte	0x04, 0x1e
        /*0e52*/ 	.short	(.L_129 - .L_128)
.L_128:
        /*0e54*/ 	.word	0x00000000


	//----- nvinfo : EIATTR_CBANK_PARAM_SIZE
	.align		4
.L_129:
        /*0e58*/ 	.byte	0x03, 0x19
        /*0e5a*/ 	.short	0x0af0


	//----- nvinfo : EIATTR_PARAM_CBANK
	.align		4
        /*0e5c*/ 	.byte	0x04, 0x0a
        /*0e5e*/ 	.short	(.L_131 - .L_130)
	.align		4
.L_130:
        /*0e60*/ 	.word	index@(.nv.constant0._ZN7cutlass13device_kernelIN5flash11enable_sm90INS1_16FlashAttnFwdSm90INS1_25CollectiveMainloopFwdSm90ILi2EN4cute5tupleIJNS5_1CILi1EEES8_S8_EEENS6_IJNS7_ILi128EEENS7_ILi80EEENS7_ILi256EEEEEELi256ENS_10bfloat16_tEfNS_4arch4Sm90ELb0ELb0ELb0ELb1ELb0ELb0ELb0ELb1ELb1ELb1ELb1ELb0EEENS1_21CollectiveEpilogueFwdINS6_IJSA_SC_SB_EEES9_SE_SG_Li256ELb1ELb1ELb1ELb0EEENS1_36VarlenDynamicPersistentTileSchedulerILi128ELi80ELi256ELi128ELb1ELb1ELb1ELb0ELb1ELb1EEEEEEEEEvNT_6ParamsE)
        /*0e64*/ 	.short	0x0210
        /*0e66*/ 	.short	0x0af0


	//----- nvinfo : EIATTR_SW_WAR
	.align		4
.L_131:
        /*0e68*/ 	.byte	0x04, 0x36
        /*0e6a*/ 	.short	(.L_133 - .L_132)
.L_132:
        /*0e6c*/ 	.word	0x00000008
.L_133:


//--------------------- .nv.info._ZN7cutlass13device_kernelIN5flash11enable_sm90INS1_16FlashAttnFwdSm90INS1_25CollectiveMainloopFwdSm90ILi2EN4cute5tupleIJNS5_1CILi1EEES8_S8_EEENS6_IJNS7_ILi128EEENS7_ILi80EEENS7_ILi256EEEEEELi256ENS_10bfloat16_tEfNS_4arch4Sm90ELb0ELb0ELb0ELb1ELb0ELb1ELb0ELb1ELb1ELb1ELb1ELb0EEENS1_21CollectiveEpilogueFwdINS6_IJSA_SC_SB_EEES9_SE_SG_Li256ELb1ELb1ELb1ELb0EEENS1_36VarlenDynamicPersistentTileSchedulerILi128ELi80ELi256ELi128ELb1ELb1ELb1ELb0ELb1ELb1EEEEEEEEEvNT_6ParamsE --------------------------
	.section	.nv.info._ZN7cutlass13device_kernelIN5flash11enable_sm90INS1_16FlashAttnFwdSm90INS1_25CollectiveMainloopFwdSm90ILi2EN4cute5tupleIJNS5_1CILi1EEES8_S8_EEENS6_IJNS7_ILi128EEENS7_ILi80EEENS7_ILi256EEEEEELi256ENS_10bfloat16_tEfNS_4arch4Sm90ELb0ELb0ELb0ELb1ELb0ELb1ELb0ELb1ELb1ELb1ELb1ELb0EEENS1_21CollectiveEpilogueFwdINS6_IJSA_SC_SB_EEES9_SE_SG_Li256ELb1ELb1ELb1ELb0EEENS1_36VarlenDynamicPersistentTileSchedulerILi128ELi80ELi256ELi128ELb1ELb1ELb1ELb0ELb1ELb1EEEEEEEEEvNT_6ParamsE,"",@"SHT_CUDA_INFO"
	.sectionflags	@""
	.align	4


	//----- nvinfo : EIATTR_CUDA_API_VERSION
	.align		4
        /*0000*/ 	.byte	0x04, 0x37
        /*0002*/ 	.short	(.L_135 - .L_134)
.L_134:
        /*0004*/ 	.word	0x00000082


	//----- nvinfo : EIATTR_KPARAM_INFO
	.align		4
.L_135:
        /*0008*/ 	.byte	0x04, 0x17
        /*000a*/ 	.short	(.L_137 - .L_136)
.L_136:
        /*000c*/ 	.word	0x00000000
        /*0010*/ 	.short	0x0000
        /*0012*/ 	.short	0x0070
        /*0014*/ 	.byte	0x00, 0xf0, 0x01, 0x2a


	//----- nvinfo : EIATTR_SPARSE_MMA_MASK
	.align		4
.L_137:
        /*0018*/ 	.byte	0x03, 0x50
        /*001a*/ 	.short	0x0000


	//----- nvinfo : EIATTR_MAXREG_COUNT
	.align		4
        /*001c*/ 	.byte	0x03, 0x1b
        /*001e*/ 	.short	0x00a8


	//----- nvinfo : EIATTR_NUM_BARRIERS
	.align		4
        /*0020*/ 	.byte	0x02, 0x4c
        /*0022*/ 	.byte	0x10
	.zero		1


	//----- nvinfo : EIATTR_EXTERNS
	.align		4
        /*0024*/ 	.byte	0x04, 0x0f
        /*0026*/ 	.short	(.L_139 - .L_138)


	//   ....[0]....
	.align		4
.L_138:
        /*0028*/ 	.word	index@(__assertfail)


	//----- nvinfo : EIATTR_ANNOTATIONS
	.align		4
.L_139:
        /*002c*/ 	.byte	0x04, 0x55
        /*002e*/ 	.short	(.L_141 - .L_140)


	//   ....[0]....
.L_140:
        /* <DEDUP_REMOVED lines=179> */


	//----- nvinfo : EIATTR_MERCURY_ISA_VERSION
	.align		4
.L_141:
        /*0b50*/ 	.byte	0x03, 0x5f
        /*0b52*/ 	.short	0x0101


	//----- nvinfo : EIATTR_UNUSED_LOAD_BYTE_OFFSET
	.align		4
        /*0b54*/ 	.byte	0x04, 0x44
        /*0b56*/ 	.short	(.L_143 - .L_142)


	//   ....[0]....
.L_142:
        /*0b58*/ 	.word	0x00000a80
        /*0b5c*/ 	.word	0x0000fff0


	//   ....[1]....
        /*0b60*/ 	.word	0x0001df50
        /*0b64*/ 	.word	0x0000fff0


	//----- nvinfo : EIATTR_INT_WARP_WIDE_INSTR_OFFSETS
	.align		4
.L_143:
        /*0b68*/ 	.byte	0x04, 0x31
        /*0b6a*/ 	.short	(.L_145 - .L_144)


	//   ....[0]....
.L_144:
        /*0b6c*/ 	.word	0x00000190


	//   ....[1]....
        /*0b70*/ 	.word	0x000001d0


	//   ....[2]....
        /*0b74*/ 	.word	0x00000240


	//   ....[3]....
        /*0b78*/ 	.word	0x00025b80


	//   ....[4]....
        /*0b7c*/ 	.word	0x00025c20


	//   ....[5]....
        /*0b80*/ 	.word	0x0002a0b0


	//   ....[6]....
        /*0b84*/ 	.word	0x0002a120


	//----- nvinfo : EIATTR_COOP_GROUP_MASK_REGIDS
	.align		4
.L_145:
        /*0b88*/ 	.byte	0x04, 0x29
        /*0b8a*/ 	.short	(.L_147 - .L_146)


	//   ....[0]....
.L_146:
        /*0b8c*/ 	.word	0xffffffff


	//   ....[1]....
        /*0b90*/ 	.word	0xffffffff


	//   ....[2]....
        /*0b94*/ 	.word	0xffffffff


	//   ....[3]....
        /*0b98*/ 	.word	0xffffffff


	//   ....[4]....
        /*0b9c*/ 	.word	0xffffffff


	//   ....[5]....
        /*0ba0*/ 	.word	0xffffffff


	//   ....[6]....
        /*0ba4*/ 	.word	0xffffffff


	//   ....[7]....
        /*0ba8*/ 	.word	0xffffffff


	//   ....[8]....
        /*0bac*/ 	.word	0xffffffff


	//   ....[9]....
        /*0bb0*/ 	.word	0xffffffff


	//   ....[10]....
        /*0bb4*/ 	.word	0xffffffff


	//   ....[11]....
        /*0bb8*/ 	.word	0xffffffff


	//   ....[12]....
        /*0bbc*/ 	.word	0xffffffff


	//   ....[13]....
        /*0bc0*/ 	.word	0xffffffff


	//   ....[14]....
        /*0bc4*/ 	.word	0xffffffff


	//   ....[15]....
        /*0bc8*/ 	.word	0xffffffff


	//   ....[16]....
        /*0bcc*/ 	.word	0xffffffff


	//   ....[17]....
        /*0bd0*/ 	.word	0xffffffff


	//   ....[18]....
        /*0bd4*/ 	.word	0xffffffff


	//   ....[19]....
        /*0bd8*/ 	.word	0xffffffff


	//   ....[20]....
        /*0bdc*/ 	.word	0xffffffff


	//   ....[21]....
        /*0be0*/ 	.word	0xffffffff


	//   ....[22]....
        /*0be4*/ 	.word	0xffffffff


	//   ....[23]....
        /*0be8*/ 	.word	0xffffffff


	//   ....[24]....
        /*0bec*/ 	.word	0xffffffff


	//   ....[25]....
        /*0bf0*/ 	.word	0xffffffff


	//   ....[26]....
        /*0bf4*/ 	.word	0xffffffff


	//   ....[27]....
        /*0bf8*/ 	.word	0xffffffff


	//   ....[28]....
        /*0bfc*/ 	.word	0xffffffff


	//   ....[29]....
        /*0c00*/ 	.word	0xffffffff


	//   ....[30]....
        /*0c04*/ 	.word	0xffffffff


	//   ....[31]....
        /*0c08*/ 	.word	0xffffffff


	//   ....[32]....
        /*0c0c*/ 	.word	0xffffffff


	//   ....[33]....
        /*0c10*/ 	.word	0xffffffff


	//   ....[34]....
        /*0c14*/ 	.word	0xffffffff


	//   ....[35]....
        /*0c18*/ 	.word	0xffffffff


	//   ....[36]....
        /*0c1c*/ 	.word	0xffffffff


	//   ....[37]....
        /*0c20*/ 	.word	0xffffffff


	//   ....[38]....
        /*0c24*/ 	.word	0xffffffff


	//   ....[39]....
        /*0c28*/ 	.word	0xffffffff


	//   ....[40]....
        /*0c2c*/ 	.word	0xffffffff


	//   ....[41]....
        /*0c30*/ 	.word	0xffffffff


	//   ....[42]....
        /*0c34*/ 	.word	0xffffffff


	//   ....[43]....
        /*0c38*/ 	.word	0xffffffff


	//   ....[44]....
        /*0c3c*/ 	.word	0xffffffff


	//   ....[45]....
        /*0c40*/ 	.word	0xffffffff


	//   ....[46]....
        /*0c44*/ 	.word	0xffffffff


	//   ....[47]....
        /*0c48*/ 	.word	0xffffffff


	//   ....[48]....
        /*0c4c*/ 	.word	0xffffffff


	//   ....[49]....
        /*0c50*/ 	.word	0xffffffff


	//   ....[50]....
        /*0c54*/ 	.word	0xffffffff


	//   ....[51]....
        /*0c58*/ 	.word	0xffffffff


	//   ....[52]....
        /*0c5c*/ 	.word	0xffffffff


	//   ....[53]....
        /*0c60*/ 	.word	0xffffffff


	//   ....[54]....
        /*0c64*/ 	.word	0xffffffff


	//   ....[55]....
        /*0c68*/ 	.word	0xffffffff


	//   ....[56]....
        /*0c6c*/ 	.word	0xffffffff


	//   ....[57]....
        /*0c70*/ 	.word	0xffffffff


	//   ....[58]....
        /*0c74*/ 	.word	0xffffffff


	//   ....[59]....
        /*0c78*/ 	.word	0xffffffff


	//   ....[60]....
        /*0c7c*/ 	.word	0xffffffff


	//   ....[61]....
        /*0c80*/ 	.word	0xffffffff


	//   ....[62]....
        /*0c84*/ 	.word	0xffffffff


	//   ....[63]....
        /*0c88*/ 	.word	0xffffffff


	//   ....[64]....
        /*0c8c*/ 	.word	0xffffffff


	//   ....[65]....
        /*0c90*/ 	.word	0xffffffff


	//   ....[66]....
        /*0c94*/ 	.word	0xffffffff


	//   ....[67]....
        /*0c98*/ 	.word	0xffffffff


	//   ....[68]....
        /*0c9c*/ 	.word	0xffffffff


	//   ....[69]....
        /*0ca0*/ 	.word	0xffffffff


	//   ....[70]....
        /*0ca4*/ 	.word	0xffffffff


	//   ....[71]....
        /*0ca8*/ 	.word	0xffffffff


	//   ....[72]....
        /*0cac*/ 	.word	0xffffffff


	//   ....[73]....
        /*0cb0*/ 	.word	0xffffffff


	//   ....[74]....
        /*0cb4*/ 	.word	0xffffffff


	//   ....[75]....
        /*0cb8*/ 	.word	0xffffffff


	//   ....[76]....
        /*0cbc*/ 	.word	0xffffffff


	//   ....[77]....
        /*0cc0*/ 	.word	0xffffffff


	//   ....[78]....
        /*0cc4*/ 	.word	0xffffffff


	//   ....[79]....
        /*0cc8*/ 	.word	0xffffffff


	//   ....[80]....
        /*0ccc*/ 	.word	0xffffffff


	//   ....[81]....
        /*0cd0*/ 	.word	0xffffffff


	//   ....[82]....
        /*0cd4*/ 	.word	0xffffffff


	//   ....[83]....
        /*0cd8*/ 	.word	0xffffffff


	//   ....[84]....
        /*0cdc*/ 	.word	0xffffffff


	//   ....[85]....
        /*0ce0*/ 	.word	0xffffffff


	//   ....[86]....
        /*0ce4*/ 	.word	0xffffffff


	//   ....[87]....
        /*0ce8*/ 	.word	0xffffffff


	//   ....[88]....
        /*0cec*/ 	.word	0xffffffff


	//   ....[89]....
        /*0cf0*/ 	.word	0xffffffff


	//   ....[90]....
        /*0cf4*/ 	.word	0xffffffff


	//   ....[91]....
        /*0cf8*/ 	.word	0xffffffff


	//   ....[92]....
        /*0cfc*/ 	.word	0xffffffff


	//   ....[93]....
        /*0d00*/ 	.word	0xffffffff


	//   ....[94]....
        /*0d04*/ 	.word	0xffffffff


	//   ....[95]....
        /*0d08*/ 	.word	0xffffffff


	//   ....[96]....
        /*0d0c*/ 	.word	0xffffffff


	//   ....[97]....
        /*0d10*/ 	.word	0xffffffff


	//   ....[98]....
        /*0d14*/ 	.word	0xffffffff


	//   ....[99]....
        /*0d18*/ 	.word	0xffffffff


	//   ....[100]....
        /*0d1c*/ 	.word	0xffffffff


	//   ....[101]....
        /*0d20*/ 	.word	0xffffffff


	//   ....[102]....
        /*0d24*/ 	.word	0xffffffff


	//   ....[103]....
        /*0d28*/ 	.word	0xffffffff


	//   ....[104]....
        /*0d2c*/ 	.word	0xffffffff


	//   ....[105]....
        /*0d30*/ 	.word	0xffffffff


	//   ....[106]....
        /*0d34*/ 	.word	0x0500000f


	//   ....[107]....
        /*0d38*/ 	.word	0x0500000f


	//   ....[108]....
        /*0d3c*/ 	.word	0x0500000f


	//   ....[109]....
        /*0d40*/ 	.word	0x0500000f


	//   ....[110]....
        /*0d44*/ 	.word	0x0500000f


	//   ....[111]....
        /*0d48*/ 	.word	0x0500000f


	//   ....[112]....
        /*0d4c*/ 	.word	0x0500000f


	//   ....[113]....
        /*0d50*/ 	.word	0x0500000f


	//   ....[114]....
        /*0d54*/ 	.word	0x0500000f


	//   ....[115]....
        /*0d58*/ 	.word	0x0500000f


	//   ....[116]....
        /*0d5c*/ 	.word	0x0500000f


	//   ....[117]....
        /*0d60*/ 	.word	0x0500000f


	//   ....[118]....
        /*0d64*/ 	.word	0x0500000f


	//   ....[119]....
        /*0d68*/ 	.word	0x0500000f


	//   ....[120]....
        /*0d6c*/ 	.word	0x0500000f


	//   ....[121]....
        /*0d70*/ 	.word	0x0500000f


	//   ....[122]....
        /*0d74*/ 	.word	0x0500000f


	//   ....[123]....
        /*0d78*/ 	.word	0x0500000f


	//   ....[124]....
        /*0d7c*/ 	.word	0x0500000f


	//   ....[125]....
        /*0d80*/ 	.word	0x0500000f


	//   ....[126]....
        /*0d84*/ 	.word	0x0500000f


	//   ....[127]....
        /*0d88*/ 	.word	0x0500000f


	//   ....[128]....
        /*0d8c*/ 	.word	0x0500000f


	//   ....[129]....
        /*0d90*/ 	.word	0x0500000f


	//   ....[130]....
        /*0d94*/ 	.word	0x0500000f


	//   ....[131]....
        /*0d98*/ 	.word	0x0500000f


	//   ....[132]....
        /*0d9c*/ 	.word	0x0500000f


	//   ....[133]....
        /*0da0*/ 	.word	0x0500000f


	//   ....[134]....
        /*0da4*/ 	.word	0x0500000f


	//   ....[135]....
        /*0da8*/ 	.word	0x0500000f


	//   ....[136]....
        /*0dac*/ 	.word	0x0500000f


	//   ....[137]....
        /*0db0*/ 	.word	0x0500000f


	//   ....[138]....
        /*0db4*/ 	.word	0x0500000f


	//   ....[139]....
        /*0db8*/ 	.word	0x0500000f


	//   ....[140]....
        /*0dbc*/ 	.word	0x0500000f


	//   ....[141]....
        /*0dc0*/ 	.word	0x0500000f


	//   ....[142]....
        /*0dc4*/ 	.word	0x0500000f


	//   ....[143]....
        /*0dc8*/ 	.word	0x0500000f


	//   ....[144]....
        /*0dcc*/ 	.word	0x0500000f


	//   ....[145]....
        /*0dd0*/ 	.word	0x0500000f


	//   ....[146]....
        /*0dd4*/ 	.word	0x0500000f


	//   ....[147]....
        /*0dd8*/ 	.word	0x0500000f


	//   ....[148]....
        /*0ddc*/ 	.word	0x0500000f


	//   ....[149]....
        /*0de0*/ 	.word	0x0500000f


	//   ....[150]....
        /*0de4*/ 	.word	0x0500000f


	//----- nvinfo : EIATTR_COOP_GROUP_INSTR_OFFSETS
	.align		4
.L_147:
        /*0de8*/ 	.byte	0x04, 0x28
        /*0dea*/ 	.short	(.L_149 - .L_148)


	//   ....[0]....
.L_148:
        /*0dec*/ 	.word	0x00000060


	//   ....[1]....
        /*0df0*/ 	.word	0x000001a0


	//   ....[2]....
        /*0df4*/ 	.word	0x000001f0


	//   ....[3]....
        /*0df8*/ 	.word	0x00000420


	//   ....[4]....
        /*0dfc*/ 	.word	0x00000580


	//   ....[5]....
        /*0e00*/ 	.word	0x000006a0


	//   ....[6]....
        /*0e04*/ 	.word	0x00000800


	//   ....[7]....
        /*0e08*/ 	.word	0x0000be20


	//   ....[8]....
        /*0e0c*/ 	.word	0x0000c3b0


	//   ....[9]....
        /*0e10*/ 	.word	0x0000c3c0


	//   ....[10]....
        /*0e14*/ 	.word	0x0000c3d0


	//   ....[11]....
        /*0e18*/ 	.word	0x0000c3e0


	//   ....[12]....
        /*0e1c*/ 	.word	0x0000f850


	//   ....[13]....
        /*0e20*/ 	.word	0x0000f860


	//   ....[14]....
        /*0e24*/ 	.word	0x0000f870


	//   ....[15]....
        /*0e28*/ 	.word	0x0000f880


	//   ....[16]....
        /*0e2c*/ 	.word	0x00016910


	//   ....[17]....
        /*0e30*/ 	.word	0x00016970


	//   ....[18]....
        /*0e34*/ 	.word	0x00016b70


	//   ....[19]....
        /*0e38*/ 	.word	0x00016b90


	//   ....[20]....
        /*0e3c*/ 	.word	0x0001bd30


	//   ....[21]....
        /*0e40*/ 	.word	0x0001bd50


	//   ....[22]....
        /*0e44*/ 	.word	0x0001beb0


	//   ....[23]....
        /*0e48*/ 	.word	0x0001bed0


	//   ....[24]....
        /*0e4c*/ 	.word	0x0001d260


	//   ....[25]....
        /*0e50*/ 	.word	0x0001d4c0


	//   ....[26]....
        /*0e54*/ 	.word	0x0001d540


	//   ....[27]....
        /*0e58*/ 	.word	0x0001d550


	//   ....[28]....
        /*0e5c*/ 	.word	0x0001efe0


	//   ....[29]....
        /*0e60*/ 	.word	0x0001f000


	//   ....[30]....
        /*0e64*/ 	.word	0x0001f010


	//   ....[31]....
        /*0e68*/ 	.word	0x0001f020


	//   ....[32]....
        /*0e6c*/ 	.word	0x0001fac0


	//   ....[33]....
        /*0e70*/ 	.word	0x0001fae0


	//   ....[34]....
        /*0e74*/ 	.word	0x0001fc40


	//   ....[35]....
        /*0e78*/ 	.word	0x0001fc60


	//   ....[36]....
        /*0e7c*/ 	.word	0x0001fdb0


	//   ....[37]....
        /*0e80*/ 	.word	0x0001fdd0


	//   ....[38]....
        /*0e84*/ 	.word	0x0001ff30


	//   ....[39]....
        /*0e88*/ 	.word	0x0001ff50


	//   ....[40]....
        /*0e8c*/ 	.word	0x00020750


	//   ....[41]....
        /*0e90*/ 	.word	0x00020780


	//   ....[42]....
        /*0e94*/ 	.word	0x00020fd0


	//   ....[43]....
        /*0e98*/ 	.word	0x00020fe0


	//   ....[44]....
        /*0e9c*/ 	.word	0x00022150


	//   ....[45]....
        /*0ea0*/ 	.word	0x00022160


	//   ....[46]....
        /*0ea4*/ 	.word	0x000222d0


	//   ....[47]....
        /*0ea8*/ 	.word	0x000222f0


	//   ....[48]....
        /*0eac*/ 	.word	0x00022440


	//   ....[49]....
        /*0eb0*/ 	.word	0x00022460


	//   ....[50]....
        /*0eb4*/ 	.word	0x000225c0


	//   ....[51]....
        /*0eb8*/ 	.word	0x000225e0


	//   ....[52]....
        /*0ebc*/ 	.word	0x000227c0


	//   ....[53]....
        /*0ec0*/ 	.word	0x00022a00


	//   ....[54]....
        /*0ec4*/ 	.word	0x00022a30


	//   ....[55]....
        /*0ec8*/ 	.word	0x00022a60


	//   ....[56]....
        /*0ecc*/ 	.word	0x00022a90


	//   ....[57]....
        /*0ed0*/ 	.word	0x00022ac0


	//   ....[58]....
        /*0ed4*/ 	.word	0x00022af0


	//   ....[59]....
        /*0ed8*/ 	.word	0x00022ca0


	//   ....[60]....
        /*0edc*/ 	.word	0x00022cd0


	//   ....[61]....
        /*0ee0*/ 	.word	0x00022d00


	//   ....[62]....
        /*0ee4*/ 	.word	0x00022d30


	//   ....[63]....
        /*0ee8*/ 	.word	0x00022d60


	//   ....[64]....
        /*0eec*/ 	.word	0x00022d90


	//   ....[65]....
        /*0ef0*/ 	.word	0x00022e20


	//   ....[66]....
        /*0ef4*/ 	.word	0x00022e50


	//   ....[67]....
        /*0ef8*/ 	.word	0x00022e60


	//   ....[68]....
        /*0efc*/ 	.word	0x00022f10


	//   ....[69]....
        /*0f00*/ 	.word	0x00023ff0


	//   ....[70]....
        /*0f04*/ 	.word	0x00026180


	//   ....[71]....
        /*0f08*/ 	.word	0x00026e00


	//   ....[72]....
        /*0f0c*/ 	.word	0x00026e50


	//   ....[73]....
        /*0f10*/ 	.word	0x00026f20


	//   ....[74]....
        /*0f14*/ 	.word	0x00026f30


	//   ....[75]....
        /*0f18*/ 	.word	0x00026fe0


	//   ....[76]....
        /*0f1c*/ 	.word	0x00026ff0


	//   ....[77]....
        /*0f20*/ 	.word	0x000270a0


	//   ....[78]....
        /*0f24*/ 	.word	0x000270b0


	//   ....[79]....
        /*0f28*/ 	.word	0x00027160


	//   ....[80]....
        /*0f2c*/ 	.word	0x00027170


	//   ....[81]....
        /*0f30*/ 	.word	0x00027220


	//   ....[82]....
        /*0f34*/ 	.word	0x00027230


	//   ....[83]....
        /*0f38*/ 	.word	0x000272e0


	//   ....[84]....
        /*0f3c*/ 	.word	0x000272f0


	//   ....[85]....
        /*0f40*/ 	.word	0x00027340


	//   ....[86]....
        /*0f44*/ 	.word	0x00027390


	//   ....[87]....
        /*0f48*/ 	.word	0x0002a9f0


	//   ....[88]....
        /*0f4c*/ 	.word	0x0002aa20


	//   ....[89]....
        /*0f50*/ 	.word	0x0002aa80


	//   ....[90]....
        /*0f54*/ 	.word	0x0002aab0


	//   ....[91]....
        /*0f58*/ 	.word	0x0002aae0


	//   ....[92]....
        /*0f5c*/ 	.word	0x0002ab10


	//   ....[93]....
        /*0f60*/ 	.word	0x0002ab40


	//   ....[94]....
        /*0f64*/ 	.word	0x0002ab70


	//   ....[95]....
        /*0f68*/ 	.word	0x0002ad40


	//   ....[96]....
        /*0f6c*/ 	.word	0x0002ad70


	//   ....[97]....
        /*0f70*/ 	.word	0x0002ada0


	//   ....[98]....
        /*0f74*/ 	.word	0x0002add0


	//   ....[99]....
        /*0f78*/ 	.word	0x0002ae00


	//   ....[100]....
        /*0f7c*/ 	.word	0x0002ae30


	//   ....[101]....
        /*0f80*/ 	.word	0x0002aef0


	//   ....[102]....
        /*0f84*/ 	.word	0x0002af10


	//   ....[103]....
        /*0f88*/ 	.word	0x0002af20


	//   ....[104]....
        /*0f8c*/ 	.word	0x0002af80


	//   ....[105]....
        /*0f90*/ 	.word	0x0002b6a0


	//   ....[106]....
        /*0f94*/ 	.word	0x0002bac0


	//   ....[107]....
        /*0f98*/ 	.word	0x0002bb50


	//   ....[108]....
        /*0f9c*/ 	.word	0x0002bba0


	//   ....[109]....
        /*0fa0*/ 	.word	0x0002bbf0


	//   ....[110]....
        /*0fa4*/ 	.word	0x0002bce0


	//   ....[111]....
        /*0fa8*/ 	.word	0x0002bd70


	//   ....[112]....
        /*0fac*/ 	.word	0x0002bdc0


	//   ....[113]....
        /*0fb0*/ 	.word	0x0002be10


	//   ....[114]....
        /*0fb4*/ 	.word	0x0002c070


	//   ....[115]....
        /*0fb8*/ 	.word	0x0002c350


	//   ....[116]....
        /*0fbc*/ 	.word	0x0002c530


	//   ....[117]....
        /*0fc0*/ 	.word	0x0002c580


	//   ....[118]....
        /*0fc4*/ 	.word	0x0002c6c0


	//   ....[119]....
        /*0fc8*/ 	.word	0x0002c710


	//   ....[120]....
        /*0fcc*/ 	.word	0x0002c850


	//   ....[121]....
        /*0fd0*/ 	.word	0x0002c8a0


	//   ....[122]....
        /*0fd4*/ 	.word	0x0002c9e0


	//   ....[123]....
        /*0fd8*/ 	.word	0x0002ca30


	//   ....[124]....
        /*0fdc*/ 	.word	0x0002cb70


	//   ....[125]....
        /*0fe0*/ 	.word	0x0002cbc0


	//   ....[126]....
        /*0fe4*/ 	.word	0x0002cd00


	//   ....[127]....
        /*0fe8*/ 	.word	0x0002cd50


	//   ....[128]....
        /*0fec*/ 	.word	0x0002ce70


	//   ....[129]....
        /*0ff0*/ 	.word	0x0002cee0


	//   ....[130]....
        /*0ff4*/ 	.word	0x0002d000


	//   ....[131]....
        /*0ff8*/ 	.word	0x0002d050


	//   ....[132]....
        /*0ffc*/ 	.word	0x0002d380


	//   ....[133]....
        /*1000*/ 	.word	0x0002d420


	//   ....[134]....
        /*1004*/ 	.word	0x0002d5d0


	//   ....[135]....
        /*1008*/ 	.word	0x0002d650


	//   ....[136]....
        /*100c*/ 	.word	0x0002d6d0


	//   ....[137]....
        /*1010*/ 	.word	0x0002d750


	//   ....[138]....
        /*1014*/ 	.word	0x0002d7d0


	//   ....[139]....
        /*1018*/ 	.word	0x0002d860


	//   ....[140]....
        /*101c*/ 	.word	0x0002d900


	//   ....[141]....
        /*1020*/ 	.word	0x0002d9b0


	//   ....[142]....
        /*1024*/ 	.word	0x0002da30


	//   ....[143]....
        /*1028*/ 	.word	0x0002dab0


	//   ....[144]....
        /*102c*/ 	.word	0x0002db30


	//   ....[145]....
        /*1030*/ 	.word	0x0002dbc0


	//   ....[146]....
        /*1034*/ 	.word	0x0002dc40


	//   ....[147]....
        /*1038*/ 	.word	0x0002dce0


	//   ....[148]....
        /*103c*/ 	.word	0x0002dd30


	//   ....[149]....
        /*1040*/ 	.word	0x0002ddc0


	//   ....[150]....
        /*1044*/ 	.word	0x0002def0


	//----- nvinfo : EIATTR_REG_RECONFIG
	.align		4
.L_149:
        /*1048*/ 	.byte	0x01, 0x54
	.zero		2


	//----- nvinfo : EIATTR_SYSCALL_OFFSETS
	.align		4
        /*104c*/ 	.byte	0x04, 0x46
        /*104e*/ 	.short	(.L_151 - .L_150)


	//   ....[0]....
.L_150:
        /*1050*/ 	.word	0x000023b0


	//   ....[1]....
        /*1054*/ 	.word	0x00002500


	//   ....[2]....
        /*1058*/ 	.word	0x0000bfb0


	//   ....[3]....
        /*105c*/ 	.word	0x0000c330


	//   ....[4]....
        /*1060*/ 	.word	0x00025d90


	//   ....[5]....
        /*1064*/ 	.word	0x00025ee0


	//   ....[6]....
        /*1068*/ 	.word	0x00025fd0


	//   ....[7]....
        /*106c*/ 	.word	0x000269b0


	//----- nvinfo : EIATTR_MBARRIER_INSTR_OFFSETS
	.align		4
.L_151:
        /*1070*/ 	.byte	0x04, 0x39
        /*1072*/ 	.short	(.L_153 - .L_152)


	//   ....[0]....
.L_152:
        /*1074*/ 	.word	0x000002d0
        /*1078*/ 	.word	0x000000ff
        /*107c*/ 	.word	0x00038800
        /*1080*/ 	.short	0x0100
        /*1082*/ 	.byte	0x08
	.zero		1


	//   ....[1]....
        /*1084*/ 	.word	0x000002e0
        /*1088*/ 	.word	0x000000ff
        /*108c*/ 	.word	0x00038820
        /*1090*/ 	.short	0x0100
        /*1092*/ 	.byte	0x08
	.zero		1


	//   ....[2]....
        /*1094*/ 	.word	0x000003d0
        /*1098*/ 	.word	0x000000ff
        /*109c*/ 	.word	0x00038830
        /*10a0*/ 	.short	0x0100
        /*10a2*/ 	.byte	0x08
	.zero		1


	//   ....[3]....
        /*10a4*/ 	.word	0x000003e0
        /*10a8*/ 	.word	0x000000ff
        /*10ac*/ 	.word	0x00038840
        /*10b0*/ 	.short	0x0100
        /*10b2*/ 	.byte	0x08
	.zero		1


	//   ....[4]....
        /*10b4*/ 	.word	0x000003f0
        /*10b8*/ 	.word	0x000000ff
        /*10bc*/ 	.word	0x00038838
        /*10c0*/ 	.short	0x0100
        /*10c2*/ 	.byte	0x08
	.zero		1


	//   ....[5]....
        /*10c4*/ 	.word	0x00000400
        /*10c8*/ 	.word	0x000000ff
        /*10cc*/ 	.word	0x00038848
        /*10d0*/ 	.short	0x0100
        /*10d2*/ 	.byte	0x08
	.zero		1


	//   ....[6]....
        /*10d4*/ 	.word	0x00000530
        /*10d8*/ 	.word	0x000000ff
        /*10dc*/ 	.word	0x00038850
        /*10e0*/ 	.short	0x0100
        /*10e2*/ 	.byte	0x08
	.zero		1


	//   ....[7]....
        /*10e4*/ 	.word	0x00000540
        /*10e8*/ 	.word	0x000000ff
        /*10ec*/ 	.word	0x00038860
        /*10f0*/ 	.short	0x0100
        /*10f2*/ 	.byte	0x08
	.zero		1


	//   ....[8]....
        /*10f4*/ 	.word	0x00000550
        /*10f8*/ 	.word	0x000000ff
        /*10fc*/ 	.word	0x00038858
        /*1100*/ 	.short	0x0100
        /*1102*/ 	.byte	0x08
	.zero		1


	//   ....[9]....
        /*1104*/ 	.word	0x00000560
        /*1108*/ 	.word	0x000000ff
        /*110c*/ 	.word	0x00038868
        /*1110*/ 	.short	0x0100
        /*1112*/ 	.byte	0x08
	.zero		1


	//   ....[10]....
        /*1114*/ 	.word	0x00000650
        /*1118*/ 	.word	0x000000ff
        /*111c*/ 	.word	0x00038870
        /*1120*/ 	.short	0x0100
        /*1122*/ 	.byte	0x06
	.zero		1


	//   ....[11]....
        /*1124*/ 	.word	0x00000660
        /*1128*/ 	.word	0x000000ff
        /*112c*/ 	.word	0x00038880
        /*1130*/ 	.short	0x0100
        /*1132*/ 	.byte	0x06
	.zero		1


	//   ....[12]....
        /*1134*/ 	.word	0x00000670
        /*1138*/ 	.word	0x000000ff
        /*113c*/ 	.word	0x00038878
        /*1140*/ 	.short	0x0100
        /*1142*/ 	.byte	0x06
	.zero		1


	//   ....[13]....
        /*1144*/ 	.word	0x00000680
        /*1148*/ 	.word	0x000000ff
        /*114c*/ 	.word	0x00038888
        /*1150*/ 	.short	0x0100
        /*1152*/ 	.byte	0x06
	.zero		1


	//   ....[14]....
        /*1154*/ 	.word	0x000007b0
        /*1158*/ 	.word	0x000000ff
        /*115c*/ 	.word	0x00038890
        /*1160*/ 	.short	0x0100
        /*1162*/ 	.byte	0x08
	.zero		1


	//   ....[15]....
        /*1164*/ 	.word	0x000007c0
        /*1168*/ 	.word	0x000000ff
        /*116c*/ 	.word	0x000388a0
        /*1170*/ 	.short	0x0100
        /*1172*/ 	.byte	0x08
	.zero		1


	//   ....[16]....
        /*1174*/ 	.word	0x000007d0
        /*1178*/ 	.word	0x000000ff
        /*117c*/ 	.word	0x00038898
        /*1180*/ 	.short	0x0100
        /*1182*/ 	.byte	0x08
	.zero		1


	//   ....[17]....
        /*1184*/ 	.word	0x000007e0
        /*1188*/ 	.word	0x000000ff
        /*118c*/ 	.word	0x000388a8
        /*1190*/ 	.short	0x0100
        /*1192*/ 	.byte	0x08
	.zero		1


	//   ....[18]....
        /*1194*/ 	.word	0x00000910
        /*1198*/ 	.word	0x000000ff
        /*119c*/ 	.word	0x000388b0
        /*11a0*/ 	.short	0x0100
        /*11a2*/ 	.byte	0x08
	.zero		1


	//   ....[19]....
        /*11a4*/ 	.word	0x00000920
        /*11a8*/ 	.word	0x000000ff
        /*11ac*/ 	.word	0x000388c0
        /*11b0*/ 	.short	0x0100
        /*11b2*/ 	.byte	0x08
	.zero		1


	//   ....[20]....
        /*11b4*/ 	.word	0x00000930
        /*11b8*/ 	.word	0x000000ff
        /*11bc*/ 	.word	0x000388b8
        /*11c0*/ 	.short	0x0100
        /*11c2*/ 	.byte	0x08
	.zero		1


	//   ....[21]....
        /*11c4*/ 	.word	0x00000940
        /*11c8*/ 	.word	0x000000ff
        /*11cc*/ 	.word	0x000388c8
        /*11d0*/ 	.short	0x0100
        /*11d2*/ 	.byte	0x08
	.zero		1


	//   ....[22]....
        /*11d4*/ 	.word	0x00004000
        /*11d8*/ 	.word	0x00000003
        /*11dc*/ 	.word	0x00038890
        /*11e0*/ 	.short	0x010a
        /*11e2*/ 	.byte	0x3f
	.zero		1


	//   ....[23]....
        /*11e4*/ 	.word	0x000077a0
        /*11e8*/ 	.word	0x00000003
        /*11ec*/ 	.word	0x00038890
        /*11f0*/ 	.short	0x010a
        /*11f2*/ 	.byte	0x3f
	.zero		1


	//   ....[24]....
        /*11f4*/ 	.word	0x0000ab80
        /*11f8*/ 	.word	0x00000003
        /*11fc*/ 	.word	0x00038890
        /*1200*/ 	.short	0x010a
        /*1202*/ 	.byte	0x3f
	.zero		1


	//   ....[25]....
        /*1204*/ 	.word	0x0000afd0
        /*1208*/ 	.word	0x00000024
        /*120c*/ 	.word	0x00000000
        /*1210*/ 	.short	0x0101
        /*1212*/ 	.byte	0x3f
	.zero		1


	//   ....[26]....
        /*1214*/ 	.word	0x0000b010
        /*1218*/ 	.word	0x00000003
        /*121c*/ 	.word	0x000388b0
        /*1220*/ 	.short	0x010a
        /*1222*/ 	.byte	0x3f
	.zero		1


	//   ....[27]....
        /*1224*/ 	.word	0x0000b650
        /*1228*/ 	.word	0x00000003
        /*122c*/ 	.word	0x00000000
        /*1230*/ 	.short	0x0101
        /*1232*/ 	.byte	0x3f
	.zero		1


	//   ....[28]....
        /*1234*/ 	.word	0x0000c030
        /*1238*/ 	.word	0x00000012
        /*123c*/ 	.word	0x00038800
        /*1240*/ 	.short	0x010a
        /*1242*/ 	.byte	0x3f
	.zero		1


	//   ....[29]....
        /*1244*/ 	.word	0x0000c080
        /*1248*/ 	.word	0x00000012
        /*124c*/ 	.word	0x00038800
        /*1250*/ 	.short	0x010a
        /*1252*/ 	.byte	0x3f
	.zero		1


	//   ....[30]....
        /*1254*/ 	.word	0x0000c860
        /*1258*/ 	.word	0x00000012
        /*125c*/ 	.word	0x00038800
        /*1260*/ 	.short	0x010a
        /*1262*/ 	.byte	0x3f
	.zero		1


	//   ....[31]....
        /*1264*/ 	.word	0x0000fbd0
        /*1268*/ 	.word	0x00000012
        /*126c*/ 	.word	0x00038800
        /*1270*/ 	.short	0x010a
        /*1272*/ 	.byte	0x3f
	.zero		1


	//   ....[32]....
        /*1274*/ 	.word	0x00013320
        /*1278*/ 	.word	0x00000000
        /*127c*/ 	.word	0x00038830
        /*1280*/ 	.short	0x010a
        /*1282*/ 	.byte	0x3f
	.zero		1


	//   ....[33]....
        /*1284*/ 	.word	0x000133a0
        /*1288*/ 	.word	0x00000000
        /*128c*/ 	.word	0x00038830
        /*1290*/ 	.short	0x010a
        /*1292*/ 	.byte	0x3f
	.zero		1


	//   ....[34]....
        /*1294*/ 	.word	0x00017120
        /*1298*/ 	.word	0x00000000
        /*129c*/ 	.word	0x00000000
        /*12a0*/ 	.short	0x0101
        /*12a2*/ 	.byte	0x3f
	.zero		1


	//   ....[35]....
        /*12a4*/ 	.word	0x00018190
        /*12a8*/ 	.word	0x0000000b
        /*12ac*/ 	.word	0x00038830
        /*12b0*/ 	.short	0x010a
        /*12b2*/ 	.byte	0x3f
	.zero		1


	//   ....[36]....
        /*12b4*/ 	.word	0x00018210
        /*12b8*/ 	.word	0x0000000b
        /*12bc*/ 	.word	0x00038830
        /*12c0*/ 	.short	0x010a
        /*12c2*/ 	.byte	0x3f
	.zero		1


	//   ....[37]....
        /*12c4*/ 	.word	0x0001b930
        /*12c8*/ 	.word	0x00000009
        /*12cc*/ 	.word	0x00038850
        /*12d0*/ 	.short	0x010a
        /*12d2*/ 	.byte	0x3f
	.zero		1


	//   ....[38]....
        /*12d4*/ 	.word	0x0001b980
        /*12d8*/ 	.word	0x00000009
        /*12dc*/ 	.word	0x00038850
        /*12e0*/ 	.short	0x010a
        /*12e2*/ 	.byte	0x3f
	.zero		1


	//   ....[39]....
        /*12e4*/ 	.word	0x0001c2c0
        /*12e8*/ 	.word	0x000000a5
        /*12ec*/ 	.word	0x00000000
        /*12f0*/ 	.short	0x0101
        /*12f2*/ 	.byte	0x3f
	.zero		1


	//   ....[40]....
        /*12f4*/ 	.word	0x0001c3d0
        /*12f8*/ 	.word	0x00000009
        /*12fc*/ 	.word	0x00000000
        /*1300*/ 	.short	0x0101
        /*1302*/ 	.byte	0x3f
	.zero		1


	//   ....[41]....
        /*1304*/ 	.word	0x0001d1b0
        /*1308*/ 	.word	0x00000000
        /*130c*/ 	.word	0x00038850
        /*1310*/ 	.short	0x010a
        /*1312*/ 	.byte	0x3f
	.zero		1


	//   ....[42]....
        /*1314*/ 	.word	0x0001d200
        /*1318*/ 	.word	0x00000000
        /*131c*/ 	.word	0x00038850
        /*1320*/ 	.short	0x010a
        /*1322*/ 	.byte	0x3f
	.zero		1


	//   ....[43]....
        /*1324*/ 	.word	0x0001d700
        /*1328*/ 	.word	0x00000007
        /*132c*/ 	.word	0x00000000
        /*1330*/ 	.short	0x0101
        /*1332*/ 	.byte	0x3f
	.zero		1


	//   ....[44]....
        /*1334*/ 	.word	0x0001fab0
        /*1338*/ 	.word	0x00000000
        /*133c*/ 	.word	0x00000000
        /*1340*/ 	.short	0x0101
        /*1342*/ 	.byte	0x3f
	.zero		1


	//   ....[45]....
        /*1344*/ 	.word	0x00020770
        /*1348*/ 	.word	0x0000005e
        /*134c*/ 	.word	0x00000000
        /*1350*/ 	.short	0x0101
        /*1352*/ 	.byte	0x3f
	.zero		1


	//   ....[46]....
        /*1354*/ 	.word	0x000240d0
        /*1358*/ 	.word	0x00000012
        /*135c*/ 	.word	0x00038820
        /*1360*/ 	.short	0x010a
        /*1362*/ 	.byte	0x3f
	.zero		1


	//   ....[47]....
        /*1364*/ 	.word	0x000241a0
        /*1368*/ 	.word	0x00000006
        /*136c*/ 	.word	0x000388a0
        /*1370*/ 	.short	0x010a
        /*1372*/ 	.byte	0x3f
	.zero		1


	//   ....[48]....
        /*1374*/ 	.word	0x000246e0
        /*1378*/ 	.word	0x00000006
        /*137c*/ 	.word	0x000388c0
        /*1380*/ 	.short	0x010a
        /*1382*/ 	.byte	0x3f
	.zero		1


	//   ....[49]....
        /*1384*/ 	.word	0x00024d60
        /*1388*/ 	.word	0x00000006
        /*138c*/ 	.word	0x000388a0
        /*1390*/ 	.short	0x010a
        /*1392*/ 	.byte	0x3f
	.zero		1


	//   ....[50]....
        /*1394*/ 	.word	0x00025290
        /*1398*/ 	.word	0x00000006
        /*139c*/ 	.word	0x000388c0
        /*13a0*/ 	.short	0x010a
        /*13a2*/ 	.byte	0x3f
	.zero		1


	//   ....[51]....
        /*13a4*/ 	.word	0x00026400
        /*13a8*/ 	.word	0x00000000
        /*13ac*/ 	.word	0x00038840
        /*13b0*/ 	.short	0x010a
        /*13b2*/ 	.byte	0x3f
	.zero		1


	//   ....[52]....
        /*13b4*/ 	.word	0x00027490
        /*13b8*/ 	.word	0x00000012
        /*13bc*/ 	.word	0x00038800
        /*13c0*/ 	.short	0x0107
        /*13c2*/ 	.byte	0x3f
	.zero		1


	//   ....[53]....
        /*13c4*/ 	.word	0x000275a0
        /*13c8*/ 	.word	0x00000012
        /*13cc*/ 	.word	0x00038800
        /*13d0*/ 	.short	0x0101
        /*13d2*/ 	.byte	0x3f
	.zero		1


	//   ....[54]....
        /*13d4*/ 	.word	0x000275c0
        /*13d8*/ 	.word	0x00000012
        /*13dc*/ 	.word	0x00038820
        /*13e0*/ 	.short	0x010a
        /*13e2*/ 	.byte	0x3f
	.zero		1


	//   ....[55]....
        /*13e4*/ 	.word	0x00027990
        /*13e8*/ 	.word	0x00000003
        /*13ec*/ 	.word	0x00038840
        /*13f0*/ 	.short	0x010a
        /*13f2*/ 	.byte	0x3f
	.zero		1


	//   ....[56]....
        /*13f4*/ 	.word	0x00027f30
        /*13f8*/ 	.word	0x00000003
        /*13fc*/ 	.word	0x00000060
        /*1400*/ 	.short	0x010a
        /*1402*/ 	.byte	0x3f
	.zero		1


	//   ....[57]....
        /*1404*/ 	.word	0x000287b0
        /*1408*/ 	.word	0x00000003
        /*140c*/ 	.word	0x00038840
        /*1410*/ 	.short	0x010a
        /*1412*/ 	.byte	0x3f
	.zero		1


	//   ....[58]....
        /*1414*/ 	.word	0x00028d50
        /*1418*/ 	.word	0x00000002
        /*141c*/ 	.word	0x00000060
        /*1420*/ 	.short	0x010a
        /*1422*/ 	.byte	0x3f
	.zero		1


	//   ....[59]....
        /*1424*/ 	.word	0x00029510
        /*1428*/ 	.word	0x00000002
        /*142c*/ 	.word	0x00038840
        /*1430*/ 	.short	0x010a
        /*1432*/ 	.byte	0x3f
	.zero		1


	//   ....[60]....
        /*1434*/ 	.word	0x00029ab0
        /*1438*/ 	.word	0x00000002
        /*143c*/ 	.word	0x00000060
        /*1440*/ 	.short	0x010a
        /*1442*/ 	.byte	0x3f
	.zero		1


	//   ....[61]....
        /*1444*/ 	.word	0x0002a220
        /*1448*/ 	.word	0x00000000
        /*144c*/ 	.word	0x00038860
        /*1450*/ 	.short	0x010a
        /*1452*/ 	.byte	0x3f
	.zero		1


	//   ....[62]....
        /*1454*/ 	.word	0x0002b620
        /*1458*/ 	.word	0x00000000
        /*145c*/ 	.word	0x00038820
        /*1460*/ 	.short	0x010a
        /*1462*/ 	.byte	0x3f
	.zero		1


	//   ....[63]....
        /*1464*/ 	.word	0x0002b800
        /*1468*/ 	.word	0x00000006
        /*146c*/ 	.word	0x00000000
        /*1470*/ 	.short	0x010a
        /*1472*/ 	.byte	0x3f
	.zero		1


	//   ....[64]....
        /*1474*/ 	.word	0x0002b830
        /*1478*/ 	.word	0x00000007
        /*147c*/ 	.word	0x00000000
        /*1480*/ 	.short	0x010a
        /*1482*/ 	.byte	0x3f
	.zero		1


	//   ....[65]....
        /*1484*/ 	.word	0x0002b890
        /*1488*/ 	.word	0x00000004
        /*148c*/ 	.word	0x00000000
        /*1490*/ 	.short	0x010a
        /*1492*/ 	.byte	0x3f
	.zero		1


	//   ....[66]....
        /*1494*/ 	.word	0x0002b8c0
        /*1498*/ 	.word	0x00000003
        /*149c*/ 	.word	0x00000000
        /*14a0*/ 	.short	0x010a
        /*14a2*/ 	.byte	0x3f
	.zero		1


	//   ....[67]....
        /*14a4*/ 	.word	0x0002b920
        /*14a8*/ 	.word	0x00000003
        /*14ac*/ 	.word	0x00038890
        /*14b0*/ 	.short	0x010a
        /*14b2*/ 	.byte	0x3f
	.zero		1


	//   ....[68]....
        /*14b4*/ 	.word	0x0002b970
        /*14b8*/ 	.word	0x00000003
        /*14bc*/ 	.word	0x00038890
        /*14c0*/ 	.short	0x010a
        /*14c2*/ 	.byte	0x3f
	.zero		1


	//   ....[69]....
        /*14c4*/ 	.word	0x0002b9c0
        /*14c8*/ 	.word	0x00000003
        /*14cc*/ 	.word	0x00038890
        /*14d0*/ 	.short	0x010a
        /*14d2*/ 	.byte	0x3f
	.zero		1


	//   ....[70]....
        /*14d4*/ 	.word	0x0002ba10
        /*14d8*/ 	.word	0x00000003
        /*14dc*/ 	.word	0x000388b0
        /*14e0*/ 	.short	0x010a
        /*14e2*/ 	.byte	0x3f
	.zero		1


	//   ....[71]....
        /*14e4*/ 	.word	0x0002bc30
        /*14e8*/ 	.word	0x00000012
        /*14ec*/ 	.word	0x00038800
        /*14f0*/ 	.short	0x010a
        /*14f2*/ 	.byte	0x3f
	.zero		1


	//   ....[72]....
        /*14f4*/ 	.word	0x0002be50
        /*14f8*/ 	.word	0x00000012
        /*14fc*/ 	.word	0x00038800
        /*1500*/ 	.short	0x010a
        /*1502*/ 	.byte	0x3f
	.zero		1


	//   ....[73]....
        /*1504*/ 	.word	0x0002bea0
        /*1508*/ 	.word	0x00000000
        /*150c*/ 	.word	0x00038830
        /*1510*/ 	.short	0x010a
        /*1512*/ 	.byte	0x3f
	.zero		1


	//   ....[74]....
        /*1514*/ 	.word	0x0002bef0
        /*1518*/ 	.word	0x0000000b
        /*151c*/ 	.word	0x00038830
        /*1520*/ 	.short	0x010a
        /*1522*/ 	.byte	0x3f
	.zero		1


	//   ....[75]....
        /*1524*/ 	.word	0x0002bf40
        /*1528*/ 	.word	0x00000009
        /*152c*/ 	.word	0x00038850
        /*1530*/ 	.short	0x010a
        /*1532*/ 	.byte	0x3f
	.zero		1


	//   ....[76]....
        /*1534*/ 	.word	0x0002bf90
        /*1538*/ 	.word	0x00000000
        /*153c*/ 	.word	0x00038850
        /*1540*/ 	.short	0x010a
        /*1542*/ 	.byte	0x3f
	.zero		1


	//   ....[77]....
        /*1544*/ 	.word	0x0002c130
        /*1548*/ 	.word	0x00000012
        /*154c*/ 	.word	0x00038820
        /*1550*/ 	.short	0x010a
        /*1552*/ 	.byte	0x3f
	.zero		1


	//   ....[78]....
        /*1554*/ 	.word	0x0002c180
        /*1558*/ 	.word	0x00000006
        /*155c*/ 	.word	0x000388a0
        /*1560*/ 	.short	0x010a
        /*1562*/ 	.byte	0x3f
	.zero		1


	//   ....[79]....
        /*1564*/ 	.word	0x0002c1d0
        /*1568*/ 	.word	0x00000006
        /*156c*/ 	.word	0x000388c0
        /*1570*/ 	.short	0x010a
        /*1572*/ 	.byte	0x3f
	.zero		1


	//   ....[80]....
        /*1574*/ 	.word	0x0002c220
        /*1578*/ 	.word	0x00000006
        /*157c*/ 	.word	0x000388a0
        /*1580*/ 	.short	0x010a
        /*1582*/ 	.byte	0x3f
	.zero		1


	//   ....[81]....
        /*1584*/ 	.word	0x0002c270
        /*1588*/ 	.word	0x00000006
        /*158c*/ 	.word	0x000388c0
        /*1590*/ 	.short	0x010a
        /*1592*/ 	.byte	0x3f
	.zero		1


	//   ....[82]....
        /*1594*/ 	.word	0x0002c410
        /*1598*/ 	.word	0x00000000
        /*159c*/ 	.word	0x00038840
        /*15a0*/ 	.short	0x010a
        /*15a2*/ 	.byte	0x3f
	.zero		1


	//   ....[83]....
        /*15a4*/ 	.word	0x0002d090
        /*15a8*/ 	.word	0x00000012
        /*15ac*/ 	.word	0x00038820
        /*15b0*/ 	.short	0x010a
        /*15b2*/ 	.byte	0x3f
	.zero		1


	//   ....[84]....
        /*15b4*/ 	.word	0x0002d0e0
        /*15b8*/ 	.word	0x00000003
        /*15bc*/ 	.word	0x00038840
        /*15c0*/ 	.short	0x010a
        /*15c2*/ 	.byte	0x3f
	.zero		1


	//   ....[85]....
        /*15c4*/ 	.word	0x0002d130
        /*15c8*/ 	.word	0x00000003
        /*15cc*/ 	.word	0x00000060
        /*15d0*/ 	.short	0x010a
        /*15d2*/ 	.byte	0x3f
	.zero		1


	//   ....[86]....
        /*15d4*/ 	.word	0x0002d180
        /*15d8*/ 	.word	0x00000003
        /*15dc*/ 	.word	0x00038840
        /*15e0*/ 	.short	0x010a
        /*15e2*/ 	.byte	0x3f
	.zero		1


	//   ....[87]....
        /*15e4*/ 	.word	0x0002d1d0
        /*15e8*/ 	.word	0x00000002
        /*15ec*/ 	.word	0x00000060
        /*15f0*/ 	.short	0x010a
        /*15f2*/ 	.byte	0x3f
	.zero		1


	//   ....[88]....
        /*15f4*/ 	.word	0x0002d220
        /*15f8*/ 	.word	0x00000002
        /*15fc*/ 	.word	0x00038840
        /*1600*/ 	.short	0x010a
        /*1602*/ 	.byte	0x3f
	.zero		1


	//   ....[89]....
        /*1604*/ 	.word	0x0002d270
        /*1608*/ 	.word	0x00000002
        /*160c*/ 	.word	0x00000060
        /*1610*/ 	.short	0x010a
        /*1612*/ 	.byte	0x3f
	.zero		1


	//   ....[90]....
        /*1614*/ 	.word	0x0002d2c0
        /*1618*/ 	.word	0x00000000
        /*161c*/ 	.word	0x00038860
        /*1620*/ 	.short	0x010a
        /*1622*/ 	.byte	0x3f
	.zero		1


	//   ....[91]....
        /*1624*/ 	.word	0x0002de10
        /*1628*/ 	.word	0x00000000
        /*162c*/ 	.word	0x00038820
        /*1630*/ 	.short	0x010a
        /*1632*/ 	.byte	0x3f
	.zero		1


	//   ....[92]....
        /*1634*/ 	.word	0x0002dfb0
        /*1638*/ 	.word	0x00000006
        /*163c*/ 	.word	0x00000000
        /*1640*/ 	.short	0x010a
        /*1642*/ 	.byte	0x3f
	.zero		1


	//   ....[93]....
        /*1644*/ 	.word	0x0002e000
        /*1648*/ 	.word	0x00000007
        /*164c*/ 	.word	0x00000000
        /*1650*/ 	.short	0x010a
        /*1652*/ 	.byte	0x3f
	.zero		1


	//   ....[94]....
        /*1654*/ 	.word	0x0002e050
        /*1658*/ 	.word	0x00000004
        /*165c*/ 	.word	0x00000000
        /*1660*/ 	.short	0x010a
        /*1662*/ 	.byte	0x3f
	.zero		1


	//----- nvinfo : EIATTR_NUM_MBARRIERS
	.align		4
.L_153:
        /*1664*/ 	.byte	0x03, 0x38
        /*1666*/ 	.short	0x0016


	//----- nvinfo : EIATTR_EXIT_INSTR_OFFSETS
	.align		4
        /*1668*/ 	.byte	0x04, 0x1c
        /*166a*/ 	.short	(.L_155 - .L_154)


	//   ....[0]....
.L_154:
        /*166c*/ 	.word	0x0002b910


	//----- nvinfo : EIATTR_MAX_THREADS
	.align		4
.L_155:
        /*1670*/ 	.byte	0x04, 0x05
        /*1672*/ 	.short	(.L_157 - .L_156)
.L_156:
        /*1674*/ 	.word	0x00000180
        /*1678*/ 	.word	0x00000001
        /*167c*/ 	.word	0x00000001


	//----- nvinfo : EIATTR_CRS_STACK_SIZE
	.align		4
.L_157:
        /*1680*/ 	.byte	0x04, 0x1e
        /*1682*/ 	.short	(.L_159 - .L_158)
.L_158:
        /*1684*/ 	.word	0x00000000


	//----- nvinfo : EIATTR_CBANK_PARAM_SIZE
	.align		4
.L_159:
        /*1688*/ 	.byte	0x03, 0x19
        /*168a*/ 	.short	0x0af0


	//----- nvinfo : EIATTR_PARAM_CBANK
	.align		4
        /*168c*/ 	.byte	0x04, 0x0a
        /*168e*/ 	.short	(.L_161 - .L_160)
	.align		4
.L_160:
        /*1690*/ 	.word	index@(.nv.constant0._ZN7cutlass13device_kernelIN5flash11enable_sm90INS1_16FlashAttnFwdSm90INS1_25CollectiveMainloopFwdSm90ILi2EN4cute5tupleIJNS5_1CILi1EEES8_S8_EEENS6_IJNS7_ILi128EEENS7_ILi80EEENS7_ILi256EEEEEELi256ENS_10bfloat16_tEfNS_4arch4Sm90ELb0ELb0ELb0ELb1ELb0ELb1ELb0ELb1ELb1ELb1ELb1ELb0EEENS1_21CollectiveEpilogueFwdINS6_IJSA_SC_SB_EEES9_SE_SG_Li256ELb1ELb1ELb1ELb0EEENS1_36VarlenDynamicPersistentTileSchedulerILi128ELi80ELi256ELi128ELb1ELb1ELb1ELb0ELb1ELb1EEEEEEEEEvNT_6ParamsE)
        /*1694*/ 	.short	0x0210
        /*1696*/ 	.short	0x0af0


	//----- nvinfo : EIATTR_SW_WAR
	.align		4
.L_161:
        /*1698*/ 	.byte	0x04, 0x36
        /*169a*/ 	.short	(.L_163 - .L_162)
.L_162:
        /*169c*/ 	.word	0x00000008
.L_163:


//--------------------- .nv.info._ZN7cutlass13device_kernelIN5flash11enable_sm90INS1_16FlashAttnFwdSm90INS1_25CollectiveMainloopFwdSm90ILi2EN4cute5tupleIJNS5_1CILi1EEES8_S8_EEENS6_IJNS7_ILi128EEENS7_ILi64EEENS7_ILi256EEEEEELi256ENS_10bfloat16_tEfNS_4arch4Sm90ELb0ELb1ELb0ELb0ELb0ELb0ELb0ELb1ELb1ELb1ELb1ELb0EEENS1_21CollectiveEpilogueFwdINS6_IJSA_SC_SB_EEES9_SE_SG_Li256ELb0ELb1ELb1ELb0EEENS1_19SingleTileSchedulerILb0ELb1ELb1ELi128EEEEEEEEEvNT_6ParamsE --------------------------
	.section	.nv.info._ZN7cutlass13device_kernelIN5flash11enable_sm90INS1_16FlashAttnFwdSm90INS1_25CollectiveMainloopFwdSm90ILi2EN4cute5tupleIJNS5_1CILi1EEES8_S8_EEENS6_IJNS7_ILi128EEENS7_ILi64EEENS7_ILi256EEEEEELi256ENS_10bfloat16_tEfNS_4arch4Sm90ELb0ELb1ELb0ELb0ELb0ELb0ELb0ELb1ELb1ELb1ELb1ELb0EEENS1_21CollectiveEpilogueFwdINS6_IJSA_SC_SB_EEES9_SE_SG_Li256ELb0ELb1ELb1ELb0EEENS1_19SingleTileSchedulerILb0ELb1ELb1ELi128EEEEEEEEEvNT_6ParamsE,"",@"SHT_CUDA_INFO"
	.sectionflags	@""
	.align	4


	//----- nvinfo : EIATTR_CUDA_API_VERSION
	.align		4
        /*0000*/ 	.byte	0x04, 0x37
        /*0002*/ 	.short	(.L_165 - .L_164)
.L_164:
        /*0004*/ 	.word	0x00000082


	//----- nvinfo : EIATTR_KPARAM_INFO
	.align		4
.L_165:
        /*0008*/ 	.byte	0x04, 0x17
        /*000a*/ 	.short	(.L_167 - .L_166)
.L_166:
        /*000c*/ 	.word	0x00000000
        /*0010*/ 	.short	0x0000
        /*0012*/ 	.short	0x0070
        /*0014*/ 	.byte	0x00, 0xf0, 0x01, 0x28


	//----- nvinfo : EIATTR_SPARSE_MMA_MASK
	.align		4
.L_167:
        /*0018*/ 	.byte	0x03, 0x50
        /*001a*/ 	.short	0x0000


	//----- nvinfo : EIATTR_MAXREG_COUNT
	.align		4
        /*001c*/ 	.byte	0x03, 0x1b
        /*001e*/ 	.short	0x00a8


	//----- nvinfo : EIATTR_NUM_BARRIERS
	.align		4
        /*0020*/ 	.byte	0x02, 0x4c
        /*0022*/ 	.byte	0x09
	.zero		1


	//----- nvinfo : EIATTR_EXTERNS
	.align		4
        /*0024*/ 	.byte	0x04, 0x0f
        /*0026*/ 	.short	(.L_169 - .L_168)


	//   ....[0]....
	.align		4
.L_168:
        /*0028*/ 	.word	index@(__assertfail)


	//----- nvinfo : EIATTR_ANNOTATIONS
	.align		4
.L_169:
        /*002c*/ 	.byte	0x04, 0x55
        /*002e*/ 	.short	(.L_171 - .L_170)


	//   ....[0]....
.L_170:
        /* <DEDUP_REMOVED lines=10> */


	//----- nvinfo : EIATTR_MERCURY_ISA_VERSION
	.align		4
.L_171:
        /*00c0*/ 	.byte	0x03, 0x5f
        /*00c2*/ 	.short	0x0101


	//----- nvinfo : EIATTR_INT_WARP_WIDE_INSTR_OFFSETS
	.align		4
        /*00c4*/ 	.byte	0x04, 0x31
        /*00c6*/ 	.short	(.L_173 - .L_172)


	//   ....[0]....
.L_172:
        /*00c8*/ 	.word	0x00000130


	//   ....[1]....
        /*00cc*/ 	.word	0x00000170


	//   ....[2]....
        /*00d0*/ 	.word	0x000001e0


	//----- nvinfo : EIATTR_COOP_GROUP_MASK_REGIDS
	.align		4
.L_173:
        /*00d4*/ 	.byte	0x04, 0x29
        /*00d6*/ 	.short	(.L_175 - .L_174)


	//   ....[0]....
.L_174:
        /*00d8*/ 	.word	0xffffffff


	//   ....[1]....
        /*00dc*/ 	.word	0xffffffff


	//   ....[2]....
        /*00e0*/ 	.word	0xffffffff


	//   ....[3]....
        /*00e4*/ 	.word	0xffffffff


	//   ....[4]....
        /*00e8*/ 	.word	0xffffffff


	//   ....[5]....
        /*00ec*/ 	.word	0xffffffff


	//   ....[6]....
        /*00f0*/ 	.word	0xffffffff


	//   ....[7]....
        /*00f4*/ 	.word	0xffffffff


	//   ....[8]....
        /*00f8*/ 	.word	0xffffffff


	//   ....[9]....
        /*00fc*/ 	.word	0xffffffff


	//   ....[10]....
        /*0100*/ 	.word	0xffffffff


	//   ....[11]....
        /*0104*/ 	.word	0xffffffff


	//   ....[12]....
        /*0108*/ 	.word	0xffffffff


	//   ....[13]....
        /*010c*/ 	.word	0xffffffff


	//   ....[14]....
        /*0110*/ 	.word	0xffffffff


	//   ....[15]....
        /*0114*/ 	.word	0xffffffff


	//   ....[16]....
        /*0118*/ 	.word	0xffffffff


	//   ....[17]....
        /*011c*/ 	.word	0xffffffff


	//   ....[18]....
        /*0120*/ 	.word	0xffffffff


	//   ....[19]....
        /*0124*/ 	.word	0xffffffff


	//   ....[20]....
        /*0128*/ 	.word	0xffffffff


	//   ....[21]....
        /*012c*/ 	.word	0xffffffff


	//   ....[22]....
        /*0130*/ 	.word	0xffffffff


	//   ....[23]....
        /*0134*/ 	.word	0xffffffff


	//   ....[24]....
        /*0138*/ 	.word	0xffffffff


	//   ....[25]....
        /*013c*/ 	.word	0xffffffff


	//   ....[26]....
        /*0140*/ 	.word	0xffffffff


	//   ....[27]....
        /*0144*/ 	.word	0xffffffff


	//   ....[28]....
        /*0148*/ 	.word	0xffffffff


	//   ....[29]....
        /*014c*/ 	.word	0xffffffff


	//   ....[30]....
        /*0150*/ 	.word	0xffffffff


	//   ....[31]....
        /*0154*/ 	.word	0xffffffff


	//   ....[32]....
        /*0158*/ 	.word	0xffffffff


	//   ....[33]....
        /*015c*/ 	.word	0xffffffff


	//   ....[34]....
        /*0160*/ 	.word	0xffffffff


	//   ....[35]....
        /*0164*/ 	.word	0xffffffff


	//   ....[36]....
        /*0168*/ 	.word	0xffffffff


	//   ....[37]....
        /*016c*/ 	.word	0xffffffff


	//   ....[38]....
        /*0170*/ 	.word	0xffffffff


	//   ....[39]....
        /*0174*/ 	.word	0xffffffff


	//   ....[40]....
        /*0178*/ 	.word	0xffffffff


	//   ....[41]....
        /*017c*/ 	.word	0xffffffff


	//   ....[42]....
        /*0180*/ 	.word	0xffffffff


	//   ....[43]....
        /*0184*/ 	.word	0xffffffff


	//   ....[44]....
        /*0188*/ 	.word	0xffffffff


	//   ....[45]....
        /*018c*/ 	.word	0xffffffff


	//   ....[46]....
        /*0190*/ 	.word	0xffffffff


	//   ....[47]....
        /*0194*/ 	.word	0xffffffff


	//   ....[48]....
        /*0198*/ 	.word	0xffffffff


	//   ....[49]....
        /*019c*/ 	.word	0xffffffff


	//   ....[50]....
        /*01a0*/ 	.word	0xffffffff


	//   ....[51]....
        /*01a4*/ 	.word	0xffffffff


	//   ....[52]....
        /*01a8*/ 	.word	0xffffffff


	//   ....[53]....
        /*01ac*/ 	.word	0xffffffff


	//   ....[54]....
        /*01b0*/ 	.word	0xffffffff


	//   ....[55]....
        /*01b4*/ 	.word	0xffffffff


	//   ....[56]....
        /*01b8*/ 	.word	0xffffffff


	//   ....[57]....
        /*01bc*/ 	.word	0xffffffff


	//   ....[58]....
        /*01c0*/ 	.word	0xffffffff


	//   ....[59]....
        /*01c4*/ 	.word	0xffffffff


	//   ....[60]....
        /*01c8*/ 	.word	0xffffffff


	//   ....[61]....
        /*01cc*/ 	.word	0x0500000f


	//   ....[62]....
        /*01d0*/ 	.word	0x0500000f


	//   ....[63]....
        /*01d4*/ 	.word	0x0500000f


	//   ....[64]....
        /*01d8*/ 	.word	0x0500000f


	//   ....[65]....
        /*01dc*/ 	.word	0x0500000f


	//   ....[66]....
        /*01e0*/ 	.word	0x0500000f


	//   ....[67]....
        /*01e4*/ 	.word	0x0500000f


	//   ....[68]....
        /*01e8*/ 	.word	0x0500000f


	//   ....[69]....
        /*01ec*/ 	.word	0x0500000f


	//   ....[70]....
        /*01f0*/ 	.word	0x0500000f


	//   ....[71]....
        /*01f4*/ 	.word	0x0500000f


	//   ....[72]....
        /*01f8*/ 	.word	0x0500000f


	//   ....[73]....
        /*01fc*/ 	.word	0x0500000f


	//   ....[74]....
        /*0200*/ 	.word	0x0500000f


	//   ....[75]....
        /*0204*/ 	.word	0x0500000f


	//   ....[76]....
        /*0208*/ 	.word	0x0500000f


	//   ....[77]....
        /*020c*/ 	.word	0x0500000f


	//   ....[78]....
        /*0210*/ 	.word	0x0500000f


	//----- nvinfo : EIATTR_COOP_GROUP_INSTR_OFFSETS
	.align		4
.L_175:
        /*0214*/ 	.byte	0x04, 0x28
        /*0216*/ 	.short	(.L_177 - .L_176)


	//   ....[0]....
.L_176:
        /*0218*/ 	.word	0x00000060


	//   ....[1]....
        /*021c*/ 	.word	0x00000140


	//   ....[2]....
        /*0220*/ 	.word	0x00000190


	//   ....[3]....
        /*0224*/ 	.word	0x000003c0


	//   ....[4]....
        /*0228*/ 	.word	0x00000520


	//   ....[5]....
        /*022c*/ 	.word	0x00000640


	//   ....[6]....
        /*0230*/ 	.word	0x000007a0


	//   ....[7]....
        /*0234*/ 	.word	0x00001800


	//   ....[8]....
        /*0238*/ 	.word	0x00002830


	//   ....[9]....
        /*023c*/ 	.word	0x00002ac0


	//   ....[10]....
        /*0240*/ 	.word	0x000034d0


	//   ....[11]....
        /*0244*/ 	.word	0x00003600


	//   ....[12]....
        /*0248*/ 	.word	0x00003b80


	//   ....[13]....
        /*024c*/ 	.word	0x00003c00


	//   ....[14]....
        /*0250*/ 	.word	0x00005a90


	//   ....[15]....
        /*0254*/ 	.word	0x00005d70


	//   ....[16]....
        /*0258*/ 	.word	0x00006440


	//   ....[17]....
        /*025c*/ 	.word	0x00006540


	//   ....[18]....
        /*0260*/ 	.word	0x000068f0


	//   ....[19]....
        /*0264*/ 	.word	0x00006950


	//   ....[20]....
        /*0268*/ 	.word	0x00008540


	//   ....[21]....
        /*026c*/ 	.word	0x00008680


	//   ....[22]....
        /*0270*/ 	.word	0x000088a0


	//   ....[23]....
        /*0274*/ 	.word	0x00008990


	//   ....[24]....
        /*0278*/ 	.word	0x0000a340


	//   ....[25]....
        /*027c*/ 	.word	0x0000a570


	//   ....[26]....
        /*0280*/ 	.word	0x0000aca0


	//   ....[27]....
        /*0284*/ 	.word	0x0000ada0


	//   ....[28]....
        /*0288*/ 	.word	0x0000b1d0


	//   ....[29]....
        /*028c*/ 	.word	0x0000b230


	//   ....[30]....
        /*0290*/ 	.word	0x0000c1b0


	//   ....[31]....
        /*0294*/ 	.word	0x0000c1e0


	//   ....[32]....
        /*0298*/ 	.word	0x0000c2a0


	//   ....[33]....
        /*029c*/ 	.word	0x0000c300


	//   ....[34]....
        /*02a0*/ 	.word	0x0000d520


	//   ....[35]....
        /*02a4*/ 	.word	0x0000d570


	//   ....[36]....
        /*02a8*/ 	.word	0x0000d5b0


	//   ....[37]....
        /*02ac*/ 	.word	0x0000d5f0


	//   ....[38]....
        /*02b0*/ 	.word	0x0000d630


	//   ....[39]....
        /*02b4*/ 	.word	0x0000d650


	//   ....[40]....
        /*02b8*/ 	.word	0x0000e2b0


	//   ....[41]....
        /*02bc*/ 	.word	0x0000e2c0


	//   ....[42]....
        /*02c0*/ 	.word	0x0000f340


	//   ....[43]....
        /*02c4*/ 	.word	0x00010220


	//   ....[44]....
        /*02c8*/ 	.word	0x00010c60


	//   ....[45]....
        /*02cc*/ 	.word	0x00010ca0


	//   ....[46]....
        /*02d0*/ 	.word	0x00010cd0


	//   ....[47]....
        /*02d4*/ 	.word	0x00010cf0


	//   ....[48]....
        /*02d8*/ 	.word	0x00010d30


	//   ....[49]....
        /*02dc*/ 	.word	0x00010db0


	//   ....[50]....
        /*02e0*/ 	.word	0x00010de0


	//   ....[51]....
        /*02e4*/ 	.word	0x00010e50


	//   ....[52]....
        /*02e8*/ 	.word	0x00010e80


	//   ....[53]....
        /*02ec*/ 	.word	0x00010ef0


	//   ....[54]....
        /*02f0*/ 	.word	0x00010f20


	//   ....[55]....
        /*02f4*/ 	.word	0x00010f90


	//   ....[56]....
        /*02f8*/ 	.word	0x00010fc0


	//   ....[57]....
        /*02fc*/ 	.word	0x00011030


	//   ....[58]....
        /*0300*/ 	.word	0x00011060


	//   ....[59]....
        /*0304*/ 	.word	0x000110c0


	//   ....[60]....
        /*0308*/ 	.word	0x00013d30


	//   ....[61]....
        /*030c*/ 	.word	0x00014390


	//   ....[62]....
        /*0310*/ 	.word	0x00014500


	//   ....[63]....
        /*0314*/ 	.word	0x00014560


	//   ....[64]....
        /*0318*/ 	.word	0x000146b0


	//   ....[65]....
        /*031c*/ 	.word	0x00014720


	//   ....[66]....
        /*0320*/ 	.word	0x00014820


	//   ....[67]....
        /*0324*/ 	.word	0x00014890


	//   ....[68]....
        /*0328*/ 	.word	0x00014990


	//   ....[69]....
        /*032c*/ 	.word	0x00014a00


	//   ....[70]....
        /*0330*/ 	.word	0x00014b00


	//   ....[71]....
        /*0334*/ 	.word	0x00014b70


	//   ....[72]....
        /*0338*/ 	.word	0x00014c70


	//   ....[73]....
        /*033c*/ 	.word	0x00014ce0


	//   ....[74]....
        /*0340*/ 	.word	0x00014de0


	//   ....[75]....
        /*0344*/ 	.word	0x00014e40


	//   ....[76]....
        /*0348*/ 	.word	0x00014f30


	//   ....[77]....
        /*034c*/ 	.word	0x00014f80


	//   ....[78]....
        /*0350*/ 	.word	0x00015380


	//----- nvinfo : EIATTR_REG_RECONFIG
	.align		4
.L_177:
        /*0354*/ 	.byte	0x01, 0x54
	.zero		2


	//----- nvinfo : EIATTR_SYSCALL_OFFSETS
	.align		4
        /*0358*/ 	.byte	0x04, 0x46
        /*035a*/ 	.short	(.L_179 - .L_178)


	//   ....[0]....
.L_178:
        /*035c*/ 	.word	0x000019d0


	//   ....[1]....
        /*0360*/ 	.word	0x0000fea0


	//   ....[2]....
        /*0364*/ 	.word	0x0000ffe0


	//   ....[3]....
        /*0368*/ 	.word	0x000100d0


	//   ....[4]....
        /*036c*/ 	.word	0x00010890


	//----- nvinfo : EIATTR_MBARRIER_INSTR_OFFSETS
	.align		4
.L_179:
        /*0370*/ 	.byte	0x04, 0x39
        /*0372*/ 	.short	(.L_181 - .L_180)


	//   ....[0]....
.L_180:
        /*0374*/ 	.word	0x00000270
        /*0378*/ 	.word	0x000000ff
        /*037c*/ 	.word	0x00030800
        /*0380*/ 	.short	0x0100
        /*0382*/ 	.byte	0x08
	.zero		1


	//   ....[1]....
        /*0384*/ 	.word	0x00000280
        /*0388*/ 	.word	0x000000ff
        /*038c*/ 	.word	0x00030820
        /*0390*/ 	.short	0x0100
        /*0392*/ 	.byte	0x08
	.zero		1


	//   ....[2]....
        /*0394*/ 	.word	0x00000370
        /*0398*/ 	.word	0x000000ff
        /*039c*/ 	.word	0x00030830
        /*03a0*/ 	.short	0x0100
        /*03a2*/ 	.byte	0x08
	.zero		1


	//   ....[3]....
        /*03a4*/ 	.word	0x00000380
        /*03a8*/ 	.word	0x000000ff
        /*03ac*/ 	.word	0x00030840
        /*03b0*/ 	.short	0x0100
        /*03b2*/ 	.byte	0x08
	.zero		1


	//   ....[4]....
        /*03b4*/ 	.word	0x00000390
        /*03b8*/ 	.word	0x000000ff
        /*03bc*/ 	.word	0x00030838
        /*03c0*/ 	.short	0x0100
        /*03c2*/ 	.byte	0x08
	.zero		1


	//   ....[5]....
        /*03c4*/ 	.word	0x000003a0
        /*03c8*/ 	.word	0x000000ff
        /*03cc*/ 	.word	0x00030848
        /*03d0*/ 	.short	0x0100
        /*03d2*/ 	.byte	0x08
	.zero		1


	//   ....[6]....
        /*03d4*/ 	.word	0x000004d0
        /*03d8*/ 	.word	0x000000ff
        /*03dc*/ 	.word	0x00030850
        /*03e0*/ 	.short	0x0100
        /*03e2*/ 	.byte	0x08
	.zero		1


	//   ....[7]....
        /*03e4*/ 	.word	0x000004e0
        /*03e8*/ 	.word	0x000000ff
        /*03ec*/ 	.word	0x00030860
        /*03f0*/ 	.short	0x0100
        /*03f2*/ 	.byte	0x08
	.zero		1


	//   ....[8]....
        /*03f4*/ 	.word	0x000004f0
        /*03f8*/ 	.word	0x000000ff
        /*03fc*/ 	.word	0x00030858
        /*0400*/ 	.short	0x0100
        /*0402*/ 	.byte	0x08
	.zero		1


	//   ....[9]....
        /*0404*/ 	.word	0x00000500
        /*0408*/ 	.word	0x000000ff
        /*040c*/ 	.word	0x00030868
        /*0410*/ 	.short	0x0100
        /*0412*/ 	.byte	0x08
	.zero		1


	//   ....[10]....
        /*0414*/ 	.word	0x000005f0
        /*0418*/ 	.word	0x000000ff
        /*041c*/ 	.word	0x00030870
        /*0420*/ 	.short	0x0100
        /*0422*/ 	.byte	0x06
	.zero		1


	//   ....[11]....
        /*0424*/ 	.word	0x00000600
        /*0428*/ 	.word	0x000000ff
        /*042c*/ 	.word	0x00030880
        /*0430*/ 	.short	0x0100
        /*0432*/ 	.byte	0x06
	.zero		1


	//   ....[12]....
        /*0434*/ 	.word	0x00000610
        /*0438*/ 	.word	0x000000ff
        /*043c*/ 	.word	0x00030878
        /*0440*/ 	.short	0x0100
        /*0442*/ 	.byte	0x06
	.zero		1


	//   ....[13]....
        /*0444*/ 	.word	0x00000620
        /*0448*/ 	.word	0x000000ff
        /*044c*/ 	.word	0x00030888
        /*0450*/ 	.short	0x0100
        /*0452*/ 	.byte	0x06
	.zero		1


	//   ....[14]....
        /*0454*/ 	.word	0x00000750
        /*0458*/ 	.word	0x000000ff
        /*045c*/ 	.word	0x00030890
        /*0460*/ 	.short	0x0100
        /*0462*/ 	.byte	0x08
	.zero		1


	//   ....[15]....
        /*0464*/ 	.word	0x00000760
        /*0468*/ 	.word	0x000000ff
        /*046c*/ 	.word	0x000308a0
        /*0470*/ 	.short	0x0100
        /*0472*/ 	.byte	0x08
	.zero		1


	//   ....[16]....
        /*0474*/ 	.word	0x00000770
        /*0478*/ 	.word	0x000000ff
        /*047c*/ 	.word	0x00030898
        /*0480*/ 	.short	0x0100
        /*0482*/ 	.byte	0x08
	.zero		1


	//   ....[17]....
        /*0484*/ 	.word	0x00000780
        /*0488*/ 	.word	0x000000ff
        /*048c*/ 	.word	0x000308a8
        /*0490*/ 	.short	0x0100
        /*0492*/ 	.byte	0x08
	.zero		1


	//   ....[18]....
        /*0494*/ 	.word	0x000008b0
        /*0498*/ 	.word	0x000000ff
        /*049c*/ 	.word	0x000308b0
        /*04a0*/ 	.short	0x0100
        /*04a2*/ 	.byte	0x08
	.zero		1


	//   ....[19]....
        /*04a4*/ 	.word	0x000008c0
        /*04a8*/ 	.word	0x000000ff
        /*04ac*/ 	.word	0x000308c0
        /*04b0*/ 	.short	0x0100
        /*04b2*/ 	.byte	0x08
	.zero		1


	//   ....[20]....
        /*04b4*/ 	.word	0x000008d0
        /*04b8*/ 	.word	0x000000ff
        /*04bc*/ 	.word	0x000308b8
        /*04c0*/ 	.short	0x0100
        /*04c2*/ 	.byte	0x08
	.zero		1


	//   ....[21]....
        /*04c4*/ 	.word	0x000008e0
        /*04c8*/ 	.word	0x000000ff
        /*04cc*/ 	.word	0x000308c8
        /*04d0*/ 	.short	0x0100
        /*04d2*/ 	.byte	0x08
	.zero		1


	//   ....[22]....
        /*04d4*/ 	.word	0x00001a00
        /*04d8*/ 	.word	0x000000ff
        /*04dc*/ 	.word	0x00030800
        /*04e0*/ 	.short	0x010a
        /*04e2*/ 	.byte	0x04
	.zero		1


	//   ....[23]....
        /*04e4*/ 	.word	0x00001aa0
        /*04e8*/ 	.word	0x000000ff
        /*04ec*/ 	.word	0x00030830
        /*04f0*/ 	.short	0x010a
        /*04f2*/ 	.byte	0x04
	.zero		1


	//   ....[24]....
        /*04f4*/ 	.word	0x00001b40
        /*04f8*/ 	.word	0x000000ff
        /*04fc*/ 	.word	0x00030830
        /*0500*/ 	.short	0x010a
        /*0502*/ 	.byte	0x04
	.zero		1


	//   ....[25]....
        /*0504*/ 	.word	0x000028f0
        /*0508*/ 	.word	0x00000000
        /*050c*/ 	.word	0x00000000
        /*0510*/ 	.short	0x0101
        /*0512*/ 	.byte	0x3f
	.zero		1


	//   ....[26]....
        /*0514*/ 	.word	0x00004850
        /*0518*/ 	.word	0x000000ff
        /*051c*/ 	.word	0x00030830
        /*0520*/ 	.short	0x010a
        /*0522*/ 	.byte	0x3c
	.zero		1


	//   ....[27]....
        /*0524*/ 	.word	0x00004890
        /*0528*/ 	.word	0x000000ff
        /*052c*/ 	.word	0x00030830
        /*0530*/ 	.short	0x010a
        /*0532*/ 	.byte	0x3c
	.zero		1


	//   ....[28]....
        /*0534*/ 	.word	0x00005730
        /*0538*/ 	.word	0x000000ff
        /*053c*/ 	.word	0x00030850
        /*0540*/ 	.short	0x010a
        /*0542*/ 	.byte	0x0e
	.zero		1


	//   ....[29]....
        /*0544*/ 	.word	0x00005770
        /*0548*/ 	.word	0x000000ff
        /*054c*/ 	.word	0x00030850
        /*0550*/ 	.short	0x010a
        /*0552*/ 	.byte	0x0e
	.zero		1


	//   ....[30]....
        /*0554*/ 	.word	0x00005ab0
        /*0558*/ 	.word	0x00000000
        /*055c*/ 	.word	0x00000000
        /*0560*/ 	.short	0x0101
        /*0562*/ 	.byte	0x3f
	.zero		1


	//   ....[31]....
        /*0564*/ 	.word	0x00006c90
        /*0568*/ 	.word	0x0000009b
        /*056c*/ 	.word	0x00000000
        /*0570*/ 	.short	0x0101
        /*0572*/ 	.byte	0x3f
	.zero		1


	//   ....[32]....
        /*0574*/ 	.word	0x00007440
        /*0578*/ 	.word	0x000000ff
        /*057c*/ 	.word	0x00030830
        /*0580*/ 	.short	0x010a
        /*0582*/ 	.byte	0x07
	.zero		1


	//   ....[33]....
        /*0584*/ 	.word	0x00007480
        /*0588*/ 	.word	0x000000ff
        /*058c*/ 	.word	0x00030830
        /*0590*/ 	.short	0x010a
        /*0592*/ 	.byte	0x07
	.zero		1


	//   ....[34]....
        /*0594*/ 	.word	0x000082a0
        /*0598*/ 	.word	0x000000ff
        /*059c*/ 	.word	0x00030850
        /*05a0*/ 	.short	0x010a
        /*05a2*/ 	.byte	0x0e
	.zero		1


	//   ....[35]....
        /*05a4*/ 	.word	0x000082e0
        /*05a8*/ 	.word	0x000000ff
        /*05ac*/ 	.word	0x00030850
        /*05b0*/ 	.short	0x010a
        /*05b2*/ 	.byte	0x0e
	.zero		1


	//   ....[36]....
        /*05b4*/ 	.word	0x00008d50
        /*05b8*/ 	.word	0x00000098
        /*05bc*/ 	.word	0x00000000
        /*05c0*/ 	.short	0x0101
        /*05c2*/ 	.byte	0x3f
	.zero		1


	//   ....[37]....
        /*05c4*/ 	.word	0x00008da0
        /*05c8*/ 	.word	0x0000009a
        /*05cc*/ 	.word	0x00000000
        /*05d0*/ 	.short	0x0101
        /*05d2*/ 	.byte	0x3f
	.zero		1


	//   ....[38]....
        /*05d4*/ 	.word	0x00009160
        /*05d8*/ 	.word	0x000000ff
        /*05dc*/ 	.word	0x00030830
        /*05e0*/ 	.short	0x010a
        /*05e2*/ 	.byte	0x3c
	.zero		1


	//   ....[39]....
        /*05e4*/ 	.word	0x000091a0
        /*05e8*/ 	.word	0x000000ff
        /*05ec*/ 	.word	0x00030830
        /*05f0*/ 	.short	0x010a
        /*05f2*/ 	.byte	0x3c
	.zero		1


	//   ....[40]....
        /*05f4*/ 	.word	0x00009fd0
        /*05f8*/ 	.word	0x000000ff
        /*05fc*/ 	.word	0x00030850
        /*0600*/ 	.short	0x010a
        /*0602*/ 	.byte	0x0e
	.zero		1


	//   ....[41]....
        /*0604*/ 	.word	0x0000a010
        /*0608*/ 	.word	0x000000ff
        /*060c*/ 	.word	0x00030850
        /*0610*/ 	.short	0x010a
        /*0612*/ 	.byte	0x0e
	.zero		1


	//   ....[42]....
        /*0614*/ 	.word	0x0000a360
        /*0618*/ 	.word	0x00000000
        /*061c*/ 	.word	0x00000000
        /*0620*/ 	.short	0x0101
        /*0622*/ 	.byte	0x3f
	.zero		1


	//   ....[43]....
        /*0624*/ 	.word	0x0000b470
        /*0628*/ 	.word	0x0000009b
        /*062c*/ 	.word	0x00000000
        /*0630*/ 	.short	0x0101
        /*0632*/ 	.byte	0x3f
	.zero		1


	//   ....[44]....
        /*0634*/ 	.word	0x0000c120
        /*0638*/ 	.word	0x000000ff
        /*063c*/ 	.word	0x00030850
        /*0640*/ 	.short	0x010a
        /*0642*/ 	.byte	0x07
	.zero		1


	//   ....[45]....
        /*0644*/ 	.word	0x0000c160
        /*0648*/ 	.word	0x000000ff
        /*064c*/ 	.word	0x00030850
        /*0650*/ 	.short	0x010a
        /*0652*/ 	.byte	0x07
	.zero		1


	//   ....[46]....
        /*0654*/ 	.word	0x0000c550
        /*0658*/ 	.word	0x0000000b
        /*065c*/ 	.word	0x00000000
        /*0660*/ 	.short	0x0101
        /*0662*/ 	.byte	0x3f
	.zero		1


	//   ....[47]....
        /*0664*/ 	.word	0x0000d660
        /*0668*/ 	.word	0x000000ff
        /*066c*/ 	.word	0x00000000
        /*0670*/ 	.short	0x0101
        /*0672*/ 	.byte	0x04
	.zero		1


	//   ....[48]....
        /*0674*/ 	.word	0x00010440
        /*0678*/ 	.word	0x000000ff
        /*067c*/ 	.word	0x00030840
        /*0680*/ 	.short	0x010a
        /*0682*/ 	.byte	0x26
	.zero		1


	//   ....[49]....
        /*0684*/ 	.word	0x00011240
        /*0688*/ 	.word	0x000000ff
        /*068c*/ 	.word	0x00030800
        /*0690*/ 	.short	0x0107
        /*0692*/ 	.byte	0x26
	.zero		1


	//   ....[50]....
        /*0694*/ 	.word	0x000112b0
        /*0698*/ 	.word	0x000000ff
        /*069c*/ 	.word	0x00030800
        /*06a0*/ 	.short	0x0101
        /*06a2*/ 	.byte	0x26
	.zero		1


	//   ....[51]....
        /*06a4*/ 	.word	0x000112c0
        /*06a8*/ 	.word	0x000000ff
        /*06ac*/ 	.word	0x00030820
        /*06b0*/ 	.short	0x010a
        /*06b2*/ 	.byte	0x26
	.zero		1


	//   ....[52]....
        /*06b4*/ 	.word	0x000116e0
        /*06b8*/ 	.word	0x000000ff
        /*06bc*/ 	.word	0x00030848
        /*06c0*/ 	.short	0x010a
        /*06c2*/ 	.byte	0x26
	.zero		1


	//   ....[53]....
        /*06c4*/ 	.word	0x00011b80
        /*06c8*/ 	.word	0x000000ff
        /*06cc*/ 	.word	0x00030860
        /*06d0*/ 	.short	0x010a
        /*06d2*/ 	.byte	0x26
	.zero		1


	//   ....[54]....
        /*06d4*/ 	.word	0x00012230
        /*06d8*/ 	.word	0x000000ff
        /*06dc*/ 	.word	0x00030840
        /*06e0*/ 	.short	0x010a
        /*06e2*/ 	.byte	0x26
	.zero		1


	//   ....[55]....
        /*06e4*/ 	.word	0x000126d0
        /*06e8*/ 	.word	0x000000ff
        /*06ec*/ 	.word	0x00030868
        /*06f0*/ 	.short	0x010a
        /*06f2*/ 	.byte	0x26
	.zero		1


	//   ....[56]....
        /*06f4*/ 	.word	0x00012dd0
        /*06f8*/ 	.word	0x000000ff
        /*06fc*/ 	.word	0x00030848
        /*0700*/ 	.short	0x010a
        /*0702*/ 	.byte	0x26
	.zero		1


	//   ....[57]....
        /*0704*/ 	.word	0x00013250
        /*0708*/ 	.word	0x000000ff
        /*070c*/ 	.word	0x00030860
        /*0710*/ 	.short	0x010a
        /*0712*/ 	.byte	0x26
	.zero		1


	//   ....[58]....
        /*0714*/ 	.word	0x00013790
        /*0718*/ 	.word	0x00000003
        /*071c*/ 	.word	0x00030860
        /*0720*/ 	.short	0x010a
        /*0722*/ 	.byte	0x3f
	.zero		1


	//   ....[59]....
        /*0724*/ 	.word	0x00013cc0
        /*0728*/ 	.word	0x00000002
        /*072c*/ 	.word	0x00030820
        /*0730*/ 	.short	0x010a
        /*0732*/ 	.byte	0x3f
	.zero		1


	//   ....[60]....
        /*0734*/ 	.word	0x00013e60
        /*0738*/ 	.word	0x00000006
        /*073c*/ 	.word	0x00000000
        /*0740*/ 	.short	0x010a
        /*0742*/ 	.byte	0x3f
	.zero		1


	//   ....[61]....
        /*0744*/ 	.word	0x00013ed0
        /*0748*/ 	.word	0x00000003
        /*074c*/ 	.word	0x00000000
        /*0750*/ 	.short	0x010a
        /*0752*/ 	.byte	0x3f
	.zero		1


	//   ....[62]....
        /*0754*/ 	.word	0x00013f30
        /*0758*/ 	.word	0x00000000
        /*075c*/ 	.word	0x00000000
        /*0760*/ 	.short	0x010a
        /*0762*/ 	.byte	0x3f
	.zero		1


	//   ....[63]....
        /*0764*/ 	.word	0x00013f60
        /*0768*/ 	.word	0x00000003
        /*076c*/ 	.word	0x00000000
        /*0770*/ 	.short	0x010a
        /*0772*/ 	.byte	0x3f
	.zero		1


	//   ....[64]....
        /*0774*/ 	.word	0x00013fe0
        /*0778*/ 	.word	0x00000003
        /*077c*/ 	.word	0x00030800
        /*0780*/ 	.short	0x010a
        /*0782*/ 	.byte	0x3f
	.zero		1


	//   ....[65]....
        /*0784*/ 	.word	0x00014050
        /*0788*/ 	.word	0x00000003
        /*078c*/ 	.word	0x00030830
        /*0790*/ 	.short	0x010a
        /*0792*/ 	.byte	0x3f
	.zero		1


	//   ....[66]....
        /*0794*/ 	.word	0x000140b0
        /*0798*/ 	.word	0x00000098
        /*079c*/ 	.word	0x00030830
        /*07a0*/ 	.short	0x010a
        /*07a2*/ 	.byte	0x3f
	.zero		1


	//   ....[67]....
        /*07a4*/ 	.word	0x00014110
        /*07a8*/ 	.word	0x00000017
        /*07ac*/ 	.word	0x00030850
        /*07b0*/ 	.short	0x010a
        /*07b2*/ 	.byte	0x3f
	.zero		1


	//   ....[68]....
        /*07b4*/ 	.word	0x00014170
        /*07b8*/ 	.word	0x00000004
        /*07bc*/ 	.word	0x00030830
        /*07c0*/ 	.short	0x010a
        /*07c2*/ 	.byte	0x3f
	.zero		1


	//   ....[69]....
        /*07c4*/ 	.word	0x000141d0
        /*07c8*/ 	.word	0x00000003
        /*07cc*/ 	.word	0x00030850
        /*07d0*/ 	.short	0x010a
        /*07d2*/ 	.byte	0x3f
	.zero		1


	//   ....[70]....
        /*07d4*/ 	.word	0x00014230
        /*07d8*/ 	.word	0x00000004
        /*07dc*/ 	.word	0x00030830
        /*07e0*/ 	.short	0x010a
        /*07e2*/ 	.byte	0x3f
	.zero		1


	//   ....[71]....
        /*07e4*/ 	.word	0x00014290
        /*07e8*/ 	.word	0x00000003
        /*07ec*/ 	.word	0x00030850
        /*07f0*/ 	.short	0x010a
        /*07f2*/ 	.byte	0x3f
	.zero		1


	//   ....[72]....
        /*07f4*/ 	.word	0x000142f0
        /*07f8*/ 	.word	0x00000005
        /*07fc*/ 	.word	0x00030850
        /*0800*/ 	.short	0x010a
        /*0802*/ 	.byte	0x3f
	.zero		1


	//   ....[73]....
        /*0804*/ 	.word	0x00014450
        /*0808*/ 	.word	0x00000003
        /*080c*/ 	.word	0x00030840
        /*0810*/ 	.short	0x010a
        /*0812*/ 	.byte	0x3f
	.zero		1


	//   ....[74]....
        /*0814*/ 	.word	0x00014fc0
        /*0818*/ 	.word	0x00000003
        /*081c*/ 	.word	0x00030820
        /*0820*/ 	.short	0x010a
        /*0822*/ 	.byte	0x3f
	.zero		1


	//   ....[75]....
        /*0824*/ 	.word	0x00015020
        /*0828*/ 	.word	0x00000003
        /*082c*/ 	.word	0x00030848
        /*0830*/ 	.short	0x010a
        /*0832*/ 	.byte	0x3f
	.zero		1


	//   ....[76]....
        /*0834*/ 	.word	0x00015080
        /*0838*/ 	.word	0x00000003
        /*083c*/ 	.word	0x00030860
        /*0840*/ 	.short	0x010a
        /*0842*/ 	.byte	0x3f
	.zero		1


	//   ....[77]....
        /*0844*/ 	.word	0x000150e0
        /*0848*/ 	.word	0x00000003
        /*084c*/ 	.word	0x00030840
        /*0850*/ 	.short	0x010a
        /*0852*/ 	.byte	0x3f
	.zero		1


	//   ....[78]....
        /*0854*/ 	.word	0x00015140
        /*0858*/ 	.word	0x00000003
        /*085c*/ 	.word	0x00030868
        /*0860*/ 	.short	0x010a
        /*0862*/ 	.byte	0x3f
	.zero		1


	//   ....[79]....
        /*0864*/ 	.word	0x000151a0
        /*0868*/ 	.word	0x00000003
        /*086c*/ 	.word	0x00030848
        /*0870*/ 	.short	0x010a
        /*0872*/ 	.byte	0x3f
	.zero		1


	//   ....[80]....
        /*0874*/ 	.word	0x00015200
        /*0878*/ 	.word	0x00000003
        /*087c*/ 	.word	0x00030860
        /*0880*/ 	.short	0x010a
        /*0882*/ 	.byte	0x3f
	.zero		1


	//   ....[81]....
        /*0884*/ 	.word	0x00015250
        /*0888*/ 	.word	0x00000003
        /*088c*/ 	.word	0x00030860
        /*0890*/ 	.short	0x010a
        /*0892*/ 	.byte	0x3f
	.zero		1


	//   ....[82]....
        /*0894*/ 	.word	0x000152a0
        /*0898*/ 	.word	0x00000002
        /*089c*/ 	.word	0x00030820
        /*08a0*/ 	.short	0x010a
        /*08a2*/ 	.byte	0x3f
	.zero		1


	//   ....[83]....
        /*08a4*/ 	.word	0x00015440
        /*08a8*/ 	.word	0x00000006
        /*08ac*/ 	.word	0x00000000
        /*08b0*/ 	.short	0x010a
        /*08b2*/ 	.byte	0x3f
	.zero		1


	//   ....[84]....
        /*08b4*/ 	.word	0x00015490
        /*08b8*/ 	.word	0x00000003
        /*08bc*/ 	.word	0x00000000
        /*08c0*/ 	.short	0x010a
        /*08c2*/ 	.byte	0x3f
	.zero		1


	//   ....[85]....
        /*08c4*/ 	.word	0x000154e0
        /*08c8*/ 	.word	0x00000000
        /*08cc*/ 	.word	0x00000000
        /*08d0*/ 	.short	0x010a
        /*08d2*/ 	.byte	0x3f
	.zero		1


	//----- nvinfo : EIATTR_NUM_MBARRIERS
	.align		4
.L_181:
        /*08d4*/ 	.byte	0x03, 0x38
        /*08d6*/ 	.short	0x0016


	//----- nvinfo : EIATTR_EXIT_INSTR_OFFSETS
	.align		4
        /*08d8*/ 	.byte	0x04, 0x1c
        /*08da*/ 	.short	(.L_183 - .L_182)


	//   ....[0]....
.L_182:
        /*08dc*/ 	.word	0x00013fb0


	//----- nvinfo : EIATTR_MAX_THREADS
	.align		4
.L_183:
        /*08e0*/ 	.byte	0x04, 0x05
        /*08e2*/ 	.short	(.L_185 - .L_184)
.L_184:
        /*08e4*/ 	.word	0x00000180
        /*08e8*/ 	.word	0x00000001
        /*08ec*/ 	.word	0x00000001


	//----- nvinfo : EIATTR_CRS_STACK_SIZE
	.align		4
.L_185:
        /*08f0*/ 	.byte	0x04, 0x1e
        /*08f2*/ 	.short	(.L_187 - .L_186)
.L_186:
        /*08f4*/ 	.word	0x00000000


	//----- nvinfo : EIATTR_CBANK_PARAM_SIZE
	.align		4
.L_187:
        /*08f8*/ 	.byte	0x03, 0x19
        /*08fa*/ 	.short	0x0a70


	//----- nvinfo : EIATTR_PARAM_CBANK
	.align		4
        /*08fc*/ 	.byte	0x04, 0x0a
        /*08fe*/ 	.short	(.L_189 - .L_188)
	.align		4
.L_188:
        /*0900*/ 	.word	index@(.nv.constant0._ZN7cutlass13device_kernelIN5flash11enable_sm90INS1_16FlashAttnFwdSm90INS1_25CollectiveMainloopFwdSm90ILi2EN4cute5tupleIJNS5_1CILi1EEES8_S8_EEENS6_IJNS7_ILi128EEENS7_ILi64EEENS7_ILi256EEEEEELi256ENS_10bfloat16_tEfNS_4arch4Sm90ELb0ELb1ELb0ELb0ELb0ELb0ELb0ELb1ELb1ELb1ELb1ELb0EEENS1_21CollectiveEpilogueFwdINS6_IJSA_SC_SB_EEES9_SE_SG_Li256ELb0ELb1ELb1ELb0EEENS1_19SingleTileSchedulerILb0ELb1ELb1ELi128EEEEEEEEEvNT_6ParamsE)
        /*0904*/ 	.short	0x0210
        /*0906*/ 	.short	0x0a70


	//----- nvinfo : EIATTR_SW_WAR
	.align		4
.L_189:
        /*0908*/ 	.byte	0x04, 0x36
        /*090a*/ 	.short	(.L_191 - .L_190)
.L_190:
        /*090c*/ 	.word	0x00000008
.L_191:


//--------------------- .nv.info._ZN7cutlass13device_kernelIN5flash11enable_sm90INS1_16FlashAttnFwdSm90INS1_25CollectiveMainloopFwdSm90ILi2EN4cute5tupleIJNS5_1CILi1EEES8_S8_EEENS6_IJNS7_ILi128EEENS7_ILi64EEENS7_ILi256EEEEEELi256ENS_10bfloat16_tEfNS_4arch4Sm90ELb0ELb1ELb0ELb1ELb0ELb0ELb0ELb1ELb1ELb1ELb1ELb0EEENS1_21CollectiveEpilogueFwdINS6_IJSA_SC_SB_EEES9_SE_SG_Li256ELb1ELb1ELb1ELb0EEENS1_36VarlenDynamicPersistentTileSchedulerILi128ELi64ELi256ELi128ELb1ELb1ELb1ELb1ELb0ELb1EEEEEEEEEvNT_6ParamsE --------------------------
	.section	.nv.info._ZN7cutlass13device_kernelIN5flash11enable_sm90INS1_16FlashAttnFwdSm90INS1_25CollectiveMainloopFwdSm90ILi2EN4cute5tupleIJNS5_1CILi1EEES8_S8_EEENS6_IJNS7_ILi128EEENS7_ILi64EEENS7_ILi256EEEEEELi256ENS_10bfloat16_tEfNS_4arch4Sm90ELb0ELb1ELb0ELb1ELb0ELb0ELb0ELb1ELb1ELb1ELb1ELb0EEENS1_21CollectiveEpilogueFwdINS6_IJSA_SC_SB_EEES9_SE_SG_Li256ELb1ELb1ELb1ELb0EEENS1_36VarlenDynamicPersistentTileSchedulerILi128ELi64ELi256ELi128ELb1ELb1ELb1ELb1ELb0ELb1EEEEEEEEEvNT_6ParamsE,"",@"SHT_CUDA_INFO"
	.sectionflags	@""
	.align	4


	//----- nvinfo : EIATTR_CUDA_API_VERSION
	.align		4
        /*0000*/ 	.byte	0x04, 0x37
        /*0002*/ 	.short	(.L_193 - .L_192)
.L_192:
        /*0004*/ 	.word	0x00000082


	//----- nvinfo : EIATTR_KPARAM_INFO
	.align		4
.L_193:
        /*0008*/ 	.byte	0x04, 0x17
        /*000a*/ 	.short	(.L_195 - .L_194)
.L_194:
        /*000c*/ 	.word	0x00000000
        /*0010*/ 	.short	0x0000
        /*0012*/ 	.short	0x0070
        /*0014*/ 	.byte	0x00, 0xf0, 0x01, 0x2a


	//----- nvinfo : EIATTR_SPARSE_MMA_MASK
	.align		4
.L_195:
        /*0018*/ 	.byte	0x03, 0x50
        /*001a*/ 	.short	0x0000


	//----- nvinfo : EIATTR_MAXREG_COUNT
	.align		4
        /*001c*/ 	.byte	0x03, 0x1b
        /*001e*/ 	.short	0x00a8


	//----- nvinfo : EIATTR_NUM_BARRIERS
	.align		4
        /*0020*/ 	.byte	0x02, 0x4c
        /*0022*/ 	.byte	0x09
	.zero		1


	//----- nvinfo : EIATTR_EXTERNS
	.align		4
        /*0024*/ 	.byte	0x04, 0x0f
        /*0026*/ 	.short	(.L_197 - .L_196)


	//   ....[0]....
	.align		4
.L_196:
        /*0028*/ 	.word	index@(__assertfail)


	//----- nvinfo : EIATTR_ANNOTATIONS
	.align		4
.L_197:
        /*002c*/ 	.byte	0x04, 0x55
        /*002e*/ 	.short	(.L_199 - .L_198)


	//   ....[0]....
.L_198:
        /* <DEDUP_REMOVED lines=74> */
        /*04c4*/ 	.byte	0x10, 0xba, 0x01, 0x00


	//----- nvinfo : EIATTR_MERCURY_ISA_VERSION
	.align		4
.L_199:
        /*04c8*/ 	.byte	0x03, 0x5f
        /*04ca*/ 	.short	0x0101


	//----- nvinfo : EIATTR_UNUSED_LOAD_BYTE_OFFSET
	.align		4
        /*04cc*/ 	.byte	0x04, 0x44
        /*04ce*/ 	.short	(.L_201 - .L_200)


	//   ....[0]....
.L_200:
        /*04d0*/ 	.word	0x00000a10
        /*04d4*/ 	.word	0x0000fff0


	//   ....[1]....
        /*04d8*/ 	.word	0x0000d0c0
        /*04dc*/ 	.word	0x0000fff0


	//----- nvinfo : EIATTR_INT_WARP_WIDE_INSTR_OFFSETS
	.align		4
.L_201:
        /*04e0*/ 	.byte	0x04, 0x31
        /*04e2*/ 	.short	(.L_203 - .L_202)


	//   ....[0]....
.L_202:
        /*04e4*/ 	.word	0x00000130


	//   ....[1]....
        /*04e8*/ 	.word	0x00000170


	//   ....[2]....
        /*04ec*/ 	.word	0x000001e0


	//   ....[3]....
        /*04f0*/ 	.word	0x000139f0


	//   ....[4]....
        /*04f4*/ 	.word	0x00013a90


	//   ....[5]....
        /*04f8*/ 	.word	0x00017f20


	//   ....[6]....
        /*04fc*/ 	.word	0x00017f90


	//----- nvinfo : EIATTR_COOP_GROUP_MASK_REGIDS
	.align		4
.L_203:
        /*0500*/ 	.byte	0x04, 0x29
        /*0502*/ 	.short	(.L_205 - .L_204)


	//   ....[0]....
.L_204:
        /*0504*/ 	.word	0xffffffff


	//   ....[1]....
        /*0508*/ 	.word	0xffffffff


	//   ....[2]....
        /*050c*/ 	.word	0xffffffff


	//   ....[3]....
        /*0510*/ 	.word	0xffffffff


	//   ....[4]....
        /*0514*/ 	.word	0xffffffff


	//   ....[5]....
        /*0518*/ 	.word	0xffffffff


	//   ....[6]....
        /*051c*/ 	.word	0xffffffff


	//   ....[7]....
        /*0520*/ 	.word	0xffffffff


	//   ....[8]....
        /*0524*/ 	.word	0xffffffff


	//   ....[9]....
        /*0528*/ 	.word	0xffffffff


	//   ....[10]....
        /*052c*/ 	.word	0xffffffff


	//   ....[11]....
        /*0530*/ 	.word	0xffffffff


	//   ....[12]....
        /*0534*/ 	.word	0xffffffff


	//   ....[13]....
        /*0538*/ 	.word	0xffffffff


	//   ....[14]....
        /*053c*/ 	.word	0xffffffff


	//   ....[15]....
        /*0540*/ 	.word	0xffffffff


	//   ....[16]....
        /*0544*/ 	.word	0xffffffff


	//   ....[17]....
        /*0548*/ 	.word	0xffffffff


	//   ....[18]....
        /*054c*/ 	.word	0xffffffff


	//   ....[19]....
        /*0550*/ 	.word	0xffffffff


	//   ....[20]....
        /*0554*/ 	.word	0xffffffff


	//   ....[21]....
        /*0558*/ 	.word	0xffffffff


	//   ....[22]....
        /*055c*/ 	.word	0xffffffff


	//   ....[23]....
        /*0560*/ 	.word	0xffffffff


	//   ....[24]....
        /*0564*/ 	.word	0xffffffff


	//   ....[25]....
        /*0568*/ 	.word	0xffffffff


	//   ....[26]....
        /*056c*/ 	.word	0xffffffff


	//   ....[27]....
        /*0570*/ 	.word	0xffffffff


	//   ....[28]....
        /*0574*/ 	.word	0xffffffff


	//   ....[29]....
        /*0578*/ 	.word	0xffffffff


	//   ....[30]....
        /*057c*/ 	.word	0xffffffff


	//   ....[31]....
        /*0580*/ 	.word	0xffffffff


	//   ....[32]....
        /*0584*/ 	.word	0xffffffff


	//   ....[33]....
        /*0588*/ 	.word	0xffffffff


	//   ....[34]....
        /*058c*/ 	.word	0xffffffff


	//   ....[35]....
        /*0590*/ 	.word	0xffffffff


	//   ....[36]....
        /*0594*/ 	.word	0xffffffff


	//   ....[37]....
        /*0598*/ 	.word	0xffffffff


	//   ....[38]....
        /*059c*/ 	.word	0xffffffff


	//   ....[39]....
        /*05a0*/ 	.word	0xffffffff


	//   ....[40]....
        /*05a4*/ 	.word	0xffffffff


	//   ....[41]....
        /*05a8*/ 	.word	0xffffffff


	//   ....[42]....
        /*05ac*/ 	.word	0xffffffff


	//   ....[43]....
        /*05b0*/ 	.word	0xffffffff


	//   ....[44]....
        /*05b4*/ 	.word	0xffffffff


	//   ....[45]....
        /*05b8*/ 	.word	0xffffffff


	//   ....[46]....
        /*05bc*/ 	.word	0xffffffff


	//   ....[47]....
        /*05c0*/ 	.word	0xffffffff


	//   ....[48]....
        /*05c4*/ 	.word	0xffffffff


	//   ....[49]....
        /*05c8*/ 	.word	0xffffffff


	//   ....[50]....
        /*05cc*/ 	.word	0xffffffff


	//   ....[51]....
        /*05d0*/ 	.word	0xffffffff


	//   ....[52]....
        /*05d4*/ 	.word	0xffffffff


	//   ....[53]....
        /*05d8*/ 	.word	0xffffffff


	//   ....[54]....
        /*05dc*/ 	.word	0xffffffff


	//   ....[55]....
        /*05e0*/ 	.word	0xffffffff


	//   ....[56]....
        /*05e4*/ 	.word	0xffffffff


	//   ....[57]....
        /*05e8*/ 	.word	0xffffffff


	//   ....[58]....
        /*05ec*/ 	.word	0xffffffff


	//   ....[59]....
        /*05f0*/ 	.word	0xffffffff


	//   ....[60]....
        /*05f4*/ 	.word	0xffffffff


	//   ....[61]....
        /*05f8*/ 	.word	0xffffffff


	//   ....[62]....
        /*05fc*/ 	.word	0xffffffff


	//   ....[63]....
        /*0600*/ 	.word	0xffffffff


	//   ....[64]....
        /*0604*/ 	.word	0xffffffff


	//   ....[65]....
        /*0608*/ 	.word	0xffffffff


	//   ....[66]....
        /*060c*/ 	.word	0xffffffff


	//   ....[67]....
        /*0610*/ 	.word	0xffffffff


	//   ....[68]....
        /*0614*/ 	.word	0xffffffff


	//   ....[69]....
        /*0618*/ 	.word	0xffffffff


	//   ....[70]....
        /*061c*/ 	.word	0xffffffff


	//   ....[71]....
        /*0620*/ 	.word	0xffffffff


	//   ....[72]....
        /*0624*/ 	.word	0xffffffff


	//   ....[73]....
        /*0628*/ 	.word	0xffffffff


	//   ....[74]....
        /*062c*/ 	.word	0xffffffff


	//   ....[75]....
        /*0630*/ 	.word	0xffffffff


	//   ....[76]....
        /*0634*/ 	.word	0xffffffff


	//   ....[77]....
        /*0638*/ 	.word	0xffffffff


	//   ....[78]....
        /*063c*/ 	.word	0xffffffff


	//   ....[79]....
        /*0640*/ 	.word	0xffffffff


	//   ....[80]....
        /*0644*/ 	.word	0xffffffff


	//   ....[81]....
        /*0648*/ 	.word	0xffffffff


	//   ....[82]....
        /*064c*/ 	.word	0xffffffff


	//   ....[83]....
        /*0650*/ 	.word	0xffffffff


	//   ....[84]....
        /*0654*/ 	.word	0xffffffff


	//   ....[85]....
        /*0658*/ 	.word	0xffffffff


	//   ....[86]....
        /*065c*/ 	.word	0xffffffff


	//   ....[87]....
        /*0660*/ 	.word	0xffffffff


	//   ....[88]....
        /*0664*/ 	.word	0xffffffff


	//   ....[89]....
        /*0668*/ 	.word	0xffffffff


	//   ....[90]....
        /*066c*/ 	.word	0xffffffff


	//   ....[91]....
        /*0670*/ 	.word	0xffffffff


	//   ....[92]....
        /*0674*/ 	.word	0xffffffff


	//   ....[93]....
        /*0678*/ 	.word	0xffffffff


	//   ....[94]....
        /*067c*/ 	.word	0xffffffff


	//   ....[95]....
        /*0680*/ 	.word	0xffffffff


	//   ....[96]....
        /*0684*/ 	.word	0xffffffff


	//   ....[97]....
        /*0688*/ 	.word	0xffffffff


	//   ....[98]....
        /*068c*/ 	.word	0xffffffff


	//   ....[99]....
        /*0690*/ 	.word	0xffffffff


	//   ....[100]....
        /*0694*/ 	.word	0xffffffff


	//   ....[101]....
        /*0698*/ 	.word	0xffffffff


	//   ....[102]....
        /*069c*/ 	.word	0xffffffff


	//   ....[103]....
        /*06a0*/ 	.word	0xffffffff


	//   ....[104]....
        /*06a4*/ 	.word	0xffffffff


	//   ....[105]....
        /*06a8*/ 	.word	0xffffffff


	//   ....[106]....
        /*06ac*/ 	.word	0xffffffff


	//   ....[107]....
        /*06b0*/ 	.word	0xffffffff


	//   ....[108]....
        /*06b4*/ 	.word	0xffffffff


	//   ....[109]....
        /*06b8*/ 	.word	0xffffffff


	//   ....[110]....
        /*06bc*/ 	.word	0xffffffff


	//   ....[111]....
        /*06c0*/ 	.word	0x0500000f


	//   ....[112]....
        /*06c4*/ 	.word	0x0500000f


	//   ....[113]....
        /*06c8*/ 	.word	0x0500000f


	//   ....[114]....
        /*06cc*/ 	.word	0x0500000f


	//   ....[115]....
        /*06d0*/ 	.word	0x0500000f


	//   ....[116]....
        /*06d4*/ 	.word	0x0500000f


	//   ....[117]....
        /*06d8*/ 	.word	0x0500000f


	//   ....[118]....
        /*06dc*/ 	.word	0x0500000f


	//   ....[119]....
        /*06e0*/ 	.word	0x0500000f


	//   ....[120]....
        /*06e4*/ 	.word	0x0500000f


	//   ....[121]....
        /*06e8*/ 	.word	0x0500000f


	//   ....[122]....
        /*06ec*/ 	.word	0x0500000f


	//   ....[123]....
        /*06f0*/ 	.word	0x0500000f


	//   ....[124]....
        /*06f4*/ 	.word	0x0500000f


	//   ....[125]....
        /*06f8*/ 	.word	0x0500000f


	//   ....[126]....
        /*06fc*/ 	.word	0x0500000f


	//   ....[127]....
        /*0700*/ 	.word	0x0500000f


	//   ....[128]....
        /*0704*/ 	.word	0x0500000f


	//   ....[129]....
        /*0708*/ 	.word	0x0500000f


	//   ....[130]....
        /*070c*/ 	.word	0x0500000f


	//   ....[131]....
        /*0710*/ 	.word	0x0500000f


	//   ....[132]....
        /*0714*/ 	.word	0x0500000f


	//   ....[133]....
        /*0718*/ 	.word	0x0500000f


	//   ....[134]....
        /*071c*/ 	.word	0x0500000f


	//   ....[135]....
        /*0720*/ 	.word	0x0500000f


	//   ....[136]....
        /*0724*/ 	.word	0x0500000f


	//   ....[137]....
        /*0728*/ 	.word	0x0500000f


	//   ....[138]....
        /*072c*/ 	.word	0x0500000f


	//   ....[139]....
        /*0730*/ 	.word	0x0500000f


	//   ....[140]....
        /*0734*/ 	.word	0x0500000f


	//   ....[141]....
        /*0738*/ 	.word	0x0500000f


	//   ....[142]....
        /*073c*/ 	.word	0x0500000f


	//   ....[143]....
        /*0740*/ 	.word	0x0500000f


	//   ....[144]....
        /*0744*/ 	.word	0x0500000f


	//   ....[145]....
        /*0748*/ 	.word	0x0500000f


	//   ....[146]....
        /*074c*/ 	.word	0x0500000f


	//----- nvinfo : EIATTR_COOP_GROUP_INSTR_OFFSETS
	.align		4
.L_205:
        /*0750*/ 	.byte	0x04, 0x28
        /*0752*/ 	.short	(.L_207 - .L_206)


	//   ....[0]....
.L_206:
        /*0754*/ 	.word	0x00000060


	//   ....[1]....
        /*0758*/ 	.word	0x00000140


	//   ....[2]....
        /*075c*/ 	.word	0x00000190


	//   ....[3]....
        /*0760*/ 	.word	0x000003c0


	//   ....[4]....
        /*0764*/ 	.word	0x00000520


	//   ....[5]....
        /*0768*/ 	.word	0x00000640


	//   ....[6]....
        /*076c*/ 	.word	0x000007a0


	//   ....[7]....
        /*0770*/ 	.word	0x00002330


	//   ....[8]....
        /*0774*/ 	.word	0x00002e00


	//   ....[9]....
        /*0778*/ 	.word	0x00003280


	//   ....[10]....
        /*077c*/ 	.word	0x00003c20


	//   ....[11]....
        /*0780*/ 	.word	0x00003d80


	//   ....[12]....
        /*0784*/ 	.word	0x000040a0


	//   ....[13]....
        /*0788*/ 	.word	0x00004120


	//   ....[14]....
        /*078c*/ 	.word	0x00005f40


	//   ....[15]....
        /*0790*/ 	.word	0x00006170


	//   ....[16]....
        /*0794*/ 	.word	0x00006aa0


	//   ....[17]....
        /*0798*/ 	.word	0x00006b80


	//   ....[18]....
        /*079c*/ 	.word	0x00006b90


	//   ....[19]....
        /*07a0*/ 	.word	0x00006be0


	//   ....[20]....
        /*07a4*/ 	.word	0x00008900


	//   ....[21]....
        /*07a8*/ 	.word	0x00008930


	//   ....[22]....
        /*07ac*/ 	.word	0x00008b00


	//   ....[23]....
        /*07b0*/ 	.word	0x00008bd0


	//   ....[24]....
        /*07b4*/ 	.word	0x0000a690


	//   ....[25]....
        /*07b8*/ 	.word	0x0000a890


	//   ....[26]....
        /*07bc*/ 	.word	0x0000b170


	//   ....[27]....
        /*07c0*/ 	.word	0x0000b2a0


	//   ....[28]....
        /*07c4*/ 	.word	0x0000b2b0


	//   ....[29]....
        /*07c8*/ 	.word	0x0000b300


	//   ....[30]....
        /*07cc*/ 	.word	0x0000c470


	//   ....[31]....
        /*07d0*/ 	.word	0x0000c4b0


	//   ....[32]....
        /*07d4*/ 	.word	0x0000c5e0


	//   ....[33]....
        /*07d8*/ 	.word	0x0000c600


	//   ....[34]....
        /*07dc*/ 	.word	0x0000e2a0


	//   ....[35]....
        /*07e0*/ 	.word	0x0000e2b0


	//   ....[36]....
        /*07e4*/ 	.word	0x0000e2c0


	//   ....[37]....
        /*07e8*/ 	.word	0x0000e2d0


	//   ....[38]....
        /*07ec*/ 	.word	0x0000eda0


	//   ....[39]....
        /*07f0*/ 	.word	0x0000edd0


	//   ....[40]....
        /*07f4*/ 	.word	0x0000ef70


	//   ....[41]....
        /*07f8*/ 	.word	0x0000ef90


	//   ....[42]....
        /*07fc*/ 	.word	0x0000f0e0


	//   ....[43]....
        /*0800*/ 	.word	0x0000f100


	//   ....[44]....
        /*0804*/ 	.word	0x0000f260


	//   ....[45]....
        /*0808*/ 	.word	0x0000f280


	//   ....[46]....
        /*080c*/ 	.word	0x0000f820


	//   ....[47]....
        /*0810*/ 	.word	0x0000f850


	//   ....[48]....
        /*0814*/ 	.word	0x00010160


	//   ....[49]....
        /*0818*/ 	.word	0x00010170


	//   ....[50]....
        /*081c*/ 	.word	0x000114a0


	//   ....[51]....
        /*0820*/ 	.word	0x000114d0


	//   ....[52]....
        /*0824*/ 	.word	0x00011650


	//   ....[53]....
        /*0828*/ 	.word	0x00011670


	//   ....[54]....
        /*082c*/ 	.word	0x000117c0


	//   ....[55]....
        /*0830*/ 	.word	0x000117e0


	//   ....[56]....
        /*0834*/ 	.word	0x00011940


	//   ....[57]....
        /*0838*/ 	.word	0x00011960


	//   ....[58]....
        /*083c*/ 	.word	0x00011b50


	//   ....[59]....
        /*0840*/ 	.word	0x00011d90


	//   ....[60]....
        /*0844*/ 	.word	0x00011dc0


	//   ....[61]....
        /*0848*/ 	.word	0x00011df0


	//   ....[62]....
        /*084c*/ 	.word	0x00011e20


	//   ....[63]....
        /*0850*/ 	.word	0x00011e50


	//   ....[64]....
        /*0854*/ 	.word	0x00011e80


	//   ....[65]....
        /*0858*/ 	.word	0x00012030


	//   ....[66]....
        /*085c*/ 	.word	0x00012060


	//   ....[67]....
        /*0860*/ 	.word	0x00012090


	//   ....[68]....
        /*0864*/ 	.word	0x000120c0


	//   ....[69]....
        /*0868*/ 	.word	0x000120f0


	//   ....[70]....
        /*086c*/ 	.word	0x00012120


	//   ....[71]....
        /*0870*/ 	.word	0x000121c0


	//   ....[72]....
        /*0874*/ 	.word	0x000121f0


	//   ....[73]....
        /*0878*/ 	.word	0x00012200


	//   ....[74]....
        /*087c*/ 	.word	0x00012230


	//   ....[75]....
        /*0880*/ 	.word	0x00013fe0


	//   ....[76]....
        /*0884*/ 	.word	0x00014c40


	//   ....[77]....
        /*0888*/ 	.word	0x00014c60


	//   ....[78]....
        /*088c*/ 	.word	0x00014d40


	//   ....[79]....
        /*0890*/ 	.word	0x00014d50


	//   ....[80]....
        /*0894*/ 	.word	0x00014e00


	//   ....[81]....
        /*0898*/ 	.word	0x00014e10


	//   ....[82]....
        /*089c*/ 	.word	0x00014ec0


	//   ....[83]....
        /*08a0*/ 	.word	0x00014ed0


	//   ....[84]....
        /*08a4*/ 	.word	0x00014f80


	//   ....[85]....
        /*08a8*/ 	.word	0x00014f90


	//   ....[86]....
        /*08ac*/ 	.word	0x00015040


	//   ....[87]....
        /*08b0*/ 	.word	0x00015050


	//   ....[88]....
        /*08b4*/ 	.word	0x00015100


	//   ....[89]....
        /*08b8*/ 	.word	0x00015110


	//   ....[90]....
        /*08bc*/ 	.word	0x00015160


	//   ....[91]....
        /*08c0*/ 	.word	0x000151b0


	//   ....[92]....
        /*08c4*/ 	.word	0x00018850


	//   ....[93]....
        /*08c8*/ 	.word	0x00018880


	//   ....[94]....
        /*08cc*/ 	.word	0x000188e0


	//   ....[95]....
        /*08d0*/ 	.word	0x00018910


	//   ....[96]....
        /*08d4*/ 	.word	0x00018940


	//   ....[97]....
        /*08d8*/ 	.word	0x00018970


	//   ....[98]....
        /*08dc*/ 	.word	0x000189a0


	//   ....[99]....
        /*08e0*/ 	.word	0x000189d0


	//   ....[100]....
        /*08e4*/ 	.word	0x00018ba0


	//   ....[101]....
        /*08e8*/ 	.word	0x00018bd0


	//   ....[102]....
        /*08ec*/ 	.word	0x00018c00


	//   ....[103]....
        /*08f0*/ 	.word	0x00018c30


	//   ....[104]....
        /*08f4*/ 	.word	0x00018c60


	//   ....[105]....
        /*08f8*/ 	.word	0x00018c90


	//   ....[106]....
        /*08fc*/ 	.word	0x00018d60


	//   ....[107]....
        /*0900*/ 	.word	0x00018d80


	//   ....[108]....
        /*0904*/ 	.word	0x00018d90


	//   ....[109]....
        /*0908*/ 	.word	0x00018e10


	//   ....[110]....
        /*090c*/ 	.word	0x00019960


	//   ....[111]....
        /*0910*/ 	.word	0x00019ff0


	//   ....[112]....
        /*0914*/ 	.word	0x0001a1d0


	//   ....[113]....
        /*0918*/ 	.word	0x0001a220


	//   ....[114]....
        /*091c*/ 	.word	0x0001a360


	//   ....[115]....
        /*0920*/ 	.word	0x0001a3b0


	//   ....[116]....
        /*0924*/ 	.word	0x0001a4f0


	//   ....[117]....
        /*0928*/ 	.word	0x0001a540


	//   ....[118]....
        /*092c*/ 	.word	0x0001a680


	//   ....[119]....
        /*0930*/ 	.word	0x0001a6d0


	//   ....[120]....
        /*0934*/ 	.word	0x0001a810


	//   ....[121]....
        /*0938*/ 	.word	0x0001a860


	//   ....[122]....
        /*093c*/ 	.word	0x0001a9a0


	//   ....[123]....
        /*0940*/ 	.word	0x0001a9f0


	//   ....[124]....
        /*0944*/ 	.word	0x0001ab10


	//   ....[125]....
        /*0948*/ 	.word	0x0001ab80


	//   ....[126]....
        /*094c*/ 	.word	0x0001aca0


	//   ....[127]....
        /*0950*/ 	.word	0x0001acf0


	//   ....[128]....
        /*0954*/ 	.word	0x0001b020


	//   ....[129]....
        /*0958*/ 	.word	0x0001b0c0


	//   ....[130]....
        /*095c*/ 	.word	0x0001b260


	//   ....[131]....
        /*0960*/ 	.word	0x0001b2e0


	//   ....[132]....
        /*0964*/ 	.word	0x0001b360


	//   ....[133]....
        /*0968*/ 	.word	0x0001b3e0


	//   ....[134]....
        /*096c*/ 	.word	0x0001b460


	//   ....[135]....
        /*0970*/ 	.word	0x0001b4f0


	//   ....[136]....
        /*0974*/ 	.word	0x0001b590


	//   ....[137]....
        /*0978*/ 	.word	0x0001b640


	//   ....[138]....
        /*097c*/ 	.word	0x0001b6c0


	//   ....[139]....
        /*0980*/ 	.word	0x0001b740


	//   ....[140]....
        /*0984*/ 	.word	0x0001b7c0


	//   ....[141]....
        /*0988*/ 	.word	0x0001b850


	//   ....[142]....
        /*098c*/ 	.word	0x0001b8d0


	//   ....[143]....
        /*0990*/ 	.word	0x0001b980


	//   ....[144]....
        /*0994*/ 	.word	0x0001b9d0


	//   ....[145]....
        /*0998*/ 	.word	0x0001ba90


	//   ....[146]....
        /*099c*/ 	.word	0x0001bbc0


	//----- nvinfo : EIATTR_REG_RECONFIG
	.align		4
.L_207:
        /*09a0*/ 	.byte	0x01, 0x54
	.zero		2


	//----- nvinfo : EIATTR_SYSCALL_OFFSETS
	.align		4
        /*09a4*/ 	.byte	0x04, 0x46
        /*09a6*/ 	.short	(.L_209 - .L_208)


	//   ....[0]....
.L_208:
        /*09a8*/ 	.word	0x000024b0


	//   ....[1]....
        /*09ac*/ 	.word	0x00013c00


	//   ....[2]....
        /*09b0*/ 	.word	0x00013d50


	//   ....[3]....
        /*09b4*/ 	.word	0x00013e40


	//   ....[4]....
        /*09b8*/ 	.word	0x00014780


	//----- nvinfo : EIATTR_MBARRIER_INSTR_OFFSETS
	.align		4
.L_209:
        /*09bc*/ 	.byte	0x04, 0x39
        /*09be*/ 	.short	(.L_211 - .L_210)


	//   ....[0]....
.L_210:
        /*09c0*/ 	.word	0x00000270
        /*09c4*/ 	.word	0x000000ff
        /*09c8*/ 	.word	0x00030800
        /*09cc*/ 	.short	0x0100
        /*09ce*/ 	.byte	0x08
	.zero		1


	//   ....[1]....
        /*09d0*/ 	.word	0x00000280
        /*09d4*/ 	.word	0x000000ff
        /*09d8*/ 	.word	0x00030820
        /*09dc*/ 	.short	0x0100
        /*09de*/ 	.byte	0x08
	.zero		1


	//   ....[2]....
        /*09e0*/ 	.word	0x00000370
        /*09e4*/ 	.word	0x000000ff
        /*09e8*/ 	.word	0x00030830
        /*09ec*/ 	.short	0x0100
        /*09ee*/ 	.byte	0x08
	.zero		1


	//   ....[3]....
        /*09f0*/ 	.word	0x00000380
        /*09f4*/ 	.word	0x000000ff
        /*09f8*/ 	.word	0x00030840
        /*09fc*/ 	.short	0x0100
        /*09fe*/ 	.byte	0x08
	.zero		1


	//   ....[4]....
        /*0a00*/ 	.word	0x00000390
        /*0a04*/ 	.word	0x000000ff
        /*0a08*/ 	.word	0x00030838
        /*0a0c*/ 	.short	0x0100
        /*0a0e*/ 	.byte	0x08
	.zero		1


	//   ....[5]....
        /*0a10*/ 	.word	0x000003a0
        /*0a14*/ 	.word	0x000000ff
        /*0a18*/ 	.word	0x00030848
        /*0a1c*/ 	.short	0x0100
        /*0a1e*/ 	.byte	0x08
	.zero		1


	//   ....[6]....
        /*0a20*/ 	.word	0x000004d0
        /*0a24*/ 	.word	0x000000ff
        /*0a28*/ 	.word	0x00030850
        /*0a2c*/ 	.short	0x0100
        /*0a2e*/ 	.byte	0x08
	.zero		1


	//   ....[7]....
        /*0a30*/ 	.word	0x000004e0
        /*0a34*/ 	.word	0x000000ff
        /*0a38*/ 	.word	0x00030860
        /*0a3c*/ 	.short	0x0100
        /*0a3e*/ 	.byte	0x08
	.zero		1


	//   ....[8]....
        /*0a40*/ 	.word	0x000004f0
        /*0a44*/ 	.word	0x000000ff
        /*0a48*/ 	.word	0x00030858
        /*0a4c*/ 	.short	0x0100
        /*0a4e*/ 	.byte	0x08
	.zero		1


	//   ....[9]....
        /*0a50*/ 	.word	0x00000500
        /*0a54*/ 	.word	0x000000ff
        /*0a58*/ 	.word	0x00030868
        /*0a5c*/ 	.short	0x0100
        /*0a5e*/ 	.byte	0x08
	.zero		1


	//   ....[10]....
        /*0a60*/ 	.word	0x000005f0
        /*0a64*/ 	.word	0x000000ff
        /*0a68*/ 	.word	0x00030870
        /*0a6c*/ 	.short	0x0100
        /*0a6e*/ 	.byte	0x06
	.zero		1


	//   ....[11]....
        /*0a70*/ 	.word	0x00000600
        /*0a74*/ 	.word	0x000000ff
        /*0a78*/ 	.word	0x00030880
        /*0a7c*/ 	.short	0x0100
        /*0a7e*/ 	.byte	0x06
	.zero		1


	//   ....[12]....
        /*0a80*/ 	.word	0x00000610
        /*0a84*/ 	.word	0x000000ff
        /*0a88*/ 	.word	0x00030878
        /*0a8c*/ 	.short	0x0100
        /*0a8e*/ 	.byte	0x06
	.zero		1


	//   ....[13]....
        /*0a90*/ 	.word	0x00000620
        /*0a94*/ 	.word	0x000000ff
        /*0a98*/ 	.word	0x00030888
        /*0a9c*/ 	.short	0x0100
        /*0a9e*/ 	.byte	0x06
	.zero		1


	//   ....[14]....
        /*0aa0*/ 	.word	0x00000750
        /*0aa4*/ 	.word	0x000000ff
        /*0aa8*/ 	.word	0x00030890
        /*0aac*/ 	.short	0x0100
        /*0aae*/ 	.byte	0x08
	.zero		1


	//   ....[15]....
        /*0ab0*/ 	.word	0x00000760
        /*0ab4*/ 	.word	0x000000ff
        /*0ab8*/ 	.word	0x000308a0
        /*0abc*/ 	.short	0x0100
        /*0abe*/ 	.byte	0x08
	.zero		1


	//   ....[16]....
        /*0ac0*/ 	.word	0x00000770
        /*0ac4*/ 	.word	0x000000ff
        /*0ac8*/ 	.word	0x00030898
        /*0acc*/ 	.short	0x0100
        /*0ace*/ 	.byte	0x08
	.zero		1


	//   ....[17]....
        /*0ad0*/ 	.word	0x00000780
        /*0ad4*/ 	.word	0x000000ff
        /*0ad8*/ 	.word	0x000308a8
        /*0adc*/ 	.short	0x0100
        /*0ade*/ 	.byte	0x08
	.zero		1


	//   ....[18]....
        /*0ae0*/ 	.word	0x000008b0
        /*0ae4*/ 	.word	0x000000ff
        /*0ae8*/ 	.word	0x000308b0
        /*0aec*/ 	.short	0x0100
        /*0aee*/ 	.byte	0x08
	.zero		1


	//   ....[19]....
        /*0af0*/ 	.word	0x000008c0
        /*0af4*/ 	.word	0x000000ff
        /*0af8*/ 	.word	0x000308c0
        /*0afc*/ 	.short	0x0100
        /*0afe*/ 	.byte	0x08
	.zero		1


	//   ....[20]....
        /*0b00*/ 	.word	0x000008d0
        /*0b04*/ 	.word	0x000000ff
        /*0b08*/ 	.word	0x000308b8
        /*0b0c*/ 	.short	0x0100
        /*0b0e*/ 	.byte	0x08
	.zero		1


	//   ....[21]....
        /*0b10*/ 	.word	0x000008e0
        /*0b14*/ 	.word	0x000000ff
        /*0b18*/ 	.word	0x000308c8
        /*0b1c*/ 	.short	0x0100
        /*0b1e*/ 	.byte	0x08
	.zero		1


	//   ....[22]....
        /*0b20*/ 	.word	0x00002530
        /*0b24*/ 	.word	0x000000ff
        /*0b28*/ 	.word	0x00030800
        /*0b2c*/ 	.short	0x010a
        /*0b2e*/ 	.byte	0x25
	.zero		1


	//   ....[23]....
        /*0b30*/ 	.word	0x000025e0
        /*0b34*/ 	.word	0x00000003
        /*0b38*/ 	.word	0x00030830
        /*0b3c*/ 	.short	0x010a
        /*0b3e*/ 	.byte	0x3f
	.zero		1


	//   ....[24]....
        /*0b40*/ 	.word	0x00002650
        /*0b44*/ 	.word	0x00000003
        /*0b48*/ 	.word	0x00030830
        /*0b4c*/ 	.short	0x010a
        /*0b4e*/ 	.byte	0x3f
	.zero		1


	//   ....[25]....
        /*0b50*/ 	.word	0x00003080
        /*0b54*/ 	.word	0x00000000
        /*0b58*/ 	.word	0x00000000
        /*0b5c*/ 	.short	0x0101
        /*0b5e*/ 	.byte	0x3f
	.zero		1


	//   ....[26]....
        /*0b60*/ 	.word	0x00004da0
        /*0b64*/ 	.word	0x000000ff
        /*0b68*/ 	.word	0x00030830
        /*0b6c*/ 	.short	0x010a
        /*0b6e*/ 	.byte	0x06
	.zero		1


	//   ....[27]....
        /*0b70*/ 	.word	0x00004e00
        /*0b74*/ 	.word	0x000000ff
        /*0b78*/ 	.word	0x00030830
        /*0b7c*/ 	.short	0x010a
        /*0b7e*/ 	.byte	0x06
	.zero		1


	//   ....[28]....
        /*0b80*/ 	.word	0x00005c30
        /*0b84*/ 	.word	0x000000ff
        /*0b88*/ 	.word	0x00030850
        /*0b8c*/ 	.short	0x010a
        /*0b8e*/ 	.byte	0x0a
	.zero		1


	//   ....[29]....
        /*0b90*/ 	.word	0x00005c70
        /*0b94*/ 	.word	0x000000ff
        /*0b98*/ 	.word	0x00030850
        /*0b9c*/ 	.short	0x010a
        /*0b9e*/ 	.byte	0x0a
	.zero		1


	//   ....[30]....
        /*0ba0*/ 	.word	0x00005f60
        /*0ba4*/ 	.word	0x00000000
        /*0ba8*/ 	.word	0x00000000
        /*0bac*/ 	.short	0x0101
        /*0bae*/ 	.byte	0x3f
	.zero		1


	//   ....[31]....
        /*0bb0*/ 	.word	0x00006fa0
        /*0bb4*/ 	.word	0x0000009e
        /*0bb8*/ 	.word	0x00000000
        /*0bbc*/ 	.short	0x0101
        /*0bbe*/ 	.byte	0x3f
	.zero		1


	//   ....[32]....
        /*0bc0*/ 	.word	0x00007820
        /*0bc4*/ 	.word	0x000000ff
        /*0bc8*/ 	.word	0x00030830
        /*0bcc*/ 	.short	0x010a
        /*0bce*/ 	.byte	0x05
	.zero		1


	//   ....[33]....
        /*0bd0*/ 	.word	0x00007880
        /*0bd4*/ 	.word	0x000000ff
        /*0bd8*/ 	.word	0x00030830
        /*0bdc*/ 	.short	0x010a
        /*0bde*/ 	.byte	0x05
	.zero		1


	//   ....[34]....
        /*0be0*/ 	.word	0x000086b0
        /*0be4*/ 	.word	0x000000ff
        /*0be8*/ 	.word	0x00030850
        /*0bec*/ 	.short	0x010a
        /*0bee*/ 	.byte	0x0e
	.zero		1


	//   ....[35]....
        /*0bf0*/ 	.word	0x000086f0
        /*0bf4*/ 	.word	0x000000ff
        /*0bf8*/ 	.word	0x00030850
        /*0bfc*/ 	.short	0x010a
        /*0bfe*/ 	.byte	0x0e
	.zero		1


	//   ....[36]....
        /*0c00*/ 	.word	0x00008fe0
        /*0c04*/ 	.word	0x0000009b
        /*0c08*/ 	.word	0x00000000
        /*0c0c*/ 	.short	0x0101
        /*0c0e*/ 	.byte	0x3f
	.zero		1


	//   ....[37]....
        /*0c10*/ 	.word	0x00009080
        /*0c14*/ 	.word	0x0000009f
        /*0c18*/ 	.word	0x00000000
        /*0c1c*/ 	.short	0x0101
        /*0c1e*/ 	.byte	0x3f
	.zero		1


	//   ....[38]....
        /*0c20*/ 	.word	0x000094f0
        /*0c24*/ 	.word	0x000000ff
        /*0c28*/ 	.word	0x00030830
        /*0c2c*/ 	.short	0x010a
        /*0c2e*/ 	.byte	0x05
	.zero		1


	//   ....[39]....
        /*0c30*/ 	.word	0x00009550
        /*0c34*/ 	.word	0x000000ff
        /*0c38*/ 	.word	0x00030830
        /*0c3c*/ 	.short	0x010a
        /*0c3e*/ 	.byte	0x05
	.zero		1


	//   ....[40]....
        /*0c40*/ 	.word	0x0000a380
        /*0c44*/ 	.word	0x000000ff
        /*0c48*/ 	.word	0x00030850
        /*0c4c*/ 	.short	0x010a
        /*0c4e*/ 	.byte	0x0e
	.zero		1


	//   ....[41]....
        /*0c50*/ 	.word	0x0000a3c0
        /*0c54*/ 	.word	0x000000ff
        /*0c58*/ 	.word	0x00030850
        /*0c5c*/ 	.short	0x010a
        /*0c5e*/ 	.byte	0x0e
	.zero		1


	//   ....[42]....
        /*0c60*/ 	.word	0x0000a620
        /*0c64*/ 	.word	0x00000000
        /*0c68*/ 	.word	0x00000000
        /*0c6c*/ 	.short	0x0101
        /*0c6e*/ 	.byte	0x3f
	.zero		1


	//   ....[43]....
        /*0c70*/ 	.word	0x0000b670
        /*0c74*/ 	.word	0x0000009e
        /*0c78*/ 	.word	0x00000000
        /*0c7c*/ 	.short	0x0101
        /*0c7e*/ 	.byte	0x3f
	.zero		1


	//   ....[44]....
        /*0c80*/ 	.word	0x0000c3e0
        /*0c84*/ 	.word	0x000000ff
        /*0c88*/ 	.word	0x00030850
        /*0c8c*/ 	.short	0x010a
        /*0c8e*/ 	.byte	0x08
	.zero		1


	//   ....[45]....
        /*0c90*/ 	.word	0x0000c420
        /*0c94*/ 	.word	0x000000ff
        /*0c98*/ 	.word	0x00030850
        /*0c9c*/ 	.short	0x010a
        /*0c9e*/ 	.byte	0x08
	.zero		1


	//   ....[46]....
        /*0ca0*/ 	.word	0x0000c860
        /*0ca4*/ 	.word	0x0000000b
        /*0ca8*/ 	.word	0x00000000
        /*0cac*/ 	.short	0x0101
        /*0cae*/ 	.byte	0x3f
	.zero		1


	//   ....[47]....
        /*0cb0*/ 	.word	0x0000edb0
        /*0cb4*/ 	.word	0x000000ff
        /*0cb8*/ 	.word	0x00000000
        /*0cbc*/ 	.short	0x0101
        /*0cbe*/ 	.byte	0x08
	.zero		1


	//   ....[48]....
        /*0cc0*/ 	.word	0x0000f690
        /*0cc4*/ 	.word	0x000000ff
        /*0cc8*/ 	.word	0x00000000
        /*0ccc*/ 	.short	0x0101
        /*0cce*/ 	.byte	0x08
	.zero		1


	//   ....[49]....
        /*0cd0*/ 	.word	0x00014260
        /*0cd4*/ 	.word	0x00000000
        /*0cd8*/ 	.word	0x00030840
        /*0cdc*/ 	.short	0x010a
        /*0cde*/ 	.byte	0x3f
	.zero		1


	//   ....[50]....
        /*0ce0*/ 	.word	0x000152b0
        /*0ce4*/ 	.word	0x00000012
        /*0ce8*/ 	.word	0x00030800
        /*0cec*/ 	.short	0x0107
        /*0cee*/ 	.byte	0x3f
	.zero		1


	//   ....[51]....
        /*0cf0*/ 	.word	0x000153c0
        /*0cf4*/ 	.word	0x00000012
        /*0cf8*/ 	.word	0x00030800
        /*0cfc*/ 	.short	0x0101
        /*0cfe*/ 	.byte	0x3f
	.zero		1


	//   ....[52]....
        /*0d00*/ 	.word	0x000153e0
        /*0d04*/ 	.word	0x00000012
        /*0d08*/ 	.word	0x00030820
        /*0d0c*/ 	.short	0x010a
        /*0d0e*/ 	.byte	0x3f
	.zero		1


	//   ....[53]....
        /*0d10*/ 	.word	0x00015810
        /*0d14*/ 	.word	0x00000003
        /*0d18*/ 	.word	0x00030840
        /*0d1c*/ 	.short	0x010a
        /*0d1e*/ 	.byte	0x3f
	.zero		1


	//   ....[54]....
        /*0d20*/ 	.word	0x00015db0
        /*0d24*/ 	.word	0x00000003
        /*0d28*/ 	.word	0x00000060
        /*0d2c*/ 	.short	0x010a
        /*0d2e*/ 	.byte	0x3f
	.zero		1


	//   ....[55]....
        /*0d30*/ 	.word	0x00016620
        /*0d34*/ 	.word	0x00000003
        /*0d38*/ 	.word	0x00030840
        /*0d3c*/ 	.short	0x010a
        /*0d3e*/ 	.byte	0x3f
	.zero		1


	//   ....[56]....
        /*0d40*/ 	.word	0x00016bc0
        /*0d44*/ 	.word	0x00000002
        /*0d48*/ 	.word	0x00000060
        /*0d4c*/ 	.short	0x010a
        /*0d4e*/ 	.byte	0x3f
	.zero		1


	//   ....[57]....
        /*0d50*/ 	.word	0x00017380
        /*0d54*/ 	.word	0x00000002
        /*0d58*/ 	.word	0x00030840
        /*0d5c*/ 	.short	0x010a
        /*0d5e*/ 	.byte	0x3f
	.zero		1


	//   ....[58]....
        /*0d60*/ 	.word	0x00017920
        /*0d64*/ 	.word	0x00000002
        /*0d68*/ 	.word	0x00000060
        /*0d6c*/ 	.short	0x010a
        /*0d6e*/ 	.byte	0x3f
	.zero		1


	//   ....[59]....
        /*0d70*/ 	.word	0x00018090
        /*0d74*/ 	.word	0x00000000
        /*0d78*/ 	.word	0x00030860
        /*0d7c*/ 	.short	0x010a
        /*0d7e*/ 	.byte	0x3f
	.zero		1


	//   ....[60]....
        /*0d80*/ 	.word	0x000198e0
        /*0d84*/ 	.word	0x00000000
        /*0d88*/ 	.word	0x00030820
        /*0d8c*/ 	.short	0x010a
        /*0d8e*/ 	.byte	0x3f
	.zero		1


	//   ....[61]....
        /*0d90*/ 	.word	0x00019af0
        /*0d94*/ 	.word	0x00000006
        /*0d98*/ 	.word	0x00000000
        /*0d9c*/ 	.short	0x010a
        /*0d9e*/ 	.byte	0x3f
	.zero		1


	//   ....[62]....
        /*0da0*/ 	.word	0x00019b20
        /*0da4*/ 	.word	0x00000007
        /*0da8*/ 	.word	0x00000000
        /*0dac*/ 	.short	0x010a
        /*0dae*/ 	.byte	0x3f
	.zero		1


	//   ....[63]....
        /*0db0*/ 	.word	0x00019b80
        /*0db4*/ 	.word	0x00000004
        /*0db8*/ 	.word	0x00000000
        /*0dbc*/ 	.short	0x010a
        /*0dbe*/ 	.byte	0x3f
	.zero		1


	//   ....[64]....
        /*0dc0*/ 	.word	0x00019bb0
        /*0dc4*/ 	.word	0x00000003
        /*0dc8*/ 	.word	0x00000000
        /*0dcc*/ 	.short	0x010a
        /*0dce*/ 	.byte	0x3f
	.zero		1


	//   ....[65]....
        /*0dd0*/ 	.word	0x00019c20
        /*0dd4*/ 	.word	0x00000003
        /*0dd8*/ 	.word	0x00030800
        /*0ddc*/ 	.short	0x010a
        /*0dde*/ 	.byte	0x3f
	.zero		1


	//   ....[66]....
        /*0de0*/ 	.word	0x00019c70
        /*0de4*/ 	.word	0x00000003
        /*0de8*/ 	.word	0x00030830
        /*0dec*/ 	.short	0x010a
        /*0dee*/ 	.byte	0x3f
	.zero		1


	//   ....[67]....
        /*0df0*/ 	.word	0x00019cd0
        /*0df4*/ 	.word	0x00000098
        /*0df8*/ 	.word	0x00030830
        /*0dfc*/ 	.short	0x010a
        /*0dfe*/ 	.byte	0x3f
	.zero		1


	//   ....[68]....
        /*0e00*/ 	.word	0x00019d30
        /*0e04*/ 	.word	0x00000002
        /*0e08*/ 	.word	0x00030850
        /*0e0c*/ 	.short	0x010a
        /*0e0e*/ 	.byte	0x3f
	.zero		1


	//   ....[69]....
        /*0e10*/ 	.word	0x00019d90
        /*0e14*/ 	.word	0x00000004
        /*0e18*/ 	.word	0x00030830
        /*0e1c*/ 	.short	0x010a
        /*0e1e*/ 	.byte	0x3f
	.zero		1


	//   ....[70]....
        /*0e20*/ 	.word	0x00019df0
        /*0e24*/ 	.word	0x00000002
        /*0e28*/ 	.word	0x00030850
        /*0e2c*/ 	.short	0x010a
        /*0e2e*/ 	.byte	0x3f
	.zero		1


	//   ....[71]....
        /*0e30*/ 	.word	0x00019e50
        /*0e34*/ 	.word	0x00000004
        /*0e38*/ 	.word	0x00030830
        /*0e3c*/ 	.short	0x010a
        /*0e3e*/ 	.byte	0x3f
	.zero		1


	//   ....[72]....
        /*0e40*/ 	.word	0x00019eb0
        /*0e44*/ 	.word	0x00000002
        /*0e48*/ 	.word	0x00030850
        /*0e4c*/ 	.short	0x010a
        /*0e4e*/ 	.byte	0x3f
	.zero		1


	//   ....[73]....
        /*0e50*/ 	.word	0x00019f10
        /*0e54*/ 	.word	0x00000007
        /*0e58*/ 	.word	0x00030850
        /*0e5c*/ 	.short	0x010a
        /*0e5e*/ 	.byte	0x3f
	.zero		1


	//   ....[74]....
        /*0e60*/ 	.word	0x0001a0b0
        /*0e64*/ 	.word	0x00000000
        /*0e68*/ 	.word	0x00030840
        /*0e6c*/ 	.short	0x010a
        /*0e6e*/ 	.byte	0x3f
	.zero		1


	//   ....[75]....
        /*0e70*/ 	.word	0x0001ad30
        /*0e74*/ 	.word	0x00000012
        /*0e78*/ 	.word	0x00030820
        /*0e7c*/ 	.short	0x010a
        /*0e7e*/ 	.byte	0x3f
	.zero		1


	//   ....[76]....
        /*0e80*/ 	.word	0x0001ad80
        /*0e84*/ 	.word	0x00000003
        /*0e88*/ 	.word	0x00030840
        /*0e8c*/ 	.short	0x010a
        /*0e8e*/ 	.byte	0x3f
	.zero		1


	//   ....[77]....
        /*0e90*/ 	.word	0x0001add0
        /*0e94*/ 	.word	0x00000003
        /*0e98*/ 	.word	0x00000060
        /*0e9c*/ 	.short	0x010a
        /*0e9e*/ 	.byte	0x3f
	.zero		1


	//   ....[78]....
        /*0ea0*/ 	.word	0x0001ae20
        /*0ea4*/ 	.word	0x00000003
        /*0ea8*/ 	.word	0x00030840
        /*0eac*/ 	.short	0x010a
        /*0eae*/ 	.byte	0x3f
	.zero		1


	//   ....[79]....
        /*0eb0*/ 	.word	0x0001ae70
        /*0eb4*/ 	.word	0x00000002
        /*0eb8*/ 	.word	0x00000060
        /*0ebc*/ 	.short	0x010a
        /*0ebe*/ 	.byte	0x3f
	.zero		1


	//   ....[80]....
        /*0ec0*/ 	.word	0x0001aec0
        /*0ec4*/ 	.word	0x00000002
        /*0ec8*/ 	.word	0x00030840
        /*0ecc*/ 	.short	0x010a
        /*0ece*/ 	.byte	0x3f
	.zero		1


	//   ....[81]....
        /*0ed0*/ 	.word	0x0001af10
        /*0ed4*/ 	.word	0x00000002
        /*0ed8*/ 	.word	0x00000060
        /*0edc*/ 	.short	0x010a
        /*0ede*/ 	.byte	0x3f
	.zero		1


	//   ....[82]....
        /*0ee0*/ 	.word	0x0001af60
        /*0ee4*/ 	.word	0x00000000
        /*0ee8*/ 	.word	0x00030860
        /*0eec*/ 	.short	0x010a
        /*0eee*/ 	.byte	0x3f
	.zero		1


	//   ....[83]....
        /*0ef0*/ 	.word	0x0001bae0
        /*0ef4*/ 	.word	0x00000000
        /*0ef8*/ 	.word	0x00030820
        /*0efc*/ 	.short	0x010a
        /*0efe*/ 	.byte	0x3f
	.zero		1


	//   ....[84]....
        /*0f00*/ 	.word	0x0001bc80
        /*0f04*/ 	.word	0x00000006
        /*0f08*/ 	.word	0x00000000
        /*0f0c*/ 	.short	0x010a
        /*0f0e*/ 	.byte	0x3f
	.zero		1


	//   ....[85]....
        /*0f10*/ 	.word	0x0001bcd0
        /*0f14*/ 	.word	0x00000007
        /*0f18*/ 	.word	0x00000000
        /*0f1c*/ 	.short	0x010a
        /*0f1e*/ 	.byte	0x3f
	.zero		1


	//   ....[86]....
        /*0f20*/ 	.word	0x0001bd20
        /*0f24*/ 	.word	0x00000004
        /*0f28*/ 	.word	0x00000000
        /*0f2c*/ 	.short	0x010a
        /*0f2e*/ 	.byte	0x3f
	.zero		1


	//----- nvinfo : EIATTR_NUM_MBARRIERS
	.align		4
.L_211:
        /*0f30*/ 	.byte	0x03, 0x38
        /*0f32*/ 	.short	0x0016


	//----- nvinfo : EIATTR_EXIT_INSTR_OFFSETS
	.align		4
        /*0f34*/ 	.byte	0x04, 0x1c
        /*0f36*/ 	.short	(.L_213 - .L_212)


	//   ....[0]....
.L_212:
        /*0f38*/ 	.word	0x00000a50


	//   ....[1]....
        /*0f3c*/ 	.word	0x00011af0


	//   ....[2]....
        /*0f40*/ 	.word	0x00019c00


	//----- nvinfo : EIATTR_MAX_THREADS
	.align		4
.L_213:
        /*0f44*/ 	.byte	0x04, 0x05
        /*0f46*/ 	.short	(.L_215 - .L_214)
.L_214:
        /*0f48*/ 	.word	0x00000180
        /*0f4c*/ 	.word	0x00000001
        /*0f50*/ 	.word	0x00000001


	//----- nvinfo : EIATTR_CRS_STACK_SIZE
	.align		4
.L_215:
        /*0f54*/ 	.byte	0x04, 0x1e
        /*0f56*/ 	.short	(.L_217 - .L_216)
.L_216:
        /*0f58*/ 	.word	0x00000000


	//----- nvinfo : EIATTR_CBANK_PARAM_SIZE
	.align		4
.L_217:
        /*0f5c*/ 	.byte	0x03, 0x19
        /*0f5e*/ 	.short	0x0af0


	//----- nvinfo : EIATTR_PARAM_CBANK
	.align		4
        /*0f60*/ 	.byte	0x04, 0x0a
        /*0f62*/ 	.short	(.L_219 - .L_218)
	.align		4
.L_218:
        /*0f64*/ 	.word	index@(.nv.constant0._ZN7cutlass13device_kernelIN5flash11enable_sm90INS1_16FlashAttnFwdSm90INS1_25CollectiveMainloopFwdSm90ILi2EN4cute5tupleIJNS5_1CILi1EEES8_S8_EEENS6_IJNS7_ILi128EEENS7_ILi64EEENS7_ILi256EEEEEELi256ENS_10bfloat16_tEfNS_4arch4Sm90ELb0ELb1ELb0ELb1ELb0ELb0ELb0ELb1ELb1ELb1ELb1ELb0EEENS1_21CollectiveEpilogueFwdINS6_IJSA_SC_SB_EEES9_SE_SG_Li256ELb1ELb1ELb1ELb0EEENS1_36VarlenDynamicPersistentTileSchedulerILi128ELi64ELi256ELi128ELb1ELb1ELb1ELb1ELb0ELb1EEEEEEEEEvNT_6ParamsE)
        /*0f68*/ 	.short	0x0210
        /*0f6a*/ 	.short	0x0af0


	//----- nvinfo : EIATTR_SW_WAR
	.align		4
.L_219:
        /*0f6c*/ 	.byte	0x04, 0x36
        /*0f6e*/ 	.short	(.L_221 - .L_220)
.L_220:
        /*0f70*/ 	.word	0x00000008
.L_221:


//--------------------- .nv.info._ZN7cutlass13device_kernelIN5flash11enable_sm90INS1_16FlashAttnFwdSm90INS1_25CollectiveMainloopFwdSm90ILi2EN4cute5tupleIJNS5_1CILi1EEES8_S8_EEENS6_IJNS7_ILi128EEENS7_ILi64EEENS7_ILi256EEEEEELi256ENS_10bfloat16_tEfNS_4arch4Sm90ELb0ELb1ELb0ELb1ELb0ELb1ELb0ELb1ELb1ELb1ELb1ELb0EEENS1_21CollectiveEpilogueFwdINS6_IJSA_SC_SB_EEES9_SE_SG_Li256ELb1ELb1ELb1ELb0EEENS1_36VarlenDynamicPersistentTileSchedulerILi128ELi64ELi256ELi128ELb1ELb1ELb1ELb1ELb0ELb1EEEEEEEEEvNT_6ParamsE --------------------------
	.section	.nv.info._ZN7cutlass13device_kernelIN5flash11enable_sm90INS1_16FlashAttnFwdSm90INS1_25CollectiveMainloopFwdSm90ILi2EN4cute5tupleIJNS5_1CILi1EEES8_S8_EEENS6_IJNS7_ILi128EEENS7_ILi64EEENS7_ILi256EEEEEELi256ENS_10bfloat16_tEfNS_4arch4Sm90ELb0ELb1ELb0ELb1ELb0ELb1ELb0ELb1ELb1ELb1ELb1ELb0EEENS1_21CollectiveEpilogueFwdINS6_IJSA_SC_SB_EEES9_SE_SG_Li256ELb1ELb1ELb1ELb0EEENS1_36VarlenDynamicPersistentTileSchedulerILi128ELi64ELi256ELi128ELb1ELb1ELb1ELb1ELb0ELb1EEEEEEEEEvNT_6ParamsE,"",@"SHT_CUDA_INFO"
	.sectionflags	@""
	.align	4


	//----- nvinfo : EIATTR_CUDA_API_VERSION
	.align		4
        /*0000*/ 	.byte	0x04, 0x37
        /*0002*/ 	.short	(.L_223 - .L_222)
.L_222:
        /*0004*/ 	.word	0x00000082


	//----- nvinfo : EIATTR_KPARAM_INFO
	.align		4
.L_223:
        /*0008*/ 	.byte	0x04, 0x17
        /*000a*/ 	.short	(.L_225 - .L_224)
.L_224:
        /*000c*/ 	.word	0x00000000
        /*0010*/ 	.short	0x0000
        /*0012*/ 	.short	0x0070
        /*0014*/ 	.byte	0x00, 0xf0, 0x01, 0x2a


	//----- nvinfo : EIATTR_SPARSE_MMA_MASK
	.align		4
.L_225:
        /*0018*/ 	.byte	0x03, 0x50
        /*001a*/ 	.short	0x0000


	//----- nvinfo : EIATTR_MAXREG_COUNT
	.align		4
        /*001c*/ 	.byte	0x03, 0x1b
        /*001e*/ 	.short	0x00a8


	//----- nvinfo : EIATTR_NUM_BARRIERS
	.align		4
        /*0020*/ 	.byte	0x02, 0x4c
        /*0022*/ 	.byte	0x10
	.zero		1


	//----- nvinfo : EIATTR_EXTERNS
	.align		4
        /*0024*/ 	.byte	0x04, 0x0f
        /*0026*/ 	.short	(.L_227 - .L_226)


	//   ....[0]....
	.align		4
.L_226:
        /*0028*/ 	.word	index@(__assertfail)


	//----- nvinfo : EIATTR_ANNOTATIONS
	.align		4
.L_227:
        /*002c*/ 	.byte	0x04, 0x55
        /*002e*/ 	.short	(.L_229 - .L_228)


	//   ....[0]....
.L_228:
        /* <DEDUP_REMOVED lines=160> */


	//----- nvinfo : EIATTR_MERCURY_ISA_VERSION
	.align		4
.L_229:
        /*0a20*/ 	.byte	0x03, 0x5f
        /*0a22*/ 	.short	0x0101


	//----- nvinfo : EIATTR_UNUSED_LOAD_BYTE_OFFSET
	.align		4
        /*0a24*/ 	.byte	0x04, 0x44
        /*0a26*/ 	.short	(.L_231 - .L_230)


	//   ....[0]....
.L_230:
        /*0a28*/ 	.word	0x00000aa0
        /*0a2c*/ 	.word	0x0000fff0


	//   ....[1]....
        /*0a30*/ 	.word	0x0001f740
        /*0a34*/ 	.word	0x0000fff0


	//----- nvinfo : EIATTR_INT_WARP_WIDE_INSTR_OFFSETS
	.align		4
.L_231:
        /*0a38*/ 	.byte	0x04, 0x31
        /*0a3a*/ 	.short	(.L_233 - .L_232)


	//   ....[0]....
.L_232:
        /*0a3c*/ 	.word	0x00000190


	//   ....[1]....
        /*0a40*/ 	.word	0x000001d0


	//   ....[2]....
        /*0a44*/ 	.word	0x00000240


	//   ....[3]....
        /*0a48*/ 	.word	0x00028210


	//   ....[4]....
        /*0a4c*/ 	.word	0x000282b0


	//   ....[5]....
        /*0a50*/ 	.word	0x0002c740


	//   ....[6]....
        /*0a54*/ 	.word	0x0002c7b0


	//----- nvinfo : EIATTR_COOP_GROUP_MASK_REGIDS
	.align		4
.L_233:
        /*0a58*/ 	.byte	0x04, 0x29
        /*0a5a*/ 	.short	(.L_235 - .L_234)


	//   ....[0]....
.L_234:
        /*0a5c*/ 	.word	0xffffffff


	//   ....[1]....
        /*0a60*/ 	.word	0xffffffff


	//   ....[2]....
        /*0a64*/ 	.word	0xffffffff


	//   ....[3]....
        /*0a68*/ 	.word	0xffffffff


	//   ....[4]....
        /*0a6c*/ 	.word	0xffffffff


	//   ....[5]....
        /*0a70*/ 	.word	0xffffffff


	//   ....[6]....
        /*0a74*/ 	.word	0xffffffff


	//   ....[7]....
        /*0a78*/ 	.word	0xffffffff


	//   ....[8]....
        /*0a7c*/ 	.word	0xffffffff


	//   ....[9]....
        /*0a80*/ 	.word	0xffffffff


	//   ....[10]....
        /*0a84*/ 	.word	0xffffffff


	//   ....[11]....
        /*0a88*/ 	.word	0xffffffff


	//   ....[12]....
        /*0a8c*/ 	.word	0xffffffff


	//   ....[13]....
        /*0a90*/ 	.word	0xffffffff


	//   ....[14]....
        /*0a94*/ 	.word	0xffffffff


	//   ....[15]....
        /*0a98*/ 	.word	0xffffffff


	//   ....[16]....
        /*0a9c*/ 	.word	0xffffffff


	//   ....[17]....
        /*0aa0*/ 	.word	0xffffffff


	//   ....[18]....
        /*0aa4*/ 	.word	0xffffffff


	//   ....[19]....
        /*0aa8*/ 	.word	0xffffffff


	//   ....[20]....
        /*0aac*/ 	.word	0xffffffff


	//   ....[21]....
        /*0ab0*/ 	.word	0xffffffff


	//   ....[22]....
        /*0ab4*/ 	.word	0xffffffff


	//   ....[23]....
        /*0ab8*/ 	.word	0xffffffff


	//   ....[24]....
        /*0abc*/ 	.word	0xffffffff


	//   ....[25]....
        /*0ac0*/ 	.word	0xffffffff


	//   ....[26]....
        /*0ac4*/ 	.word	0xffffffff


	//   ....[27]....
        /*0ac8*/ 	.word	0xffffffff


	//   ....[28]....
        /*0acc*/ 	.word	0xffffffff


	//   ....[29]....
        /*0ad0*/ 	.word	0xffffffff


	//   ....[30]....
        /*0ad4*/ 	.word	0xffffffff


	//   ....[31]....
        /*0ad8*/ 	.word	0xffffffff


	//   ....[32]....
        /*0adc*/ 	.word	0xffffffff


	//   ....[33]....
        /*0ae0*/ 	.word	0xffffffff


	//   ....[34]....
        /*0ae4*/ 	.word	0xffffffff


	//   ....[35]....
        /*0ae8*/ 	.word	0xffffffff


	//   ....[36]....
        /*0aec*/ 	.word	0xffffffff


	//   ....[37]....
        /*0af0*/ 	.word	0xffffffff


	//   ....[38]....
        /*0af4*/ 	.word	0xffffffff


	//   ....[39]....
        /*0af8*/ 	.word	0xffffffff


	//   ....[40]....
        /*0afc*/ 	.word	0xffffffff


	//   ....[41]....
        /*0b00*/ 	.word	0xffffffff


	//   ....[42]....
        /*0b04*/ 	.word	0xffffffff


	//   ....[43]....
        /*0b08*/ 	.word	0xffffffff


	//   ....[44]....
        /*0b0c*/ 	.word	0xffffffff


	//   ....[45]....
        /*0b10*/ 	.word	0xffffffff


	//   ....[46]....
        /*0b14*/ 	.word	0xffffffff


	//   ....[47]....
        /*0b18*/ 	.word	0xffffffff


	//   ....[48]....
        /*0b1c*/ 	.word	0xffffffff


	//   ....[49]....
        /*0b20*/ 	.word	0xffffffff


	//   ....[50]....
        /*0b24*/ 	.word	0xffffffff


	//   ....[51]....
        /*0b28*/ 	.word	0xffffffff


	//   ....[52]....
        /*0b2c*/ 	.word	0xffffffff


	//   ....[53]....
        /*0b30*/ 	.word	0xffffffff


	//   ....[54]....
        /*0b34*/ 	.word	0xffffffff


	//   ....[55]....
        /*0b38*/ 	.word	0xffffffff


	//   ....[56]....
        /*0b3c*/ 	.word	0xffffffff


	//   ....[57]....
        /*0b40*/ 	.word	0xffffffff


	//   ....[58]....
        /*0b44*/ 	.word	0xffffffff


	//   ....[59]....
        /*0b48*/ 	.word	0xffffffff


	//   ....[60]....
        /*0b4c*/ 	.word	0xffffffff


	//   ....[61]....
        /*0b50*/ 	.word	0xffffffff


	//   ....[62]....
        /*0b54*/ 	.word	0xffffffff


	//   ....[63]....
        /*0b58*/ 	.word	0xffffffff


	//   ....[64]....
        /*0b5c*/ 	.word	0xffffffff


	//   ....[65]....
        /*0b60*/ 	.word	0xffffffff


	//   ....[66]....
        /*0b64*/ 	.word	0xffffffff


	//   ....[67]....
        /*0b68*/ 	.word	0xffffffff


	//   ....[68]....
        /*0b6c*/ 	.word	0xffffffff


	//   ....[69]....
        /*0b70*/ 	.word	0xffffffff


	//   ....[70]....
        /*0b74*/ 	.word	0xffffffff


	//   ....[71]....
        /*0b78*/ 	.word	0xffffffff


	//   ....[72]....
        /*0b7c*/ 	.word	0xffffffff


	//   ....[73]....
        /*0b80*/ 	.word	0xffffffff


	//   ....[74]....
        /*0b84*/ 	.word	0xffffffff


	//   ....[75]....
        /*0b88*/ 	.word	0xffffffff


	//   ....[76]....
        /*0b8c*/ 	.word	0xffffffff


	//   ....[77]....
        /*0b90*/ 	.word	0xffffffff


	//   ....[78]....
        /*0b94*/ 	.word	0xffffffff


	//   ....[79]....
        /*0b98*/ 	.word	0xffffffff


	//   ....[80]....
        /*0b9c*/ 	.word	0xffffffff


	//   ....[81]....
        /*0ba0*/ 	.word	0xffffffff


	//   ....[82]....
        /*0ba4*/ 	.word	0xffffffff


	//   ....[83]....
        /*0ba8*/ 	.word	0xffffffff


	//   ....[84]....
        /*0bac*/ 	.word	0xffffffff


	//   ....[85]....
        /*0bb0*/ 	.word	0xffffffff


	//   ....[86]....
        /*0bb4*/ 	.word	0xffffffff


	//   ....[87]....
        /*0bb8*/ 	.word	0xffffffff


	//   ....[88]....
        /*0bbc*/ 	.word	0xffffffff


	//   ....[89]....
        /*0bc0*/ 	.word	0xffffffff


	//   ....[90]....
        /*0bc4*/ 	.word	0xffffffff


	//   ....[91]....
        /*0bc8*/ 	.word	0xffffffff


	//   ....[92]....
        /*0bcc*/ 	.word	0xffffffff


	//   ....[93]....
        /*0bd0*/ 	.word	0xffffffff


	//   ....[94]....
        /*0bd4*/ 	.word	0xffffffff


	//   ....[95]....
        /*0bd8*/ 	.word	0xffffffff


	//   ....[96]....
        /*0bdc*/ 	.word	0xffffffff


	//   ....[97]....
        /*0be0*/ 	.word	0xffffffff


	//   ....[98]....
        /*0be4*/ 	.word	0xffffffff


	//   ....[99]....
        /*0be8*/ 	.word	0xffffffff


	//   ....[100]....
        /*0bec*/ 	.word	0xffffffff


	//   ....[101]....
        /*0bf0*/ 	.word	0xffffffff


	//   ....[102]....
        /*0bf4*/ 	.word	0xffffffff


	//   ....[103]....
        /*0bf8*/ 	.word	0xffffffff


	//   ....[104]....
        /*0bfc*/ 	.word	0xffffffff


	//   ....[105]....
        /*0c00*/ 	.word	0xffffffff


	//   ....[106]....
        /*0c04*/ 	.word	0xffffffff


	//   ....[107]....
        /*0c08*/ 	.word	0xffffffff


	//   ....[108]....
        /*0c0c*/ 	.word	0xffffffff


	//   ....[109]....
        /*0c10*/ 	.word	0xffffffff


	//   ....[110]....
        /*0c14*/ 	.word	0xffffffff


	//   ....[111]....
        /*0c18*/ 	.word	0xffffffff


	//   ....[112]....
        /*0c1c*/ 	.word	0xffffffff


	//   ....[113]....
        /*0c20*/ 	.word	0xffffffff


	//   ....[114]....
        /*0c24*/ 	.word	0xffffffff


	//   ....[115]....
        /*0c28*/ 	.word	0xffffffff


	//   ....[116]....
        /*0c2c*/ 	.word	0xffffffff


	//   ....[117]....
        /*0c30*/ 	.word	0xffffffff


	//   ....[118]....
        /*0c34*/ 	.word	0xffffffff


	//   ....[119]....
        /*0c38*/ 	.word	0xffffffff


	//   ....[120]....
        /*0c3c*/ 	.word	0xffffffff


	//   ....[121]....
        /*0c40*/ 	.word	0xffffffff


	//   ....[122]....
        /*0c44*/ 	.word	0xffffffff


	//   ....[123]....
        /*0c48*/ 	.word	0xffffffff


	//   ....[124]....
        /*0c4c*/ 	.word	0xffffffff


	//   ....[125]....
        /*0c50*/ 	.word	0xffffffff


	//   ....[126]....
        /*0c54*/ 	.word	0xffffffff


	//   ....[127]....
        /*0c58*/ 	.word	0xffffffff


	//   ....[128]....
        /*0c5c*/ 	.word	0xffffffff


	//   ....[129]....
        /*0c60*/ 	.word	0xffffffff


	//   ....[130]....
        /*0c64*/ 	.word	0xffffffff


	//   ....[131]....
        /*0c68*/ 	.word	0xffffffff


	//   ....[132]....
        /*0c6c*/ 	.word	0xffffffff


	//   ....[133]....
        /*0c70*/ 	.word	0xffffffff


	//   ....[134]....
        /*0c74*/ 	.word	0xffffffff


	//   ....[135]....
        /*0c78*/ 	.word	0xffffffff


	//   ....[136]....
        /*0c7c*/ 	.word	0xffffffff


	//   ....[137]....
        /*0c80*/ 	.word	0xffffffff


	//   ....[138]....
        /*0c84*/ 	.word	0xffffffff


	//   ....[139]....
        /*0c88*/ 	.word	0xffffffff


	//   ....[140]....
        /*0c8c*/ 	.word	0xffffffff


	//   ....[141]....
        /*0c90*/ 	.word	0xffffffff


	//   ....[142]....
        /*0c94*/ 	.word	0xffffffff


	//   ....[143]....
        /*0c98*/ 	.word	0xffffffff


	//   ....[144]....
        /*0c9c*/ 	.word	0x0500000f


	//   ....[145]....
        /*0ca0*/ 	.word	0x0500000f


	//   ....[146]....
        /*0ca4*/ 	.word	0x0500000f


	//   ....[147]....
        /*0ca8*/ 	.word	0x0500000f


	//   ....[148]....
        /*0cac*/ 	.word	0x0500000f


	//   ....[149]....
        /*0cb0*/ 	.word	0x0500000f


	//   ....[150]....
        /*0cb4*/ 	.word	0x0500000f


	//   ....[151]....
        /*0cb8*/ 	.word	0x0500000f


	//   ....[152]....
        /*0cbc*/ 	.word	0x0500000f


	//   ....[153]....
        /*0cc0*/ 	.word	0x0500000f


	//   ....[154]....
        /*0cc4*/ 	.word	0x0500000f


	//   ....[155]....
        /*0cc8*/ 	.word	0x0500000f


	//   ....[156]....
        /*0ccc*/ 	.word	0x0500000f


	//   ....[157]....
        /*0cd0*/ 	.word	0x0500000f


	//   ....[158]....
        /*0cd4*/ 	.word	0x0500000f


	//   ....[159]....
        /*0cd8*/ 	.word	0x0500000f


	//   ....[160]....
        /*0cdc*/ 	.word	0x0500000f


	//   ....[161]....
        /*0ce0*/ 	.word	0x0500000f


	//   ....[162]....
        /*0ce4*/ 	.word	0x0500000f


	//   ....[163]....
        /*0ce8*/ 	.word	0x0500000f


	//   ....[164]....
        /*0cec*/ 	.word	0x0500000f


	//   ....[165]....
        /*0cf0*/ 	.word	0x0500000f


	//   ....[166]....
        /*0cf4*/ 	.word	0x0500000f


	//   ....[167]....
        /*0cf8*/ 	.word	0x0500000f


	//   ....[168]....
        /*0cfc*/ 	.word	0x0500000f


	//   ....[169]....
        /*0d00*/ 	.word	0x0500000f


	//   ....[170]....
        /*0d04*/ 	.word	0x0500000f


	//   ....[171]....
        /*0d08*/ 	.word	0x0500000f


	//   ....[172]....
        /*0d0c*/ 	.word	0x0500000f


	//   ....[173]....
        /*0d10*/ 	.word	0x0500000f


	//   ....[174]....
        /*0d14*/ 	.word	0x0500000f


	//   ....[175]....
        /*0d18*/ 	.word	0x0500000f


	//   ....[176]....
        /*0d1c*/ 	.word	0x0500000f


	//   ....[177]....
        /*0d20*/ 	.word	0x0500000f


	//   ....[178]....
        /*0d24*/ 	.word	0x0500000f


	//   ....[179]....
        /*0d28*/ 	.word	0x0500000f


	//   ....[180]....
        /*0d2c*/ 	.word	0x0500000f


	//   ....[181]....
        /*0d30*/ 	.word	0x0500000f


	//   ....[182]....
        /*0d34*/ 	.word	0x0500000f


	//   ....[183]....
        /*0d38*/ 	.word	0x0500000f


	//   ....[184]....
        /*0d3c*/ 	.word	0x0500000f


	//   ....[185]....
        /*0d40*/ 	.word	0x0500000f


	//   ....[186]....
        /*0d44*/ 	.word	0x0500000f


	//   ....[187]....
        /*0d48*/ 	.word	0x0500000f


	//   ....[188]....
        /*0d4c*/ 	.word	0x0500000f


	//   ....[189]....
        /*0d50*/ 	.word	0x0500000f


	//   ....[190]....
        /*0d54*/ 	.word	0x0500000f


	//   ....[191]....
        /*0d58*/ 	.word	0x0500000f


	//   ....[192]....
        /*0d5c*/ 	.word	0x0500000f


	//   ....[193]....
        /*0d60*/ 	.word	0x0500000f


	//   ....[194]....
        /*0d64*/ 	.word	0x0500000f


	//   ....[195]....
        /*0d68*/ 	.word	0x0500000f


	//   ....[196]....
        /*0d6c*/ 	.word	0x0500000f


	//   ....[197]....
        /*0d70*/ 	.word	0x0500000f


	//   ....[198]....
        /*0d74*/ 	.word	0x0500000f


	//   ....[199]....
        /*0d78*/ 	.word	0x0500000f


	//   ....[200]....
        /*0d7c*/ 	.word	0x0500000f


	//   ....[201]....
        /*0d80*/ 	.word	0x0500000f


	//   ....[202]....
        /*0d84*/ 	.word	0x0500000f


	//   ....[203]....
        /*0d88*/ 	.word	0x0500000f


	//   ....[204]....
        /*0d8c*/ 	.word	0x0500000f


	//   ....[205]....
        /*0d90*/ 	.word	0x0500000f


	//   ....[206]....
        /*0d94*/ 	.word	0x0500000f


	//   ....[207]....
        /*0d98*/ 	.word	0x0500000f


	//   ....[208]....
        /*0d9c*/ 	.word	0x0500000f


	//   ....[209]....
        /*0da0*/ 	.word	0x0500000f


	//   ....[210]....
        /*0da4*/ 	.word	0x0500000f


	//   ....[211]....
        /*0da8*/ 	.word	0x0500000f


	//   ....[212]....
        /*0dac*/ 	.word	0x0500000f


	//----- nvinfo : EIATTR_COOP_GROUP_INSTR_OFFSETS
	.align		4
.L_235:
        /*0db0*/ 	.byte	0x04, 0x28
        /*0db2*/ 	.short	(.L_237 - .L_236)


	//   ....[0]....
.L_236:
        /*0db4*/ 	.word	0x00000060


	//   ....[1]....
        /*0db8*/ 	.word	0x000001a0


	//   ....[2]....
        /*0dbc*/ 	.word	0x000001f0


	//   ....[3]....
        /*0dc0*/ 	.word	0x00000420


	//   ....[4]....
        /*0dc4*/ 	.word	0x00000580


	//   ....[5]....
        /*0dc8*/ 	.word	0x000006a0


	//   ....[6]....
        /*0dcc*/ 	.word	0x00000800


	//   ....[7]....
        /*0dd0*/ 	.word	0x00009d90


	//   ....[8]....
        /*0dd4*/ 	.word	0x0000a4b0


	//   ....[9]....
        /*0dd8*/ 	.word	0x0000a4c0


	//   ....[10]....
        /*0ddc*/ 	.word	0x0000a4d0


	//   ....[11]....
        /*0de0*/ 	.word	0x0000a4e0


	//   ....[12]....
        /*0de4*/ 	.word	0x0000aaa0


	//   ....[13]....
        /*0de8*/ 	.word	0x0000aab0


	//   ....[14]....
        /*0dec*/ 	.word	0x0000aac0


	//   ....[15]....
        /*0df0*/ 	.word	0x0000aad0


	//   ....[16]....
        /*0df4*/ 	.word	0x0000b050


	//   ....[17]....
        /*0df8*/ 	.word	0x0000b060


	//   ....[18]....
        /*0dfc*/ 	.word	0x0000b070


	//   ....[19]....
        /*0e00*/ 	.word	0x0000b080


	//   ....[20]....
        /*0e04*/ 	.word	0x0000b620


	//   ....[21]....
        /*0e08*/ 	.word	0x0000b630


	//   ....[22]....
        /*0e0c*/ 	.word	0x0000b640


	//   ....[23]....
        /*0e10*/ 	.word	0x0000b650


	//   ....[24]....
        /*0e14*/ 	.word	0x0000f130


	//   ....[25]....
        /*0e18*/ 	.word	0x0000f140


	//   ....[26]....
        /*0e1c*/ 	.word	0x0000f150


	//   ....[27]....
        /*0e20*/ 	.word	0x0000f160


	//   ....[28]....
        /*0e24*/ 	.word	0x0000f610


	//   ....[29]....
        /*0e28*/ 	.word	0x0000f620


	//   ....[30]....
        /*0e2c*/ 	.word	0x0000f630


	//   ....[31]....
        /*0e30*/ 	.word	0x0000f640


	//   ....[32]....
        /*0e34*/ 	.word	0x0000fa80


	//   ....[33]....
        /*0e38*/ 	.word	0x0000fa90


	//   ....[34]....
        /*0e3c*/ 	.word	0x0000faa0


	//   ....[35]....
        /*0e40*/ 	.word	0x0000fab0


	//   ....[36]....
        /*0e44*/ 	.word	0x0000ff10


	//   ....[37]....
        /*0e48*/ 	.word	0x0000ff20


	//   ....[38]....
        /*0e4c*/ 	.word	0x0000ff30


	//   ....[39]....
        /*0e50*/ 	.word	0x0000ff40


	//   ....[40]....
        /*0e54*/ 	.word	0x00014b40


	//   ....[41]....
        /*0e58*/ 	.word	0x00014dc0


	//   ....[42]....
        /*0e5c*/ 	.word	0x000156b0


	//   ....[43]....
        /*0e60*/ 	.word	0x00015780


	//   ....[44]....
        /*0e64*/ 	.word	0x00015bc0


	//   ....[45]....
        /*0e68*/ 	.word	0x00015c30


	//   ....[46]....
        /*0e6c*/ 	.word	0x00017e00


	//   ....[47]....
        /*0e70*/ 	.word	0x00018020


	//   ....[48]....
        /*0e74*/ 	.word	0x00018770


	//   ....[49]....
        /*0e78*/ 	.word	0x000187d0


	//   ....[50]....
        /*0e7c*/ 	.word	0x00018c50


	//   ....[51]....
        /*0e80*/ 	.word	0x00018cc0


	//   ....[52]....
        /*0e84*/ 	.word	0x0001abb0


	//   ....[53]....
        /*0e88*/ 	.word	0x0001abe0


	//   ....[54]....
        /*0e8c*/ 	.word	0x0001ad90


	//   ....[55]....
        /*0e90*/ 	.word	0x0001afe0


	//   ....[56]....
        /*0e94*/ 	.word	0x0001cc80


	//   ....[57]....
        /*0e98*/ 	.word	0x0001cec0


	//   ....[58]....
        /*0e9c*/ 	.word	0x0001d620


	//   ....[59]....
        /*0ea0*/ 	.word	0x0001d6a0


	//   ....[60]....
        /*0ea4*/ 	.word	0x0001db20


	//   ....[61]....
        /*0ea8*/ 	.word	0x0001db90


	//   ....[62]....
        /*0eac*/ 	.word	0x0001eaf0


	//   ....[63]....
        /*0eb0*/ 	.word	0x0001ed10


	//   ....[64]....
        /*0eb4*/ 	.word	0x0001ed40


	//   ....[65]....
        /*0eb8*/ 	.word	0x0001ed50


	//   ....[66]....
        /*0ebc*/ 	.word	0x00020800


	//   ....[67]....
        /*0ec0*/ 	.word	0x00020810


	//   ....[68]....
        /*0ec4*/ 	.word	0x00020820


	//   ....[69]....
        /*0ec8*/ 	.word	0x00020830


	//   ....[70]....
        /*0ecc*/ 	.word	0x000212c0


	//   ....[71]....
        /*0ed0*/ 	.word	0x000212e0


	//   ....[72]....
        /*0ed4*/ 	.word	0x00021430


	//   ....[73]....
        /*0ed8*/ 	.word	0x00021450


	//   ....[74]....
        /*0edc*/ 	.word	0x000215a0


	//   ....[75]....
        /*0ee0*/ 	.word	0x000215c0


	//   ....[76]....
        /*0ee4*/ 	.word	0x00021720


	//   ....[77]....
        /*0ee8*/ 	.word	0x00021740


	//   ....[78]....
        /*0eec*/ 	.word	0x00021d70


	//   ....[79]....
        /*0ef0*/ 	.word	0x00021db0


	//   ....[80]....
        /*0ef4*/ 	.word	0x000229c0


	//   ....[81]....
        /*0ef8*/ 	.word	0x000229d0


	//   ....[82]....
        /*0efc*/ 	.word	0x00023b70


	//   ....[83]....
        /*0f00*/ 	.word	0x00023b80


	//   ....[84]....
        /*0f04*/ 	.word	0x00023ce0


	//   ....[85]....
        /*0f08*/ 	.word	0x00023d00


	//   ....[86]....
        /*0f0c*/ 	.word	0x00023e50


	//   ....[87]....
        /*0f10*/ 	.word	0x00023e70


	//   ....[88]....
        /*0f14*/ 	.word	0x00023fd0


	//   ....[89]....
        /*0f18*/ 	.word	0x00023ff0


	//   ....[90]....
        /*0f1c*/ 	.word	0x000241d0


	//   ....[91]....
        /*0f20*/ 	.word	0x00024410


	//   ....[92]....
        /*0f24*/ 	.word	0x00024440


	//   ....[93]....
        /*0f28*/ 	.word	0x00024470


	//   ....[94]....
        /*0f2c*/ 	.word	0x000244a0


	//   ....[95]....
        /*0f30*/ 	.word	0x000244d0


	//   ....[96]....
        /*0f34*/ 	.word	0x00024500


	//   ....[97]....
        /*0f38*/ 	.word	0x000246b0


	//   ....[98]....
        /*0f3c*/ 	.word	0x000246e0


	//   ....[99]....
        /*0f40*/ 	.word	0x00024710


	//   ....[100]....
        /*0f44*/ 	.word	0x00024740


	//   ....[101]....
        /*0f48*/ 	.word	0x00024770


	//   ....[102]....
        /*0f4c*/ 	.word	0x000247a0


	//   ....[103]....
        /*0f50*/ 	.word	0x00024840


	//   ....[104]....
        /*0f54*/ 	.word	0x00024870


	//   ....[105]....
        /*0f58*/ 	.word	0x00024880


	//   ....[106]....
        /*0f5c*/ 	.word	0x000248b0


	//   ....[107]....
        /*0f60*/ 	.word	0x000261e0


	//   ....[108]....
        /*0f64*/ 	.word	0x00028800


	//   ....[109]....
        /*0f68*/ 	.word	0x00029460


	//   ....[110]....
        /*0f6c*/ 	.word	0x00029480


	//   ....[111]....
        /*0f70*/ 	.word	0x00029560


	//   ....[112]....
        /*0f74*/ 	.word	0x00029570


	//   ....[113]....
        /*0f78*/ 	.word	0x00029620


	//   ....[114]....
        /*0f7c*/ 	.word	0x00029630


	//   ....[115]....
        /*0f80*/ 	.word	0x000296e0


	//   ....[116]....
        /*0f84*/ 	.word	0x000296f0


	//   ....[117]....
        /*0f88*/ 	.word	0x000297a0


	//   ....[118]....
        /*0f8c*/ 	.word	0x000297b0


	//   ....[119]....
        /*0f90*/ 	.word	0x00029860


	//   ....[120]....
        /*0f94*/ 	.word	0x00029870


	//   ....[121]....
        /*0f98*/ 	.word	0x00029920


	//   ....[122]....
        /*0f9c*/ 	.word	0x00029930


	//   ....[123]....
        /*0fa0*/ 	.word	0x00029980


	//   ....[124]....
        /*0fa4*/ 	.word	0x000299d0


	//   ....[125]....
        /*0fa8*/ 	.word	0x0002d080


	//   ....[126]....
        /*0fac*/ 	.word	0x0002d0b0


	//   ....[127]....
        /*0fb0*/ 	.word	0x0002d110


	//   ....[128]....
        /*0fb4*/ 	.word	0x0002d140


	//   ....[129]....
        /*0fb8*/ 	.word	0x0002d170


	//   ....[130]....
        /*0fbc*/ 	.word	0x0002d1a0


	//   ....[131]....
        /*0fc0*/ 	.word	0x0002d1d0


	//   ....[132]....
        /*0fc4*/ 	.word	0x0002d200


	//   ....[133]....
        /*0fc8*/ 	.word	0x0002d3d0


	//   ....[134]....
        /*0fcc*/ 	.word	0x0002d400


	//   ....[135]....
        /*0fd0*/ 	.word	0x0002d430


	//   ....[136]....
        /*0fd4*/ 	.word	0x0002d460


	//   ....[137]....
        /*0fd8*/ 	.word	0x0002d490


	//   ....[138]....
        /*0fdc*/ 	.word	0x0002d4c0


	//   ....[139]....
        /*0fe0*/ 	.word	0x0002d590


	//   ....[140]....
        /*0fe4*/ 	.word	0x0002d5b0


	//   ....[141]....
        /*0fe8*/ 	.word	0x0002d5c0


	//   ....[142]....
        /*0fec*/ 	.word	0x0002d640


	//   ....[143]....
        /*0ff0*/ 	.word	0x0002e190


	//   ....[144]....
        /*0ff4*/ 	.word	0x0002e5d0


	//   ....[145]....
        /*0ff8*/ 	.word	0x0002e660


	//   ....[146]....
        /*0ffc*/ 	.word	0x0002e6b0


	//   ....[147]....
        /*1000*/ 	.word	0x0002e700


	//   ....[148]....
        /*1004*/ 	.word	0x0002e7a0


	//   ....[149]....
        /*1008*/ 	.word	0x0002e830


	//   ....[150]....
        /*100c*/ 	.word	0x0002e880


	//   ....[151]....
        /*1010*/ 	.word	0x0002e8d0


	//   ....[152]....
        /*1014*/ 	.word	0x0002e970


	//   ....[153]....
        /*1018*/ 	.word	0x0002ea00


	//   ....[154]....
        /*101c*/ 	.word	0x0002ea50


	//   ....[155]....
        /*1020*/ 	.word	0x0002eaa0


	//   ....[156]....
        /*1024*/ 	.word	0x0002eb40


	//   ....[157]....
        /*1028*/ 	.word	0x0002ebd0


	//   ....[158]....
        /*102c*/ 	.word	0x0002ec20


	//   ....[159]....
        /*1030*/ 	.word	0x0002ec70


	//   ....[160]....
        /*1034*/ 	.word	0x0002ed60


	//   ....[161]....
        /*1038*/ 	.word	0x0002edf0


	//   ....[162]....
        /*103c*/ 	.word	0x0002ee40


	//   ....[163]....
        /*1040*/ 	.word	0x0002ee90


	//   ....[164]....
        /*1044*/ 	.word	0x0002ef20


	//   ....[165]....
        /*1048*/ 	.word	0x0002efb0


	//   ....[166]....
        /*104c*/ 	.word	0x0002f000


	//   ....[167]....
        /*1050*/ 	.word	0x0002f050


	//   ....[168]....
        /*1054*/ 	.word	0x0002f0e0


	//   ....[169]....
        /*1058*/ 	.word	0x0002f170


	//   ....[170]....
        /*105c*/ 	.word	0x0002f1c0


	//   ....[171]....
        /*1060*/ 	.word	0x0002f210


	//   ....[172]....
        /*1064*/ 	.word	0x0002f2a0


	//   ....[173]....
        /*1068*/ 	.word	0x0002f330


	//   ....[174]....
        /*106c*/ 	.word	0x0002f380


	//   ....[175]....
        /*1070*/ 	.word	0x0002f3d0


	//   ....[176]....
        /*1074*/ 	.word	0x0002f770


	//   ....[177]....
        /*1078*/ 	.word	0x0002fa50


	//   ....[178]....
        /*107c*/ 	.word	0x0002fc30


	//   ....[179]....
        /*1080*/ 	.word	0x0002fc80


	//   ....[180]....
        /*1084*/ 	.word	0x0002fdc0


	//   ....[181]....
        /*1088*/ 	.word	0x0002fe10


	//   ....[182]....
        /*108c*/ 	.word	0x0002ff50


	//   ....[183]....
        /*1090*/ 	.word	0x0002ffa0


	//   ....[184]....
        /*1094*/ 	.word	0x000300e0


	//   ....[185]....
        /*1098*/ 	.word	0x00030130


	//   ....[186]....
        /*109c*/ 	.word	0x00030270


	//   ....[187]....
        /*10a0*/ 	.word	0x000302c0


	//   ....[188]....
        /*10a4*/ 	.word	0x00030400


	//   ....[189]....
        /*10a8*/ 	.word	0x00030450


	//   ....[190]....
        /*10ac*/ 	.word	0x00030570


	//   ....[191]....
        /*10b0*/ 	.word	0x000305e0


	//   ....[192]....
        /*10b4*/ 	.word	0x00030700


	//   ....[193]....
        /*10b8*/ 	.word	0x00030750


	//   ....[194]....
        /*10bc*/ 	.word	0x00030a80


	//   ....[195]....
        /*10c0*/ 	.word	0x00030b20


	//   ....[196]....
        /*10c4*/ 	.word	0x00030cd0


	//   ....[197]....
        /*10c8*/ 	.word	0x00030d50


	//   ....[198]....
        /*10cc*/ 	.word	0x00030dd0


	//   ....[199]....
        /*10d0*/ 	.word	0x00030e50


	//   ....[200]....
        /*10d4*/ 	.word	0x00030ed0


	//   ....[201]....
        /*10d8*/ 	.word	0x00030f60


	//   ....[202]....
        /*10dc*/ 	.word	0x00031000


	//   ....[203]....
        /*10e0*/ 	.word	0x000310b0


	//   ....[204]....
        /*10e4*/ 	.word	0x00031130


	//   ....[205]....
        /*10e8*/ 	.word	0x000311b0


	//   ....[206]....
        /*10ec*/ 	.word	0x00031230


	//   ....[207]....
        /*10f0*/ 	.word	0x000312c0


	//   ....[208]....
        /*10f4*/ 	.word	0x00031340


	//   ....[209]....
        /*10f8*/ 	.word	0x000313f0


	//   ....[210]....
        /*10fc*/ 	.word	0x00031440


	//   ....[211]....
        /*1100*/ 	.word	0x00031500


	//   ....[212]....
        /*1104*/ 	.word	0x00031630


	//----- nvinfo : EIATTR_REG_RECONFIG
	.align		4
.L_237:
        /*1108*/ 	.byte	0x01, 0x54
	.zero		2


	//----- nvinfo : EIATTR_SYSCALL_OFFSETS
	.align		4
        /*110c*/ 	.byte	0x04, 0x46
        /*110e*/ 	.short	(.L_239 - .L_238)


	//   ....[0]....
.L_238:
        /*1110*/ 	.word	0x000027a0


	//   ....[1]....
        /*1114*/ 	.word	0x000028f0


	//   ....[2]....
        /*1118*/ 	.word	0x00009f30


	//   ....[3]....
        /*111c*/ 	.word	0x0000a250


	//   ....[4]....
        /*1120*/ 	.word	0x00028420


	//   ....[5]....
        /*1124*/ 	.word	0x00028570


	//   ....[6]....
        /*1128*/ 	.word	0x00028660


	//   ....[7]....
        /*112c*/ 	.word	0x00028fa0


	//----- nvinfo : EIATTR_MBARRIER_INSTR_OFFSETS
	.align		4
.L_239:
        /*1130*/ 	.byte	0x04, 0x39
        /*1132*/ 	.short	(.L_241 - .L_240)


	//   ....[0]....
.L_240:
        /*1134*/ 	.word	0x000002d0
        /*1138*/ 	.word	0x000000ff
        /*113c*/ 	.word	0x00030800
        /*1140*/ 	.short	0x0100
        /*1142*/ 	.byte	0x08
	.zero		1


	//   ....[1]....
        /*1144*/ 	.word	0x000002e0
        /*1148*/ 	.word	0x000000ff
        /*114c*/ 	.word	0x00030820
        /*1150*/ 	.short	0x0100
        /*1152*/ 	.byte	0x08
	.zero		1


	//   ....[2]....
        /*1154*/ 	.word	0x000003d0
        /*1158*/ 	.word	0x000000ff
        /*115c*/ 	.word	0x00030830
        /*1160*/ 	.short	0x0100
        /*1162*/ 	.byte	0x08
	.zero		1


	//   ....[3]....
        /*1164*/ 	.word	0x000003e0
        /*1168*/ 	.word	0x000000ff
        /*116c*/ 	.word	0x00030840
        /*1170*/ 	.short	0x0100
        /*1172*/ 	.byte	0x08
	.zero		1


	//   ....[4]....
        /*1174*/ 	.word	0x000003f0
        /*1178*/ 	.word	0x000000ff
        /*117c*/ 	.word	0x00030838
        /*1180*/ 	.short	0x0100
        /*1182*/ 	.byte	0x08
	.zero		1


	//   ....[5]....
        /*1184*/ 	.word	0x00000400
        /*1188*/ 	.word	0x000000ff
        /*118c*/ 	.word	0x00030848
        /*1190*/ 	.short	0x0100
        /*1192*/ 	.byte	0x08
	.zero		1


	//   ....[6]....
        /*1194*/ 	.word	0x00000530
        /*1198*/ 	.word	0x000000ff
        /*119c*/ 	.word	0x00030850
        /*11a0*/ 	.short	0x0100
        /*11a2*/ 	.byte	0x08
	.zero		1


	//   ....[7]....
        /*11a4*/ 	.word	0x00000540
        /*11a8*/ 	.word	0x000000ff
        /*11ac*/ 	.word	0x00030860
        /*11b0*/ 	.short	0x0100
        /*11b2*/ 	.byte	0x08
	.zero		1


	//   ....[8]....
        /*11b4*/ 	.word	0x00000550
        /*11b8*/ 	.word	0x000000ff
        /*11bc*/ 	.word	0x00030858
        /*11c0*/ 	.short	0x0100
        /*11c2*/ 	.byte	0x08
	.zero		1


	//   ....[9]....
        /*11c4*/ 	.word	0x00000560
        /*11c8*/ 	.word	0x000000ff
        /*11cc*/ 	.word	0x00030868
        /*11d0*/ 	.short	0x0100
        /*11d2*/ 	.byte	0x08
	.zero		1


	//   ....[10]....
        /*11d4*/ 	.word	0x00000650
        /*11d8*/ 	.word	0x000000ff
        /*11dc*/ 	.word	0x00030870
        /*11e0*/ 	.short	0x0100
        /*11e2*/ 	.byte	0x06
	.zero		1


	//   ....[11]....
        /*11e4*/ 	.word	0x00000660
        /*11e8*/ 	.word	0x000000ff
        /*11ec*/ 	.word	0x00030880
        /*11f0*/ 	.short	0x0100
        /*11f2*/ 	.byte	0x06
	.zero		1


	//   ....[12]....
        /*11f4*/ 	.word	0x00000670
        /*11f8*/ 	.word	0x000000ff
        /*11fc*/ 	.word	0x00030878
        /*1200*/ 	.short	0x0100
        /*1202*/ 	.byte	0x06
	.zero		1


	//   ....[13]....
        /*1204*/ 	.word	0x00000680
        /*1208*/ 	.word	0x000000ff
        /*120c*/ 	.word	0x00030888
        /*1210*/ 	.short	0x0100
        /*1212*/ 	.byte	0x06
	.zero		1


	//   ....[14]....
        /*1214*/ 	.word	0x000007b0
        /*1218*/ 	.word	0x000000ff
        /*121c*/ 	.word	0x00030890
        /*1220*/ 	.short	0x0100
        /*1222*/ 	.byte	0x08
	.zero		1


	//   ....[15]....
        /*1224*/ 	.word	0x000007c0
        /*1228*/ 	.word	0x000000ff
        /*122c*/ 	.word	0x000308a0
        /*1230*/ 	.short	0x0100
        /*1232*/ 	.byte	0x08
	.zero		1


	//   ....[16]....
        /*1234*/ 	.word	0x000007d0
        /*1238*/ 	.word	0x000000ff
        /*123c*/ 	.word	0x00030898
        /*1240*/ 	.short	0x0100
        /*1242*/ 	.byte	0x08
	.zero		1


	//   ....[17]....
        /*1244*/ 	.word	0x000007e0
        /*1248*/ 	.word	0x000000ff
        /*124c*/ 	.word	0x000308a8
        /*1250*/ 	.short	0x0100
        /*1252*/ 	.byte	0x08
	.zero		1


	//   ....[18]....
        /*1254*/ 	.word	0x00000910
        /*1258*/ 	.word	0x000000ff
        /*125c*/ 	.word	0x000308b0
        /*1260*/ 	.short	0x0100
        /*1262*/ 	.byte	0x08
	.zero		1


	//   ....[19]....
        /*1264*/ 	.word	0x00000920
        /*1268*/ 	.word	0x000000ff
        /*126c*/ 	.word	0x000308c0
        /*1270*/ 	.short	0x0100
        /*1272*/ 	.byte	0x08
	.zero		1


	//   ....[20]....
        /*1274*/ 	.word	0x00000930
        /*1278*/ 	.word	0x000000ff
        /*127c*/ 	.word	0x000308b8
        /*1280*/ 	.short	0x0100
        /*1282*/ 	.byte	0x08
	.zero		1


	//   ....[21]....
        /*1284*/ 	.word	0x00000940
        /*1288*/ 	.word	0x000000ff
        /*128c*/ 	.word	0x000308c8
        /*1290*/ 	.short	0x0100
        /*1292*/ 	.byte	0x08
	.zero		1


	//   ....[22]....
        /*1294*/ 	.word	0x00003f40
        /*1298*/ 	.word	0x00000063
        /*129c*/ 	.word	0x00030890
        /*12a0*/ 	.short	0x010a
        /*12a2*/ 	.byte	0x3f
	.zero		1


	//   ....[23]....
        /*12a4*/ 	.word	0x000063f0
        /*12a8*/ 	.word	0x00000063
        /*12ac*/ 	.word	0x00030890
        /*12b0*/ 	.short	0x010a
        /*12b2*/ 	.byte	0x3f
	.zero		1


	//   ....[24]....
        /*12b4*/ 	.word	0x00008840
        /*12b8*/ 	.word	0x00000063
        /*12bc*/ 	.word	0x00030890
        /*12c0*/ 	.short	0x010a
        /*12c2*/ 	.byte	0x3f
	.zero		1


	//   ....[25]....
        /*12c4*/ 	.word	0x00008b80
        /*12c8*/ 	.word	0x00000024
        /*12cc*/ 	.word	0x00000000
        /*12d0*/ 	.short	0x0101
        /*12d2*/ 	.byte	0x3f
	.zero		1


	//   ....[26]....
        /*12d4*/ 	.word	0x00008bc0
        /*12d8*/ 	.word	0x00000063
        /*12dc*/ 	.word	0x000308b0
        /*12e0*/ 	.short	0x010a
        /*12e2*/ 	.byte	0x3f
	.zero		1


	//   ....[27]....
        /*12e4*/ 	.word	0x00009180
        /*12e8*/ 	.word	0x00000063
        /*12ec*/ 	.word	0x00000000
        /*12f0*/ 	.short	0x0101
        /*12f2*/ 	.byte	0x3f
	.zero		1


	//   ....[28]....
        /*12f4*/ 	.word	0x00009fd0
        /*12f8*/ 	.word	0x00000010
        /*12fc*/ 	.word	0x00030800
        /*1300*/ 	.short	0x010a
        /*1302*/ 	.byte	0x3f
	.zero		1


	//   ....[29]....
        /*1304*/ 	.word	0x0000a020
        /*1308*/ 	.word	0x00000010
        /*130c*/ 	.word	0x00030800
        /*1310*/ 	.short	0x010a
        /*1312*/ 	.byte	0x3f
	.zero		1


	//   ....[30]....
        /*1314*/ 	.word	0x0000ba80
        /*1318*/ 	.word	0x00000010
        /*131c*/ 	.word	0x00030800
        /*1320*/ 	.short	0x010a
        /*1322*/ 	.byte	0x3f
	.zero		1


	//   ....[31]....
        /*1324*/ 	.word	0x00010250
        /*1328*/ 	.word	0x00000010
        /*132c*/ 	.word	0x00030800
        /*1330*/ 	.short	0x010a
        /*1332*/ 	.byte	0x3f
	.zero		1


	//   ....[32]....
        /*1334*/ 	.word	0x00013eb0
        /*1338*/ 	.word	0x0000003b
        /*133c*/ 	.word	0x00030830
        /*1340*/ 	.short	0x010a
        /*1342*/ 	.byte	0x3f
	.zero		1


	//   ....[33]....
        /*1344*/ 	.word	0x00013f20
        /*1348*/ 	.word	0x0000003b
        /*134c*/ 	.word	0x00030830
        /*1350*/ 	.short	0x010a
        /*1352*/ 	.byte	0x3f
	.zero		1


	//   ....[34]....
        /*1354*/ 	.word	0x00014be0
        /*1358*/ 	.word	0x00000000
        /*135c*/ 	.word	0x00000000
        /*1360*/ 	.short	0x0101
        /*1362*/ 	.byte	0x3f
	.zero		1


	//   ....[35]....
        /*1364*/ 	.word	0x000168d0
        /*1368*/ 	.word	0x000000e8
        /*136c*/ 	.word	0x00030830
        /*1370*/ 	.short	0x010a
        /*1372*/ 	.byte	0x3f
	.zero		1


	//   ....[36]....
        /*1374*/ 	.word	0x00016960
        /*1378*/ 	.word	0x000000e8
        /*137c*/ 	.word	0x00030830
        /*1380*/ 	.short	0x010a
        /*1382*/ 	.byte	0x3f
	.zero		1


	//   ....[37]....
        /*1384*/ 	.word	0x00017a80
        /*1388*/ 	.word	0x00000000
        /*138c*/ 	.word	0x00030850
        /*1390*/ 	.short	0x010a
        /*1392*/ 	.byte	0x3f
	.zero		1


	//   ....[38]....
        /*1394*/ 	.word	0x00017ad0
        /*1398*/ 	.word	0x00000000
        /*139c*/ 	.word	0x00030850
        /*13a0*/ 	.short	0x010a
        /*13a2*/ 	.byte	0x3f
	.zero		1


	//   ....[39]....
        /*13a4*/ 	.word	0x00017e30
        /*13a8*/ 	.word	0x00000002
        /*13ac*/ 	.word	0x00000000
        /*13b0*/ 	.short	0x0101
        /*13b2*/ 	.byte	0x3f
	.zero		1


	//   ....[40]....
        /*13b4*/ 	.word	0x00018540
        /*13b8*/ 	.word	0x00000000
        /*13bc*/ 	.word	0x00000000
        /*13c0*/ 	.short	0x0101
        /*13c2*/ 	.byte	0x3f
	.zero		1


	//   ....[41]....
        /*13c4*/ 	.word	0x00019700
        /*13c8*/ 	.word	0x00000004
        /*13cc*/ 	.word	0x00030830
        /*13d0*/ 	.short	0x010a
        /*13d2*/ 	.byte	0x3f
	.zero		1


	//   ....[42]....
        /*13d4*/ 	.word	0x00019790
        /*13d8*/ 	.word	0x00000004
        /*13dc*/ 	.word	0x00030830
        /*13e0*/ 	.short	0x010a
        /*13e2*/ 	.byte	0x3f
	.zero		1


	//   ....[43]....
        /*13e4*/ 	.word	0x0001a8b0
        /*13e8*/ 	.word	0x000000cc
        /*13ec*/ 	.word	0x00030850
        /*13f0*/ 	.short	0x010a
        /*13f2*/ 	.byte	0x3f
	.zero		1


	//   ....[44]....
        /*13f4*/ 	.word	0x0001a900
        /*13f8*/ 	.word	0x000000cc
        /*13fc*/ 	.word	0x00030850
        /*1400*/ 	.short	0x010a
        /*1402*/ 	.byte	0x3f
	.zero		1


	//   ....[45]....
        /*1404*/ 	.word	0x0001b120
        /*1408*/ 	.word	0x0000009e
        /*140c*/ 	.word	0x00000000
        /*1410*/ 	.short	0x0101
        /*1412*/ 	.byte	0x3f
	.zero		1


	//   ....[46]....
        /*1414*/ 	.word	0x0001b2b0
        /*1418*/ 	.word	0x000000cc
        /*141c*/ 	.word	0x00000000
        /*1420*/ 	.short	0x0101
        /*1422*/ 	.byte	0x3f
	.zero		1


	//   ....[47]....
        /*1424*/ 	.word	0x0001b780
        /*1428*/ 	.word	0x00000004
        /*142c*/ 	.word	0x00030830
        /*1430*/ 	.short	0x010a
        /*1432*/ 	.byte	0x3f
	.zero		1


	//   ....[48]....
        /*1434*/ 	.word	0x0001b810
        /*1438*/ 	.word	0x00000004
        /*143c*/ 	.word	0x00030830
        /*1440*/ 	.short	0x010a
        /*1442*/ 	.byte	0x3f
	.zero		1


	//   ....[49]....
        /*1444*/ 	.word	0x0001c930
        /*1448*/ 	.word	0x00000000
        /*144c*/ 	.word	0x00030850
        /*1450*/ 	.short	0x010a
        /*1452*/ 	.byte	0x3f
	.zero		1


	//   ....[50]....
        /*1454*/ 	.word	0x0001c980
        /*1458*/ 	.word	0x00000000
        /*145c*/ 	.word	0x00030850
        /*1460*/ 	.short	0x010a
        /*1462*/ 	.byte	0x3f
	.zero		1


	//   ....[51]....
        /*1464*/ 	.word	0x0001ccc0
        /*1468*/ 	.word	0x00000002
        /*146c*/ 	.word	0x00000000
        /*1470*/ 	.short	0x0101
        /*1472*/ 	.byte	0x3f
	.zero		1


	//   ....[52]....
        /*1474*/ 	.word	0x0001d3f0
        /*1478*/ 	.word	0x00000000
        /*147c*/ 	.word	0x00000000
        /*1480*/ 	.short	0x0101
        /*1482*/ 	.byte	0x3f
	.zero		1


	//   ....[53]....
        /*1484*/ 	.word	0x0001ea10
        /*1488*/ 	.word	0x00000003
        /*148c*/ 	.word	0x00030850
        /*1490*/ 	.short	0x010a
        /*1492*/ 	.byte	0x3f
	.zero		1


	//   ....[54]....
        /*1494*/ 	.word	0x0001ea60
        /*1498*/ 	.word	0x00000003
        /*149c*/ 	.word	0x00030850
        /*14a0*/ 	.short	0x010a
        /*14a2*/ 	.byte	0x3f
	.zero		1


	//   ....[55]....
        /*14a4*/ 	.word	0x0001eed0
        /*14a8*/ 	.word	0x00000003
        /*14ac*/ 	.word	0x00000000
        /*14b0*/ 	.short	0x0101
        /*14b2*/ 	.byte	0x3f
	.zero		1


	//   ....[56]....
        /*14b4*/ 	.word	0x000212d0
        /*14b8*/ 	.word	0x00000000
        /*14bc*/ 	.word	0x00000000
        /*14c0*/ 	.short	0x0101
        /*14c2*/ 	.byte	0x3f
	.zero		1


	//   ....[57]....
        /*14c4*/ 	.word	0x00021dd0
        /*14c8*/ 	.word	0x00000006
        /*14cc*/ 	.word	0x00000000
        /*14d0*/ 	.short	0x0101
        /*14d2*/ 	.byte	0x3f
	.zero		1


	//   ....[58]....
        /*14d4*/ 	.word	0x000262c0
        /*14d8*/ 	.word	0x00000012
        /*14dc*/ 	.word	0x00030820
        /*14e0*/ 	.short	0x010a
        /*14e2*/ 	.byte	0x3f
	.zero		1


	//   ....[59]....
        /*14e4*/ 	.word	0x00026390
        /*14e8*/ 	.word	0x00000007
        /*14ec*/ 	.word	0x000308a0
        /*14f0*/ 	.short	0x010a
        /*14f2*/ 	.byte	0x3f
	.zero		1


	//   ....[60]....
        /*14f4*/ 	.word	0x000268e0
        /*14f8*/ 	.word	0x00000007
        /*14fc*/ 	.word	0x000308c0
        /*1500*/ 	.short	0x010a
        /*1502*/ 	.byte	0x3f
	.zero		1


	//   ....[61]....
        /*1504*/ 	.word	0x00026f90
        /*1508*/ 	.word	0x00000008
        /*150c*/ 	.word	0x000308a0
        /*1510*/ 	.short	0x010a
        /*1512*/ 	.byte	0x3f
	.zero		1


	//   ....[62]....
        /*1514*/ 	.word	0x000274c0
        /*1518*/ 	.word	0x00000008
        /*151c*/ 	.word	0x000308c0
        /*1520*/ 	.short	0x010a
        /*1522*/ 	.byte	0x3f
	.zero		1


	//   ....[63]....
        /*1524*/ 	.word	0x00028a80
        /*1528*/ 	.word	0x00000000
        /*152c*/ 	.word	0x00030840
        /*1530*/ 	.short	0x010a
        /*1532*/ 	.byte	0x3f
	.zero		1


	//   ....[64]....
        /*1534*/ 	.word	0x00029ad0
        /*1538*/ 	.word	0x00000012
        /*153c*/ 	.word	0x00030800
        /*1540*/ 	.short	0x0107
        /*1542*/ 	.byte	0x3f
	.zero		1


	//   ....[65]....
        /*1544*/ 	.word	0x00029be0
        /*1548*/ 	.word	0x00000012
        /*154c*/ 	.word	0x00030800
        /*1550*/ 	.short	0x0101
        /*1552*/ 	.byte	0x3f
	.zero		1


	//   ....[66]....
        /*1554*/ 	.word	0x00029c00
        /*1558*/ 	.word	0x00000012
        /*155c*/ 	.word	0x00030820
        /*1560*/ 	.short	0x010a
        /*1562*/ 	.byte	0x3f
	.zero		1


	//   ....[67]....
        /*1564*/ 	.word	0x0002a030
        /*1568*/ 	.word	0x00000003
        /*156c*/ 	.word	0x00030840
        /*1570*/ 	.short	0x010a
        /*1572*/ 	.byte	0x3f
	.zero		1


	//   ....[68]....
        /*1574*/ 	.word	0x0002a5d0
        /*1578*/ 	.word	0x00000003
        /*157c*/ 	.word	0x00000060
        /*1580*/ 	.short	0x010a
        /*1582*/ 	.byte	0x3f
	.zero		1


	//   ....[69]....
        /*1584*/ 	.word	0x0002ae40
        /*1588*/ 	.word	0x00000003
        /*158c*/ 	.word	0x00030840
        /*1590*/ 	.short	0x010a
        /*1592*/ 	.byte	0x3f
	.zero		1


	//   ....[70]....
        /*1594*/ 	.word	0x0002b3e0
        /*1598*/ 	.word	0x00000002
        /*159c*/ 	.word	0x00000060
        /*15a0*/ 	.short	0x010a
        /*15a2*/ 	.byte	0x3f
	.zero		1


	//   ....[71]....
        /*15a4*/ 	.word	0x0002bba0
        /*15a8*/ 	.word	0x00000002
        /*15ac*/ 	.word	0x00030840
        /*15b0*/ 	.short	0x010a
        /*15b2*/ 	.byte	0x3f
	.zero		1


	//   ....[72]....
        /*15b4*/ 	.word	0x0002c140
        /*15b8*/ 	.word	0x00000002
        /*15bc*/ 	.word	0x00000060
        /*15c0*/ 	.short	0x010a
        /*15c2*/ 	.byte	0x3f
	.zero		1


	//   ....[73]....
        /*15c4*/ 	.word	0x0002c8b0
        /*15c8*/ 	.word	0x00000000
        /*15cc*/ 	.word	0x00030860
        /*15d0*/ 	.short	0x010a
        /*15d2*/ 	.byte	0x3f
	.zero		1


	//   ....[74]....
        /*15d4*/ 	.word	0x0002e110
        /*15d8*/ 	.word	0x00000000
        /*15dc*/ 	.word	0x00030820
        /*15e0*/ 	.short	0x010a
        /*15e2*/ 	.byte	0x3f
	.zero		1


	//   ....[75]....
        /*15e4*/ 	.word	0x0002e310
        /*15e8*/ 	.word	0x00000006
        /*15ec*/ 	.word	0x00000000
        /*15f0*/ 	.short	0x010a
        /*15f2*/ 	.byte	0x3f
	.zero		1


	//   ....[76]....
        /*15f4*/ 	.word	0x0002e340
        /*15f8*/ 	.word	0x00000007
        /*15fc*/ 	.word	0x00000000
        /*1600*/ 	.short	0x010a
        /*1602*/ 	.byte	0x3f
	.zero		1


	//   ....[77]....
        /*1604*/ 	.word	0x0002e3a0
        /*1608*/ 	.word	0x00000004
        /*160c*/ 	.word	0x00000000
        /*1610*/ 	.short	0x010a
        /*1612*/ 	.byte	0x3f
	.zero		1


	//   ....[78]....
        /*1614*/ 	.word	0x0002e3d0
        /*1618*/ 	.word	0x00000003
        /*161c*/ 	.word	0x00000000
        /*1620*/ 	.short	0x010a
        /*1622*/ 	.byte	0x3f
	.zero		1


	//   ....[79]....
        /*1624*/ 	.word	0x0002e430
        /*1628*/ 	.word	0x00000063
        /*162c*/ 	.word	0x00030890
        /*1630*/ 	.short	0x010a
        /*1632*/ 	.byte	0x3f
	.zero		1


	//   ....[80]....
        /*1634*/ 	.word	0x0002e480
        /*1638*/ 	.word	0x00000063
        /*163c*/ 	.word	0x00030890
        /*1640*/ 	.short	0x010a
        /*1642*/ 	.byte	0x3f
	.zero		1


	//   ....[81]....
        /*1644*/ 	.word	0x0002e4d0
        /*1648*/ 	.word	0x00000063
        /*164c*/ 	.word	0x00030890
        /*1650*/ 	.short	0x010a
        /*1652*/ 	.byte	0x3f
	.zero		1


	//   ....[82]....
        /*1654*/ 	.word	0x0002e520
        /*1658*/ 	.word	0x00000063
        /*165c*/ 	.word	0x000308b0
        /*1660*/ 	.short	0x010a
        /*1662*/ 	.byte	0x3f
	.zero		1


	//   ....[83]....
        /*1664*/ 	.word	0x0002ecb0
        /*1668*/ 	.word	0x00000010
        /*166c*/ 	.word	0x00030800
        /*1670*/ 	.short	0x010a
        /*1672*/ 	.byte	0x3f
	.zero		1


	//   ....[84]....
        /*1674*/ 	.word	0x0002f410
        /*1678*/ 	.word	0x00000010
        /*167c*/ 	.word	0x00030800
        /*1680*/ 	.short	0x010a
        /*1682*/ 	.byte	0x3f
	.zero		1


	//   ....[85]....
        /*1684*/ 	.word	0x0002f460
        /*1688*/ 	.word	0x0000003b
        /*168c*/ 	.word	0x00030830
        /*1690*/ 	.short	0x010a
        /*1692*/ 	.byte	0x3f
	.zero		1


	//   ....[86]....
        /*1694*/ 	.word	0x0002f4b0
        /*1698*/ 	.word	0x000000e8
        /*169c*/ 	.word	0x00030830
        /*16a0*/ 	.short	0x010a
        /*16a2*/ 	.byte	0x3f
	.zero		1


	//   ....[87]....
        /*16a4*/ 	.word	0x0002f500
        /*16a8*/ 	.word	0x00000000
        /*16ac*/ 	.word	0x00030850
        /*16b0*/ 	.short	0x010a
        /*16b2*/ 	.byte	0x3f
	.zero		1


	//   ....[88]....
        /*16b4*/ 	.word	0x0002f550
        /*16b8*/ 	.word	0x00000004
        /*16bc*/ 	.word	0x00030830
        /*16c0*/ 	.short	0x010a
        /*16c2*/ 	.byte	0x3f
	.zero		1


	//   ....[89]....
        /*16c4*/ 	.word	0x0002f5a0
        /*16c8*/ 	.word	0x000000cc
        /*16cc*/ 	.word	0x00030850
        /*16d0*/ 	.short	0x010a
        /*16d2*/ 	.byte	0x3f
	.zero		1


	//   ....[90]....
        /*16d4*/ 	.word	0x0002f5f0
        /*16d8*/ 	.word	0x00000004
        /*16dc*/ 	.word	0x00030830
        /*16e0*/ 	.short	0x010a
        /*16e2*/ 	.byte	0x3f
	.zero		1


	//   ....[91]....
        /*16e4*/ 	.word	0x0002f640
        /*16e8*/ 	.word	0x00000000
        /*16ec*/ 	.word	0x00030850
        /*16f0*/ 	.short	0x010a
        /*16f2*/ 	.byte	0x3f
	.zero		1


	//   ....[92]....
        /*16f4*/ 	.word	0x0002f690
        /*16f8*/ 	.word	0x00000003
        /*16fc*/ 	.word	0x00030850
        /*1700*/ 	.short	0x010a
        /*1702*/ 	.byte	0x3f
	.zero		1


	//   ....[93]....
        /*1704*/ 	.word	0x0002f830
        /*1708*/ 	.word	0x00000012
        /*170c*/ 	.word	0x00030820
        /*1710*/ 	.short	0x010a
        /*1712*/ 	.byte	0x3f
	.zero		1


	//   ....[94]....
        /*1714*/ 	.word	0x0002f880
        /*1718*/ 	.word	0x00000007
        /*171c*/ 	.word	0x000308a0
        /*1720*/ 	.short	0x010a
        /*1722*/ 	.byte	0x3f
	.zero		1


	//   ....[95]....
        /*1724*/ 	.word	0x0002f8d0
        /*1728*/ 	.word	0x00000007
        /*172c*/ 	.word	0x000308c0
        /*1730*/ 	.short	0x010a
        /*1732*/ 	.byte	0x3f
	.zero		1


	//   ....[96]....
        /*1734*/ 	.word	0x0002f920
        /*1738*/ 	.word	0x00000008
        /*173c*/ 	.word	0x000308a0
        /*1740*/ 	.short	0x010a
        /*1742*/ 	.byte	0x3f
	.zero		1


	//   ....[97]....
        /*1744*/ 	.word	0x0002f970
        /*1748*/ 	.word	0x00000008
        /*174c*/ 	.word	0x000308c0
        /*1750*/ 	.short	0x010a
        /*1752*/ 	.byte	0x3f
	.zero		1


	//   ....[98]....
        /*1754*/ 	.word	0x0002fb10
        /*1758*/ 	.word	0x00000000
        /*175c*/ 	.word	0x00030840
        /*1760*/ 	.short	0x010a
        /*1762*/ 	.byte	0x3f
	.zero		1


	//   ....[99]....
        /*1764*/ 	.word	0x00030790
        /*1768*/ 	.word	0x00000012
        /*176c*/ 	.word	0x00030820
        /*1770*/ 	.short	0x010a
        /*1772*/ 	.byte	0x3f
	.zero		1


	//   ....[100]....
        /*1774*/ 	.word	0x000307e0
        /*1778*/ 	.word	0x00000003
        /*177c*/ 	.word	0x00030840
        /*1780*/ 	.short	0x010a
        /*1782*/ 	.byte	0x3f
	.zero		1


	//   ....[101]....
        /*1784*/ 	.word	0x00030830
        /*1788*/ 	.word	0x00000003
        /*178c*/ 	.word	0x00000060
        /*1790*/ 	.short	0x010a
        /*1792*/ 	.byte	0x3f
	.zero		1


	//   ....[102]....
        /*1794*/ 	.word	0x00030880
        /*1798*/ 	.word	0x00000003
        /*179c*/ 	.word	0x00030840
        /*17a0*/ 	.short	0x010a
        /*17a2*/ 	.byte	0x3f
	.zero		1


	//   ....[103]....
        /*17a4*/ 	.word	0x000308d0
        /*17a8*/ 	.word	0x00000002
        /*17ac*/ 	.word	0x00000060
        /*17b0*/ 	.short	0x010a
        /*17b2*/ 	.byte	0x3f
	.zero		1


	//   ....[104]....
        /*17b4*/ 	.word	0x00030920
        /*17b8*/ 	.word	0x00000002
        /*17bc*/ 	.word	0x00030840
        /*17c0*/ 	.short	0x010a
        /*17c2*/ 	.byte	0x3f
	.zero		1


	//   ....[105]....
        /*17c4*/ 	.word	0x00030970
        /*17c8*/ 	.word	0x00000002
        /*17cc*/ 	.word	0x00000060
        /*17d0*/ 	.short	0x010a
        /*17d2*/ 	.byte	0x3f
	.zero		1


	//   ....[106]....
        /*17d4*/ 	.word	0x000309c0
        /*17d8*/ 	.word	0x00000000
        /*17dc*/ 	.word	0x00030860
        /*17e0*/ 	.short	0x010a
        /*17e2*/ 	.byte	0x3f
	.zero		1


	//   ....[107]....
        /*17e4*/ 	.word	0x00031550
        /*17e8*/ 	.word	0x00000000
        /*17ec*/ 	.word	0x00030820
        /*17f0*/ 	.short	0x010a
        /*17f2*/ 	.byte	0x3f
	.zero		1


	//   ....[108]....
        /*17f4*/ 	.word	0x000316f0
        /*17f8*/ 	.word	0x00000006
        /*17fc*/ 	.word	0x00000000
        /*1800*/ 	.short	0x010a
        /*1802*/ 	.byte	0x3f
	.zero		1


	//   ....[109]....
        /*1804*/ 	.word	0x00031740
        /*1808*/ 	.word	0x00000007
        /*180c*/ 	.word	0x00000000
        /*1810*/ 	.short	0x010a
        /*1812*/ 	.byte	0x3f
	.zero		1


	//   ....[110]....
        /*1814*/ 	.word	0x00031790
        /*1818*/ 	.word	0x00000004
        /*181c*/ 	.word	0x00000000
        /*1820*/ 	.short	0x010a
        /*1822*/ 	.byte	0x3f
	.zero		1


	//----- nvinfo : EIATTR_NUM_MBARRIERS
	.align		4
.L_241:
        /*1824*/ 	.byte	0x03, 0x38
        /*1826*/ 	.short	0x0016


	//----- nvinfo : EIATTR_EXIT_INSTR_OFFSETS
	.align		4
        /*1828*/ 	.byte	0x04, 0x1c
        /*182a*/ 	.short	(.L_243 - .L_242)


	//   ....[0]....
.L_242:
        /*182c*/ 	.word	0x0002e420


	//----- nvinfo : EIATTR_MAX_THREADS
	.align		4
.L_243:
        /*1830*/ 	.byte	0x04, 0x05
        /*1832*/ 	.short	(.L_245 - .L_244)
.L_244:
        /*1834*/ 	.word	0x00000180
        /*1838*/ 	.word	0x00000001
        /*183c*/ 	.word	0x00000001


	//----- nvinfo : EIATTR_CRS_STACK_SIZE
	.align		4
.L_245:
        /*1840*/ 	.byte	0x04, 0x1e
        /*1842*/ 	.short	(.L_247 - .L_246)
.L_246:
        /*1844*/ 	.word	0x00000000


	//----- nvinfo : EIATTR_CBANK_PARAM_SIZE
	.align		4
.L_247:
        /*1848*/ 	.byte	0x03, 0x19
        /*184a*/ 	.short	0x0af0


	//----- nvinfo : EIATTR_PARAM_CBANK
	.align		4
        /*184c*/ 	.byte	0x04, 0x0a
        /*184e*/ 	.short	(.L_249 - .L_248)
	.align		4
.L_248:
        /*1850*/ 	.word	index@(.nv.constant0._ZN7cutlass13device_kernelIN5flash11enable_sm90INS1_16FlashAttnFwdSm90INS1_25CollectiveMainloopFwdSm90ILi2EN4cute5tupleIJNS5_1CILi1EEES8_S8_EEENS6_IJNS7_ILi128EEENS7_ILi64EEENS7_ILi256EEEEEELi256ENS_10bfloat16_tEfNS_4arch4Sm90ELb0ELb1ELb0ELb1ELb0ELb1ELb0ELb1ELb1ELb1ELb1ELb0EEENS1_21CollectiveEpilogueFwdINS6_IJSA_SC_SB_EEES9_SE_SG_Li256ELb1ELb1ELb1ELb0EEENS1_36VarlenDynamicPersistentTileSchedulerILi128ELi64ELi256ELi128ELb1ELb1ELb1ELb1ELb0ELb1EEEEEEEEEvNT_6ParamsE)
        /*1854*/ 	.short	0x0210
        /*1856*/ 	.short	0x0af0


	//----- nvinfo : EIATTR_SW_WAR
	.align		4
.L_249:
        /*1858*/ 	.byte	0x04, 0x36
        /*185a*/ 	.short	(.L_251 - .L_250)
.L_250:
        /*185c*/ 	.word	0x00000008
.L_251:


//--------------------- .nv.info._ZN7cutlass13device_kernelIN5flash11enable_sm90INS1_16FlashAttnFwdSm90INS1_25CollectiveMainloopFwdSm90ILi2EN4cute5tupleIJNS5_1CILi1EEES8_S8_EEENS6_IJNS7_ILi128EEENS7_ILi80EEENS7_ILi256EEEEEELi256ENS_10bfloat16_tEfNS_4arch4Sm90ELb1ELb0ELb0ELb0ELb0ELb0ELb0ELb1ELb1ELb1ELb1ELb0EEENS1_21CollectiveEpilogueFwdINS6_IJSA_SC_SB_EEES9_SE_SG_Li256ELb0ELb1ELb1ELb0EEENS1_19SingleTileSchedulerILb0ELb1ELb1ELi128EEEEEEEEEvNT_6ParamsE --------------------------
	.section	.nv.info._ZN7cutlass13device_kernelIN5flash11enable_sm90INS1_16FlashAttnFwdSm90INS1_25CollectiveMainloopFwdSm90ILi2EN4cute5tupleIJNS5_1CILi1EEES8_S8_EEENS6_IJNS7_ILi128EEENS7_ILi80EEENS7_ILi256EEEEEELi256ENS_10bfloat16_tEfNS_4arch4Sm90ELb1ELb0ELb0ELb0ELb0ELb0ELb0ELb1ELb1ELb1ELb1ELb0EEENS1_21CollectiveEpilogueFwdINS6_IJSA_SC_SB_EEES9_SE_SG_Li256ELb0ELb1ELb1ELb0EEENS1_19SingleTileSchedulerILb0ELb1ELb1ELi128EEEEEEEEEvNT_6ParamsE,"",@"SHT_CUDA_INFO"
	.sectionflags	@""
	.align	4


	//----- nvinfo : EIATTR_CUDA_API_VERSION
	.align		4
        /*0000*/ 	.byte	0x04, 0x37
        /*0002*/ 	.short	(.L_253 - .L_252)
.L_252:
        /*0004*/ 	.word	0x00000082


	//----- nvinfo : EIATTR_KPARAM_INFO
	.align		4
.L_253:
        /*0008*/ 	.byte	0x04, 0x17
        /*000a*/ 	.short	(.L_255 - .L_254)
.L_254:
        /*000c*/ 	.word	0x00000000
        /*0010*/ 	.short	0x0000
        /*0012*/ 	.short	0x0070
        /*0014*/ 	.byte	0x00, 0xf0, 0x01, 0x28


	//----- nvinfo : EIATTR_SPARSE_MMA_MASK
	.align		4
.L_255:
        /*0018*/ 	.byte	0x03, 0x50
        /*001a*/ 	.short	0x0000


	//----- nvinfo : EIATTR_MAXREG_COUNT
	.align		4
        /*001c*/ 	.byte	0x03, 0x1b
        /*001e*/ 	.short	0x00a8


	//----- nvinfo : EIATTR_NUM_BARRIERS
	.align		4
        /*0020*/ 	.byte	0x02, 0x4c
        /*0022*/ 	.byte	0x09
	.zero		1


	//----- nvinfo : EIATTR_EXTERNS
	.align		4
        /*0024*/ 	.byte	0x04, 0x0f
        /*0026*/ 	.short	(.L_257 - .L_256)


	//   ....[0]....
	.align		4
.L_256:
        /*0028*/ 	.word	index@(__assertfail)


	//----- nvinfo : EIATTR_ANNOTATIONS
	.align		4
.L_257:
        /*002c*/ 	.byte	0x04, 0x55
        /*002e*/ 	.short	(.L_259 - .L_258)


	//   ....[0]....
.L_258:
        /* <DEDUP_REMOVED lines=12> */


	//----- nvinfo : EIATTR_MERCURY_ISA_VERSION
	.align		4
.L_259:
        /*00e0*/ 	.byte	0x03, 0x5f
        /*00e2*/ 	.short	0x0101


	//----- nvinfo : EIATTR_INT_WARP_WIDE_INSTR_OFFSETS
	.align		4
        /*00e4*/ 	.byte	0x04, 0x31
        /*00e6*/ 	.short	(.L_261 - .L_260)


	//   ....[0]....
.L_260:
        /*00e8*/ 	.word	0x00000120


	//   ....[1]....
        /*00ec*/ 	.word	0x00000160


	//   ....[2]....
        /*00f0*/ 	.word	0x00000220


	//----- nvinfo : EIATTR_COOP_GROUP_MASK_REGIDS
	.align		4
.L_261:
        /*00f4*/ 	.byte	0x04, 0x29
        /*00f6*/ 	.short	(.L_263 - .L_262)


	//   ....[0]....
.L_262:
        /*00f8*/ 	.word	0xffffffff


	//   ....[1]....
        /*00fc*/ 	.word	0xffffffff


	//   ....[2]....
        /*0100*/ 	.word	0xffffffff


	//   ....[3]....
        /*0104*/ 	.word	0xffffffff


	//   ....[4]....
        /*0108*/ 	.word	0xffffffff


	//   ....[5]....
        /*010c*/ 	.word	0xffffffff


	//   ....[6]....
        /*0110*/ 	.word	0xffffffff


	//   ....[7]....
        /*0114*/ 	.word	0xffffffff


	//   ....[8]....
        /*0118*/ 	.word	0xffffffff


	//   ....[9]....
        /*011c*/ 	.word	0xffffffff


	//   ....[10]....
        /*0120*/ 	.word	0xffffffff


	//   ....[11]....
        /*0124*/ 	.word	0xffffffff


	//   ....[12]....
        /*0128*/ 	.word	0xffffffff


	//   ....[13]....
        /*012c*/ 	.word	0xffffffff


	//   ....[14]....
        /*0130*/ 	.word	0xffffffff


	//   ....[15]....
        /*0134*/ 	.word	0xffffffff


	//   ....[16]....
        /*0138*/ 	.word	0xffffffff


	//   ....[17]....
        /*013c*/ 	.word	0xffffffff


	//   ....[18]....
        /*0140*/ 	.word	0xffffffff


	//   ....[19]....
        /*0144*/ 	.word	0xffffffff


	//   ....[20]....
        /*0148*/ 	.word	0xffffffff


	//   ....[21]....
        /*014c*/ 	.word	0xffffffff


	//   ....[22]....
        /*0150*/ 	.word	0xffffffff


	//   ....[23]....
        /*0154*/ 	.word	0xffffffff


	//   ....[24]....
        /*0158*/ 	.word	0xffffffff


	//   ....[25]....
        /*015c*/ 	.word	0xffffffff


	//   ....[26]....
        /*0160*/ 	.word	0xffffffff


	//   ....[27]....
        /*0164*/ 	.word	0xffffffff


	//   ....[28]....
        /*0168*/ 	.word	0xffffffff


	//   ....[29]....
        /*016c*/ 	.word	0xffffffff


	//   ....[30]....
        /*0170*/ 	.word	0xffffffff


	//   ....[31]....
        /*0174*/ 	.word	0xffffffff


	//   ....[32]....
        /*0178*/ 	.word	0xffffffff


	//   ....[33]....
        /*017c*/ 	.word	0xffffffff


	//   ....[34]....
        /*0180*/ 	.word	0xffffffff


	//   ....[35]....
        /*0184*/ 	.word	0xffffffff


	//   ....[36]....
        /*0188*/ 	.word	0xffffffff


	//   ....[37]....
        /*018c*/ 	.word	0xffffffff


	//   ....[38]....
        /*0190*/ 	.word	0xffffffff


	//   ....[39]....
        /*0194*/ 	.word	0xffffffff


	//   ....[40]....
        /*0198*/ 	.word	0xffffffff


	//   ....[41]....
        /*019c*/ 	.word	0xffffffff


	//   ....[42]....
        /*01a0*/ 	.word	0xffffffff


	//   ....[43]....
        /*01a4*/ 	.word	0xffffffff


	//   ....[44]....
        /*01a8*/ 	.word	0xffffffff


	//   ....[45]....
        /*01ac*/ 	.word	0xffffffff


	//   ....[46]....
        /*01b0*/ 	.word	0xffffffff


	//   ....[47]....
        /*01b4*/ 	.word	0xffffffff


	//   ....[48]....
        /*01b8*/ 	.word	0xffffffff


	//   ....[49]....
        /*01bc*/ 	.word	0xffffffff


	//   ....[50]....
        /*01c0*/ 	.word	0xffffffff


	//   ....[51]....
        /*01c4*/ 	.word	0xffffffff


	//   ....[52]....
        /*01c8*/ 	.word	0xffffffff


	//   ....[53]....
        /*01cc*/ 	.word	0xffffffff


	//   ....[54]....
        /*01d0*/ 	.word	0xffffffff


	//   ....[55]....
        /*01d4*/ 	.word	0x0500000f


	//   ....[56]....
        /*01d8*/ 	.word	0x0500000f


	//   ....[57]....
        /*01dc*/ 	.word	0x0500000f


	//   ....[58]....
        /*01e0*/ 	.word	0x0500000f


	//   ....[59]....
        /*01e4*/ 	.word	0x0500000f


	//   ....[60]....
        /*01e8*/ 	.word	0x0500000f


	//   ....[61]....
        /*01ec*/ 	.word	0x0500000f


	//   ....[62]....
        /*01f0*/ 	.word	0x0500000f


	//   ....[63]....
        /*01f4*/ 	.word	0x0500000f


	//   ....[64]....
        /*01f8*/ 	.word	0x0500000f


	//   ....[65]....
        /*01fc*/ 	.word	0x0500000f


	//   ....[66]....
        /*0200*/ 	.word	0x0500000f


	//   ....[67]....
        /*0204*/ 	.word	0x0500000f


	//   ....[68]....
        /*0208*/ 	.word	0x0500000f


	//   ....[69]....
        /*020c*/ 	.word	0x0500000f


	//   ....[70]....
        /*0210*/ 	.word	0x0500000f


	//   ....[71]....
        /*0214*/ 	.word	0x0500000f


	//   ....[72]....
        /*0218*/ 	.word	0x0500000f


	//----- nvinfo : EIATTR_COOP_GROUP_INSTR_OFFSETS
	.align		4
.L_263:
        /*021c*/ 	.byte	0x04, 0x28
        /*021e*/ 	.short	(.L_265 - .L_264)


	//   ....[0]....
.L_264:
        /*0220*/ 	.word	0x00000060


	//   ....[1]....
        /*0224*/ 	.word	0x00000130


	//   ....[2]....
        /*0228*/ 	.word	0x00000230


	//   ....[3]....
        /*022c*/ 	.word	0x000003a0


	//   ....[4]....
        /*0230*/ 	.word	0x00000500


	//   ....[5]....
        /*0234*/ 	.word	0x00000620


	//   ....[6]....
        /*0238*/ 	.word	0x00000780


	//   ....[7]....
        /*023c*/ 	.word	0x00001350


	//   ....[8]....
        /*0240*/ 	.word	0x00001e70


	//   ....[9]....
        /*0244*/ 	.word	0x00001eb0


	//   ....[10]....
        /*0248*/ 	.word	0x00003f50


	//   ....[11]....
        /*024c*/ 	.word	0x00004030


	//   ....[12]....
        /*0250*/ 	.word	0x00004330


	//   ....[13]....
        /*0254*/ 	.word	0x000044b0


	//   ....[14]....
        /*0258*/ 	.word	0x00007b70


	//   ....[15]....
        /*025c*/ 	.word	0x00007bd0


	//   ....[16]....
        /*0260*/ 	.word	0x000080e0


	//   ....[17]....
        /*0264*/ 	.word	0x000081f0


	//   ....[18]....
        /*0268*/ 	.word	0x00008640


	//   ....[19]....
        /*026c*/ 	.word	0x00008740


	//   ....[20]....
        /*0270*/ 	.word	0x0000bce0


	//   ....[21]....
        /*0274*/ 	.word	0x0000bd10


	//   ....[22]....
        /*0278*/ 	.word	0x0000bfc0


	//   ....[23]....
        /*027c*/ 	.word	0x0000c220


	//   ....[24]....
        /*0280*/ 	.word	0x0000d2d0


	//   ....[25]....
        /*0284*/ 	.word	0x0000d300


	//   ....[26]....
        /*0288*/ 	.word	0x0000d390


	//   ....[27]....
        /*028c*/ 	.word	0x0000d3b0


	//   ....[28]....
        /*0290*/ 	.word	0x0000e5e0


	//   ....[29]....
        /*0294*/ 	.word	0x0000e640


	//   ....[30]....
        /*0298*/ 	.word	0x0000e680


	//   ....[31]....
        /*029c*/ 	.word	0x0000e6c0


	//   ....[32]....
        /*02a0*/ 	.word	0x0000e700


	//   ....[33]....
        /*02a4*/ 	.word	0x0000e710


	//   ....[34]....
        /*02a8*/ 	.word	0x0000f370


	//   ....[35]....
        /*02ac*/ 	.word	0x0000f380


	//   ....[36]....
        /*02b0*/ 	.word	0x000103b0


	//   ....[37]....
        /*02b4*/ 	.word	0x00010ed0


	//   ....[38]....
        /*02b8*/ 	.word	0x00011920


	//   ....[39]....
        /*02bc*/ 	.word	0x00011960


	//   ....[40]....
        /*02c0*/ 	.word	0x00011990


	//   ....[41]....
        /*02c4*/ 	.word	0x000119b0


	//   ....[42]....
        /*02c8*/ 	.word	0x00011a60


	//   ....[43]....
        /*02cc*/ 	.word	0x00011a80


	//   ....[44]....
        /*02d0*/ 	.word	0x00011b00


	//   ....[45]....
        /*02d4*/ 	.word	0x00011b20


	//   ....[46]....
        /*02d8*/ 	.word	0x00011ba0


	//   ....[47]....
        /*02dc*/ 	.word	0x00011bc0


	//   ....[48]....
        /*02e0*/ 	.word	0x00011c40


	//   ....[49]....
        /*02e4*/ 	.word	0x00011c60


	//   ....[50]....
        /*02e8*/ 	.word	0x00011ce0


	//   ....[51]....
        /*02ec*/ 	.word	0x00011d00


	//   ....[52]....
        /*02f0*/ 	.word	0x00011d80


	//   ....[53]....
        /*02f4*/ 	.word	0x00011d90


	//   ....[54]....
        /*02f8*/ 	.word	0x000149e0


	//   ....[55]....
        /*02fc*/ 	.word	0x00014f70


	//   ....[56]....
        /*0300*/ 	.word	0x000150f0


	//   ....[57]....
        /*0304*/ 	.word	0x00015140


	//   ....[58]....
        /*0308*/ 	.word	0x000152b0


	//   ....[59]....
        /*030c*/ 	.word	0x00015320


	//   ....[60]....
        /*0310*/ 	.word	0x00015420


	//   ....[61]....
        /*0314*/ 	.word	0x00015490


	//   ....[62]....
        /*0318*/ 	.word	0x00015590


	//   ....[63]....
        /*031c*/ 	.word	0x00015600


	//   ....[64]....
        /*0320*/ 	.word	0x00015700


	//   ....[65]....
        /*0324*/ 	.word	0x00015770


	//   ....[66]....
        /*0328*/ 	.word	0x00015870


	//   ....[67]....
        /*032c*/ 	.word	0x000158e0


	//   ....[68]....
        /*0330*/ 	.word	0x000159e0


	//   ....[69]....
        /*0334*/ 	.word	0x00015a40


	//   ....[70]....
        /*0338*/ 	.word	0x00015b30


	//   ....[71]....
        /*033c*/ 	.word	0x00015b80


	//   ....[72]....
        /*0340*/ 	.word	0x00015f80


	//----- nvinfo : EIATTR_REG_RECONFIG
	.align		4
.L_265:
        /*0344*/ 	.byte	0x01, 0x54
	.zero		2


	//----- nvinfo : EIATTR_SYSCALL_OFFSETS
	.align		4
        /*0348*/ 	.byte	0x04, 0x46
        /*034a*/ 	.short	(.L_267 - .L_266)


	//   ....[0]....
.L_266:
        /*034c*/ 	.word	0x00001520


	//   ....[1]....
        /*0350*/ 	.word	0x00010b50


	//   ....[2]....
        /*0354*/ 	.word	0x00010c90


	//   ....[3]....
        /*0358*/ 	.word	0x00010d80


	//   ....[4]....
        /*035c*/ 	.word	0x00011540


	//----- nvinfo : EIATTR_MBARRIER_INSTR_OFFSETS
	.align		4
.L_267:
        /*0360*/ 	.byte	0x04, 0x39
        /*0362*/ 	.short	(.L_269 - .L_268)


	//   ....[0]....
.L_268:
        /*0364*/ 	.word	0x00000250
        /*0368*/ 	.word	0x000000ff
        /*036c*/ 	.word	0x00038800
        /*0370*/ 	.short	0x0100
        /*0372*/ 	.byte	0x08
	.zero		1


	//   ....[1]....
        /*0374*/ 	.word	0x00000260
        /*0378*/ 	.word	0x000000ff
        /*037c*/ 	.word	0x00038820
        /*0380*/ 	.short	0x0100
        /*0382*/ 	.byte	0x08
	.zero		1


	//   ....[2]....
        /*0384*/ 	.word	0x00000350
        /*0388*/ 	.word	0x000000ff
        /*038c*/ 	.word	0x00038830
        /*0390*/ 	.short	0x0100
        /*0392*/ 	.byte	0x08
	.zero		1


	//   ....[3]....
        /*0394*/ 	.word	0x00000360
        /*0398*/ 	.word	0x000000ff
        /*039c*/ 	.word	0x00038840
        /*03a0*/ 	.short	0x0100
        /*03a2*/ 	.byte	0x08
	.zero		1


	//   ....[4]....
        /*03a4*/ 	.word	0x00000370
        /*03a8*/ 	.word	0x000000ff
        /*03ac*/ 	.word	0x00038838
        /*03b0*/ 	.short	0x0100
        /*03b2*/ 	.byte	0x08
	.zero		1


	//   ....[5]....
        /*03b4*/ 	.word	0x00000380
        /*03b8*/ 	.word	0x000000ff
        /*03bc*/ 	.word	0x00038848
        /*03c0*/ 	.short	0x0100
        /*03c2*/ 	.byte	0x08
	.zero		1


	//   ....[6]....
        /*03c4*/ 	.word	0x000004b0
        /*03c8*/ 	.word	0x000000ff
        /*03cc*/ 	.word	0x00038850
        /*03d0*/ 	.short	0x0100
        /*03d2*/ 	.byte	0x08
	.zero		1


	//   ....[7]....
        /*03d4*/ 	.word	0x000004c0
        /*03d8*/ 	.word	0x000000ff
        /*03dc*/ 	.word	0x00038860
        /*03e0*/ 	.short	0x0100
        /*03e2*/ 	.byte	0x08
	.zero		1


	//   ....[8]....
        /*03e4*/ 	.word	0x000004d0
        /*03e8*/ 	.word	0x000000ff
        /*03ec*/ 	.word	0x00038858
        /*03f0*/ 	.short	0x0100
        /*03f2*/ 	.byte	0x08
	.zero		1


	//   ....[9]....
        /*03f4*/ 	.word	0x000004e0
        /*03f8*/ 	.word	0x000000ff
        /*03fc*/ 	.word	0x00038868
        /*0400*/ 	.short	0x0100
        /*0402*/ 	.byte	0x08
	.zero		1


	//   ....[10]....
        /*0404*/ 	.word	0x000005d0
        /*0408*/ 	.word	0x000000ff
        /*040c*/ 	.word	0x00038870
        /*0410*/ 	.short	0x0100
        /*0412*/ 	.byte	0x06
	.zero		1


	//   ....[11]....
        /*0414*/ 	.word	0x000005e0
        /*0418*/ 	.word	0x000000ff
        /*041c*/ 	.word	0x00038880
        /*0420*/ 	.short	0x0100
        /*0422*/ 	.byte	0x06
	.zero		1


	//   ....[12]....
        /*0424*/ 	.word	0x000005f0
        /*0428*/ 	.word	0x000000ff
        /*042c*/ 	.word	0x00038878
        /*0430*/ 	.short	0x0100
        /*0432*/ 	.byte	0x06
	.zero		1


	//   ....[13]....
        /*0434*/ 	.word	0x00000600
        /*0438*/ 	.word	0x000000ff
        /*043c*/ 	.word	0x00038888
        /*0440*/ 	.short	0x0100
        /*0442*/ 	.byte	0x06
	.zero		1


	//   ....[14]....
        /*0444*/ 	.word	0x00000730
        /*0448*/ 	.word	0x000000ff
        /*044c*/ 	.word	0x00038890
        /*0450*/ 	.short	0x0100
        /*0452*/ 	.byte	0x08
	.zero		1


	//   ....[15]....
        /*0454*/ 	.word	0x00000740
        /*0458*/ 	.word	0x000000ff
        /*045c*/ 	.word	0x000388a0
        /*0460*/ 	.short	0x0100
        /*0462*/ 	.byte	0x08
	.zero		1


	//   ....[16]....
        /*0464*/ 	.word	0x00000750
        /*0468*/ 	.word	0x000000ff
        /*046c*/ 	.word	0x00038898
        /*0470*/ 	.short	0x0100
        /*0472*/ 	.byte	0x08
	.zero		1


	//   ....[17]....
        /*0474*/ 	.word	0x00000760
        /*0478*/ 	.word	0x000000ff
        /*047c*/ 	.word	0x000388a8
        /*0480*/ 	.short	0x0100
        /*0482*/ 	.byte	0x08
	.zero		1


	//   ....[18]....
        /*0484*/ 	.word	0x00000890
        /*0488*/ 	.word	0x000000ff
        /*048c*/ 	.word	0x000388b0
        /*0490*/ 	.short	0x0100
        /*0492*/ 	.byte	0x08
	.zero		1


	//   ....[19]....
        /*0494*/ 	.word	0x000008a0
        /*0498*/ 	.word	0x000000ff
        /*049c*/ 	.word	0x000388c0
        /*04a0*/ 	.short	0x0100
        /*04a2*/ 	.byte	0x08
	.zero		1


	//   ....[20]....
        /*04a4*/ 	.word	0x000008b0
        /*04a8*/ 	.word	0x000000ff
        /*04ac*/ 	.word	0x000388b8
        /*04b0*/ 	.short	0x0100
        /*04b2*/ 	.byte	0x08
	.zero		1


	//   ....[21]....
        /*04b4*/ 	.word	0x000008c0
        /*04b8*/ 	.word	0x000000ff
        /*04bc*/ 	.word	0x000388c8
        /*04c0*/ 	.short	0x0100
        /*04c2*/ 	.byte	0x08
	.zero		1


	//   ....[22]....
        /*04c4*/ 	.word	0x00001560
        /*04c8*/ 	.word	0x000000ff
        /*04cc*/ 	.word	0x00038800
        /*04d0*/ 	.short	0x010a
        /*04d2*/ 	.byte	0x04
	.zero		1


	//   ....[23]....
        /*04d4*/ 	.word	0x000015d0
        /*04d8*/ 	.word	0x000000ff
        /*04dc*/ 	.word	0x00038830
        /*04e0*/ 	.short	0x010a
        /*04e2*/ 	.byte	0x04
	.zero		1


	//   ....[24]....
        /*04e4*/ 	.word	0x00001670
        /*04e8*/ 	.word	0x000000ff
        /*04ec*/ 	.word	0x00038830
        /*04f0*/ 	.short	0x010a
        /*04f2*/ 	.byte	0x04
	.zero		1


	//   ....[25]....
        /*04f4*/ 	.word	0x00004870
        /*04f8*/ 	.word	0x00000000
        /*04fc*/ 	.word	0x00000000
        /*0500*/ 	.short	0x0101
        /*0502*/ 	.byte	0x3f
	.zero		1


	//   ....[26]....
        /*0504*/ 	.word	0x00005080
        /*0508*/ 	.word	0x000000ff
        /*050c*/ 	.word	0x00038830
        /*0510*/ 	.short	0x010a
        /*0512*/ 	.byte	0x06
	.zero		1


	//   ....[27]....
        /*0514*/ 	.word	0x000050d0
        /*0518*/ 	.word	0x000000ff
        /*051c*/ 	.word	0x00038830
        /*0520*/ 	.short	0x010a
        /*0522*/ 	.byte	0x06
	.zero		1


	//   ....[28]....
        /*0524*/ 	.word	0x000079c0
        /*0528*/ 	.word	0x000000ff
        /*052c*/ 	.word	0x00038850
        /*0530*/ 	.short	0x010a
        /*0532*/ 	.byte	0x07
	.zero		1


	//   ....[29]....
        /*0534*/ 	.word	0x00007a00
        /*0538*/ 	.word	0x000000ff
        /*053c*/ 	.word	0x00038850
        /*0540*/ 	.short	0x010a
        /*0542*/ 	.byte	0x07
	.zero		1


	//   ....[30]....
        /*0544*/ 	.word	0x00008b00
        /*0548*/ 	.word	0x00000014
        /*054c*/ 	.word	0x00000000
        /*0550*/ 	.short	0x0101
        /*0552*/ 	.byte	0x3f
	.zero		1


	//   ....[31]....
        /*0554*/ 	.word	0x00008b30
        /*0558*/ 	.word	0x000000a8
        /*055c*/ 	.word	0x00000000
        /*0560*/ 	.short	0x0101
        /*0562*/ 	.byte	0x3f
	.zero		1


	//   ....[32]....
        /*0564*/ 	.word	0x000090f0
        /*0568*/ 	.word	0x000000ff
        /*056c*/ 	.word	0x00038830
        /*0570*/ 	.short	0x010a
        /*0572*/ 	.byte	0x3c
	.zero		1


	//   ....[33]....
        /*0574*/ 	.word	0x00009130
        /*0578*/ 	.word	0x000000ff
        /*057c*/ 	.word	0x00038830
        /*0580*/ 	.short	0x010a
        /*0582*/ 	.byte	0x3c
	.zero		1


	//   ....[34]....
        /*0584*/ 	.word	0x0000ba30
        /*0588*/ 	.word	0x000000ff
        /*058c*/ 	.word	0x00038850
        /*0590*/ 	.short	0x010a
        /*0592*/ 	.byte	0x0b
	.zero		1


	//   ....[35]....
        /*0594*/ 	.word	0x0000ba70
        /*0598*/ 	.word	0x000000ff
        /*059c*/ 	.word	0x00038850
        /*05a0*/ 	.short	0x010a
        /*05a2*/ 	.byte	0x0b
	.zero		1


	//   ....[36]....
        /*05a4*/ 	.word	0x0000c680
        /*05a8*/ 	.word	0x0000009d
        /*05ac*/ 	.word	0x00000000
        /*05b0*/ 	.short	0x0101
        /*05b2*/ 	.byte	0x3f
	.zero		1


	//   ....[37]....
        /*05b4*/ 	.word	0x0000c760
        /*05b8*/ 	.word	0x000000ab
        /*05bc*/ 	.word	0x00000000
        /*05c0*/ 	.short	0x0101
        /*05c2*/ 	.byte	0x3f
	.zero		1


	//   ....[38]....
        /*05c4*/ 	.word	0x0000d240
        /*05c8*/ 	.word	0x000000ff
        /*05cc*/ 	.word	0x00038850
        /*05d0*/ 	.short	0x010a
        /*05d2*/ 	.byte	0x05
	.zero		1


	//   ....[39]....
        /*05d4*/ 	.word	0x0000d280
        /*05d8*/ 	.word	0x000000ff
        /*05dc*/ 	.word	0x00038850
        /*05e0*/ 	.short	0x010a
        /*05e2*/ 	.byte	0x05
	.zero		1


	//   ....[40]....
        /*05e4*/ 	.word	0x0000d690
        /*05e8*/ 	.word	0x00000009
        /*05ec*/ 	.word	0x00000000
        /*05f0*/ 	.short	0x0101
        /*05f2*/ 	.byte	0x3f
	.zero		1


	//   ....[41]....
        /*05f4*/ 	.word	0x0000e720
        /*05f8*/ 	.word	0x000000ff
        /*05fc*/ 	.word	0x00000000
        /*0600*/ 	.short	0x0101
        /*0602*/ 	.byte	0x04
	.zero		1


	//   ....[42]....
        /*0604*/ 	.word	0x000110f0
        /*0608*/ 	.word	0x000000ff
        /*060c*/ 	.word	0x00038840
        /*0610*/ 	.short	0x010a
        /*0612*/ 	.byte	0x26
	.zero		1


	//   ....[43]....
        /*0614*/ 	.word	0x00011f10
        /*0618*/ 	.word	0x000000ff
        /*061c*/ 	.word	0x00038800
        /*0620*/ 	.short	0x0107
        /*0622*/ 	.byte	0x26
	.zero		1


	//   ....[44]....
        /*0624*/ 	.word	0x00011f80
        /*0628*/ 	.word	0x000000ff
        /*062c*/ 	.word	0x00038800
        /*0630*/ 	.short	0x0101
        /*0632*/ 	.byte	0x26
	.zero		1


	//   ....[45]....
        /*0634*/ 	.word	0x00011fa0
        /*0638*/ 	.word	0x000000ff
        /*063c*/ 	.word	0x00038820
        /*0640*/ 	.short	0x010a
        /*0642*/ 	.byte	0x26
	.zero		1


	//   ....[46]....
        /*0644*/ 	.word	0x00012390
        /*0648*/ 	.word	0x000000ff
        /*064c*/ 	.word	0x00038848
        /*0650*/ 	.short	0x010a
        /*0652*/ 	.byte	0x26
	.zero		1


	//   ....[47]....
        /*0654*/ 	.word	0x00012830
        /*0658*/ 	.word	0x000000ff
        /*065c*/ 	.word	0x00038860
        /*0660*/ 	.short	0x010a
        /*0662*/ 	.byte	0x26
	.zero		1


	//   ....[48]....
        /*0664*/ 	.word	0x00012ee0
        /*0668*/ 	.word	0x000000ff
        /*066c*/ 	.word	0x00038840
        /*0670*/ 	.short	0x010a
        /*0672*/ 	.byte	0x26
	.zero		1


	//   ....[49]....
        /*0674*/ 	.word	0x00013380
        /*0678*/ 	.word	0x000000ff
        /*067c*/ 	.word	0x00038868
        /*0680*/ 	.short	0x010a
        /*0682*/ 	.byte	0x26
	.zero		1


	//   ....[50]....
        /*0684*/ 	.word	0x00013a80
        /*0688*/ 	.word	0x000000ff
        /*068c*/ 	.word	0x00038848
        /*0690*/ 	.short	0x010a
        /*0692*/ 	.byte	0x26
	.zero		1


	//   ....[51]....
        /*0694*/ 	.word	0x00013f00
        /*0698*/ 	.word	0x000000ff
        /*069c*/ 	.word	0x00038860
        /*06a0*/ 	.short	0x010a
        /*06a2*/ 	.byte	0x26
	.zero		1


	//   ....[52]....
        /*06a4*/ 	.word	0x00014440
        /*06a8*/ 	.word	0x00000003
        /*06ac*/ 	.word	0x00038860
        /*06b0*/ 	.short	0x010a
        /*06b2*/ 	.byte	0x3f
	.zero		1


	//   ....[53]....
        /*06b4*/ 	.word	0x00014970
        /*06b8*/ 	.word	0x00000002
        /*06bc*/ 	.word	0x00038820
        /*06c0*/ 	.short	0x010a
        /*06c2*/ 	.byte	0x3f
	.zero		1


	//   ....[54]....
        /*06c4*/ 	.word	0x00014af0
        /*06c8*/ 	.word	0x00000006
        /*06cc*/ 	.word	0x00000000
        /*06d0*/ 	.short	0x010a
        /*06d2*/ 	.byte	0x3f
	.zero		1


	//   ....[55]....
        /*06d4*/ 	.word	0x00014b60
        /*06d8*/ 	.word	0x00000003
        /*06dc*/ 	.word	0x00000000
        /*06e0*/ 	.short	0x010a
        /*06e2*/ 	.byte	0x3f
	.zero		1


	//   ....[56]....
        /*06e4*/ 	.word	0x00014bc0
        /*06e8*/ 	.word	0x00000000
        /*06ec*/ 	.word	0x00000000
        /*06f0*/ 	.short	0x010a
        /*06f2*/ 	.byte	0x3f
	.zero		1


	//   ....[57]....
        /*06f4*/ 	.word	0x00014bf0
        /*06f8*/ 	.word	0x00000003
        /*06fc*/ 	.word	0x00000000
        /*0700*/ 	.short	0x010a
        /*0702*/ 	.byte	0x3f
	.zero		1


	//   ....[58]....
        /*0704*/ 	.word	0x00014c70
        /*0708*/ 	.word	0x00000003
        /*070c*/ 	.word	0x00038800
        /*0710*/ 	.short	0x010a
        /*0712*/ 	.byte	0x3f
	.zero		1


	//   ....[59]....
        /*0714*/ 	.word	0x00014ce0
        /*0718*/ 	.word	0x00000003
        /*071c*/ 	.word	0x00038830
        /*0720*/ 	.short	0x010a
        /*0722*/ 	.byte	0x3f
	.zero		1


	//   ....[60]....
        /*0724*/ 	.word	0x00014d50
        /*0728*/ 	.word	0x00000006
        /*072c*/ 	.word	0x00038830
        /*0730*/ 	.short	0x010a
        /*0732*/ 	.byte	0x3f
	.zero		1


	//   ....[61]....
        /*0734*/ 	.word	0x00014db0
        /*0738*/ 	.word	0x00000003
        /*073c*/ 	.word	0x00038850
        /*0740*/ 	.short	0x010a
        /*0742*/ 	.byte	0x3f
	.zero		1


	//   ....[62]....
        /*0744*/ 	.word	0x00014e10
        /*0748*/ 	.word	0x00000006
        /*074c*/ 	.word	0x00038830
        /*0750*/ 	.short	0x010a
        /*0752*/ 	.byte	0x3f
	.zero		1


	//   ....[63]....
        /*0754*/ 	.word	0x00014e70
        /*0758*/ 	.word	0x00000003
        /*075c*/ 	.word	0x00038850
        /*0760*/ 	.short	0x010a
        /*0762*/ 	.byte	0x3f
	.zero		1


	//   ....[64]....
        /*0764*/ 	.word	0x00014ed0
        /*0768*/ 	.word	0x00000005
        /*076c*/ 	.word	0x00038850
        /*0770*/ 	.short	0x010a
        /*0772*/ 	.byte	0x3f
	.zero		1


	//   ....[65]....
        /*0774*/ 	.word	0x00015030
        /*0778*/ 	.word	0x00000003
        /*077c*/ 	.word	0x00038840
        /*0780*/ 	.short	0x010a
        /*0782*/ 	.byte	0x3f
	.zero		1


	//   ....[66]....
        /*0784*/ 	.word	0x00015bc0
        /*0788*/ 	.word	0x00000003
        /*078c*/ 	.word	0x00038820
        /*0790*/ 	.short	0x010a
        /*0792*/ 	.byte	0x3f
	.zero		1


	//   ....[67]....
        /*0794*/ 	.word	0x00015c20
        /*0798*/ 	.word	0x00000003
        /*079c*/ 	.word	0x00038848
        /*07a0*/ 	.short	0x010a
        /*07a2*/ 	.byte	0x3f
	.zero		1


	//   ....[68]....
        /*07a4*/ 	.word	0x00015c80
        /*07a8*/ 	.word	0x00000003
        /*07ac*/ 	.word	0x00038860
        /*07b0*/ 	.short	0x010a
        /*07b2*/ 	.byte	0x3f
	.zero		1


	//   ....[69]....
        /*07b4*/ 	.word	0x00015ce0
        /*07b8*/ 	.word	0x00000003
        /*07bc*/ 	.word	0x00038840
        /*07c0*/ 	.short	0x010a
        /*07c2*/ 	.byte	0x3f
	.zero		1


	//   ....[70]....
        /*07c4*/ 	.word	0x00015d40
        /*07c8*/ 	.word	0x00000003
        /*07cc*/ 	.word	0x00038868
        /*07d0*/ 	.short	0x010a
        /*07d2*/ 	.byte	0x3f
	.zero		1


	//   ....[71]....
        /*07d4*/ 	.word	0x00015da0
        /*07d8*/ 	.word	0x00000003
        /*07dc*/ 	.word	0x00038848
        /*07e0*/ 	.short	0x010a
        /*07e2*/ 	.byte	0x3f
	.zero		1


	//   ....[72]....
        /*07e4*/ 	.word	0x00015e00
        /*07e8*/ 	.word	0x00000003
        /*07ec*/ 	.word	0x00038860
        /*07f0*/ 	.short	0x010a
        /*07f2*/ 	.byte	0x3f
	.zero		1


	//   ....[73]....
        /*07f4*/ 	.word	0x00015e50
        /*07f8*/ 	.word	0x00000003
        /*07fc*/ 	.word	0x00038860
        /*0800*/ 	.short	0x010a
        /*0802*/ 	.byte	0x3f
	.zero		1


	//   ....[74]....
        /*0804*/ 	.word	0x00015ea0
        /*0808*/ 	.word	0x00000002
        /*080c*/ 	.word	0x00038820
        /*0810*/ 	.short	0x010a
        /*0812*/ 	.byte	0x3f
	.zero		1


	//   ....[75]....
        /*0814*/ 	.word	0x00016040
        /*0818*/ 	.word	0x00000006
        /*081c*/ 	.word	0x00000000
        /*0820*/ 	.short	0x010a
        /*0822*/ 	.byte	0x3f
	.zero		1


	//   ....[76]....
        /*0824*/ 	.word	0x00016090
        /*0828*/ 	.word	0x00000003
        /*082c*/ 	.word	0x00000000
        /*0830*/ 	.short	0x010a
        /*0832*/ 	.byte	0x3f
	.zero		1


	//   ....[77]....
        /*0834*/ 	.word	0x000160e0
        /*0838*/ 	.word	0x00000000
        /*083c*/ 	.word	0x00000000
        /*0840*/ 	.short	0x010a
        /*0842*/ 	.byte	0x3f
	.zero		1


	//----- nvinfo : EIATTR_NUM_MBARRIERS
	.align		4
.L_269:
        /*0844*/ 	.byte	0x03, 0x38
        /*0846*/ 	.short	0x0016


	//----- nvinfo : EIATTR_EXIT_INSTR_OFFSETS
	.align		4
        /*0848*/ 	.byte	0x04, 0x1c
        /*084a*/ 	.short	(.L_271 - .L_270)


	//   ....[0]....
.L_270:
        /*084c*/ 	.word	0x00014c40


	//----- nvinfo : EIATTR_MAX_THREADS
	.align		4
.L_271:
        /*0850*/ 	.byte	0x04, 0x05
        /*0852*/ 	.short	(.L_273 - .L_272)
.L_272:
        /*0854*/ 	.word	0x00000180
        /*0858*/ 	.word	0x00000001
        /*085c*/ 	.word	0x00000001


	//----- nvinfo : EIATTR_CRS_STACK_SIZE
	.align		4
.L_273:
        /*0860*/ 	.byte	0x04, 0x1e
        /*0862*/ 	.short	(.L_275 - .L_274)
.L_274:
        /*0864*/ 	.word	0x00000000


	//----- nvinfo : EIATTR_CBANK_PARAM_SIZE
	.align		4
.L_275:
        /*0868*/ 	.byte	0x03, 0x19
        /*086a*/ 	.short	0x0a70


	//----- nvinfo : EIATTR_PARAM_CBANK
	.align		4
        /*086c*/ 	.byte	0x04, 0x0a
        /*086e*/ 	.short	(.L_277 - .L_276)
	.align		4
.L_276:
        /*0870*/ 	.word	index@(.nv.constant0._ZN7cutlass13device_kernelIN5flash11enable_sm90INS1_16FlashAttnFwdSm90INS1_25CollectiveMainloopFwdSm90ILi2EN4cute5tupleIJNS5_1CILi1EEES8_S8_EEENS6_IJNS7_ILi128EEENS7_ILi80EEENS7_ILi256EEEEEELi256ENS_10bfloat16_tEfNS_4arch4Sm90ELb1ELb0ELb0ELb0ELb0ELb0ELb0ELb1ELb1ELb1ELb1ELb0EEENS1_21CollectiveEpilogueFwdINS6_IJSA_SC_SB_EEES9_SE_SG_Li256ELb0ELb1ELb1ELb0EEENS1_19SingleTileSchedulerILb0ELb1ELb1ELi128EEEEEEEEEvNT_6ParamsE)
        /*0874*/ 	.short	0x0210
        /*0876*/ 	.short	0x0a70


	//----- nvinfo : EIATTR_SW_WAR
	.align		4
.L_277:
        /*0878*/ 	.byte	0x04, 0x36
        /*087a*/ 	.short	(.L_279 - .L_278)
.L_278:
        /*087c*/ 	.word	0x00000008
.L_279:


//--------------------- .nv.info._ZN7cutlass13device_kernelIN5flash11enable_sm90INS1_16FlashAttnFwdSm90INS1_25CollectiveMainloopFwdSm90ILi2EN4cute5tupleIJNS5_1CILi1EEES8_S8_EEENS6_IJNS7_ILi128EEENS7_ILi80EEENS7_ILi256EEEEEELi256ENS_10bfloat16_tEfNS_4arch4Sm90ELb1ELb0ELb0ELb1ELb0ELb0ELb0ELb1ELb1ELb1ELb1ELb0EEENS1_21CollectiveEpilogueFwdINS6_IJSA_SC_SB_EEES9_SE_SG_Li256ELb1ELb1ELb1ELb0EEENS1_36VarlenDynamicPersistentTileSchedulerILi128ELi80ELi256ELi128ELb1ELb1ELb1ELb1ELb1ELb1EEEEEEEEEvNT_6ParamsE --------------------------
	.section	.nv.info._ZN7cutlass13device_kernelIN5flash11enable_sm90INS1_16FlashAttnFwdSm90INS1_25CollectiveMainloopFwdSm90ILi2EN4cute5tupleIJNS5_1CILi1EEES8_S8_EEENS6_IJNS7_ILi128EEENS7_ILi80EEENS7_ILi256EEEEEELi256ENS_10bfloat16_tEfNS_4arch4Sm90ELb1ELb0ELb0ELb1ELb0ELb0ELb0ELb1ELb1ELb1ELb1ELb0EEENS1_21CollectiveEpilogueFwdINS6_IJSA_SC_SB_EEES9_SE_SG_Li256ELb1ELb1ELb1ELb0EEENS1_36VarlenDynamicPersistentTileSchedulerILi128ELi80ELi256ELi128ELb1ELb1ELb1ELb1ELb1ELb1EEEEEEEEEvNT_6ParamsE,"",@"SHT_CUDA_INFO"
	.sectionflags	@""
	.align	4


	//----- nvinfo : EIATTR_CUDA_API_VERSION
	.align		4
        /*0000*/ 	.byte	0x04, 0x37
        /*0002*/ 	.short	(.L_281 - .L_280)
.L_280:
        /*0004*/ 	.word	0x00000082


	//----- nvinfo : EIATTR_KPARAM_INFO
	.align		4
.L_281:
        /*0008*/ 	.byte	0x04, 0x17
        /*000a*/ 	.short	(.L_283 - .L_282)
.L_282:
        /*000c*/ 	.word	0x00000000
        /*0010*/ 	.short	0x0000
        /*0012*/ 	.short	0x0070
        /*0014*/ 	.byte	0x00, 0xf0, 0x01, 0x2a


	//----- nvinfo : EIATTR_SPARSE_MMA_MASK
	.align		4
.L_283:
        /*0018*/ 	.byte	0x03, 0x50
        /*001a*/ 	.short	0x0000


	//----- nvinfo : EIATTR_MAXREG_COUNT
	.align		4
        /*001c*/ 	.byte	0x03, 0x1b
        /*001e*/ 	.short	0x00a8


	//----- nvinfo : EIATTR_NUM_BARRIERS
	.align		4
        /*0020*/ 	.byte	0x02, 0x4c
        /*0022*/ 	.byte	0x09
	.zero		1


	//----- nvinfo : EIATTR_EXTERNS
	.align		4
        /*0024*/ 	.byte	0x04, 0x0f
        /*0026*/ 	.short	(.L_285 - .L_284)


	//   ....[0]....
	.align		4
.L_284:
        /*0028*/ 	.word	index@(__assertfail)


	//----- nvinfo : EIATTR_ANNOTATIONS
	.align		4
.L_285:
        /*002c*/ 	.byte	0x04, 0x55
        /*002e*/ 	.short	(.L_287 - .L_286)


	//   ....[0]....
.L_286:
        /* <DEDUP_REMOVED lines=80> */


	//----- nvinfo : EIATTR_MERCURY_ISA_VERSION
	.align		4
.L_287:
        /*0520*/ 	.byte	0x03, 0x5f
        /*0522*/ 	.short	0x0101


	//----- nvinfo : EIATTR_UNUSED_LOAD_BYTE_OFFSET
	.align		4
        /*0524*/ 	.byte	0x04, 0x44
        /*0526*/ 	.short	(.L_289 - .L_288)


	//   ....[0]....
.L_288:
        /*0528*/ 	.word	0x00000a10
        /*052c*/ 	.word	0x0000fff0


	//   ....[1]....
        /*0530*/ 	.word	0x0000e610
        /*0534*/ 	.word	0x0000fff0


	//----- nvinfo : EIATTR_INT_WARP_WIDE_INSTR_OFFSETS
	.align		4
.L_289:
        /*0538*/ 	.byte	0x04, 0x31
        /*053a*/ 	.short	(.L_291 - .L_290)


	//   ....[0]....
.L_290:
        /*053c*/ 	.word	0x00000130


	//   ....[1]....
        /*0540*/ 	.word	0x00000170


	//   ....[2]....
        /*0544*/ 	.word	0x000001e0


	//   ....[3]....
        /*0548*/ 	.word	0x00014e20


	//   ....[4]....
        /*054c*/ 	.word	0x00014ec0


	//   ....[5]....
        /*0550*/ 	.word	0x00019310


	//   ....[6]....
        /*0554*/ 	.word	0x00019380


	//----- nvinfo : EIATTR_COOP_GROUP_MASK_REGIDS
	.align		4
.L_291:
        /*0558*/ 	.byte	0x04, 0x29
        /*055a*/ 	.short	(.L_293 - .L_292)


	//   ....[0]....
.L_292:
        /*055c*/ 	.word	0xffffffff


	//   ....[1]....
        /*0560*/ 	.word	0xffffffff


	//   ....[2]....
        /*0564*/ 	.word	0xffffffff


	//   ....[3]....
        /*0568*/ 	.word	0xffffffff


	//   ....[4]....
        /*056c*/ 	.word	0xffffffff


	//   ....[5]....
        /*0570*/ 	.word	0xffffffff


	//   ....[6]....
        /*0574*/ 	.word	0xffffffff


	//   ....[7]....
        /*0578*/ 	.word	0xffffffff


	//   ....[8]....
        /*057c*/ 	.word	0xffffffff


	//   ....[9]....
        /*0580*/ 	.word	0xffffffff


	//   ....[10]....
        /*0584*/ 	.word	0xffffffff


	//   ....[11]....
        /*0588*/ 	.word	0xffffffff


	//   ....[12]....
        /*058c*/ 	.word	0xffffffff


	//   ....[13]....
        /*0590*/ 	.word	0xffffffff


	//   ....[14]....
        /*0594*/ 	.word	0xffffffff


	//   ....[15]....
        /*0598*/ 	.word	0xffffffff


	//   ....[16]....
        /*059c*/ 	.word	0xffffffff


	//   ....[17]....
        /*05a0*/ 	.word	0xffffffff


	//   ....[18]....
        /*05a4*/ 	.word	0xffffffff


	//   ....[19]....
        /*05a8*/ 	.word	0xffffffff


	//   ....[20]....
        /*05ac*/ 	.word	0xffffffff


	//   ....[21]....
        /*05b0*/ 	.word	0xffffffff


	//   ....[22]....
        /*05b4*/ 	.word	0xffffffff


	//   ....[23]....
        /*05b8*/ 	.word	0xffffffff


	//   ....[24]....
        /*05bc*/ 	.word	0xffffffff


	//   ....[25]....
        /*05c0*/ 	.word	0xffffffff


	//   ....[26]....
        /*05c4*/ 	.word	0xffffffff


	//   ....[27]....
        /*05c8*/ 	.word	0xffffffff


	//   ....[28]....
        /*05cc*/ 	.word	0xffffffff


	//   ....[29]....
        /*05d0*/ 	.word	0xffffffff


	//   ....[30]....
        /*05d4*/ 	.word	0xffffffff


	//   ....[31]....
        /*05d8*/ 	.word	0xffffffff


	//   ....[32]....
        /*05dc*/ 	.word	0xffffffff


	//   ....[33]....
        /*05e0*/ 	.word	0xffffffff


	//   ....[34]....
        /*05e4*/ 	.word	0xffffffff


	//   ....[35]....
        /*05e8*/ 	.word	0xffffffff


	//   ....[36]....
        /*05ec*/ 	.word	0xffffffff


	//   ....[37]....
        /*05f0*/ 	.word	0xffffffff


	//   ....[38]....
        /*05f4*/ 	.word	0xffffffff


	//   ....[39]....
        /*05f8*/ 	.word	0xffffffff


	//   ....[40]....
        /*05fc*/ 	.word	0xffffffff


	//   ....[41]....
        /*0600*/ 	.word	0xffffffff


	//   ....[42]....
        /*0604*/ 	.word	0xffffffff


	//   ....[43]....
        /*0608*/ 	.word	0xffffffff


	//   ....[44]....
        /*060c*/ 	.word	0xffffffff


	//   ....[45]....
        /*0610*/ 	.word	0xffffffff


	//   ....[46]....
        /*0614*/ 	.word	0xffffffff


	//   ....[47]....
        /*0618*/ 	.word	0xffffffff


	//   ....[48]....
        /*061c*/ 	.word	0xffffffff


	//   ....[49]....
        /*0620*/ 	.word	0xffffffff


	//   ....[50]....
        /*0624*/ 	.word	0xffffffff


	//   ....[51]....
        /*0628*/ 	.word	0xffffffff


	//   ....[52]....
        /*062c*/ 	.word	0xffffffff


	//   ....[53]....
        /*0630*/ 	.word	0xffffffff


	//   ....[54]....
        /*0634*/ 	.word	0xffffffff


	//   ....[55]....
        /*0638*/ 	.word	0xffffffff


	//   ....[56]....
        /*063c*/ 	.word	0xffffffff


	//   ....[57]....
        /*0640*/ 	.word	0xffffffff


	//   ....[58]....
        /*0644*/ 	.word	0xffffffff


	//   ....[59]....
        /*0648*/ 	.word	0xffffffff


	//   ....[60]....
        /*064c*/ 	.word	0xffffffff


	//   ....[61]....
        /*0650*/ 	.word	0xffffffff


	//   ....[62]....
        /*0654*/ 	.word	0xffffffff


	//   ....[63]....
        /*0658*/ 	.word	0xffffffff


	//   ....[64]....
        /*065c*/ 	.word	0xffffffff


	//   ....[65]....
        /*0660*/ 	.word	0xffffffff


	//   ....[66]....
        /*0664*/ 	.word	0xffffffff


	//   ....[67]....
        /*0668*/ 	.word	0xffffffff


	//   ....[68]....
        /*066c*/ 	.word	0xffffffff


	//   ....[69]....
        /*0670*/ 	.word	0xffffffff


	//   ....[70]....
        /*0674*/ 	.word	0xffffffff


	//   ....[71]....
        /*0678*/ 	.word	0xffffffff


	//   ....[72]....
        /*067c*/ 	.word	0xffffffff


	//   ....[73]....
        /*0680*/ 	.word	0xffffffff


	//   ....[74]....
        /*0684*/ 	.word	0xffffffff


	//   ....[75]....
        /*0688*/ 	.word	0xffffffff


	//   ....[76]....
        /*068c*/ 	.word	0xffffffff


	//   ....[77]....
        /*0690*/ 	.word	0xffffffff


	//   ....[78]....
        /*0694*/ 	.word	0xffffffff


	//   ....[79]....
        /*0698*/ 	.word	0xffffffff


	//   ....[80]....
        /*069c*/ 	.word	0xffffffff


	//   ....[81]....
        /*06a0*/ 	.word	0xffffffff


	//   ....[82]....
        /*06a4*/ 	.word	0xffffffff


	//   ....[83]....
        /*06a8*/ 	.word	0xffffffff


	//   ....[84]....
        /*06ac*/ 	.word	0xffffffff


	//   ....[85]....
        /*06b0*/ 	.word	0xffffffff


	//   ....[86]....
        /*06b4*/ 	.word	0xffffffff


	//   ....[87]....
        /*06b8*/ 	.word	0xffffffff


	//   ....[88]....
        /*06bc*/ 	.word	0xffffffff


	//   ....[89]....
        /*06c0*/ 	.word	0xffffffff


	//   ....[90]....
        /*06c4*/ 	.word	0xffffffff


	//   ....[91]....
        /*06c8*/ 	.word	0xffffffff


	//   ....[92]....
        /*06cc*/ 	.word	0xffffffff


	//   ....[93]....
        /*06d0*/ 	.word	0xffffffff


	//   ....[94]....
        /*06d4*/ 	.word	0xffffffff


	//   ....[95]....
        /*06d8*/ 	.word	0xffffffff


	//   ....[96]....
        /*06dc*/ 	.word	0xffffffff


	//   ....[97]....
        /*06e0*/ 	.word	0xffffffff


	//   ....[98]....
        /*06e4*/ 	.word	0xffffffff


	//   ....[99]....
        /*06e8*/ 	.word	0xffffffff


	//   ....[100]....
        /*06ec*/ 	.word	0xffffffff


	//   ....[101]....
        /*06f0*/ 	.word	0xffffffff


	//   ....[102]....
        /*06f4*/ 	.word	0xffffffff


	//   ....[103]....
        /*06f8*/ 	.word	0xffffffff


	//   ....[104]....
        /*06fc*/ 	.word	0xffffffff


	//   ....[105]....
        /*0700*/ 	.word	0x0500000f


	//   ....[106]....
        /*0704*/ 	.word	0x0500000f


	//   ....[107]....
        /*0708*/ 	.word	0x0500000f


	//   ....[108]....
        /*070c*/ 	.word	0x0500000f


	//   ....[109]....
        /*0710*/ 	.word	0x0500000f


	//   ....[110]....
        /*0714*/ 	.word	0x0500000f


	//   ....[111]....
        /*0718*/ 	.word	0x0500000f


	//   ....[112]....
        /*071c*/ 	.word	0x0500000f


	//   ....[113]....
        /*0720*/ 	.word	0x0500000f


	//   ....[114]....
        /*0724*/ 	.word	0x0500000f


	//   ....[115]....
        /*0728*/ 	.word	0x0500000f


	//   ....[116]....
        /*072c*/ 	.word	0x0500000f


	//   ....[117]....
        /*0730*/ 	.word	0x0500000f


	//   ....[118]....
        /*0734*/ 	.word	0x0500000f


	//   ....[119]....
        /*0738*/ 	.word	0x0500000f


	//   ....[120]....
        /*073c*/ 	.word	0x0500000f


	//   ....[121]....
        /*0740*/ 	.word	0x0500000f


	//   ....[122]....
        /*0744*/ 	.word	0x0500000f


	//   ....[123]....
        /*0748*/ 	.word	0x0500000f


	//   ....[124]....
        /*074c*/ 	.word	0x0500000f


	//   ....[125]....
        /*0750*/ 	.word	0x0500000f


	//   ....[126]....
        /*0754*/ 	.word	0x0500000f


	//   ....[127]....
        /*0758*/ 	.word	0x0500000f


	//   ....[128]....
        /*075c*/ 	.word	0x0500000f


	//   ....[129]....
        /*0760*/ 	.word	0x0500000f


	//   ....[130]....
        /*0764*/ 	.word	0x0500000f


	//   ....[131]....
        /*0768*/ 	.word	0x0500000f


	//   ....[132]....
        /*076c*/ 	.word	0x0500000f


	//   ....[133]....
        /*0770*/ 	.word	0x0500000f


	//   ....[134]....
        /*0774*/ 	.word	0x0500000f


	//   ....[135]....
        /*0778*/ 	.word	0x0500000f


	//   ....[136]....
        /*077c*/ 	.word	0x0500000f


	//   ....[137]....
        /*0780*/ 	.word	0x0500000f


	//   ....[138]....
        /*0784*/ 	.word	0x0500000f


	//   ....[139]....
        /*0788*/ 	.word	0x0500000f


	//   ....[140]....
        /*078c*/ 	.word	0x0500000f


	//----- nvinfo : EIATTR_COOP_GROUP_INSTR_OFFSETS
	.align		4
.L_293:
        /*0790*/ 	.byte	0x04, 0x28
        /*0792*/ 	.short	(.L_295 - .L_294)


	//   ....[0]....
.L_294:
        /*0794*/ 	.word	0x00000060


	//   ....[1]....
        /*0798*/ 	.word	0x00000140


	//   ....[2]....
        /*079c*/ 	.word	0x00000190


	//   ....[3]....
        /*07a0*/ 	.word	0x000003c0


	//   ....[4]....
        /*07a4*/ 	.word	0x00000520


	//   ....[5]....
        /*07a8*/ 	.word	0x00000640


	//   ....[6]....
        /*07ac*/ 	.word	0x000007a0


	//   ....[7]....
        /*07b0*/ 	.word	0x00002110


	//   ....[8]....
        /*07b4*/ 	.word	0x000044e0


	//   ....[9]....
        /*07b8*/ 	.word	0x00004510


	//   ....[10]....
        /*07bc*/ 	.word	0x00004e10


	//   ....[11]....
        /*07c0*/ 	.word	0x00004f10


	//   ....[12]....
        /*07c4*/ 	.word	0x00005370


	//   ....[13]....
        /*07c8*/ 	.word	0x000053c0


	//   ....[14]....
        /*07cc*/ 	.word	0x000085c0


	//   ....[15]....
        /*07d0*/ 	.word	0x00008a20


	//   ....[16]....
        /*07d4*/ 	.word	0x00008a80


	//   ....[17]....
        /*07d8*/ 	.word	0x00008b30


	//   ....[18]....
        /*07dc*/ 	.word	0x00008fb0


	//   ....[19]....
        /*07e0*/ 	.word	0x000090a0


	//   ....[20]....
        /*07e4*/ 	.word	0x0000c280


	//   ....[21]....
        /*07e8*/ 	.word	0x0000c2b0


	//   ....[22]....
        /*07ec*/ 	.word	0x0000c580


	//   ....[23]....
        /*07f0*/ 	.word	0x0000c680


	//   ....[24]....
        /*07f4*/ 	.word	0x0000d950


	//   ....[25]....
        /*07f8*/ 	.word	0x0000d980


	//   ....[26]....
        /*07fc*/ 	.word	0x0000dab0


	//   ....[27]....
        /*0800*/ 	.word	0x0000dac0


	//   ....[28]....
        /*0804*/ 	.word	0x0000f7f0


	//   ....[29]....
        /*0808*/ 	.word	0x0000f810


	//   ....[30]....
        /*080c*/ 	.word	0x0000f820


	//   ....[31]....
        /*0810*/ 	.word	0x0000f830


	//   ....[32]....
        /*0814*/ 	.word	0x00010320


	//   ....[33]....
        /*0818*/ 	.word	0x00010350


	//   ....[34]....
        /*081c*/ 	.word	0x000104f0


	//   ....[35]....
        /*0820*/ 	.word	0x00010510


	//   ....[36]....
        /*0824*/ 	.word	0x00010660


	//   ....[37]....
        /*0828*/ 	.word	0x00010680


	//   ....[38]....
        /*082c*/ 	.word	0x000107e0


	//   ....[39]....
        /*0830*/ 	.word	0x00010800


	//   ....[40]....
        /*0834*/ 	.word	0x00010dd0


	//   ....[41]....
        /*0838*/ 	.word	0x00010e10


	//   ....[42]....
        /*083c*/ 	.word	0x00011860


	//   ....[43]....
        /*0840*/ 	.word	0x00011870


	//   ....[44]....
        /*0844*/ 	.word	0x00012bc0


	//   ....[45]....
        /*0848*/ 	.word	0x00012bf0


	//   ....[46]....
        /*084c*/ 	.word	0x00012d70


	//   ....[47]....
        /*0850*/ 	.word	0x00012d90


	//   ....[48]....
        /*0854*/ 	.word	0x00012ee0


	//   ....[49]....
        /*0858*/ 	.word	0x00012f00


	//   ....[50]....
        /*085c*/ 	.word	0x00013060


	//   ....[51]....
        /*0860*/ 	.word	0x00013080


	//   ....[52]....
        /*0864*/ 	.word	0x00013260


	//   ....[53]....
        /*0868*/ 	.word	0x00013490


	//   ....[54]....
        /*086c*/ 	.word	0x000134c0


	//   ....[55]....
        /*0870*/ 	.word	0x000134f0


	//   ....[56]....
        /*0874*/ 	.word	0x00013520


	//   ....[57]....
        /*0878*/ 	.word	0x00013550


	//   ....[58]....
        /*087c*/ 	.word	0x00013580


	//   ....[59]....
        /*0880*/ 	.word	0x00013730


	//   ....[60]....
        /*0884*/ 	.word	0x00013760


	//   ....[61]....
        /*0888*/ 	.word	0x00013790


	//   ....[62]....
        /*088c*/ 	.word	0x000137c0


	//   ....[63]....
        /*0890*/ 	.word	0x000137f0


	//   ....[64]....
        /*0894*/ 	.word	0x00013820


	//   ....[65]....
        /*0898*/ 	.word	0x000138c0


	//   ....[66]....
        /*089c*/ 	.word	0x000138f0


	//   ....[67]....
        /*08a0*/ 	.word	0x00013900


	//   ....[68]....
        /*08a4*/ 	.word	0x00013930


	//   ....[69]....
        /*08a8*/ 	.word	0x00015420


	//   ....[70]....
        /*08ac*/ 	.word	0x00016080


	//   ....[71]....
        /*08b0*/ 	.word	0x000160a0


	//   ....[72]....
        /*08b4*/ 	.word	0x00016180


	//   ....[73]....
        /*08b8*/ 	.word	0x00016190


	//   ....[74]....
        /*08bc*/ 	.word	0x00016240


	//   ....[75]....
        /*08c0*/ 	.word	0x00016250


	//   ....[76]....
        /*08c4*/ 	.word	0x00016300


	//   ....[77]....
        /*08c8*/ 	.word	0x00016310


	//   ....[78]....
        /*08cc*/ 	.word	0x000163c0


	//   ....[79]....
        /*08d0*/ 	.word	0x000163d0


	//   ....[80]....
        /*08d4*/ 	.word	0x00016480


	//   ....[81]....
        /*08d8*/ 	.word	0x00016490


	//   ....[82]....
        /*08dc*/ 	.word	0x00016540


	//   ....[83]....
        /*08e0*/ 	.word	0x00016550


	//   ....[84]....
        /*08e4*/ 	.word	0x000165a0


	//   ....[85]....
        /*08e8*/ 	.word	0x000165f0


	//   ....[86]....
        /*08ec*/ 	.word	0x00019c40


	//   ....[87]....
        /*08f0*/ 	.word	0x00019c70


	//   ....[88]....
        /*08f4*/ 	.word	0x00019cd0


	//   ....[89]....
        /*08f8*/ 	.word	0x00019d00


	//   ....[90]....
        /*08fc*/ 	.word	0x00019d30


	//   ....[91]....
        /*0900*/ 	.word	0x00019d60


	//   ....[92]....
        /*0904*/ 	.word	0x00019d90


	//   ....[93]....
        /*0908*/ 	.word	0x00019dc0


	//   ....[94]....
        /*090c*/ 	.word	0x00019f90


	//   ....[95]....
        /*0910*/ 	.word	0x00019fc0


	//   ....[96]....
        /*0914*/ 	.word	0x00019ff0


	//   ....[97]....
        /*0918*/ 	.word	0x0001a020


	//   ....[98]....
        /*091c*/ 	.word	0x0001a050


	//   ....[99]....
        /*0920*/ 	.word	0x0001a080


	//   ....[100]....
        /*0924*/ 	.word	0x0001a150


	//   ....[101]....
        /*0928*/ 	.word	0x0001a170


	//   ....[102]....
        /*092c*/ 	.word	0x0001a180


	//   ....[103]....
        /*0930*/ 	.word	0x0001a200


	//   ....[104]....
        /*0934*/ 	.word	0x0001ad50


	//   ....[105]....
        /*0938*/ 	.word	0x0001b340


	//   ....[106]....
        /*093c*/ 	.word	0x0001b520


	//   ....[107]....
        /*0940*/ 	.word	0x0001b570


	//   ....[108]....
        /*0944*/ 	.word	0x0001b6b0


	//   ....[109]....
        /*0948*/ 	.word	0x0001b700


	//   ....[110]....
        /*094c*/ 	.word	0x0001b840


	//   ....[111]....
        /*0950*/ 	.word	0x0001b890


	//   ....[112]....
        /*0954*/ 	.word	0x0001b9d0


	//   ....[113]....
        /*0958*/ 	.word	0x0001ba20


	//   ....[114]....
        /*095c*/ 	.word	0x0001bb60


	//   ....[115]....
        /*0960*/ 	.word	0x0001bbb0


	//   ....[116]....
        /*0964*/ 	.word	0x0001bcf0


	//   ....[117]....
        /*0968*/ 	.word	0x0001bd40


	//   ....[118]....
        /*096c*/ 	.word	0x0001be60


	//   ....[119]....
        /*0970*/ 	.word	0x0001bed0


	//   ....[120]....
        /*0974*/ 	.word	0x0001bff0


	//   ....[121]....
        /*0978*/ 	.word	0x0001c040


	//   ....[122]....
        /*097c*/ 	.word	0x0001c370


	//   ....[123]....
        /*0980*/ 	.word	0x0001c410


	//   ....[124]....
        /*0984*/ 	.word	0x0001c5b0


	//   ....[125]....
        /*0988*/ 	.word	0x0001c630


	//   ....[126]....
        /*098c*/ 	.word	0x0001c6b0


	//   ....[127]....
        /*0990*/ 	.word	0x0001c730


	//   ....[128]....
        /*0994*/ 	.word	0x0001c7b0


	//   ....[129]....
        /*0998*/ 	.word	0x0001c840


	//   ....[130]....
        /*099c*/ 	.word	0x0001c8e0


	//   ....[131]....
        /*09a0*/ 	.word	0x0001c990


	//   ....[132]....
        /*09a4*/ 	.word	0x0001ca10


	//   ....[133]....
        /*09a8*/ 	.word	0x0001ca90


	//   ....[134]....
        /*09ac*/ 	.word	0x0001cb10


	//   ....[135]....
        /*09b0*/ 	.word	0x0001cba0


	//   ....[136]....
        /*09b4*/ 	.word	0x0001cc20


	//   ....[137]....
        /*09b8*/ 	.word	0x0001ccd0


	//   ....[138]....
        /*09bc*/ 	.word	0x0001cd20


	//   ....[139]....
        /*09c0*/ 	.word	0x0001cde0


	//   ....[140]....
        /*09c4*/ 	.word	0x0001cf10


	//----- nvinfo : EIATTR_REG_RECONFIG
	.align		4
.L_295:
        /*09c8*/ 	.byte	0x01, 0x54
	.zero		2


	//----- nvinfo : EIATTR_SYSCALL_OFFSETS
	.align		4
        /*09cc*/ 	.byte	0x04, 0x46
        /*09ce*/ 	.short	(.L_297 - .L_296)


	//   ....[0]....
.L_296:
        /*09d0*/ 	.word	0x00002290


	//   ....[1]....
        /*09d4*/ 	.word	0x00015030


	//   ....[2]....
        /*09d8*/ 	.word	0x00015180


	//   ....[3]....
        /*09dc*/ 	.word	0x00015280


	//   ....[4]....
        /*09e0*/ 	.word	0x00015c10


	//----- nvinfo : EIATTR_MBARRIER_INSTR_OFFSETS
	.align		4
.L_297:
        /*09e4*/ 	.byte	0x04, 0x39
        /*09e6*/ 	.short	(.L_299 - .L_298)


	//   ....[0]....
.L_298:
        /*09e8*/ 	.word	0x00000270
        /*09ec*/ 	.word	0x000000ff
        /*09f0*/ 	.word	0x00038800
        /*09f4*/ 	.short	0x0100
        /*09f6*/ 	.byte	0x08
	.zero		1


	//   ....[1]....
        /*09f8*/ 	.word	0x00000280
        /*09fc*/ 	.word	0x000000ff
        /*0a00*/ 	.word	0x00038820
        /*0a04*/ 	.short	0x0100
        /*0a06*/ 	.byte	0x08
	.zero		1


	//   ....[2]....
        /*0a08*/ 	.word	0x00000370
        /*0a0c*/ 	.word	0x000000ff
        /*0a10*/ 	.word	0x00038830
        /*0a14*/ 	.short	0x0100
        /*0a16*/ 	.byte	0x08
	.zero		1


	//   ....[3]....
        /*0a18*/ 	.word	0x00000380
        /*0a1c*/ 	.word	0x000000ff
        /*0a20*/ 	.word	0x00038840
        /*0a24*/ 	.short	0x0100
        /*0a26*/ 	.byte	0x08
	.zero		1


	//   ....[4]....
        /*0a28*/ 	.word	0x00000390
        /*0a2c*/ 	.word	0x000000ff
        /*0a30*/ 	.word	0x00038838
        /*0a34*/ 	.short	0x0100
        /*0a36*/ 	.byte	0x08
	.zero		1


	//   ....[5]....
        /*0a38*/ 	.word	0x000003a0
        /*0a3c*/ 	.word	0x000000ff
        /*0a40*/ 	.word	0x00038848
        /*0a44*/ 	.short	0x0100
        /*0a46*/ 	.byte	0x08
	.zero		1


	//   ....[6]....
        /*0a48*/ 	.word	0x000004d0
        /*0a4c*/ 	.word	0x000000ff
        /*0a50*/ 	.word	0x00038850
        /*0a54*/ 	.short	0x0100
        /*0a56*/ 	.byte	0x08
	.zero		1


	//   ....[7]....
        /*0a58*/ 	.word	0x000004e0
        /*0a5c*/ 	.word	0x000000ff
        /*0a60*/ 	.word	0x00038860
        /*0a64*/ 	.short	0x0100
        /*0a66*/ 	.byte	0x08
	.zero		1


	//   ....[8]....
        /*0a68*/ 	.word	0x000004f0
        /*0a6c*/ 	.word	0x000000ff
        /*0a70*/ 	.word	0x00038858
        /*0a74*/ 	.short	0x0100
        /*0a76*/ 	.byte	0x08
	.zero		1


	//   ....[9]....
        /*0a78*/ 	.word	0x00000500
        /*0a7c*/ 	.word	0x000000ff
        /*0a80*/ 	.word	0x00038868
        /*0a84*/ 	.short	0x0100
        /*0a86*/ 	.byte	0x08
	.zero		1


	//   ....[10]....
        /*0a88*/ 	.word	0x000005f0
        /*0a8c*/ 	.word	0x000000ff
        /*0a90*/ 	.word	0x00038870
        /*0a94*/ 	.short	0x0100
        /*0a96*/ 	.byte	0x06
	.zero		1


	//   ....[11]....
        /*0a98*/ 	.word	0x00000600
        /*0a9c*/ 	.word	0x000000ff
        /*0aa0*/ 	.word	0x00038880
        /*0aa4*/ 	.short	0x0100
        /*0aa6*/ 	.byte	0x06
	.zero		1


	//   ....[12]....
        /*0aa8*/ 	.word	0x00000610
        /*0aac*/ 	.word	0x000000ff
        /*0ab0*/ 	.word	0x00038878
        /*0ab4*/ 	.short	0x0100
        /*0ab6*/ 	.byte	0x06
	.zero		1


	//   ....[13]....
        /*0ab8*/ 	.word	0x00000620
        /*0abc*/ 	.word	0x000000ff
        /*0ac0*/ 	.word	0x00038888
        /*0ac4*/ 	.short	0x0100
        /*0ac6*/ 	.byte	0x06
	.zero		1


	//   ....[14]....
        /*0ac8*/ 	.word	0x00000750
        /*0acc*/ 	.word	0x000000ff
        /*0ad0*/ 	.word	0x00038890
        /*0ad4*/ 	.short	0x0100
        /*0ad6*/ 	.byte	0x08
	.zero		1


	//   ....[15]....
        /*0ad8*/ 	.word	0x00000760
        /*0adc*/ 	.word	0x000000ff
        /*0ae0*/ 	.word	0x000388a0
        /*0ae4*/ 	.short	0x0100
        /*0ae6*/ 	.byte	0x08
	.zero		1


	//   ....[16]....
        /*0ae8*/ 	.word	0x00000770
        /*0aec*/ 	.word	0x000000ff
        /*0af0*/ 	.word	0x00038898
        /*0af4*/ 	.short	0x0100
        /*0af6*/ 	.byte	0x08
	.zero		1


	//   ....[17]....
        /*0af8*/ 	.word	0x00000780
        /*0afc*/ 	.word	0x000000ff
        /*0b00*/ 	.word	0x000388a8
        /*0b04*/ 	.short	0x0100
        /*0b06*/ 	.byte	0x08
	.zero		1


	//   ....[18]....
        /*0b08*/ 	.word	0x000008b0
        /*0b0c*/ 	.word	0x000000ff
        /*0b10*/ 	.word	0x000388b0
        /*0b14*/ 	.short	0x0100
        /*0b16*/ 	.byte	0x08
	.zero		1


	//   ....[19]....
        /*0b18*/ 	.word	0x000008c0
        /*0b1c*/ 	.word	0x000000ff
        /*0b20*/ 	.word	0x000388c0
        /*0b24*/ 	.short	0x0100
        /*0b26*/ 	.byte	0x08
	.zero		1


	//   ....[20]....
        /*0b28*/ 	.word	0x000008d0
        /*0b2c*/ 	.word	0x000000ff
        /*0b30*/ 	.word	0x000388b8
        /*0b34*/ 	.short	0x0100
        /*0b36*/ 	.byte	0x08
	.zero		1


	//   ....[21]....
        /*0b38*/ 	.word	0x000008e0
        /*0b3c*/ 	.word	0x000000ff
        /*0b40*/ 	.word	0x000388c8
        /*0b44*/ 	.short	0x0100
        /*0b46*/ 	.byte	0x08
	.zero		1


	//   ....[22]....
        /*0b48*/ 	.word	0x00002360
        /*0b4c*/ 	.word	0x000000ff
        /*0b50*/ 	.word	0x00038800
        /*0b54*/ 	.short	0x010a
        /*0b56*/ 	.byte	0x06
	.zero		1


	//   ....[23]....
        /*0b58*/ 	.word	0x00002400
        /*0b5c*/ 	.word	0x00000000
        /*0b60*/ 	.word	0x00038830
        /*0b64*/ 	.short	0x010a
        /*0b66*/ 	.byte	0x3f
	.zero		1


	//   ....[24]....
        /*0b68*/ 	.word	0x00002470
        /*0b6c*/ 	.word	0x00000000
        /*0b70*/ 	.word	0x00038830
        /*0b74*/ 	.short	0x010a
        /*0b76*/ 	.byte	0x3f
	.zero		1


	//   ....[25]....
        /*0b78*/ 	.word	0x00004d40
        /*0b7c*/ 	.word	0x00000000
        /*0b80*/ 	.word	0x00000000
        /*0b84*/ 	.short	0x0101
        /*0b86*/ 	.byte	0x3f
	.zero		1


	//   ....[26]....
        /*0b88*/ 	.word	0x00005de0
        /*0b8c*/ 	.word	0x000000ff
        /*0b90*/ 	.word	0x00038830
        /*0b94*/ 	.short	0x010a
        /*0b96*/ 	.byte	0x04
	.zero		1


	//   ....[27]....
        /*0b98*/ 	.word	0x00005e30
        /*0b9c*/ 	.word	0x000000ff
        /*0ba0*/ 	.word	0x00038830
        /*0ba4*/ 	.short	0x010a
        /*0ba6*/ 	.byte	0x04
	.zero		1


	//   ....[28]....
        /*0ba8*/ 	.word	0x000082e0
        /*0bac*/ 	.word	0x000000ff
        /*0bb0*/ 	.word	0x00038850
        /*0bb4*/ 	.short	0x010a
        /*0bb6*/ 	.byte	0x04
	.zero		1


	//   ....[29]....
        /*0bb8*/ 	.word	0x00008320
        /*0bbc*/ 	.word	0x000000ff
        /*0bc0*/ 	.word	0x00038850
        /*0bc4*/ 	.short	0x010a
        /*0bc6*/ 	.byte	0x04
	.zero		1


	//   ....[30]....
        /*0bc8*/ 	.word	0x00009200
        /*0bcc*/ 	.word	0x00000000
        /*0bd0*/ 	.word	0x00000000
        /*0bd4*/ 	.short	0x0101
        /*0bd6*/ 	.byte	0x3f
	.zero		1


	//   ....[31]....
        /*0bd8*/ 	.word	0x00009360
        /*0bdc*/ 	.word	0x00000015
        /*0be0*/ 	.word	0x00000000
        /*0be4*/ 	.short	0x0101
        /*0be6*/ 	.byte	0x3f
	.zero		1


	//   ....[32]....
        /*0be8*/ 	.word	0x00009b00
        /*0bec*/ 	.word	0x000000ff
        /*0bf0*/ 	.word	0x00038830
        /*0bf4*/ 	.short	0x010a
        /*0bf6*/ 	.byte	0x04
	.zero		1


	//   ....[33]....
        /*0bf8*/ 	.word	0x00009b40
        /*0bfc*/ 	.word	0x000000ff
        /*0c00*/ 	.word	0x00038830
        /*0c04*/ 	.short	0x010a
        /*0c06*/ 	.byte	0x04
	.zero		1


	//   ....[34]....
        /*0c08*/ 	.word	0x0000c000
        /*0c0c*/ 	.word	0x000000ff
        /*0c10*/ 	.word	0x00038850
        /*0c14*/ 	.short	0x010a
        /*0c16*/ 	.byte	0x04
	.zero		1


	//   ....[35]....
        /*0c18*/ 	.word	0x0000c040
        /*0c1c*/ 	.word	0x000000ff
        /*0c20*/ 	.word	0x00038850
        /*0c24*/ 	.short	0x010a
        /*0c26*/ 	.byte	0x04
	.zero		1


	//   ....[36]....
        /*0c28*/ 	.word	0x0000c8f0
        /*0c2c*/ 	.word	0x000000ac
        /*0c30*/ 	.word	0x00000000
        /*0c34*/ 	.short	0x0101
        /*0c36*/ 	.byte	0x3f
	.zero		1


	//   ....[37]....
        /*0c38*/ 	.word	0x0000cbf0
        /*0c3c*/ 	.word	0x000000ac
        /*0c40*/ 	.word	0x00000000
        /*0c44*/ 	.short	0x0101
        /*0c46*/ 	.byte	0x3f
	.zero		1


	//   ....[38]....
        /*0c48*/ 	.word	0x0000d8a0
        /*0c4c*/ 	.word	0x000000ff
        /*0c50*/ 	.word	0x00038850
        /*0c54*/ 	.short	0x010a
        /*0c56*/ 	.byte	0x08
	.zero		1


	//   ....[39]....
        /*0c58*/ 	.word	0x0000d8e0
        /*0c5c*/ 	.word	0x000000ff
        /*0c60*/ 	.word	0x00038850
        /*0c64*/ 	.short	0x010a
        /*0c66*/ 	.byte	0x08
	.zero		1


	//   ....[40]....
        /*0c68*/ 	.word	0x0000ddb0
        /*0c6c*/ 	.word	0x0000000b
        /*0c70*/ 	.word	0x00000000
        /*0c74*/ 	.short	0x0101
        /*0c76*/ 	.byte	0x3f
	.zero		1


	//   ....[41]....
        /*0c78*/ 	.word	0x00010330
        /*0c7c*/ 	.word	0x000000ff
        /*0c80*/ 	.word	0x00000000
        /*0c84*/ 	.short	0x0101
        /*0c86*/ 	.byte	0x08
	.zero		1


	//   ....[42]....
        /*0c88*/ 	.word	0x00010c10
        /*0c8c*/ 	.word	0x000000ff
        /*0c90*/ 	.word	0x00000000
        /*0c94*/ 	.short	0x0101
        /*0c96*/ 	.byte	0x08
	.zero		1


	//   ....[43]....
        /*0c98*/ 	.word	0x00015680
        /*0c9c*/ 	.word	0x00000000
        /*0ca0*/ 	.word	0x00038840
        /*0ca4*/ 	.short	0x010a
        /*0ca6*/ 	.byte	0x3f
	.zero		1


	//   ....[44]....
        /*0ca8*/ 	.word	0x000166f0
        /*0cac*/ 	.word	0x00000012
        /*0cb0*/ 	.word	0x00038800
        /*0cb4*/ 	.short	0x0107
        /*0cb6*/ 	.byte	0x3f
	.zero		1


	//   ....[45]....
        /*0cb8*/ 	.word	0x00016800
        /*0cbc*/ 	.word	0x00000012
        /*0cc0*/ 	.word	0x00038800
        /*0cc4*/ 	.short	0x0101
        /*0cc6*/ 	.byte	0x3f
	.zero		1


	//   ....[46]....
        /*0cc8*/ 	.word	0x00016820
        /*0ccc*/ 	.word	0x00000012
        /*0cd0*/ 	.word	0x00038820
        /*0cd4*/ 	.short	0x010a
        /*0cd6*/ 	.byte	0x3f
	.zero		1


	//   ....[47]....
        /*0cd8*/ 	.word	0x00016bf0
        /*0cdc*/ 	.word	0x00000003
        /*0ce0*/ 	.word	0x00038840
        /*0ce4*/ 	.short	0x010a
        /*0ce6*/ 	.byte	0x3f
	.zero		1


	//   ....[48]....
        /*0ce8*/ 	.word	0x00017190
        /*0cec*/ 	.word	0x00000003
        /*0cf0*/ 	.word	0x00000060
        /*0cf4*/ 	.short	0x010a
        /*0cf6*/ 	.byte	0x3f
	.zero		1


	//   ....[49]....
        /*0cf8*/ 	.word	0x00017a10
        /*0cfc*/ 	.word	0x00000003
        /*0d00*/ 	.word	0x00038840
        /*0d04*/ 	.short	0x010a
        /*0d06*/ 	.byte	0x3f
	.zero		1


	//   ....[50]....
        /*0d08*/ 	.word	0x00017fb0
        /*0d0c*/ 	.word	0x00000002
        /*0d10*/ 	.word	0x00000060
        /*0d14*/ 	.short	0x010a
        /*0d16*/ 	.byte	0x3f
	.zero		1


	//   ....[51]....
        /*0d18*/ 	.word	0x00018770
        /*0d1c*/ 	.word	0x00000002
        /*0d20*/ 	.word	0x00038840
        /*0d24*/ 	.short	0x010a
        /*0d26*/ 	.byte	0x3f
	.zero		1


	//   ....[52]....
        /*0d28*/ 	.word	0x00018d10
        /*0d2c*/ 	.word	0x00000002
        /*0d30*/ 	.word	0x00000060
        /*0d34*/ 	.short	0x010a
        /*0d36*/ 	.byte	0x3f
	.zero		1


	//   ....[53]....
        /*0d38*/ 	.word	0x00019480
        /*0d3c*/ 	.word	0x00000000
        /*0d40*/ 	.word	0x00038860
        /*0d44*/ 	.short	0x010a
        /*0d46*/ 	.byte	0x3f
	.zero		1


	//   ....[54]....
        /*0d48*/ 	.word	0x0001acd0
        /*0d4c*/ 	.word	0x00000000
        /*0d50*/ 	.word	0x00038820
        /*0d54*/ 	.short	0x010a
        /*0d56*/ 	.byte	0x3f
	.zero		1


	//   ....[55]....
        /*0d58*/ 	.word	0x0001aee0
        /*0d5c*/ 	.word	0x00000006
        /*0d60*/ 	.word	0x00000000
        /*0d64*/ 	.short	0x010a
        /*0d66*/ 	.byte	0x3f
	.zero		1


	//   ....[56]....
        /*0d68*/ 	.word	0x0001af10
        /*0d6c*/ 	.word	0x00000007
        /*0d70*/ 	.word	0x00000000
        /*0d74*/ 	.short	0x010a
        /*0d76*/ 	.byte	0x3f
	.zero		1


	//   ....[57]....
        /*0d78*/ 	.word	0x0001af70
        /*0d7c*/ 	.word	0x00000004
        /*0d80*/ 	.word	0x00000000
        /*0d84*/ 	.short	0x010a
        /*0d86*/ 	.byte	0x3f
	.zero		1


	//   ....[58]....
        /*0d88*/ 	.word	0x0001afa0
        /*0d8c*/ 	.word	0x00000003
        /*0d90*/ 	.word	0x00000000
        /*0d94*/ 	.short	0x010a
        /*0d96*/ 	.byte	0x3f
	.zero		1


	//   ....[59]....
        /*0d98*/ 	.word	0x0001b020
        /*0d9c*/ 	.word	0x00000003
        /*0da0*/ 	.word	0x00038800
        /*0da4*/ 	.short	0x010a
        /*0da6*/ 	.byte	0x3f
	.zero		1


	//   ....[60]....
        /*0da8*/ 	.word	0x0001b070
        /*0dac*/ 	.word	0x00000000
        /*0db0*/ 	.word	0x00038830
        /*0db4*/ 	.short	0x010a
        /*0db6*/ 	.byte	0x3f
	.zero		1


	//   ....[61]....
        /*0db8*/ 	.word	0x0001b0e0
        /*0dbc*/ 	.word	0x00000098
        /*0dc0*/ 	.word	0x00038830
        /*0dc4*/ 	.short	0x010a
        /*0dc6*/ 	.byte	0x3f
	.zero		1


	//   ....[62]....
        /*0dc8*/ 	.word	0x0001b140
        /*0dcc*/ 	.word	0x00000002
        /*0dd0*/ 	.word	0x00038850
        /*0dd4*/ 	.short	0x010a
        /*0dd6*/ 	.byte	0x3f
	.zero		1


	//   ....[63]....
        /*0dd8*/ 	.word	0x0001b1a0
        /*0ddc*/ 	.word	0x00000004
        /*0de0*/ 	.word	0x00038830
        /*0de4*/ 	.short	0x010a
        /*0de6*/ 	.byte	0x3f
	.zero		1


	//   ....[64]....
        /*0de8*/ 	.word	0x0001b200
        /*0dec*/ 	.word	0x00000002
        /*0df0*/ 	.word	0x00038850
        /*0df4*/ 	.short	0x010a
        /*0df6*/ 	.byte	0x3f
	.zero		1


	//   ....[65]....
        /*0df8*/ 	.word	0x0001b260
        /*0dfc*/ 	.word	0x00000007
        /*0e00*/ 	.word	0x00038850
        /*0e04*/ 	.short	0x010a
        /*0e06*/ 	.byte	0x3f
	.zero		1


	//   ....[66]....
        /*0e08*/ 	.word	0x0001b400
        /*0e0c*/ 	.word	0x00000000
        /*0e10*/ 	.word	0x00038840
        /*0e14*/ 	.short	0x010a
        /*0e16*/ 	.byte	0x3f
	.zero		1


	//   ....[67]....
        /*0e18*/ 	.word	0x0001c080
        /*0e1c*/ 	.word	0x00000012
        /*0e20*/ 	.word	0x00038820
        /*0e24*/ 	.short	0x010a
        /*0e26*/ 	.byte	0x3f
	.zero		1


	//   ....[68]....
        /*0e28*/ 	.word	0x0001c0d0
        /*0e2c*/ 	.word	0x00000003
        /*0e30*/ 	.word	0x00038840
        /*0e34*/ 	.short	0x010a
        /*0e36*/ 	.byte	0x3f
	.zero		1


	//   ....[69]....
        /*0e38*/ 	.word	0x0001c120
        /*0e3c*/ 	.word	0x00000003
        /*0e40*/ 	.word	0x00000060
        /*0e44*/ 	.short	0x010a
        /*0e46*/ 	.byte	0x3f
	.zero		1


	//   ....[70]....
        /*0e48*/ 	.word	0x0001c170
        /*0e4c*/ 	.word	0x00000003
        /*0e50*/ 	.word	0x00038840
        /*0e54*/ 	.short	0x010a
        /*0e56*/ 	.byte	0x3f
	.zero		1


	//   ....[71]....
        /*0e58*/ 	.word	0x0001c1c0
        /*0e5c*/ 	.word	0x00000002
        /*0e60*/ 	.word	0x00000060
        /*0e64*/ 	.short	0x010a
        /*0e66*/ 	.byte	0x3f
	.zero		1


	//   ....[72]....
        /*0e68*/ 	.word	0x0001c210
        /*0e6c*/ 	.word	0x00000002
        /*0e70*/ 	.word	0x00038840
        /*0e74*/ 	.short	0x010a
        /*0e76*/ 	.byte	0x3f
	.zero		1


	//   ....[73]....
        /*0e78*/ 	.word	0x0001c260
        /*0e7c*/ 	.word	0x00000002
        /*0e80*/ 	.word	0x00000060
        /*0e84*/ 	.short	0x010a
        /*0e86*/ 	.byte	0x3f
	.zero		1


	//   ....[74]....
        /*0e88*/ 	.word	0x0001c2b0
        /*0e8c*/ 	.word	0x00000000
        /*0e90*/ 	.word	0x00038860
        /*0e94*/ 	.short	0x010a
        /*0e96*/ 	.byte	0x3f
	.zero		1


	//   ....[75]....
        /*0e98*/ 	.word	0x0001ce30
        /*0e9c*/ 	.word	0x00000000
        /*0ea0*/ 	.word	0x00038820
        /*0ea4*/ 	.short	0x010a
        /*0ea6*/ 	.byte	0x3f
	.zero		1


	//   ....[76]....
        /*0ea8*/ 	.word	0x0001cfd0
        /*0eac*/ 	.word	0x00000006
        /*0eb0*/ 	.word	0x00000000
        /*0eb4*/ 	.short	0x010a
        /*0eb6*/ 	.byte	0x3f
	.zero		1


	//   ....[77]....
        /*0eb8*/ 	.word	0x0001d020
        /*0ebc*/ 	.word	0x00000007
        /*0ec0*/ 	.word	0x00000000
        /*0ec4*/ 	.short	0x010a
        /*0ec6*/ 	.byte	0x3f
	.zero		1


	//   ....[78]....
        /*0ec8*/ 	.word	0x0001d070
        /*0ecc*/ 	.word	0x00000004
        /*0ed0*/ 	.word	0x00000000
        /*0ed4*/ 	.short	0x010a
        /*0ed6*/ 	.byte	0x3f
	.zero		1


	//----- nvinfo : EIATTR_NUM_MBARRIERS
	.align		4
.L_299:
        /*0ed8*/ 	.byte	0x03, 0x38
        /*0eda*/ 	.short	0x0016


	//----- nvinfo : EIATTR_EXIT_INSTR_OFFSETS
	.align		4
        /*0edc*/ 	.byte	0x04, 0x1c
        /*0ede*/ 	.short	(.L_301 - .L_300)


	//   ....[0]....
.L_300:
        /*0ee0*/ 	.word	0x00000a50


	//   ....[1]....
        /*0ee4*/ 	.word	0x00013210


	//   ....[2]....
        /*0ee8*/ 	.word	0x0001aff0


	//----- nvinfo : EIATTR_MAX_THREADS
	.align		4
.L_301:
        /*0eec*/ 	.byte	0x04, 0x05
        /*0eee*/ 	.short	(.L_303 - .L_302)
.L_302:
        /*0ef0*/ 	.word	0x00000180
        /*0ef4*/ 	.word	0x00000001
        /*0ef8*/ 	.word	0x00000001


	//----- nvinfo : EIATTR_CRS_STACK_SIZE
	.align		4
.L_303:
        /*0efc*/ 	.byte	0x04, 0x1e
        /*0efe*/ 	.short	(.L_305 - .L_304)
.L_304:
        /*0f00*/ 	.word	0x00000000


	//----- nvinfo : EIATTR_CBANK_PARAM_SIZE
	.align		4
.L_305:
        /*0f04*/ 	.byte	0x03, 0x19
        /*0f06*/ 	.short	0x0af0


	//----- nvinfo : EIATTR_PARAM_CBANK
	.align		4
        /*0f08*/ 	.byte	0x04, 0x0a
        /*0f0a*/ 	.short	(.L_307 - .L_306)
	.align		4
.L_306:
        /*0f0c*/ 	.word	index@(.nv.constant0._ZN7cutlass13device_kernelIN5flash11enable_sm90INS1_16FlashAttnFwdSm90INS1_25CollectiveMainloopFwdSm90ILi2EN4cute5tupleIJNS5_1CILi1EEES8_S8_EEENS6_IJNS7_ILi128EEENS7_ILi80EEENS7_ILi256EEEEEELi256ENS_10bfloat16_tEfNS_4arch4Sm90ELb1ELb0ELb0ELb1ELb0ELb0ELb0ELb1ELb1ELb1ELb1ELb0EEENS1_21CollectiveEpilogueFwdINS6_IJSA_SC_SB_EEES9_SE_SG_Li256ELb1ELb1ELb1ELb0EEENS1_36VarlenDynamicPersistentTileSchedulerILi128ELi80ELi256ELi128ELb1ELb1ELb1ELb1ELb1ELb1EEEEEEEEEvNT_6ParamsE)
        /*0f10*/ 	.short	0x0210
        /*0f12*/ 	.short	0x0af0


	//----- nvinfo : EIATTR_SW_WAR
	.align		4
.L_307:
        /*0f14*/ 	.byte	0x04, 0x36
        /*0f16*/ 	.short	(.L_309 - .L_308)
.L_308:
        /*0f18*/ 	.word	0x00000008
.L_309:


//--------------------- .nv.info._ZN7cutlass13device_kernelIN5flash11enable_sm90INS1_16FlashAttnFwdSm90INS1_25CollectiveMainloopFwdSm90ILi2EN4cute5tupleIJNS5_1CILi1EEES8_S8_EEENS6_IJNS7_ILi128EEENS7_ILi80EEENS7_ILi256EEEEEELi256ENS_10bfloat16_tEfNS_4arch4Sm90ELb1ELb0ELb0ELb1ELb0ELb1ELb0ELb1ELb1ELb1ELb1ELb0EEENS1_21CollectiveEpilogueFwdINS6_IJSA_SC_SB_EEES9_SE_SG_Li256ELb1ELb1ELb1ELb0EEENS1_36VarlenDynamicPersistentTileSchedulerILi128ELi80ELi256ELi128ELb1ELb1ELb1ELb1ELb1ELb1EEEEEEEEEvNT_6ParamsE --------------------------
	.section	.nv.info._ZN7cutlass13device_kernelIN5flash11enable_sm90INS1_16FlashAttnFwdSm90INS1_25CollectiveMainloopFwdSm90ILi2EN4cute5tupleIJNS5_1CILi1EEES8_S8_EEENS6_IJNS7_ILi128EEENS7_ILi80EEENS7_ILi256EEEEEELi256ENS_10bfloat16_tEfNS_4arch4Sm90ELb1ELb0ELb0ELb1ELb0ELb1ELb0ELb1ELb1ELb1ELb1ELb0EEENS1_21CollectiveEpilogueFwdINS6_IJSA_SC_SB_EEES9_SE_SG_Li256ELb1ELb1ELb1ELb0EEENS1_36VarlenDynamicPersistentTileSchedulerILi128ELi80ELi256ELi128ELb1ELb1ELb1ELb1ELb1ELb1EEEEEEEEEvNT_6ParamsE,"",@"SHT_CUDA_INFO"
	.sectionflags	@""
	.align	4


	//----- nvinfo : EIATTR_CUDA_API_VERSION
	.align		4
        /*0000*/ 	.byte	0x04, 0x37
        /*0002*/ 	.short	(.L_311 - .L_310)
.L_310:
        /*0004*/ 	.word	0x00000082


	//----- nvinfo : EIATTR_KPARAM_INFO
	.align		4
.L_311:
        /*0008*/ 	.byte	0x04, 0x17
        /*000a*/ 	.short	(.L_313 - .L_312)
.L_312:
        /*000c*/ 	.word	0x00000000
        /*0010*/ 	.short	0x0000
        /*0012*/ 	.short	0x0070
        /*0014*/ 	.byte	0x00, 0xf0, 0x01, 0x2a


	//----- nvinfo : EIATTR_SPARSE_MMA_MASK
	.align		4
.L_313:
        /*0018*/ 	.byte	0x03, 0x50
        /*001a*/ 	.short	0x0000


	//----- nvinfo : EIATTR_MAXREG_COUNT
	.align		4
        /*001c*/ 	.byte	0x03, 0x1b
        /*001e*/ 	.short	0x00a8


	//----- nvinfo : EIATTR_NUM_BARRIERS
	.align		4
        /*0020*/ 	.byte	0x02, 0x4c
        /*0022*/ 	.byte	0x10
	.zero		1


	//----- nvinfo : EIATTR_EXTERNS
	.align		4
        /*0024*/ 	.byte	0x04, 0x0f
        /*0026*/ 	.short	(.L_315 - .L_314)


	//   ....[0]....
	.align		4
.L_314:
        /*0028*/ 	.word	index@(__assertfail)


	//----- nvinfo : EIATTR_ANNOTATIONS
	.align		4
.L_315:
        /*002c*/ 	.byte	0x04, 0x55
        /*002e*/ 	.short	(.L_317 - .L_316)


	//   ....[0]....
.L_316:
        /* <DEDUP_REMOVED lines=154> */


	//----- nvinfo : EIATTR_MERCURY_ISA_VERSION
	.align		4
.L_317:
        /*09c0*/ 	.byte	0x03, 0x5f
        /*09c2*/ 	.short	0x0101


	//----- nvinfo : EIATTR_UNUSED_LOAD_BYTE_OFFSET
	.align		4
        /*09c4*/ 	.byte	0x04, 0x44
        /*09c6*/ 	.short	(.L_319 - .L_318)


	//   ....[0]....
.L_318:
        /*09c8*/ 	.word	0x00000aa0
        /*09cc*/ 	.word	0x0000fff0


	//   ....[1]....
        /*09d0*/ 	.word	0x00025720
        /*09d4*/ 	.word	0x0000fff0


	//----- nvinfo : EIATTR_INT_WARP_WIDE_INSTR_OFFSETS
	.align		4
.L_319:
        /*09d8*/ 	.byte	0x04, 0x31
        /*09da*/ 	.short	(.L_321 - .L_320)


	//   ....[0]....
.L_320:
        /*09dc*/ 	.word	0x00000190


	//   ....[1]....
        /*09e0*/ 	.word	0x000001d0


	//   ....[2]....
        /*09e4*/ 	.word	0x00000240


	//   ....[3]....
        /*09e8*/ 	.word	0x0002dae0


	//   ....[4]....
        /*09ec*/ 	.word	0x0002db80


	//   ....[5]....
        /*09f0*/ 	.word	0x00032010


	//   ....[6]....
        /*09f4*/ 	.word	0x00032080


	//----- nvinfo : EIATTR_COOP_GROUP_MASK_REGIDS
	.align		4
.L_321:
        /*09f8*/ 	.byte	0x04, 0x29
        /*09fa*/ 	.short	(.L_323 - .L_322)


	//   ....[0]....
.L_322:
        /*09fc*/ 	.word	0xffffffff


	//   ....[1]....
        /*0a00*/ 	.word	0xffffffff


	//   ....[2]....
        /*0a04*/ 	.word	0xffffffff


	//   ....[3]....
        /*0a08*/ 	.word	0xffffffff


	//   ....[4]....
        /*0a0c*/ 	.word	0xffffffff


	//   ....[5]....
        /*0a10*/ 	.word	0xffffffff


	//   ....[6]....
        /*0a14*/ 	.word	0xffffffff


	//   ....[7]....
        /*0a18*/ 	.word	0xffffffff


	//   ....[8]....
        /*0a1c*/ 	.word	0xffffffff


	//   ....[9]....
        /*0a20*/ 	.word	0xffffffff


	//   ....[10]....
        /*0a24*/ 	.word	0xffffffff


	//   ....[11]....
        /*0a28*/ 	.word	0xffffffff


	//   ....[12]....
        /*0a2c*/ 	.word	0xffffffff


	//   ....[13]....
        /*0a30*/ 	.word	0xffffffff


	//   ....[14]....
        /*0a34*/ 	.word	0xffffffff


	//   ....[15]....
        /*0a38*/ 	.word	0xffffffff


	//   ....[16]....
        /*0a3c*/ 	.word	0xffffffff


	//   ....[17]....
        /*0a40*/ 	.word	0xffffffff


	//   ....[18]....
        /*0a44*/ 	.word	0xffffffff


	//   ....[19]....
        /*0a48*/ 	.word	0xffffffff


	//   ....[20]....
        /*0a4c*/ 	.word	0xffffffff


	//   ....[21]....
        /*0a50*/ 	.word	0xffffffff


	//   ....[22]....
        /*0a54*/ 	.word	0xffffffff


	//   ....[23]....
        /*0a58*/ 	.word	0xffffffff


	//   ....[24]....
        /*0a5c*/ 	.word	0xffffffff


	//   ....[25]....
        /*0a60*/ 	.word	0xffffffff


	//   ....[26]....
        /*0a64*/ 	.word	0xffffffff


	//   ....[27]....
        /*0a68*/ 	.word	0xffffffff


	//   ....[28]....
        /*0a6c*/ 	.word	0xffffffff


	//   ....[29]....
        /*0a70*/ 	.word	0xffffffff


	//   ....[30]....
        /*0a74*/ 	.word	0xffffffff


	//   ....[31]....
        /*0a78*/ 	.word	0xffffffff


	//   ....[32]....
        /*0a7c*/ 	.word	0xffffffff


	//   ....[33]....
        /*0a80*/ 	.word	0xffffffff


	//   ....[34]....
        /*0a84*/ 	.word	0xffffffff


	//   ....[35]....
        /*0a88*/ 	.word	0xffffffff


	//   ....[36]....
        /*0a8c*/ 	.word	0xffffffff


	//   ....[37]....
        /*0a90*/ 	.word	0xffffffff


	//   ....[38]....
        /*0a94*/ 	.word	0xffffffff


	//   ....[39]....
        /*0a98*/ 	.word	0xffffffff


	//   ....[40]....
        /*0a9c*/ 	.word	0xffffffff


	//   ....[41]....
        /*0aa0*/ 	.word	0xffffffff


	//   ....[42]....
        /*0aa4*/ 	.word	0xffffffff


	//   ....[43]....
        /*0aa8*/ 	.word	0xffffffff


	//   ....[44]....
        /*0aac*/ 	.word	0xffffffff


	//   ....[45]....
        /*0ab0*/ 	.word	0xffffffff


	//   ....[46]....
        /*0ab4*/ 	.word	0xffffffff


	//   ....[47]....
        /*0ab8*/ 	.word	0xffffffff


	//   ....[48]....
        /*0abc*/ 	.word	0xffffffff


	//   ....[49]....
        /*0ac0*/ 	.word	0xffffffff


	//   ....[50]....
        /*0ac4*/ 	.word	0xffffffff


	//   ....[51]....
        /*0ac8*/ 	.word	0xffffffff


	//   ....[52]....
        /*0acc*/ 	.word	0xffffffff


	//   ....[53]....
        /*0ad0*/ 	.word	0xffffffff


	//   ....[54]....
        /*0ad4*/ 	.word	0xffffffff


	//   ....[55]....
        /*0ad8*/ 	.word	0xffffffff


	//   ....[56]....
        /*0adc*/ 	.word	0xffffffff


	//   ....[57]....
        /*0ae0*/ 	.word	0xffffffff


	//   ....[58]....
        /*0ae4*/ 	.word	0xffffffff


	//   ....[59]....
        /*0ae8*/ 	.word	0xffffffff


	//   ....[60]....
        /*0aec*/ 	.word	0xffffffff


	//   ....[61]....
        /*0af0*/ 	.word	0xffffffff


	//   ....[62]....
        /*0af4*/ 	.word	0xffffffff


	//   ....[63]....
        /*0af8*/ 	.word	0xffffffff


	//   ....[64]....
        /*0afc*/ 	.word	0xffffffff


	//   ....[65]....
        /*0b00*/ 	.word	0xffffffff


	//   ....[66]....
        /*0b04*/ 	.word	0xffffffff


	//   ....[67]....
        /*0b08*/ 	.word	0xffffffff


	//   ....[68]....
        /*0b0c*/ 	.word	0xffffffff


	//   ....[69]....
        /*0b10*/ 	.word	0xffffffff


	//   ....[70]....
        /*0b14*/ 	.word	0xffffffff


	//   ....[71]....
        /*0b18*/ 	.word	0xffffffff


	//   ....[72]....
        /*0b1c*/ 	.word	0xffffffff


	//   ....[73]....
        /*0b20*/ 	.word	0xffffffff


	//   ....[74]....
        /*0b24*/ 	.word	0xffffffff


	//   ....[75]....
        /*0b28*/ 	.word	0xffffffff


	//   ....[76]....
        /*0b2c*/ 	.word	0xffffffff


	//   ....[77]....
        /*0b30*/ 	.word	0xffffffff


	//   ....[78]....
        /*0b34*/ 	.word	0xffffffff


	//   ....[79]....
        /*0b38*/ 	.word	0xffffffff


	//   ....[80]....
        /*0b3c*/ 	.word	0xffffffff


	//   ....[81]....
        /*0b40*/ 	.word	0xffffffff


	//   ....[82]....
        /*0b44*/ 	.word	0xffffffff


	//   ....[83]....
        /*0b48*/ 	.word	0xffffffff


	//   ....[84]....
        /*0b4c*/ 	.word	0xffffffff


	//   ....[85]....
        /*0b50*/ 	.word	0xffffffff


	//   ....[86]....
        /*0b54*/ 	.word	0xffffffff


	//   ....[87]....
        /*0b58*/ 	.word	0xffffffff


	//   ....[88]....
        /*0b5c*/ 	.word	0xffffffff


	//   ....[89]....
        /*0b60*/ 	.word	0xffffffff


	//   ....[90]....
        /*0b64*/ 	.word	0xffffffff


	//   ....[91]....
        /*0b68*/ 	.word	0xffffffff


	//   ....[92]....
        /*0b6c*/ 	.word	0xffffffff


	//   ....[93]....
        /*0b70*/ 	.word	0xffffffff


	//   ....[94]....
        /*0b74*/ 	.word	0xffffffff


	//   ....[95]....
        /*0b78*/ 	.word	0xffffffff


	//   ....[96]....
        /*0b7c*/ 	.word	0xffffffff


	//   ....[97]....
        /*0b80*/ 	.word	0xffffffff


	//   ....[98]....
        /*0b84*/ 	.word	0xffffffff


	//   ....[99]....
        /*0b88*/ 	.word	0xffffffff


	//   ....[100]....
        /*0b8c*/ 	.word	0xffffffff


	//   ....[101]....
        /*0b90*/ 	.word	0xffffffff


	//   ....[102]....
        /*0b94*/ 	.word	0xffffffff


	//   ....[103]....
        /*0b98*/ 	.word	0xffffffff


	//   ....[104]....
        /*0b9c*/ 	.word	0xffffffff


	//   ....[105]....
        /*0ba0*/ 	.word	0xffffffff


	//   ....[106]....
        /*0ba4*/ 	.word	0xffffffff


	//   ....[107]....
        /*0ba8*/ 	.word	0xffffffff


	//   ....[108]....
        /*0bac*/ 	.word	0xffffffff


	//   ....[109]....
        /*0bb0*/ 	.word	0xffffffff


	//   ....[110]....
        /*0bb4*/ 	.word	0xffffffff


	//   ....[111]....
        /*0bb8*/ 	.word	0xffffffff


	//   ....[112]....
        /*0bbc*/ 	.word	0xffffffff


	//   ....[113]....
        /*0bc0*/ 	.word	0xffffffff


	//   ....[114]....
        /*0bc4*/ 	.word	0xffffffff


	//   ....[115]....
        /*0bc8*/ 	.word	0xffffffff


	//   ....[116]....
        /*0bcc*/ 	.word	0xffffffff


	//   ....[117]....
        /*0bd0*/ 	.word	0xffffffff


	//   ....[118]....
        /*0bd4*/ 	.word	0xffffffff


	//   ....[119]....
        /*0bd8*/ 	.word	0xffffffff


	//   ....[120]....
        /*0bdc*/ 	.word	0xffffffff


	//   ....[121]....
        /*0be0*/ 	.word	0xffffffff


	//   ....[122]....
        /*0be4*/ 	.word	0xffffffff


	//   ....[123]....
        /*0be8*/ 	.word	0xffffffff


	//   ....[124]....
        /*0bec*/ 	.word	0xffffffff


	//   ....[125]....
        /*0bf0*/ 	.word	0xffffffff


	//   ....[126]....
        /*0bf4*/ 	.word	0xffffffff


	//   ....[127]....
        /*0bf8*/ 	.word	0xffffffff


	//   ....[128]....
        /*0bfc*/ 	.word	0xffffffff


	//   ....[129]....
        /*0c00*/ 	.word	0xffffffff


	//   ....[130]....
        /*0c04*/ 	.word	0xffffffff


	//   ....[131]....
        /*0c08*/ 	.word	0xffffffff


	//   ....[132]....
        /*0c0c*/ 	.word	0xffffffff


	//   ....[133]....
        /*0c10*/ 	.word	0xffffffff


	//   ....[134]....
        /*0c14*/ 	.word	0xffffffff


	//   ....[135]....
        /*0c18*/ 	.word	0xffffffff


	//   ....[136]....
        /*0c1c*/ 	.word	0xffffffff


	//   ....[137]....
        /*0c20*/ 	.word	0xffffffff


	//   ....[138]....
        /*0c24*/ 	.word	0x0500000f


	//   ....[139]....
        /*0c28*/ 	.word	0x0500000f


	//   ....[140]....
        /*0c2c*/ 	.word	0x0500000f


	//   ....[141]....
        /*0c30*/ 	.word	0x0500000f


	//   ....[142]....
        /*0c34*/ 	.word	0x0500000f


	//   ....[143]....
        /*0c38*/ 	.word	0x0500000f


	//   ....[144]....
        /*0c3c*/ 	.word	0x0500000f


	//   ....[145]....
        /*0c40*/ 	.word	0x0500000f


	//   ....[146]....
        /*0c44*/ 	.word	0x0500000f


	//   ....[147]....
        /*0c48*/ 	.word	0x0500000f


	//   ....[148]....
        /*0c4c*/ 	.word	0x0500000f


	//   ....[149]....
        /*0c50*/ 	.word	0x0500000f


	//   ....[150]....
        /*0c54*/ 	.word	0x0500000f


	//   ....[151]....
        /*0c58*/ 	.word	0x0500000f


	//   ....[152]....
        /*0c5c*/ 	.word	0x0500000f


	//   ....[153]....
        /*0c60*/ 	.word	0x0500000f


	//   ....[154]....
        /*0c64*/ 	.word	0x0500000f


	//   ....[155]....
        /*0c68*/ 	.word	0x0500000f


	//   ....[156]....
        /*0c6c*/ 	.word	0x0500000f


	//   ....[157]....
        /*0c70*/ 	.word	0x0500000f


	//   ....[158]....
        /*0c74*/ 	.word	0x0500000f


	//   ....[159]....
        /*0c78*/ 	.word	0x0500000f


	//   ....[160]....
        /*0c7c*/ 	.word	0x0500000f


	//   ....[161]....
        /*0c80*/ 	.word	0x0500000f


	//   ....[162]....
        /*0c84*/ 	.word	0x0500000f


	//   ....[163]....
        /*0c88*/ 	.word	0x0500000f


	//   ....[164]....
        /*0c8c*/ 	.word	0x0500000f


	//   ....[165]....
        /*0c90*/ 	.word	0x0500000f


	//   ....[166]....
        /*0c94*/ 	.word	0x0500000f


	//   ....[167]....
        /*0c98*/ 	.word	0x0500000f


	//   ....[168]....
        /*0c9c*/ 	.word	0x0500000f


	//   ....[169]....
        /*0ca0*/ 	.word	0x0500000f


	//   ....[170]....
        /*0ca4*/ 	.word	0x0500000f


	//   ....[171]....
        /*0ca8*/ 	.word	0x0500000f


	//   ....[172]....
        /*0cac*/ 	.word	0x0500000f


	//   ....[173]....
        /*0cb0*/ 	.word	0x0500000f


	//   ....[174]....
        /*0cb4*/ 	.word	0x0500000f


	//   ....[175]....
        /*0cb8*/ 	.word	0x0500000f


	//   ....[176]....
        /*0cbc*/ 	.word	0x0500000f


	//   ....[177]....
        /*0cc0*/ 	.word	0x0500000f


	//   ....[178]....
        /*0cc4*/ 	.word	0x0500000f


	//   ....[179]....
        /*0cc8*/ 	.word	0x0500000f


	//   ....[180]....
        /*0ccc*/ 	.word	0x0500000f


	//   ....[181]....
        /*0cd0*/ 	.word	0x0500000f


	//   ....[182]....
        /*0cd4*/ 	.word	0x0500000f


	//   ....[183]....
        /*0cd8*/ 	.word	0x0500000f


	//   ....[184]....
        /*0cdc*/ 	.word	0x0500000f


	//   ....[185]....
        /*0ce0*/ 	.word	0x0500000f


	//   ....[186]....
        /*0ce4*/ 	.word	0x0500000f


	//   ....[187]....
        /*0ce8*/ 	.word	0x0500000f


	//   ....[188]....
        /*0cec*/ 	.word	0x0500000f


	//   ....[189]....
        /*0cf0*/ 	.word	0x0500000f


	//   ....[190]....
        /*0cf4*/ 	.word	0x0500000f


	//   ....[191]....
        /*0cf8*/ 	.word	0x0500000f


	//   ....[192]....
        /*0cfc*/ 	.word	0x0500000f


	//   ....[193]....
        /*0d00*/ 	.word	0x0500000f


	//   ....[194]....
        /*0d04*/ 	.word	0x0500000f


	//   ....[195]....
        /*0d08*/ 	.word	0x0500000f


	//   ....[196]....
        /*0d0c*/ 	.word	0x0500000f


	//   ....[197]....
        /*0d10*/ 	.word	0x0500000f


	//   ....[198]....
        /*0d14*/ 	.word	0x0500000f


	//   ....[199]....
        /*0d18*/ 	.word	0x0500000f


	//   ....[200]....
        /*0d1c*/ 	.word	0x0500000f


	//   ....[201]....
        /*0d20*/ 	.word	0x0500000f


	//   ....[202]....
        /*0d24*/ 	.word	0x0500000f


	//   ....[203]....
        /*0d28*/ 	.word	0x0500000f


	//   ....[204]....
        /*0d2c*/ 	.word	0x0500000f


	//   ....[205]....
        /*0d30*/ 	.word	0x0500000f


	//   ....[206]....
        /*0d34*/ 	.word	0x0500000f


	//----- nvinfo : EIATTR_COOP_GROUP_INSTR_OFFSETS
	.align		4
.L_323:
        /*0d38*/ 	.byte	0x04, 0x28
        /*0d3a*/ 	.short	(.L_325 - .L_324)


	//   ....[0]....
.L_324:
        /*0d3c*/ 	.word	0x00000060


	//   ....[1]....
        /*0d40*/ 	.word	0x000001a0


	//   ....[2]....
        /*0d44*/ 	.word	0x000001f0


	//   ....[3]....
        /*0d48*/ 	.word	0x00000420


	//   ....[4]....
        /*0d4c*/ 	.word	0x00000580


	//   ....[5]....
        /*0d50*/ 	.word	0x000006a0


	//   ....[6]....
        /*0d54*/ 	.word	0x00000800


	//   ....[7]....
        /*0d58*/ 	.word	0x0000c0a0


	//   ....[8]....
        /*0d5c*/ 	.word	0x0000c790


	//   ....[9]....
        /*0d60*/ 	.word	0x0000c7a0


	//   ....[10]....
        /*0d64*/ 	.word	0x0000c7b0


	//   ....[11]....
        /*0d68*/ 	.word	0x0000c7c0


	//   ....[12]....
        /*0d6c*/ 	.word	0x0000cda0


	//   ....[13]....
        /*0d70*/ 	.word	0x0000cdb0


	//   ....[14]....
        /*0d74*/ 	.word	0x0000cdc0


	//   ....[15]....
        /*0d78*/ 	.word	0x0000cdd0


	//   ....[16]....
        /*0d7c*/ 	.word	0x0000d350


	//   ....[17]....
        /*0d80*/ 	.word	0x0000d360


	//   ....[18]....
        /*0d84*/ 	.word	0x0000d370


	//   ....[19]....
        /*0d88*/ 	.word	0x0000d380


	//   ....[20]....
        /*0d8c*/ 	.word	0x0000d920


	//   ....[21]....
        /*0d90*/ 	.word	0x0000d930


	//   ....[22]....
        /*0d94*/ 	.word	0x0000d940


	//   ....[23]....
        /*0d98*/ 	.word	0x0000d950


	//   ....[24]....
        /*0d9c*/ 	.word	0x000113f0


	//   ....[25]....
        /*0da0*/ 	.word	0x00011400


	//   ....[26]....
        /*0da4*/ 	.word	0x00011410


	//   ....[27]....
        /*0da8*/ 	.word	0x00011420


	//   ....[28]....
        /*0dac*/ 	.word	0x000118f0


	//   ....[29]....
        /*0db0*/ 	.word	0x00011900


	//   ....[30]....
        /*0db4*/ 	.word	0x00011910


	//   ....[31]....
        /*0db8*/ 	.word	0x00011920


	//   ....[32]....
        /*0dbc*/ 	.word	0x00011d60


	//   ....[33]....
        /*0dc0*/ 	.word	0x00011d70


	//   ....[34]....
        /*0dc4*/ 	.word	0x00011d80


	//   ....[35]....
        /*0dc8*/ 	.word	0x00011d90


	//   ....[36]....
        /*0dcc*/ 	.word	0x00012200


	//   ....[37]....
        /*0dd0*/ 	.word	0x00012210


	//   ....[38]....
        /*0dd4*/ 	.word	0x00012220


	//   ....[39]....
        /*0dd8*/ 	.word	0x00012230


	//   ....[40]....
        /*0ddc*/ 	.word	0x00019020


	//   ....[41]....
        /*0de0*/ 	.word	0x00019920


	//   ....[42]....
        /*0de4*/ 	.word	0x00019930


	//   ....[43]....
        /*0de8*/ 	.word	0x00019980


	//   ....[44]....
        /*0dec*/ 	.word	0x00019f90


	//   ....[45]....
        /*0df0*/ 	.word	0x0001a070


	//   ....[46]....
        /*0df4*/ 	.word	0x0001e4d0


	//   ....[47]....
        /*0df8*/ 	.word	0x0001e890


	//   ....[48]....
        /*0dfc*/ 	.word	0x0001e8f0


	//   ....[49]....
        /*0e00*/ 	.word	0x0001eb90


	//   ....[50]....
        /*0e04*/ 	.word	0x0001eec0


	//   ....[51]....
        /*0e08*/ 	.word	0x0001ef20


	//   ....[52]....
        /*0e0c*/ 	.word	0x000234d0


	//   ....[53]....
        /*0e10*/ 	.word	0x000234f0


	//   ....[54]....
        /*0e14*/ 	.word	0x00023710


	//   ....[55]....
        /*0e18*/ 	.word	0x00023810


	//   ....[56]....
        /*0e1c*/ 	.word	0x00024a50


	//   ....[57]....
        /*0e20*/ 	.word	0x00024b50


	//   ....[58]....
        /*0e24*/ 	.word	0x00024d50


	//   ....[59]....
        /*0e28*/ 	.word	0x00024d70


	//   ....[60]....
        /*0e2c*/ 	.word	0x000267e0


	//   ....[61]....
        /*0e30*/ 	.word	0x000267f0


	//   ....[62]....
        /*0e34*/ 	.word	0x00026800


	//   ....[63]....
        /*0e38*/ 	.word	0x00026810


	//   ....[64]....
        /*0e3c*/ 	.word	0x00027270


	//   ....[65]....
        /*0e40*/ 	.word	0x00027280


	//   ....[66]....
        /*0e44*/ 	.word	0x000273e0


	//   ....[67]....
        /*0e48*/ 	.word	0x00027400


	//   ....[68]....
        /*0e4c*/ 	.word	0x00027550


	//   ....[69]....
        /*0e50*/ 	.word	0x00027570


	//   ....[70]....
        /*0e54*/ 	.word	0x000276d0


	//   ....[71]....
        /*0e58*/ 	.word	0x000276f0


	//   ....[72]....
        /*0e5c*/ 	.word	0x00027d50


	//   ....[73]....
        /*0e60*/ 	.word	0x00027df0


	//   ....[74]....
        /*0e64*/ 	.word	0x00028950


	//   ....[75]....
        /*0e68*/ 	.word	0x00028960


	//   ....[76]....
        /*0e6c*/ 	.word	0x00029a90


	//   ....[77]....
        /*0e70*/ 	.word	0x00029aa0


	//   ....[78]....
        /*0e74*/ 	.word	0x00029c00


	//   ....[79]....
        /*0e78*/ 	.word	0x00029c20


	//   ....[80]....
        /*0e7c*/ 	.word	0x00029d70


	//   ....[81]....
        /*0e80*/ 	.word	0x00029d90


	//   ....[82]....
        /*0e84*/ 	.word	0x00029ef0


	//   ....[83]....
        /*0e88*/ 	.word	0x00029f10


	//   ....[84]....
        /*0e8c*/ 	.word	0x0002a0f0


	//   ....[85]....
        /*0e90*/ 	.word	0x0002a330


	//   ....[86]....
        /*0e94*/ 	.word	0x0002a360


	//   ....[87]....
        /*0e98*/ 	.word	0x0002a390


	//   ....[88]....
        /*0e9c*/ 	.word	0x0002a3c0


	//   ....[89]....
        /*0ea0*/ 	.word	0x0002a3f0


	//   ....[90]....
        /*0ea4*/ 	.word	0x0002a420


	//   ....[91]....
        /*0ea8*/ 	.word	0x0002a5d0


	//   ....[92]....
        /*0eac*/ 	.word	0x0002a600


	//   ....[93]....
        /*0eb0*/ 	.word	0x0002a630


	//   ....[94]....
        /*0eb4*/ 	.word	0x0002a660


	//   ....[95]....
        /*0eb8*/ 	.word	0x0002a690


	//   ....[96]....
        /*0ebc*/ 	.word	0x0002a6c0


	//   ....[97]....
        /*0ec0*/ 	.word	0x0002a760


	//   ....[98]....
        /*0ec4*/ 	.word	0x0002a790


	//   ....[99]....
        /*0ec8*/ 	.word	0x0002a7a0


	//   ....[100]....
        /*0ecc*/ 	.word	0x0002a7d0


	//   ....[101]....
        /*0ed0*/ 	.word	0x0002be50


	//   ....[102]....
        /*0ed4*/ 	.word	0x0002e0e0


	//   ....[103]....
        /*0ed8*/ 	.word	0x0002ed80


	//   ....[104]....
        /*0edc*/ 	.word	0x0002eda0


	//   ....[105]....
        /*0ee0*/ 	.word	0x0002ee80


	//   ....[106]....
        /*0ee4*/ 	.word	0x0002ee90


	//   ....[107]....
        /*0ee8*/ 	.word	0x0002ef40


	//   ....[108]....
        /*0eec*/ 	.word	0x0002ef50


	//   ....[109]....
        /*0ef0*/ 	.word	0x0002f000


	//   ....[110]....
        /*0ef4*/ 	.word	0x0002f010


	//   ....[111]....
        /*0ef8*/ 	.word	0x0002f0c0


	//   ....[112]....
        /*0efc*/ 	.word	0x0002f0d0


	//   ....[113]....
        /*0f00*/ 	.word	0x0002f180


	//   ....[114]....
        /*0f04*/ 	.word	0x0002f190


	//   ....[115]....
        /*0f08*/ 	.word	0x0002f240


	//   ....[116]....
        /*0f0c*/ 	.word	0x0002f250


	//   ....[117]....
        /*0f10*/ 	.word	0x0002f2a0


	//   ....[118]....
        /*0f14*/ 	.word	0x0002f2f0


	//   ....[119]....
        /*0f18*/ 	.word	0x00032950


	//   ....[120]....
        /*0f1c*/ 	.word	0x00032980


	//   ....[121]....
        /*0f20*/ 	.word	0x000329e0


	//   ....[122]....
        /*0f24*/ 	.word	0x00032a10


	//   ....[123]....
        /*0f28*/ 	.word	0x00032a40


	//   ....[124]....
        /*0f2c*/ 	.word	0x00032a70


	//   ....[125]....
        /*0f30*/ 	.word	0x00032aa0


	//   ....[126]....
        /*0f34*/ 	.word	0x00032ad0


	//   ....[127]....
        /*0f38*/ 	.word	0x00032ca0


	//   ....[128]....
        /*0f3c*/ 	.word	0x00032cd0


	//   ....[129]....
        /*0f40*/ 	.word	0x00032d00


	//   ....[130]....
        /*0f44*/ 	.word	0x00032d30


	//   ....[131]....
        /*0f48*/ 	.word	0x00032d60


	//   ....[132]....
        /*0f4c*/ 	.word	0x00032d90


	//   ....[133]....
        /*0f50*/ 	.word	0x00032e60


	//   ....[134]....
        /*0f54*/ 	.word	0x00032e80


	//   ....[135]....
        /*0f58*/ 	.word	0x00032e90


	//   ....[136]....
        /*0f5c*/ 	.word	0x00032f10


	//   ....[137]....
        /*0f60*/ 	.word	0x00033a60


	//   ....[138]....
        /*0f64*/ 	.word	0x00033ea0


	//   ....[139]....
        /*0f68*/ 	.word	0x00033f30


	//   ....[140]....
        /*0f6c*/ 	.word	0x00033f80


	//   ....[141]....
        /*0f70*/ 	.word	0x00033fd0


	//   ....[142]....
        /*0f74*/ 	.word	0x00034070


	//   ....[143]....
        /*0f78*/ 	.word	0x00034100


	//   ....[144]....
        /*0f7c*/ 	.word	0x00034150


	//   ....[145]....
        /*0f80*/ 	.word	0x000341a0


	//   ....[146]....
        /*0f84*/ 	.word	0x00034240


	//   ....[147]....
        /*0f88*/ 	.word	0x000342d0


	//   ....[148]....
        /*0f8c*/ 	.word	0x00034320


	//   ....[149]....
        /*0f90*/ 	.word	0x00034370


	//   ....[150]....
        /*0f94*/ 	.word	0x00034410


	//   ....[151]....
        /*0f98*/ 	.word	0x000344a0


	//   ....[152]....
        /*0f9c*/ 	.word	0x000344f0


	//   ....[153]....
        /*0fa0*/ 	.word	0x00034540


	//   ....[154]....
        /*0fa4*/ 	.word	0x00034630


	//   ....[155]....
        /*0fa8*/ 	.word	0x000346c0


	//   ....[156]....
        /*0fac*/ 	.word	0x00034710


	//   ....[157]....
        /*0fb0*/ 	.word	0x00034760


	//   ....[158]....
        /*0fb4*/ 	.word	0x000347f0


	//   ....[159]....
        /*0fb8*/ 	.word	0x00034880


	//   ....[160]....
        /*0fbc*/ 	.word	0x000348d0


	//   ....[161]....
        /*0fc0*/ 	.word	0x00034920


	//   ....[162]....
        /*0fc4*/ 	.word	0x000349b0


	//   ....[163]....
        /*0fc8*/ 	.word	0x00034a40


	//   ....[164]....
        /*0fcc*/ 	.word	0x00034a90


	//   ....[165]....
        /*0fd0*/ 	.word	0x00034ae0


	//   ....[166]....
        /*0fd4*/ 	.word	0x00034b80


	//   ....[167]....
        /*0fd8*/ 	.word	0x00034c10


	//   ....[168]....
        /*0fdc*/ 	.word	0x00034c60


	//   ....[169]....
        /*0fe0*/ 	.word	0x00034cb0


	//   ....[170]....
        /*0fe4*/ 	.word	0x00034fb0


	//   ....[171]....
        /*0fe8*/ 	.word	0x00035290


	//   ....[172]....
        /*0fec*/ 	.word	0x00035470


	//   ....[173]....
        /*0ff0*/ 	.word	0x000354c0


	//   ....[174]....
        /*0ff4*/ 	.word	0x00035600


	//   ....[175]....
        /*0ff8*/ 	.word	0x00035650


	//   ....[176]....
        /*0ffc*/ 	.word	0x00035790


	//   ....[177]....
        /*1000*/ 	.word	0x000357e0


	//   ....[178]....
        /*1004*/ 	.word	0x00035920


	//   ....[179]....
        /*1008*/ 	.word	0x00035970


	//   ....[180]....
        /*100c*/ 	.word	0x00035ab0


	//   ....[181]....
        /*1010*/ 	.word	0x00035b00


	//   ....[182]....
        /*1014*/ 	.word	0x00035c40


	//   ....[183]....
        /*1018*/ 	.word	0x00035c90


	//   ....[184]....
        /*101c*/ 	.word	0x00035db0


	//   ....[185]....
        /*1020*/ 	.word	0x00035e20


	//   ....[186]....
        /*1024*/ 	.word	0x00035f40


	//   ....[187]....
        /*1028*/ 	.word	0x00035f90


	//   ....[188]....
        /*102c*/ 	.word	0x000362c0


	//   ....[189]....
        /*1030*/ 	.word	0x00036360


	//   ....[190]....
        /*1034*/ 	.word	0x00036510


	//   ....[191]....
        /*1038*/ 	.word	0x00036590


	//   ....[192]....
        /*103c*/ 	.word	0x00036610


	//   ....[193]....
        /*1040*/ 	.word	0x00036690


	//   ....[194]....
        /*1044*/ 	.word	0x00036710


	//   ....[195]....
        /*1048*/ 	.word	0x000367a0


	//   ....[196]....
        /*104c*/ 	.word	0x00036840


	//   ....[197]....
        /*1050*/ 	.word	0x000368f0


	//   ....[198]....
        /*1054*/ 	.word	0x00036970


	//   ....[199]....
        /*1058*/ 	.word	0x000369f0


	//   ....[200]....
        /*105c*/ 	.word	0x00036a70


	//   ....[201]....
        /*1060*/ 	.word	0x00036b00


	//   ....[202]....
        /*1064*/ 	.word	0x00036b80


	//   ....[203]....
        /*1068*/ 	.word	0x00036c30


	//   ....[204]....
        /*106c*/ 	.word	0x00036c80


	//   ....[205]....
        /*1070*/ 	.word	0x00036d40


	//   ....[206]....
        /*1074*/ 	.word	0x00036e70


	//----- nvinfo : EIATTR_REG_RECONFIG
	.align		4
.L_325:
        /*1078*/ 	.byte	0x01, 0x54
	.zero		2


	//----- nvinfo : EIATTR_SYSCALL_OFFSETS
	.align		4
        /*107c*/ 	.byte	0x04, 0x46
        /*107e*/ 	.short	(.L_327 - .L_326)


	//   ....[0]....
.L_326:
        /*1080*/ 	.word	0x00002310


	//   ....[1]....
        /*1084*/ 	.word	0x00002460


	//   ....[2]....
        /*1088*/ 	.word	0x0000c210


	//   ....[3]....
        /*108c*/ 	.word	0x0000c540


	//   ....[4]....
        /*1090*/ 	.word	0x0002dcf0


	//   ....[5]....
        /*1094*/ 	.word	0x0002de40


	//   ....[6]....
        /*1098*/ 	.word	0x0002df30


	//   ....[7]....
        /*109c*/ 	.word	0x0002e910


	//----- nvinfo : EIATTR_MBARRIER_INSTR_OFFSETS
	.align		4
.L_327:
        /*10a0*/ 	.byte	0x04, 0x39
        /*10a2*/ 	.short	(.L_329 - .L_328)


	//   ....[0]....
.L_328:
        /*10a4*/ 	.word	0x000002d0
        /*10a8*/ 	.word	0x000000ff
        /*10ac*/ 	.word	0x00038800
        /*10b0*/ 	.short	0x0100
        /*10b2*/ 	.byte	0x08
	.zero		1


	//   ....[1]....
        /*10b4*/ 	.word	0x000002e0
        /*10b8*/ 	.word	0x000000ff
        /*10bc*/ 	.word	0x00038820
        /*10c0*/ 	.short	0x0100
        /*10c2*/ 	.byte	0x08
	.zero		1


	//   ....[2]....
        /*10c4*/ 	.word	0x000003d0
        /*10c8*/ 	.word	0x000000ff
        /*10cc*/ 	.word	0x00038830
        /*10d0*/ 	.short	0x0100
        /*10d2*/ 	.byte	0x08
	.zero		1


	//   ....[3]....
        /*10d4*/ 	.word	0x000003e0
        /*10d8*/ 	.word	0x000000ff
        /*10dc*/ 	.word	0x00038840
        /*10e0*/ 	.short	0x0100
        /*10e2*/ 	.byte	0x08
	.zero		1


	//   ....[4]....
        /*10e4*/ 	.word	0x000003f0
        /*10e8*/ 	.word	0x000000ff
        /*10ec*/ 	.word	0x00038838
        /*10f0*/ 	.short	0x0100
        /*10f2*/ 	.byte	0x08
	.zero		1


	//   ....[5]....
        /*10f4*/ 	.word	0x00000400
        /*10f8*/ 	.word	0x000000ff
        /*10fc*/ 	.word	0x00038848
        /*1100*/ 	.short	0x0100
        /*1102*/ 	.byte	0x08
	.zero		1


	//   ....[6]....
        /*1104*/ 	.word	0x00000530
        /*1108*/ 	.word	0x000000ff
        /*110c*/ 	.word	0x00038850
        /*1110*/ 	.short	0x0100
        /*1112*/ 	.byte	0x08
	.zero		1


	//   ....[7]....
        /*1114*/ 	.word	0x00000540
        /*1118*/ 	.word	0x000000ff
        /*111c*/ 	.word	0x00038860
        /*1120*/ 	.short	0x0100
        /*1122*/ 	.byte	0x08
	.zero		1


	//   ....[8]....
        /*1124*/ 	.word	0x00000550
        /*1128*/ 	.word	0x000000ff
        /*112c*/ 	.word	0x00038858
        /*1130*/ 	.short	0x0100
        /*1132*/ 	.byte	0x08
	.zero		1


	//   ....[9]....
        /*1134*/ 	.word	0x00000560
        /*1138*/ 	.word	0x000000ff
        /*113c*/ 	.word	0x00038868
        /*1140*/ 	.short	0x0100
        /*1142*/ 	.byte	0x08
	.zero		1


	//   ....[10]....
        /*1144*/ 	.word	0x00000650
        /*1148*/ 	.word	0x000000ff
        /*114c*/ 	.word	0x00038870
        /*1150*/ 	.short	0x0100
        /*1152*/ 	.byte	0x06
	.zero		1


	//   ....[11]....
        /*1154*/ 	.word	0x00000660
        /*1158*/ 	.word	0x000000ff
        /*115c*/ 	.word	0x00038880
        /*1160*/ 	.short	0x0100
        /*1162*/ 	.byte	0x06
	.zero		1


	//   ....[12]....
        /*1164*/ 	.word	0x00000670
        /*1168*/ 	.word	0x000000ff
        /*116c*/ 	.word	0x00038878
        /*1170*/ 	.short	0x0100
        /*1172*/ 	.byte	0x06
	.zero		1


	//   ....[13]....
        /*1174*/ 	.word	0x00000680
        /*1178*/ 	.word	0x000000ff
        /*117c*/ 	.word	0x00038888
        /*1180*/ 	.short	0x0100
        /*1182*/ 	.byte	0x06
	.zero		1


	//   ....[14]....
        /*1184*/ 	.word	0x000007b0
        /*1188*/ 	.word	0x000000ff
        /*118c*/ 	.word	0x00038890
        /*1190*/ 	.short	0x0100
        /*1192*/ 	.byte	0x08
	.zero		1


	//   ....[15]....
        /*1194*/ 	.word	0x000007c0
        /*1198*/ 	.word	0x000000ff
        /*119c*/ 	.word	0x000388a0
        /*11a0*/ 	.short	0x0100
        /*11a2*/ 	.byte	0x08
	.zero		1


	//   ....[16]....
        /*11a4*/ 	.word	0x000007d0
        /*11a8*/ 	.word	0x000000ff
        /*11ac*/ 	.word	0x00038898
        /*11b0*/ 	.short	0x0100
        /*11b2*/ 	.byte	0x08
	.zero		1


	//   ....[17]....
        /*11b4*/ 	.word	0x000007e0
        /*11b8*/ 	.word	0x000000ff
        /*11bc*/ 	.word	0x000388a8
        /*11c0*/ 	.short	0x0100
        /*11c2*/ 	.byte	0x08
	.zero		1


	//   ....[18]....
        /*11c4*/ 	.word	0x00000910
        /*11c8*/ 	.word	0x000000ff
        /*11cc*/ 	.word	0x000388b0
        /*11d0*/ 	.short	0x0100
        /*11d2*/ 	.byte	0x08
	.zero		1


	//   ....[19]....
        /*11d4*/ 	.word	0x00000920
        /*11d8*/ 	.word	0x000000ff
        /*11dc*/ 	.word	0x000388c0
        /*11e0*/ 	.short	0x0100
        /*11e2*/ 	.byte	0x08
	.zero		1


	//   ....[20]....
        /*11e4*/ 	.word	0x00000930
        /*11e8*/ 	.word	0x000000ff
        /*11ec*/ 	.word	0x000388b8
        /*11f0*/ 	.short	0x0100
        /*11f2*/ 	.byte	0x08
	.zero		1


	//   ....[21]....
        /*11f4*/ 	.word	0x00000940
        /*11f8*/ 	.word	0x000000ff
        /*11fc*/ 	.word	0x000388c8
        /*1200*/ 	.short	0x0100
        /*1202*/ 	.byte	0x08
	.zero		1


	//   ....[22]....
        /*1204*/ 	.word	0x00003f70
        /*1208*/ 	.word	0x00000000
        /*120c*/ 	.word	0x00038890
        /*1210*/ 	.short	0x010a
        /*1212*/ 	.byte	0x3f
	.zero		1


	//   ....[23]....
        /*1214*/ 	.word	0x00007780
        /*1218*/ 	.word	0x00000000
        /*121c*/ 	.word	0x00038890
        /*1220*/ 	.short	0x010a
        /*1222*/ 	.byte	0x3f
	.zero		1


	//   ....[24]....
        /*1224*/ 	.word	0x0000abc0
        /*1228*/ 	.word	0x00000000
        /*122c*/ 	.word	0x00038890
        /*1230*/ 	.short	0x010a
        /*1232*/ 	.byte	0x3f
	.zero		1


	//   ....[25]....
        /*1234*/ 	.word	0x0000b020
        /*1238*/ 	.word	0x00000024
        /*123c*/ 	.word	0x00000000
        /*1240*/ 	.short	0x0101
        /*1242*/ 	.byte	0x3f
	.zero		1


	//   ....[26]....
        /*1244*/ 	.word	0x0000b060
        /*1248*/ 	.word	0x00000000
        /*124c*/ 	.word	0x000388b0
        /*1250*/ 	.short	0x010a
        /*1252*/ 	.byte	0x3f
	.zero		1


	//   ....[27]....
        /*1254*/ 	.word	0x0000b7d0
        /*1258*/ 	.word	0x00000000
        /*125c*/ 	.word	0x00000000
        /*1260*/ 	.short	0x0101
        /*1262*/ 	.byte	0x3f
	.zero		1


	//   ....[28]....
        /*1264*/ 	.word	0x0000c2a0
        /*1268*/ 	.word	0x00000010
        /*126c*/ 	.word	0x00038800
        /*1270*/ 	.short	0x010a
        /*1272*/ 	.byte	0x3f
	.zero		1


	//   ....[29]....
        /*1274*/ 	.word	0x0000c2f0
        /*1278*/ 	.word	0x00000010
        /*127c*/ 	.word	0x00038800
        /*1280*/ 	.short	0x010a
        /*1282*/ 	.byte	0x3f
	.zero		1


	//   ....[30]....
        /*1284*/ 	.word	0x0000dd80
        /*1288*/ 	.word	0x00000010
        /*128c*/ 	.word	0x00038800
        /*1290*/ 	.short	0x010a
        /*1292*/ 	.byte	0x3f
	.zero		1


	//   ....[31]....
        /*1294*/ 	.word	0x00012530
        /*1298*/ 	.word	0x00000010
        /*129c*/ 	.word	0x00038800
        /*12a0*/ 	.short	0x010a
        /*12a2*/ 	.byte	0x3f
	.zero		1


	//   ....[32]....
        /*12a4*/ 	.word	0x00016170
        /*12a8*/ 	.word	0x00000000
        /*12ac*/ 	.word	0x00038830
        /*12b0*/ 	.short	0x010a
        /*12b2*/ 	.byte	0x3f
	.zero		1


	//   ....[33]....
        /*12b4*/ 	.word	0x000161e0
        /*12b8*/ 	.word	0x00000000
        /*12bc*/ 	.word	0x00038830
        /*12c0*/ 	.short	0x010a
        /*12c2*/ 	.byte	0x3f
	.zero		1


	//   ....[34]....
        /*12c4*/ 	.word	0x00019870
        /*12c8*/ 	.word	0x00000000
        /*12cc*/ 	.word	0x00000000
        /*12d0*/ 	.short	0x0101
        /*12d2*/ 	.byte	0x3f
	.zero		1


	//   ....[35]....
        /*12d4*/ 	.word	0x0001aa60
        /*12d8*/ 	.word	0x0000000b
        /*12dc*/ 	.word	0x00038830
        /*12e0*/ 	.short	0x010a
        /*12e2*/ 	.byte	0x3f
	.zero		1


	//   ....[36]....
        /*12e4*/ 	.word	0x0001aae0
        /*12e8*/ 	.word	0x0000000b
        /*12ec*/ 	.word	0x00038830
        /*12f0*/ 	.short	0x010a
        /*12f2*/ 	.byte	0x3f
	.zero		1


	//   ....[37]....
        /*12f4*/ 	.word	0x0001e1e0
        /*12f8*/ 	.word	0x00000009
        /*12fc*/ 	.word	0x00038850
        /*1300*/ 	.short	0x010a
        /*1302*/ 	.byte	0x3f
	.zero		1


	//   ....[38]....
        /*1304*/ 	.word	0x0001e230
        /*1308*/ 	.word	0x00000009
        /*130c*/ 	.word	0x00038850
        /*1310*/ 	.short	0x010a
        /*1312*/ 	.byte	0x3f
	.zero		1


	//   ....[39]....
        /*1314*/ 	.word	0x0001f0f0
        /*1318*/ 	.word	0x00000000
        /*131c*/ 	.word	0x00000000
        /*1320*/ 	.short	0x0101
        /*1322*/ 	.byte	0x3f
	.zero		1


	//   ....[40]....
        /*1324*/ 	.word	0x0001f240
        /*1328*/ 	.word	0x00000009
        /*132c*/ 	.word	0x00000000
        /*1330*/ 	.short	0x0101
        /*1332*/ 	.byte	0x3f
	.zero		1


	//   ....[41]....
        /*1334*/ 	.word	0x0001f960
        /*1338*/ 	.word	0x00000004
        /*133c*/ 	.word	0x00038830
        /*1340*/ 	.short	0x010a
        /*1342*/ 	.byte	0x3f
	.zero		1


	//   ....[42]....
        /*1344*/ 	.word	0x0001f9e0
        /*1348*/ 	.word	0x00000004
        /*134c*/ 	.word	0x00038830
        /*1350*/ 	.short	0x010a
        /*1352*/ 	.byte	0x3f
	.zero		1


	//   ....[43]....
        /*1354*/ 	.word	0x000230e0
        /*1358*/ 	.word	0x00000009
        /*135c*/ 	.word	0x00038850
        /*1360*/ 	.short	0x010a
        /*1362*/ 	.byte	0x3f
	.zero		1


	//   ....[44]....
        /*1364*/ 	.word	0x00023130
        /*1368*/ 	.word	0x00000009
        /*136c*/ 	.word	0x00038850
        /*1370*/ 	.short	0x010a
        /*1372*/ 	.byte	0x3f
	.zero		1


	//   ....[45]....
        /*1374*/ 	.word	0x00023a20
        /*1378*/ 	.word	0x000000a5
        /*137c*/ 	.word	0x00000000
        /*1380*/ 	.short	0x0101
        /*1382*/ 	.byte	0x3f
	.zero		1


	//   ....[46]....
        /*1384*/ 	.word	0x00023c00
        /*1388*/ 	.word	0x000000a5
        /*138c*/ 	.word	0x00000000
        /*1390*/ 	.short	0x0101
        /*1392*/ 	.byte	0x3f
	.zero		1


	//   ....[47]....
        /*1394*/ 	.word	0x00024970
        /*1398*/ 	.word	0x0000000a
        /*139c*/ 	.word	0x00038850
        /*13a0*/ 	.short	0x010a
        /*13a2*/ 	.byte	0x3f
	.zero		1


	//   ....[48]....
        /*13a4*/ 	.word	0x000249c0
        /*13a8*/ 	.word	0x0000000a
        /*13ac*/ 	.word	0x00038850
        /*13b0*/ 	.short	0x010a
        /*13b2*/ 	.byte	0x3f
	.zero		1


	//   ....[49]....
        /*13b4*/ 	.word	0x00024eb0
        /*13b8*/ 	.word	0x0000000a
        /*13bc*/ 	.word	0x00000000
        /*13c0*/ 	.short	0x0101
        /*13c2*/ 	.byte	0x3f
	.zero		1


	//   ....[50]....
        /*13c4*/ 	.word	0x00027260
        /*13c8*/ 	.word	0x00000008
        /*13cc*/ 	.word	0x00000000
        /*13d0*/ 	.short	0x0101
        /*13d2*/ 	.byte	0x3f
	.zero		1


	//   ....[51]....
        /*13d4*/ 	.word	0x00027d70
        /*13d8*/ 	.word	0x00000002
        /*13dc*/ 	.word	0x00000000
        /*13e0*/ 	.short	0x0101
        /*13e2*/ 	.byte	0x3f
	.zero		1


	//   ....[52]....
        /*13e4*/ 	.word	0x0002bf30
        /*13e8*/ 	.word	0x00000012
        /*13ec*/ 	.word	0x00038820
        /*13f0*/ 	.short	0x010a
        /*13f2*/ 	.byte	0x3f
	.zero		1


	//   ....[53]....
        /*13f4*/ 	.word	0x0002c000
        /*13f8*/ 	.word	0x00000006
        /*13fc*/ 	.word	0x000388a0
        /*1400*/ 	.short	0x010a
        /*1402*/ 	.byte	0x3f
	.zero		1


	//   ....[54]....
        /*1404*/ 	.word	0x0002c540
        /*1408*/ 	.word	0x00000006
        /*140c*/ 	.word	0x000388c0
        /*1410*/ 	.short	0x010a
        /*1412*/ 	.byte	0x3f
	.zero		1


	//   ....[55]....
        /*1414*/ 	.word	0x0002cbd0
        /*1418*/ 	.word	0x00000006
        /*141c*/ 	.word	0x000388a0
        /*1420*/ 	.short	0x010a
        /*1422*/ 	.byte	0x3f
	.zero		1


	//   ....[56]....
        /*1424*/ 	.word	0x0002d100
        /*1428*/ 	.word	0x00000006
        /*142c*/ 	.word	0x000388c0
        /*1430*/ 	.short	0x010a
        /*1432*/ 	.byte	0x3f
	.zero		1


	//   ....[57]....
        /*1434*/ 	.word	0x0002e360
        /*1438*/ 	.word	0x00000000
        /*143c*/ 	.word	0x00038840
        /*1440*/ 	.short	0x010a
        /*1442*/ 	.byte	0x3f
	.zero		1


	//   ....[58]....
        /*1444*/ 	.word	0x0002f3f0
        /*1448*/ 	.word	0x00000012
        /*144c*/ 	.word	0x00038800
        /*1450*/ 	.short	0x0107
        /*1452*/ 	.byte	0x3f
	.zero		1


	//   ....[59]....
        /*1454*/ 	.word	0x0002f500
        /*1458*/ 	.word	0x00000012
        /*145c*/ 	.word	0x00038800
        /*1460*/ 	.short	0x0101
        /*1462*/ 	.byte	0x3f
	.zero		1


	//   ....[60]....
        /*1464*/ 	.word	0x0002f520
        /*1468*/ 	.word	0x00000012
        /*146c*/ 	.word	0x00038820
        /*1470*/ 	.short	0x010a
        /*1472*/ 	.byte	0x3f
	.zero		1


	//   ....[61]....
        /*1474*/ 	.word	0x0002f8f0
        /*1478*/ 	.word	0x00000003
        /*147c*/ 	.word	0x00038840
        /*1480*/ 	.short	0x010a
        /*1482*/ 	.byte	0x3f
	.zero		1


	//   ....[62]....
        /*1484*/ 	.word	0x0002fe90
        /*1488*/ 	.word	0x00000003
        /*148c*/ 	.word	0x00000060
        /*1490*/ 	.short	0x010a
        /*1492*/ 	.byte	0x3f
	.zero		1


	//   ....[63]....
        /*1494*/ 	.word	0x00030710
        /*1498*/ 	.word	0x00000003
        /*149c*/ 	.word	0x00038840
        /*14a0*/ 	.short	0x010a
        /*14a2*/ 	.byte	0x3f
	.zero		1


	//   ....[64]....
        /*14a4*/ 	.word	0x00030cb0
        /*14a8*/ 	.word	0x00000002
        /*14ac*/ 	.word	0x00000060
        /*14b0*/ 	.short	0x010a
        /*14b2*/ 	.byte	0x3f
	.zero		1


	//   ....[65]....
        /*14b4*/ 	.word	0x00031470
        /*14b8*/ 	.word	0x00000002
        /*14bc*/ 	.word	0x00038840
        /*14c0*/ 	.short	0x010a
        /*14c2*/ 	.byte	0x3f
	.zero		1


	//   ....[66]....
        /*14c4*/ 	.word	0x00031a10
        /*14c8*/ 	.word	0x00000002
        /*14cc*/ 	.word	0x00000060
        /*14d0*/ 	.short	0x010a
        /*14d2*/ 	.byte	0x3f
	.zero		1


	//   ....[67]....
        /*14d4*/ 	.word	0x00032180
        /*14d8*/ 	.word	0x00000000
        /*14dc*/ 	.word	0x00038860
        /*14e0*/ 	.short	0x010a
        /*14e2*/ 	.byte	0x3f
	.zero		1


	//   ....[68]....
        /*14e4*/ 	.word	0x000339e0
        /*14e8*/ 	.word	0x00000000
        /*14ec*/ 	.word	0x00038820
        /*14f0*/ 	.short	0x010a
        /*14f2*/ 	.byte	0x3f
	.zero		1


	//   ....[69]....
        /*14f4*/ 	.word	0x00033be0
        /*14f8*/ 	.word	0x00000006
        /*14fc*/ 	.word	0x00000000
        /*1500*/ 	.short	0x010a
        /*1502*/ 	.byte	0x3f
	.zero		1


	//   ....[70]....
        /*1504*/ 	.word	0x00033c10
        /*1508*/ 	.word	0x00000007
        /*150c*/ 	.word	0x00000000
        /*1510*/ 	.short	0x010a
        /*1512*/ 	.byte	0x3f
	.zero		1


	//   ....[71]....
        /*1514*/ 	.word	0x00033c70
        /*1518*/ 	.word	0x00000004
        /*151c*/ 	.word	0x00000000
        /*1520*/ 	.short	0x010a
        /*1522*/ 	.byte	0x3f
	.zero		1


	//   ....[72]....
        /*1524*/ 	.word	0x00033ca0
        /*1528*/ 	.word	0x00000003
        /*152c*/ 	.word	0x00000000
        /*1530*/ 	.short	0x010a
        /*1532*/ 	.byte	0x3f
	.zero		1


	//   ....[73]....
        /*1534*/ 	.word	0x00033d00
        /*1538*/ 	.word	0x00000000
        /*153c*/ 	.word	0x00038890
        /*1540*/ 	.short	0x010a
        /*1542*/ 	.byte	0x3f
	.zero		1


	//   ....[74]....
        /*1544*/ 	.word	0x00033d50
        /*1548*/ 	.word	0x00000000
        /*154c*/ 	.word	0x00038890
        /*1550*/ 	.short	0x010a
        /*1552*/ 	.byte	0x3f
	.zero		1


	//   ....[75]....
        /*1554*/ 	.word	0x00033da0
        /*1558*/ 	.word	0x00000000
        /*155c*/ 	.word	0x00038890
        /*1560*/ 	.short	0x010a
        /*1562*/ 	.byte	0x3f
	.zero		1


	//   ....[76]....
        /*1564*/ 	.word	0x00033df0
        /*1568*/ 	.word	0x00000000
        /*156c*/ 	.word	0x000388b0
        /*1570*/ 	.short	0x010a
        /*1572*/ 	.byte	0x3f
	.zero		1


	//   ....[77]....
        /*1574*/ 	.word	0x00034580
        /*1578*/ 	.word	0x00000010
        /*157c*/ 	.word	0x00038800
        /*1580*/ 	.short	0x010a
        /*1582*/ 	.byte	0x3f
	.zero		1


	//   ....[78]....
        /*1584*/ 	.word	0x00034cf0
        /*1588*/ 	.word	0x00000010
        /*158c*/ 	.word	0x00038800
        /*1590*/ 	.short	0x010a
        /*1592*/ 	.byte	0x3f
	.zero		1


	//   ....[79]....
        /*1594*/ 	.word	0x00034d40
        /*1598*/ 	.word	0x00000000
        /*159c*/ 	.word	0x00038830
        /*15a0*/ 	.short	0x010a
        /*15a2*/ 	.byte	0x3f
	.zero		1


	//   ....[80]....
        /*15a4*/ 	.word	0x00034d90
        /*15a8*/ 	.word	0x0000000b
        /*15ac*/ 	.word	0x00038830
        /*15b0*/ 	.short	0x010a
        /*15b2*/ 	.byte	0x3f
	.zero		1


	//   ....[81]....
        /*15b4*/ 	.word	0x00034de0
        /*15b8*/ 	.word	0x00000009
        /*15bc*/ 	.word	0x00038850
        /*15c0*/ 	.short	0x010a
        /*15c2*/ 	.byte	0x3f
	.zero		1


	//   ....[82]....
        /*15c4*/ 	.word	0x00034e30
        /*15c8*/ 	.word	0x00000004
        /*15cc*/ 	.word	0x00038830
        /*15d0*/ 	.short	0x010a
        /*15d2*/ 	.byte	0x3f
	.zero		1


	//   ....[83]....
        /*15d4*/ 	.word	0x00034e80
        /*15d8*/ 	.word	0x00000009
        /*15dc*/ 	.word	0x00038850
        /*15e0*/ 	.short	0x010a
        /*15e2*/ 	.byte	0x3f
	.zero		1


	//   ....[84]....
        /*15e4*/ 	.word	0x00034ed0
        /*15e8*/ 	.word	0x0000000a
        /*15ec*/ 	.word	0x00038850
        /*15f0*/ 	.short	0x010a
        /*15f2*/ 	.byte	0x3f
	.zero		1


	//   ....[85]....
        /*15f4*/ 	.word	0x00035070
        /*15f8*/ 	.word	0x00000012
        /*15fc*/ 	.word	0x00038820
        /*1600*/ 	.short	0x010a
        /*1602*/ 	.byte	0x3f
	.zero		1


	//   ....[86]....
        /*1604*/ 	.word	0x000350c0
        /*1608*/ 	.word	0x00000006
        /*160c*/ 	.word	0x000388a0
        /*1610*/ 	.short	0x010a
        /*1612*/ 	.byte	0x3f
	.zero		1


	//   ....[87]....
        /*1614*/ 	.word	0x00035110
        /*1618*/ 	.word	0x00000006
        /*161c*/ 	.word	0x000388c0
        /*1620*/ 	.short	0x010a
        /*1622*/ 	.byte	0x3f
	.zero		1


	//   ....[88]....
        /*1624*/ 	.word	0x00035160
        /*1628*/ 	.word	0x00000006
        /*162c*/ 	.word	0x000388a0
        /*1630*/ 	.short	0x010a
        /*1632*/ 	.byte	0x3f
	.zero		1


	//   ....[89]....
        /*1634*/ 	.word	0x000351b0
        /*1638*/ 	.word	0x00000006
        /*163c*/ 	.word	0x000388c0
        /*1640*/ 	.short	0x010a
        /*1642*/ 	.byte	0x3f
	.zero		1


	//   ....[90]....
        /*1644*/ 	.word	0x00035350
        /*1648*/ 	.word	0x00000000
        /*164c*/ 	.word	0x00038840
        /*1650*/ 	.short	0x010a
        /*1652*/ 	.byte	0x3f
	.zero		1


	//   ....[91]....
        /*1654*/ 	.word	0x00035fd0
        /*1658*/ 	.word	0x00000012
        /*165c*/ 	.word	0x00038820
        /*1660*/ 	.short	0x010a
        /*1662*/ 	.byte	0x3f
	.zero		1


	//   ....[92]....
        /*1664*/ 	.word	0x00036020
        /*1668*/ 	.word	0x00000003
        /*166c*/ 	.word	0x00038840
        /*1670*/ 	.short	0x010a
        /*1672*/ 	.byte	0x3f
	.zero		1


	//   ....[93]....
        /*1674*/ 	.word	0x00036070
        /*1678*/ 	.word	0x00000003
        /*167c*/ 	.word	0x00000060
        /*1680*/ 	.short	0x010a
        /*1682*/ 	.byte	0x3f
	.zero		1


	//   ....[94]....
        /*1684*/ 	.word	0x000360c0
        /*1688*/ 	.word	0x00000003
        /*168c*/ 	.word	0x00038840
        /*1690*/ 	.short	0x010a
        /*1692*/ 	.byte	0x3f
	.zero		1


	//   ....[95]....
        /*1694*/ 	.word	0x00036110
        /*1698*/ 	.word	0x00000002
        /*169c*/ 	.word	0x00000060
        /*16a0*/ 	.short	0x010a
        /*16a2*/ 	.byte	0x3f
	.zero		1


	//   ....[96]....
        /*16a4*/ 	.word	0x00036160
        /*16a8*/ 	.word	0x00000002
        /*16ac*/ 	.word	0x00038840
        /*16b0*/ 	.short	0x010a
        /*16b2*/ 	.byte	0x3f
	.zero		1


	//   ....[97]....
        /*16b4*/ 	.word	0x000361b0
        /*16b8*/ 	.word	0x00000002
        /*16bc*/ 	.word	0x00000060
        /*16c0*/ 	.short	0x010a
        /*16c2*/ 	.byte	0x3f
	.zero		1


	//   ....[98]....
        /*16c4*/ 	.word	0x00036200
        /*16c8*/ 	.word	0x00000000
        /*16cc*/ 	.word	0x00038860
        /*16d0*/ 	.short	0x010a
        /*16d2*/ 	.byte	0x3f
	.zero		1


	//   ....[99]....
        /*16d4*/ 	.word	0x00036d90
        /*16d8*/ 	.word	0x00000000
        /*16dc*/ 	.word	0x00038820
        /*16e0*/ 	.short	0x010a
        /*16e2*/ 	.byte	0x3f
	.zero		1


	//   ....[100]....
        /*16e4*/ 	.word	0x00036f30
        /*16e8*/ 	.word	0x00000006
        /*16ec*/ 	.word	0x00000000
        /*16f0*/ 	.short	0x010a
        /*16f2*/ 	.byte	0x3f
	.zero		1


	//   ....[101]....
        /*16f4*/ 	.word	0x00036f80
        /*16f8*/ 	.word	0x00000007
        /*16fc*/ 	.word	0x00000000
        /*1700*/ 	.short	0x010a
        /*1702*/ 	.byte	0x3f
	.zero		1


	//   ....[102]....
        /*1704*/ 	.word	0x00036fd0
        /*1708*/ 	.word	0x00000004
        /*170c*/ 	.word	0x00000000
        /*1710*/ 	.short	0x010a
        /*1712*/ 	.byte	0x3f
	.zero		1


	//----- nvinfo : EIATTR_NUM_MBARRIERS
	.align		4
.L_329:
        /*1714*/ 	.byte	0x03, 0x38
        /*1716*/ 	.short	0x0016


	//----- nvinfo : EIATTR_EXIT_INSTR_OFFSETS
	.align		4
        /*1718*/ 	.byte	0x04, 0x1c
        /*171a*/ 	.short	(.L_331 - .L_330)


	//   ....[0]....
.L_330:
        /*171c*/ 	.word	0x00033cf0


	//----- nvinfo : EIATTR_MAX_THREADS
	.align		4
.L_331:
        /*1720*/ 	.byte	0x04, 0x05
        /*1722*/ 	.short	(.L_333 - .L_332)
.L_332:
        /*1724*/ 	.word	0x00000180
        /*1728*/ 	.word	0x00000001
        /*172c*/ 	.word	0x00000001


	//----- nvinfo : EIATTR_CRS_STACK_SIZE
	.align		4
.L_333:
        /*1730*/ 	.byte	0x04, 0x1e
        /*1732*/ 	.short	(.L_335 - .L_334)
.L_334:
        /*1734*/ 	.word	0x00000000


	//----- nvinfo : EIATTR_CBANK_PARAM_SIZE
	.align		4
.L_335:
        /*1738*/ 	.byte	0x03, 0x19
        /*173a*/ 	.short	0x0af0


	//----- nvinfo : EIATTR_PARAM_CBANK
	.align		4
        /*173c*/ 	.byte	0x04, 0x0a
        /*173e*/ 	.short	(.L_337 - .L_336)
	.align		4
.L_336:
        /*1740*/ 	.word	index@(.nv.constant0._ZN7cutlass13device_kernelIN5flash11enable_sm90INS1_16FlashAttnFwdSm90INS1_25CollectiveMainloopFwdSm90ILi2EN4cute5tupleIJNS5_1CILi1EEES8_S8_EEENS6_IJNS7_ILi128EEENS7_ILi80EEENS7_ILi256EEEEEELi256ENS_10bfloat16_tEfNS_4arch4Sm90ELb1ELb0ELb0ELb1ELb0ELb1ELb0ELb1ELb1ELb1ELb1ELb0EEENS1_21CollectiveEpilogueFwdINS6_IJSA_SC_SB_EEES9_SE_SG_Li256ELb1ELb1ELb1ELb0EEENS1_36VarlenDynamicPersistentTileSchedulerILi128ELi80ELi256ELi128ELb1ELb1ELb1ELb1ELb1ELb1EEEEEEEEEvNT_6ParamsE)
        /*1744*/ 	.short	0x0210
        /*1746*/ 	.short	0x0af0


	//----- nvinfo : EIATTR_SW_WAR
	.align		4
.L_337:
        /*1748*/ 	.byte	0x04, 0x36
        /*174a*/ 	.short	(.L_339 - .L_338)
.L_338:
        /*174c*/ 	.word	0x00000008
.L_339:


//--------------------- .nv.callgraph             --------------------------
	.section	.nv.callgraph,"",@"SHT_CUDA_CALLGRAPH"
	.align	4
	.sectionentsize	8
	.align		4
        /*0000*/ 	.word	0x00000000
	.align		4
        /*0004*/ 	.word	0xffffffff
	.align		4
        /*0008*/ 	.word	index@(_ZN7cutlass13device_kernelIN5flash11enable_sm90INS1_16FlashAttnFwdSm90INS1_25CollectiveMainloopFwdSm90ILi2EN4cute5tupleIJNS5_1CILi1EEES8_S8_EEENS6_IJNS7_ILi128EEENS7_ILi80EEENS7_ILi256EEEEEELi256ENS_10bfloat16_tEfNS_4arch4Sm90ELb0ELb0ELb0ELb0ELb0ELb0ELb0ELb1ELb1ELb1ELb1ELb0EEENS1_21CollectiveEpilogueFwdINS6_IJSA_SC_SB_EEES9_SE_SG_Li256ELb0ELb1ELb1ELb0EEENS1_19SingleTileSchedulerILb0ELb1ELb1ELi128EEEEEEEEEvNT_6ParamsE)
	.align		4
        /*000c*/ 	.word	index@(__assertfail)
	.align		4
        /*0010*/ 	.word	index@(_ZN7cutlass13device_kernelIN5flash11enable_sm90INS1_16FlashAttnFwdSm90INS1_25CollectiveMainloopFwdSm90ILi2EN4cute5tupleIJNS5_1CILi1EEES8_S8_EEENS6_IJNS7_ILi128EEENS7_ILi80EEENS7_ILi256EEEEEELi256ENS_10bfloat16_tEfNS_4arch4Sm90ELb0ELb0ELb0ELb1ELb0ELb0ELb0ELb1ELb1ELb1ELb1ELb0EEENS1_21CollectiveEpilogueFwdINS6_IJSA_SC_SB_EEES9_SE_SG_Li256ELb1ELb1ELb1ELb0EEENS1_36VarlenDynamicPersistentTileSchedulerILi128ELi80ELi256ELi128ELb1ELb1ELb1ELb0ELb1ELb1EEEEEEEEEvNT_6ParamsE)
	.align		4
        /*0014*/ 	.word	index@(__assertfail)
	.align		4
        /*0018*/ 	.word	index@(_ZN7cutlass13device_kernelIN5flash11enable_sm90INS1_16FlashAttnFwdSm90INS1_25CollectiveMainloopFwdSm90ILi2EN4cute5tupleIJNS5_1CILi1EEES8_S8_EEENS6_IJNS7_ILi128EEENS7_ILi80EEENS7_ILi256EEEEEELi256ENS_10bfloat16_tEfNS_4arch4Sm90ELb0ELb0ELb0ELb1ELb0ELb1ELb0ELb1ELb1ELb1ELb1ELb0EEENS1_21CollectiveEpilogueFwdINS6_IJSA_SC_SB_EEES9_SE_SG_Li256ELb1ELb1ELb1ELb0EEENS1_36VarlenDynamicPersistentTileSchedulerILi128ELi80ELi256ELi128ELb1ELb1ELb1ELb0ELb1ELb1EEEEEEEEEvNT_6ParamsE)
	.align		4
        /*001c*/ 	.word	index@(__assertfail)
	.align		4
        /*0020*/ 	.word	index@(_ZN7cutlass13device_kernelIN5flash11enable_sm90INS1_16FlashAttnFwdSm90INS1_25CollectiveMainloopFwdSm90ILi2EN4cute5tupleIJNS5_1CILi1EEES8_S8_EEENS6_IJNS7_ILi128EEENS7_ILi64EEENS7_ILi256EEEEEELi256ENS_10bfloat16_tEfNS_4arch4Sm90ELb0ELb1ELb0ELb0ELb0ELb0ELb0ELb1ELb1ELb1ELb1ELb0EEENS1_21CollectiveEpilogueFwdINS6_IJSA_SC_SB_EEES9_SE_SG_Li256ELb0ELb1ELb1ELb0EEENS1_19SingleTileSchedulerILb0ELb1ELb1ELi128EEEEEEEEEvNT_6ParamsE)
	.align		4
        /*0024*/ 	.word	index@(__assertfail)
	.align		4
        /*0028*/ 	.word	index@(_ZN7cutlass13device_kernelIN5flash11enable_sm90INS1_16FlashAttnFwdSm90INS1_25CollectiveMainloopFwdSm90ILi2EN4cute5tupleIJNS5_1CILi1EEES8_S8_EEENS6_IJNS7_ILi128EEENS7_ILi64EEENS7_ILi256EEEEEELi256ENS_10bfloat16_tEfNS_4arch4Sm90ELb0ELb1ELb0ELb1ELb0ELb0ELb0ELb1ELb1ELb1ELb1ELb0EEENS1_21CollectiveEpilogueFwdINS6_IJSA_SC_SB_EEES9_SE_SG_Li256ELb1ELb1ELb1ELb0EEENS1_36VarlenDynamicPersistentTileSchedulerILi128ELi64ELi256ELi128ELb1ELb1ELb1ELb1ELb0ELb1EEEEEEEEEvNT_6ParamsE)
	.align		4
        /*002c*/ 	.word	index@(__assertfail)
	.align		4
        /*0030*/ 	.word	index@(_ZN7cutlass13device_kernelIN5flash11enable_sm90INS1_16FlashAttnFwdSm90INS1_25CollectiveMainloopFwdSm90ILi2EN4cute5tupleIJNS5_1CILi1EEES8_S8_EEENS6_IJNS7_ILi128EEENS7_ILi64EEENS7_ILi256EEEEEELi256ENS_10bfloat16_tEfNS_4arch4Sm90ELb0ELb1ELb0ELb1ELb0ELb1ELb0ELb1ELb1ELb1ELb1ELb0EEENS1_21CollectiveEpilogueFwdINS6_IJSA_SC_SB_EEES9_SE_SG_Li256ELb1ELb1ELb1ELb0EEENS1_36VarlenDynamicPersistentTileSchedulerILi128ELi64ELi256ELi128ELb1ELb1ELb1ELb1ELb0ELb1EEEEEEEEEvNT_6ParamsE)
	.align		4
        /*0034*/ 	.word	index@(__assertfail)
	.align		4
        /*0038*/ 	.word	index@(_ZN7cutlass13device_kernelIN5flash11enable_sm90INS1_16FlashAttnFwdSm90INS1_25CollectiveMainloopFwdSm90ILi2EN4cute5tupleIJNS5_1CILi1EEES8_S8_EEENS6_IJNS7_ILi128EEENS7_ILi80EEENS7_ILi256EEEEEELi256ENS_10bfloat16_tEfNS_4arch4Sm90ELb1ELb0ELb0ELb0ELb0ELb0ELb0ELb1ELb1ELb1ELb1ELb0EEENS1_21CollectiveEpilogueFwdINS6_IJSA_SC_SB_EEES9_SE_SG_Li256ELb0ELb1ELb1ELb0EEENS1_19SingleTileSchedulerILb0ELb1ELb1ELi128EEEEEEEEEvNT_6ParamsE)
	.align		4
        /*003c*/ 	.word	index@(__assertfail)
	.align		4
        /*0040*/ 	.word	index@(_ZN7cutlass13device_kernelIN5flash11enable_sm90INS1_16FlashAttnFwdSm90INS1_25CollectiveMainloopFwdSm90ILi2EN4cute5tupleIJNS5_1CILi1EEES8_S8_EEENS6_IJNS7_ILi128EEENS7_ILi80EEENS7_ILi256EEEEEELi256ENS_10bfloat16_tEfNS_4arch4Sm90ELb1ELb0ELb0ELb1ELb0ELb0ELb0ELb1ELb1ELb1ELb1ELb0EEENS1_21CollectiveEpilogueFwdINS6_IJSA_SC_SB_EEES9_SE_SG_Li256ELb1ELb1ELb1ELb0EEENS1_36VarlenDynamicPersistentTileSchedulerILi128ELi80ELi256ELi128ELb1ELb1ELb1ELb1ELb1ELb1EEEEEEEEEvNT_6ParamsE)
	.align		4
        /*0044*/ 	.word	index@(__assertfail)
	.align		4
        /*0048*/ 	.word	index@(_ZN7cutlass13device_kernelIN5flash11enable_sm90INS1_16FlashAttnFwdSm90INS1_25CollectiveMainloopFwdSm90ILi2EN4cute5tupleIJNS5_1CILi1EEES8_S8_EEENS6_IJNS7_ILi128EEENS7_ILi80EEENS7_ILi256EEEEEELi256ENS_10bfloat16_tEfNS_4arch4Sm90ELb1ELb0ELb0ELb1ELb0ELb1ELb0ELb1ELb1ELb1ELb1ELb0EEENS1_21CollectiveEpilogueFwdINS6_IJSA_SC_SB_EEES9_SE_SG_Li256ELb1ELb1ELb1ELb0EEENS1_36VarlenDynamicPersistentTileSchedulerILi128ELi80ELi256ELi128ELb1ELb1ELb1ELb1ELb1ELb1EEEEEEEEEvNT_6ParamsE)
	.align		4
        /*004c*/ 	.word	index@(__assertfail)
	.align		4
        /*0050*/ 	.word	0x00000000
	.align		4
        /*0054*/ 	.word	0xfffffffe
	.align		4
        /*0058*/ 	.word	0x00000000
	.align		4
        /*005c*/ 	.word	0xfffffffd
	.align		4
        /*0060*/ 	.word	0x00000000
	.align		4
        /*0064*/ 	.word	0xfffffffc


//--------------------- .nv.constant4             --------------------------
	.section	.nv.constant4,"a",@progbits
	.align	8
	.align		8
.nv.constant4:
        /*0000*/ 	.dword	__assertfail
	.align		8
        /*0008*/ 	.dword	__unnamed_1
	.align		8
        /*0010*/ 	.dword	__unnamed_2
	.align		8
        /*0018*/ 	.dword	__unnamed_3
	.align		8
        /*0020*/ 	.dword	__unnamed_4
	.align		8
        /*0028*/ 	.dword	__unnamed_5
	.align		8
        /*0030*/ 	.dword	__unnamed_6
	.align		8
        /*0038*/ 	.dword	__unnamed_7
	.align		8
        /*0040*/ 	.dword	__unnamed_8
	.align		8
        /*0048*/ 	.dword	__unnamed_9
	.align		8
        /*0050*/ 	.dword	_ZN72_INTERNAL_782a7624_36_flash_fwd_hdim256_bf16_split_sm90_cu_9949e2e8_47494cuda3std3__45__cpo5beginE
	.align		8
        /*0058*/ 	.dword	_ZN72_INTERNAL_782a7624_36_flash_fwd_hdim256_bf16_split_sm90_cu_9949e2e8_47494cuda3std3__45__cpo3endE
	.align		8
        /*0060*/ 	.dword	_ZN72_INTERNAL_782a7624_36_flash_fwd_hdim256_bf16_split_sm90_cu_9949e2e8_47494cuda3std3__45__cpo6cbeginE
	.align		8
        /*0068*/ 	.dword	_ZN72_INTERNAL_782a7624_36_flash_fwd_hdim256_bf16_split_sm90_cu_9949e2e8_47494cuda3std3__45__cpo4cendE
	.align		8
        /*0070*/ 	.dword	_ZN72_INTERNAL_782a7624_36_flash_fwd_hdim256_bf16_split_sm90_cu_9949e2e8_47494cuda3std3__474_GLOBAL__N__782a7624_36_flash_fwd_hdim256_bf16_split_sm90_cu_9949e2e8_47496ignoreE
	.align		8
        /*0078*/ 	.dword	_ZN72_INTERNAL_782a7624_36_flash_fwd_hdim256_bf16_split_sm90_cu_9949e2e8_47494cuda3std3__419piecewise_constructE
	.align		8
        /*0080*/ 	.dword	_ZN72_INTERNAL_782a7624_36_flash_fwd_hdim256_bf16_split_sm90_cu_9949e2e8_47494cuda3std3__48in_placeE
	.align		8
        /*0088*/ 	.dword	_ZN72_INTERNAL_782a7624_36_flash_fwd_hdim256_bf16_split_sm90_cu_9949e2e8_47494cuda3std6ranges3__45__cpo4swapE
	.align		8
        /*0090*/ 	.dword	_ZN72_INTERNAL_782a7624_36_flash_fwd_hdim256_bf16_split_sm90_cu_9949e2e8_47494cuda3std6ranges3__45__cpo9iter_moveE
	.align		8
        /*0098*/ 	.dword	_ZN72_INTERNAL_782a7624_36_flash_fwd_hdim256_bf16_split_sm90_cu_9949e2e8_47494cute7productE
	.align		8
        /*00a0*/ 	.dword	_ZN72_INTERNAL_782a7624_36_flash_fwd_hdim256_bf16_split_sm90_cu_9949e2e8_47494cute1_E
	.align		8
        /*00a8*/ 	.dword	$str$20
	.align		8
        /*00b0*/ 	.dword	$str$21


//--------------------- .text._ZN7cutlass13device_kernelIN5flash11enable_sm90INS1_16FlashAttnFwdSm90INS1_25CollectiveMainloopFwdSm90ILi2EN4cute5tupleIJNS5_1CILi1EEES8_S8_EEENS6_IJNS7_ILi128EEENS7_ILi80EEENS7_ILi256EEEEEELi256ENS_10bfloat16_tEfNS_4arch4Sm90ELb0ELb0ELb0ELb0ELb0ELb0ELb0ELb1ELb1ELb1ELb1ELb0EEENS1_21CollectiveEpilogueFwdINS6_IJSA_SC_SB_EEES9_SE_SG_Li256ELb0ELb1ELb1ELb0EEENS1_19SingleTileSchedulerILb0ELb1ELb1ELi128EEEEEEEEEvNT_6ParamsE --------------------------
	.section	.text._ZN7cutlass13device_kernelIN5flash11enable_sm90INS1_16FlashAttnFwdSm90INS1_25CollectiveMainloopFwdSm90ILi2EN4cute5tupleIJNS5_1CILi1EEES8_S8_EEENS6_IJNS7_ILi128EEENS7_ILi80EEENS7_ILi256EEEEEELi256ENS_10bfloat16_tEfNS_4arch4Sm90ELb0ELb0ELb0ELb0ELb0ELb0ELb0ELb1ELb1ELb1ELb1ELb0EEENS1_21CollectiveEpilogueFwdINS6_IJSA_SC_SB_EEES9_SE_SG_Li256ELb0ELb1ELb1ELb0EEENS1_19SingleTileSchedulerILb0ELb1ELb1ELi128EEEEEEEEEvNT_6ParamsE,"ax",@progbits
	.align	128
.text._ZN7cutlass13device_kernelIN5flash11enable_sm90INS1_16FlashAttnFwdSm90INS1_25CollectiveMainloopFwdSm90ILi2EN4cute5tupleIJNS5_1CILi1EEES8_S8_EEENS6_IJNS7_ILi128EEENS7_ILi80EEENS7_ILi256EEEEEELi256ENS_10bfloat16_tEfNS_4arch4Sm90ELb0ELb0ELb0ELb0ELb0ELb0ELb0ELb1ELb1ELb1ELb1ELb0EEENS1_21CollectiveEpilogueFwdINS6_IJSA_SC_SB_EEES9_SE_SG_Li256ELb0ELb1ELb1ELb0EEENS1_19SingleTileSchedulerILb0ELb1ELb1ELi128EEEEEEEEEvNT_6ParamsE:
        .type           _ZN7cutlass13device_kernelIN5flash11enable_sm90INS1_16FlashAttnFwdSm90INS1_25CollectiveMainloopFwdSm90ILi2EN4cute5tupleIJNS5_1CILi1EEES8_S8_EEENS6_IJNS7_ILi128EEENS7_ILi80EEENS7_ILi256EEEEEELi256ENS_10bfloat16_tEfNS_4arch4Sm90ELb0ELb0ELb0ELb0ELb0ELb0ELb0ELb1ELb1ELb1ELb1ELb0EEENS1_21CollectiveEpilogueFwdINS6_IJSA_SC_SB_EEES9_SE_SG_Li256ELb0ELb1ELb1ELb0EEENS1_19SingleTileSchedulerILb0ELb1ELb1ELi128EEEEEEEEEvNT_6ParamsE,@function
        .size           _ZN7cutlass13device_kernelIN5flash11enable_sm90INS1_16FlashAttnFwdSm90INS1_25CollectiveMainloopFwdSm90ILi2EN4cute5tupleIJNS5_1CILi1EEES8_S8_EEENS6_IJNS7_ILi128EEENS7_ILi80EEENS7_ILi256EEEEEELi256ENS_10bfloat16_tEfNS_4arch4Sm90ELb0ELb0ELb0ELb0ELb0ELb0ELb0ELb1ELb1ELb1ELb1ELb0EEENS1_21CollectiveEpilogueFwdINS6_IJSA_SC_SB_EEES9_SE_SG_Li256ELb0ELb1ELb1ELb0EEENS1_19SingleTileSchedulerILb0ELb1ELb1ELi128EEEEEEEEEvNT_6ParamsE,(.L_x_3200 - _ZN7cutlass13device_kernelIN5flash11enable_sm90INS1_16FlashAttnFwdSm90INS1_25CollectiveMainloopFwdSm90ILi2EN4cute5tupleIJNS5_1CILi1EEES8_S8_EEENS6_IJNS7_ILi128EEENS7_ILi80EEENS7_ILi256EEEEEELi256ENS_10bfloat16_tEfNS_4arch4Sm90ELb0ELb0ELb0ELb0ELb0ELb0ELb0ELb1ELb1ELb1ELb1ELb0EEENS1_21CollectiveEpilogueFwdINS6_IJSA_SC_SB_EEES9_SE_SG_Li256ELb0ELb1ELb1ELb0EEENS1_19SingleTileSchedulerILb0ELb1ELb1ELi128EEEEEEEEEvNT_6ParamsE)
        .other          _ZN7cutlass13device_kernelIN5flash11enable_sm90INS1_16FlashAttnFwdSm90INS1_25CollectiveMainloopFwdSm90ILi2EN4cute5tupleIJNS5_1CILi1EEES8_S8_EEENS6_IJNS7_ILi128EEENS7_ILi80EEENS7_ILi256EEEEEELi256ENS_10bfloat16_tEfNS_4arch4Sm90ELb0ELb0ELb0ELb0ELb0ELb0ELb0ELb1ELb1ELb1ELb1ELb0EEENS1_21CollectiveEpilogueFwdINS6_IJSA_SC_SB_EEES9_SE_SG_Li256ELb0ELb1ELb1ELb0EEENS1_19SingleTileSchedulerILb0ELb1ELb1ELi128EEEEEEEEEvNT_6ParamsE,@"STO_CUDA_ENTRY STV_DEFAULT"
_ZN7cutlass13device_kernelIN5flash11enable_sm90INS1_16FlashAttnFwdSm90INS1_25CollectiveMainloopFwdSm90ILi2EN4cute5tupleIJNS5_1CILi1EEES8_S8_EEENS6_IJNS7_ILi128EEENS7_ILi80EEENS7_ILi256EEEEEELi256ENS_10bfloat16_tEfNS_4arch4Sm90ELb0ELb0ELb0ELb0ELb0ELb0ELb0ELb1ELb1ELb1ELb1ELb0EEENS1_21CollectiveEpilogueFwdINS6_IJSA_SC_SB_EEES9_SE_SG_Li256ELb0ELb1ELb1ELb0EEENS1_19SingleTileSchedulerILb0ELb1ELb1ELi128EEEEEEEEEvNT_6ParamsE:
[----:B------:R-:W0:Y:S02]  /*0000*/  LDC R1, c[0x0][0x28] ;  /* 0x00000a00ff017b82 */ /* 0x000e240000000800 */
[----:B0-----:R-:W-:Y:S01]  /*0010*/  VIADD R1, R1, 0xffffffe8 ;  /* 0xffffffe801017836 */ /* 0x001fe20000000000 */
[----:B------:R-:W0:Y:S01]  /*0020*/  S2R R3, SR_TID.X ;  /* 0x0000000000037919 */ /* 0x000e220000002100 */
[----:B------:R-:W-:Y:S01]  /*0030*/  ELECT P0, URZ, PT ;  /* 0x00000000003f782f */ /* 0x000fe20003800000 */
[----:B------:R-:W-:Y:S01]  /*0040*/  BSSY B0, `(.L_x_0) ;  /* 0x000000d000007945 */ /* 0x000fe20003800000 */
[----:B0-----:R-:W-:-:S05]  /*0050*/  SHF.R.U32.HI R0, RZ, 0x5, R3 ;  /* 0x00000005ff007819 */ /* 0x001fca0000011603 */
[----:B------:R-:W0:Y:S02]  /*0060*/  SHFL.IDX PT, R2, R0, RZ, 0x1f ;  /* 0x00001fff00027589 */ /* 0x000e2400000e0000 */
[----:B0-----:R-:W-:-:S13]  /*0070*/  ISETP.EQ.AND P0, PT, R2, RZ, P0 ;  /* 0x000000ff0200720c */ /* 0x001fda0000702270 */
[----:B------:R-:W-:Y:S05]  /*0080*/  @!P0 BRA `(.L_x_1) ;  /* 0x0000000000208947 */ /* 0x000fea0003800000 */
[----:B------:R-:W-:Y:S02]  /*0090*/  ULDC.64 UR4, c[0x0][0x198] ;  /* 0x0000660000047ab9 */ /* 0x000fe40000000a00 */
[----:B------:R-:W-:Y:S02]  /*00a0*/  UIADD3 UR6, UP0, UR4, 0x370, URZ ;  /* 0x0000037004067890 */ /* 0x000fe4000ff1e03f */
[----:B------:R-:W-:Y:S02]  /*00b0*/  UIADD3 UR4, UP1, UR4, 0x470, URZ ;  /* 0x0000047004047890 */ /* 0x000fe4000ff3e03f */
[----:B------:R-:W-:Y:S02]  /*00c0*/  UIADD3.X UR7, URZ, UR5, URZ, UP0, !UPT ;  /* 0x000000053f077290 */ /* 0x000fe400087fe43f */
[----:B------:R-:W-:-:S07]  /*00d0*/  UIADD3.X UR5, URZ, UR5, URZ, UP1, !UPT ;  /* 0x000000053f057290 */ /* 0x000fce0008ffe43f */
[----:B------:R0:W-:Y:S02]  /*00e0*/  UTMACCTL.PF [UR6] ;  /* 0x00000000060079b9 */ /* 0x0001e40008040000 */
[----:B------:R0:W-:Y:S02]  /*00f0*/  UTMACCTL.PF [UR4] ;  /* 0x00000000040079b9 */ /* 0x0001e40008040000 */
[----:B0-----:R-:W-:Y:S01]  /*0100*/  NOP ;  /* 0x0000000000007918 */ /* 0x001fe20000000000 */
.L_x_1:
[----:B------:R-:W-:Y:S05]  /*0110*/  BSYNC B0 ;  /* 0x0000000000007941 */ /* 0x000fea0003800000 */
.L_x_0:
[----:B------:R-:W-:Y:S01]  /*0120*/  VOTEU.ANY UP0, P0 ;  /* 0x00000000003f7886 */ /* 0x000fe20000000100 */
[----:B------:R-:W0:Y:S01]  /*0130*/  SHFL.IDX PT, R2, R0, RZ, 0x1f ;  /* 0x00001fff00027589 */ /* 0x000e2200000e0000 */
[----:B------:R-:W-:Y:S01]  /*0140*/  UMOV UR4, 0x80 ;  /* 0x0000008000047882 */ /* 0x000fe20000000000 */
[----:B------:R-:W-:Y:S01]  /*0150*/  UMOV UR7, 0x100 ;  /* 0x0000010000077882 */ /* 0x000fe20000000000 */
[----:B------:R-:W-:Y:S01]  /*0160*/  VOTEU.ANY UP1, P0 ;  /* 0x00000000003f7886 */ /* 0x000fe20000020100 */
[----:B------:R-:W1:Y:S01]  /*0170*/  @UP0 S2UR UR8, SR_CgaCtaId ;  /* 0x00000000000809c3 */ /* 0x000e620000008800 */
[----:B------:R-:W-:Y:S01]  /*0180*/  @UP0 UMOV UR6, 0x400 ;  /* 0x0000040000060882 */ /* 0x000fe20000000000 */
[----:B------:R-:W-:-:S04]  /*0190*/  @UP0 UIADD3 UR4, -UR4, 0x100000, URZ ;  /* 0x0010000004040890 */ /* 0x000fc8000fffe13f */
[----:B------:R-:W-:Y:S02]  /*01a0*/  @UP0 USHF.L.U32 UR5, UR4, 0xb, URZ ;  /* 0x0000000b04050899 */ /* 0x000fe4000800063f */
[----:B------:R-:W-:Y:S01]  /*01b0*/  @UP0 USHF.L.U32 UR4, UR4, 0x1, URZ ;  /* 0x0000000104040899 */ /* 0x000fe2000800063f */
[----:B0-----:R-:W-:Y:S02]  /*01c0*/  ISETP.NE.AND P1, PT, R2, RZ, PT ;  /* 0x000000ff0200720c */ /* 0x001fe40003f25270 */
[----:B------:R-:W-:Y:S01]  /*01d0*/  SHF.R.U32.HI R2, RZ, 0x7, R3 ;  /* 0x00000007ff027819 */ /* 0x000fe20000011603 */
[----:B-1----:R-:W-:Y:S02]  /*01e0*/  @UP0 ULEA UR8, UR8, UR6, 0x18 ;  /* 0x0000000608080291 */ /* 0x002fe4000f8ec03f */
[----:B------:R-:W-:-:S04]  /*01f0*/  @UP0 UIADD3 UR6, -UR7, 0x100000, URZ ;  /* 0x0010000007060890 */ /* 0x000fc8000fffe13f */
[----:B------:R-:W-:Y:S02]  /*0200*/  @UP0 USHF.L.U32 UR7, UR6, 0xb, URZ ;  /* 0x0000000b06070899 */ /* 0x000fe4000800063f */
[----:B------:R-:W-:Y:S01]  /*0210*/  @UP0 USHF.L.U32 UR6, UR6, 0x1, URZ ;  /* 0x0000000106060899 */ /* 0x000fe2000800063f */
[----:B------:R-:W-:Y:S01]  /*0220*/  VOTEU.ANY UP0, P0 ;  /* 0x00000000003f7886 */ /* 0x000fe20000000100 */
[----:B------:R-:W0:Y:S04]  /*0230*/  SHFL.IDX PT, R2, R2, RZ, 0x1f ;  /* 0x00001fff02027589 */ /* 0x000e2800000e0000 */
[----:B------:R-:W1:Y:S02]  /*0240*/  FENCE.VIEW.ASYNC.S ;  /* 0x00000000000073c6 */ /* 0x000e640000000000 */
[----:B-1----:R1:W2:Y:S04]  /*0250*/  @UP0 SYNCS.EXCH.64 URZ, [UR8+0x38800], UR4 ;  /* 0x03880004083f05b2 */ /* 0x0022a80008000100 */
[----:B------:R1:W3:Y:S01]  /*0260*/  @UP1 SYNCS.EXCH.64 URZ, [UR8+0x38820], UR6 ;  /* 0x03882006083f15b2 */ /* 0x0002e20008000100 */
[----:B------:R-:W-:Y:S05]  /*0270*/  @P1 BRA `(.L_x_2) ;  /* 0x0000000000481947 */ /* 0x000fea0003800000 */
[----:B-1----:R-:W1:Y:S01]  /*0280*/  S2UR UR5, SR_CgaCtaId ;  /* 0x00000000000579c3 */ /* 0x002e620000008800 */
[----:B------:R-:W-:Y:S01]  /*0290*/  UMOV UR4, 0x400 ;  /* 0x0000040000047882 */ /* 0x000fe20000000000 */
[----:B------:R-:W-:Y:S01]  /*02a0*/  UMOV UR6, 0x1 ;  /* 0x0000000100067882 */ /* 0x000fe20000000000 */
[----:B------:R-:W-:Y:S01]  /*02b0*/  UMOV UR7, 0x2 ;  /* 0x0000000200077882 */ /* 0x000fe20000000000 */
[----:B------:R-:W-:Y:S01]  /*02c0*/  ELECT P0, URZ, PT ;  /* 0x00000000003f782f */ /* 0x000fe20003800000 */
[----:B-1----:R-:W-:Y:S02]  /*02d0*/  ULEA UR8, UR5, UR4, 0x18 ;  /* 0x0000000405087291 */ /* 0x002fe4000f8ec03f */
[----:B------:R-:W-:-:S04]  /*02e0*/  UIADD3 UR4, -UR6, 0x100000, URZ ;  /* 0x0010000006047890 */ /* 0x000fc8000fffe13f */
[----:B------:R-:W-:Y:S02]  /*02f0*/  USHF.L.U32 UR5, UR4, 0xb, URZ ;  /* 0x0000000b04057899 */ /* 0x000fe4000800063f */
[----:B------:R-:W-:Y:S02]  /*0300*/  USHF.L.U32 UR4, UR4, 0x1, URZ ;  /* 0x0000000104047899 */ /* 0x000fe4000800063f */
[----:B------:R-:W-:-:S04]  /*0310*/  UIADD3 UR6, -UR7, 0x100000, URZ ;  /* 0x0010000007067890 */ /* 0x000fc8000fffe13f */
[----:B------:R-:W-:Y:S02]  /*0320*/  USHF.L.U32 UR7, UR6, 0xb, URZ ;  /* 0x0000000b06077899 */ /* 0x000fe4000800063f */
[----:B------:R-:W-:Y:S01]  /*0330*/  USHF.L.U32 UR6, UR6, 0x1, URZ ;  /* 0x0000000106067899 */ /* 0x000fe2000800063f */
[----:B------:R-:W1:Y:S03]  /*0340*/  FENCE.VIEW.ASYNC.S ;  /* 0x00000000000073c6 */ /* 0x000e660000000000 */
[----:B-1----:R4:W1:Y:S08]  /*0350*/  SYNCS.EXCH.64 URZ, [UR8+0x38830], UR4 ;  /* 0x03883004083f75b2 */ /* 0x0028700008000100 */
[----:B------:R4:W0:Y:S01]  /*0360*/  SYNCS.EXCH.64 URZ, [UR8+0x38840], UR6 ;  /* 0x03884006083f75b2 */ /* 0x0008220008000100 */
[----:B------:R4:W0:Y:S01]  /*0370*/  SYNCS.EXCH.64 URZ, [UR8+0x38838], UR4 ;  /* 0x03883804083f75b2 */ /* 0x0008220008000100 */
[----:B------:R4:W0:Y:S02]  /*0380*/  SYNCS.EXCH.64 URZ, [UR8+0x38848], UR6 ;  /* 0x03884806083f75b2 */ /* 0x0008240008000100 */
[----:B----4-:R-:W-:Y:S01]  /*0390*/  NOP ;  /* 0x0000000000007918 */ /* 0x010fe20000000000 */
.L_x_2:
[----:B------:R-:W4:Y:S01]  /*03a0*/  SHFL.IDX PT, R3, R0, RZ, 0x1f ;  /* 0x00001fff00037589 */ /* 0x000f2200000e0000 */
[----:B------:R-:W-:Y:S01]  /*03b0*/  NOP ;  /* 0x0000000000007918 */ /* 0x000fe20000000000 */
[----:B----4-:R-:W-:-:S13]  /*03c0*/  ISETP.NE.AND P0, PT, R3, RZ, PT ;  /* 0x000000ff0300720c */ /* 0x010fda0003f05270 */
        /* <DEDUP_REMOVED lines=19> */
.L_x_3:
[----:B------:R-:W4:Y:S01]  /*0500*/  SHFL.IDX PT, R3, R0, RZ, 0x1f ;  /* 0x00001fff00037589 */ /* 0x000f2200000e0000 */
[----:B------:R-:W-:Y:S01]  /*0510*/  NOP ;  /* 0x0000000000007918 */ /* 0x000fe20000000000 */
[----:B----4-:R-:W-:-:S13]  /*0520*/  ISETP.NE.AND P0, PT, R3, RZ, PT ;  /* 0x000000ff0300720c */ /* 0x010fda0003f05270 */
[----:B------:R-:W-:Y:S05]  /*0530*/  @P0 BRA `(.L_x_4) ;  /* 0x0000000000380947 */ /* 0x000fea0003800000 */
[----:B-1----:R-:W1:Y:S01]  /*0540*/  S2UR UR5, SR_CgaCtaId ;  /* 0x00000000000579c3 */ /* 0x002e620000008800 */
[----:B------:R-:W-:Y:S01]  /*0550*/  UMOV UR4, 0x400 ;  /* 0x0000040000047882 */ /* 0x000fe20000000000 */
[----:B------:R-:W-:Y:S01]  /*0560*/  UMOV UR7, 0x1 ;  /* 0x0000000100077882 */ /* 0x000fe20000000000 */
[----:B------:R-:W-:Y:S01]  /*0570*/  ELECT P0, URZ, PT ;  /* 0x00000000003f782f */ /* 0x000fe20003800000 */
[----:B-1----:R-:W-:Y:S02]  /*0580*/  ULEA UR6, UR5, UR4, 0x18 ;  /* 0x0000000405067291 */ /* 0x002fe4000f8ec03f */
[----:B------:R-:W-:-:S04]  /*0590*/  UIADD3 UR4, -UR7, 0x100000, URZ ;  /* 0x0010000007047890 */ /* 0x000fc8000fffe13f */
[----:B------:R-:W-:Y:S02]  /*05a0*/  USHF.L.U32 UR5, UR4, 0xb, URZ ;  /* 0x0000000b04057899 */ /* 0x000fe4000800063f */
[----:B------:R-:W-:Y:S01]  /*05b0*/  USHF.L.U32 UR4, UR4, 0x1, URZ ;  /* 0x0000000104047899 */ /* 0x000fe2000800063f */
[----:B------:R-:W1:Y:S11]  /*05c0*/  FENCE.VIEW.ASYNC.S ;  /* 0x00000000000073c6 */ /* 0x000e760000000000 */
[----:B-1----:R4:W1:Y:S01]  /*05d0*/  SYNCS.EXCH.64 URZ, [UR6+0x38870], UR4 ;  /* 0x03887004063f75b2 */ /* 0x0028620008000100 */
[----:B------:R4:W0:Y:S01]  /*05e0*/  SYNCS.EXCH.64 URZ, [UR6+0x38880], UR4 ;  /* 0x03888004063f75b2 */ /* 0x0008220008000100 */
[----:B------:R4:W0:Y:S01]  /*05f0*/  SYNCS.EXCH.64 URZ, [UR6+0x38878], UR4 ;  /* 0x03887804063f75b2 */ /* 0x0008220008000100 */
[----:B------:R4:W0:Y:S02]  /*0600*/  SYNCS.EXCH.64 URZ, [UR6+0x38888], UR4 ;  /* 0x03888804063f75b2 */ /* 0x0008240008000100 */
[----:B----4-:R-:W-:Y:S01]  /*0610*/  NOP ;  /* 0x0000000000007918 */ /* 0x010fe20000000000 */
.L_x_4:
        /* <DEDUP_REMOVED lines=22> */
.L_x_5:
        /* <DEDUP_REMOVED lines=22> */
.L_x_6:
[----:B0-----:R-:W-:Y:S01]  /*08e0*/  ISETP.NE.AND P0, PT, R2, RZ, PT ;  /* 0x000000ff0200720c */ /* 0x001fe20003f05270 */
[----:B------:R-:W-:Y:S01]  /*08f0*/  IMAD.MOV.U32 R2, RZ, RZ, 0x1 ;  /* 0x00000001ff027424 */ /* 0x000fe200078e00ff */
[----:B------:R-:W-:Y:S01]  /*0900*/  NOP ;  /* 0x0000000000007918 */ /* 0x000fe20000000000 */
[----:B------:R-:W-:Y:S03]  /*0910*/  BSSY B6, `(.L_x_7) ;  /* 0x000104d000067945 */ /* 0x000fe60003800000 */
[----:B------:R-:W-:-:S05]  /*0920*/  SEL R2, R2, 0x2, !P0 ;  /* 0x0000000202027807 */ /* 0x000fca0004000000 */
[----:B------:R0:W-:Y:S01]  /*0930*/  STL [R1+0x14], R2 ;  /* 0x0000140201007387 */ /* 0x0001e20000100800 */
[----:B-123--:R-:W-:Y:S06]  /*0940*/  BAR.SYNC.DEFER_BLOCKING 0x0 ;  /* 0x0000000000007b1d */ /* 0x00efec0000010000 */
[----:B------:R-:W-:Y:S05]  /*0950*/  @!P0 BRA `(.L_x_8) ;  /* 0x000000bc00308947 */ /* 0x000fea0003800000 */
.L_x_9:
[----:B------:R-:W-:-:S08]  /*0960*/  NOP ;  /* 0x0000000000007918 */ /* 0x000fd00000000000 */
[----:B------:R-:W1:Y:S02]  /*0970*/  USETMAXREG.TRY_ALLOC.CTAPOOL UP0, 0xf0 ;  /* 0x000000f0000079c8 */ /* 0x000e640008000600 */
[----:B-1----:R-:W-:-:S13]  /*0980*/  PLOP3.LUT P0, PT, PT, PT, UP0, 0x80, 0x0 ;  /* 0x000000000000781c */ /* 0x002fda0003f0f008 */
[----:B------:R-:W-:Y:S05]  /*0990*/  @!P0 BRA `(.L_x_9) ;  /* 0xfffffffc00f08947 */ /* 0x000fea000383ffff */
[----:B0-----:R-:W0:Y:S08]  /*09a0*/  LDC R2, c[0x0][0xc50] ;  /* 0x00031400ff027b82 */ /* 0x001e300000000800 */
[----:B------:R-:W1:Y:S08]  /*09b0*/  S2UR UR4, SR_CTAID.Y ;  /* 0x00000000000479c3 */ /* 0x000e700000002600 */
[----:B------:R-:W2:Y:S08]  /*09c0*/  S2UR UR5, SR_CTAID.Z ;  /* 0x00000000000579c3 */ /* 0x000eb00000002700 */
[----:B------:R-:W-:Y:S06]  /*09d0*/  BAR.ARV 0x8, 0x180 ;  /* 0x0206000000007b1d */ /* 0x000fec0000002000 */
[----:B0-----:R-:W-:Y:S01]  /*09e0*/  ISETP.NE.AND P0, PT, R2, 0x1, PT ;  /* 0x000000010200780c */ /* 0x001fe20003f05270 */
[----:B-1----:R-:W-:-:S12]  /*09f0*/  IMAD.U32 R18, RZ, RZ, UR4 ;  /* 0x00000004ff127e24 */ /* 0x002fd8000f8e00ff */
[----:B------:R-:W0:Y:S08]  /*0a00*/  @P0 LDC R0, c[0x0][0xc54] ;  /* 0x00031500ff000b82 */ /* 0x000e300000000800 */
[----:B------:R-:W1:Y:S01]  /*0a10*/  @P0 LDC R3, c[0x0][0xc58] ;  /* 0x00031600ff030b82 */ /* 0x000e620000000800 */
[----:B0-----:R-:W-:-:S05]  /*0a20*/  @P0 IMAD.HI.U32 R0, R0, UR4, RZ ;  /* 0x0000000400000c27 */ /* 0x001fca000f8e00ff */
[----:B-1----:R-:W-:Y:S02]  /*0a30*/  @P0 SHF.R.U32.HI R18, RZ, R3, R0 ;  /* 0x00000003ff120219 */ /* 0x002fe40000011600 */
[----:B--2---:R-:W-:-:S03]  /*0a40*/  ISETP.LE.AND P0, PT, RZ, UR5, PT ;  /* 0x00000005ff007c0c */ /* 0x004fc6000bf03270 */
[----:B------:R-:W-:-:S04]  /*0a50*/  IMAD.MOV R3, RZ, RZ, -R18 ;  /* 0x000000ffff037224 */ /* 0x000fc800078e0a12 */
[----:B------:R-:W-:-:S06]  /*0a60*/  IMAD R2, R2, R3, UR4 ;  /* 0x0000000402027e24 */ /* 0x000fcc000f8e0203 */
[----:B------:R-:W-:Y:S05]  /*0a70*/  @!P0 BRA `(.L_x_10) ;  /* 0x0000010000d88947 */ /* 0x000fea0003800000 */
[----:B------:R-:W0:Y:S01]  /*0a80*/  LDC.64 R4, c[0x0][0x418] ;  /* 0x00010600ff047b82 */ /* 0x000e220000000a00 */
[----:B------:R-:W-:Y:S01]  /*0a90*/  LOP3.LUT R17, R2, 0xffff, RZ, 0xc0, !PT ;  /* 0x0000ffff02117812 */ /* 0x000fe200078ec0ff */
[----:B------:R-:W-:-:S06]  /*0aa0*/  IMAD.MOV.U32 R22, RZ, RZ, RZ ;  /* 0x000000ffff167224 */ /* 0x000fcc00078e00ff */
[----:B------:R-:W1:Y:S08]  /*0ab0*/  LDC R19, c[0x0][0x424] ;  /* 0x00010900ff137b82 */ /* 0x000e700000000800 */
[----:B------:R-:W2:Y:S01]  /*0ac0*/  LDC R0, c[0x0][0x2f0] ;  /* 0x0000bc00ff007b82 */ /* 0x000ea20000000800 */
[----:B0-----:R-:W-:-:S04]  /*0ad0*/  ISETP.NE.U32.AND P0, PT, R4, RZ, PT ;  /* 0x000000ff0400720c */ /* 0x001fc80003f05070 */
[----:B------:R-:W-:-:S04]  /*0ae0*/  ISETP.NE.AND.EX P0, PT, R5, RZ, PT, P0 ;  /* 0x000000ff0500720c */ /* 0x000fc80003f05300 */
[----:B-1----:R-:W-:-:S05]  /*0af0*/  SEL R19, R19, 0x1, P0 ;  /* 0x0000000113137807 */ /* 0x002fca0000000000 */
[----:B--2---:R-:W-:-:S04]  /*0b00*/  IMAD R19, R19, R0, RZ ;  /* 0x0000000013137224 */ /* 0x004fc800078e02ff */
[C---:B------:R-:W-:Y:S01]  /*0b10*/  VIADD R0, R19.reuse, 0x4f ;  /* 0x0000004f13007836 */ /* 0x040fe20000000000 */
[----:B------:R-:W-:-:S03]  /*0b20*/  ISETP.GE.AND P0, PT, R19, 0x1, PT ;  /* 0x000000011300780c */ /* 0x000fc60003f06270 */
[----:B------:R-:W-:-:S05]  /*0b30*/  IMAD.HI R0, R0, 0x66666667, RZ ;  /* 0x6666666700007827 */ /* 0x000fca00078e02ff */
[----:B------:R-:W-:-:S04]  /*0b40*/  SHF.R.U32.HI R3, RZ, 0x1f, R0 ;  /* 0x0000001fff037819 */ /* 0x000fc80000011600 */
[----:B------:R-:W-:Y:S01]  /*0b50*/  LEA.HI.SX32 R0, R0, R3, 0x1b ;  /* 0x0000000300007211 */ /* 0x000fe200078fdaff */
[----:B------:R-:W-:Y:S06]  /*0b60*/  @!P0 BRA `(.L_x_11) ;  /* 0x0000000000788947 */ /* 0x000fec0003800000 */
[----:B------:R-:W-:-:S04]  /*0b70*/  SHF.R.U32.HI R5, RZ, 0x10, R2 ;  /* 0x00000010ff057819 */ /* 0x000fc80000011602 */
[----:B------:R-:W-:-:S13]  /*0b80*/  ISETP.NE.AND P0, PT, R5, RZ, PT ;  /* 0x000000ff0500720c */ /* 0x000fda0003f05270 */
[----:B------:R-:W0:Y:S02]  /*0b90*/  @!P0 LDC R5, c[0x0][0x9f0] ;  /* 0x00027c00ff058b82 */ /* 0x000e240000000800 */
[-C--:B0-----:R-:W-:Y:S02]  /*0ba0*/  IABS R7, R5.reuse ;  /* 0x0000000500077213 */ /* 0x081fe40000000000 */
[----:B------:R-:W-:Y:S02]  /*0bb0*/  IADD3 R4, R0, -0x1, R5 ;  /* 0xffffffff00047810 */ /* 0x000fe40007ffe005 */
[----:B------:R-:W0:Y:S01]  /*0bc0*/  I2F.RP R6, R7 ;  /* 0x0000000700067306 */ /* 0x000e220000209400 */
[----:B------:R-:W-:-:S05]  /*0bd0*/  IABS R10, R5 ;  /* 0x00000005000a7213 */ /* 0x000fca0000000000 */
[----:B------:R-:W-:Y:S02]  /*0be0*/  IMAD.MOV R10, RZ, RZ, -R10 ;  /* 0x000000ffff0a7224 */ /* 0x000fe400078e0a0a */
[----:B0-----:R-:W0:Y:S02]  /*0bf0*/  MUFU.RCP R6, R6 ;  /* 0x0000000600067308 */ /* 0x001e240000001000 */
[----:B0-----:R-:W-:Y:S02]  /*0c00*/  IADD3 R2, R6, 0xffffffe, RZ ;  /* 0x0ffffffe06027810 */ /* 0x001fe40007ffe0ff */
[----:B------:R-:W-:-:S04]  /*0c10*/  IABS R6, R4 ;  /* 0x0000000400067213 */ /* 0x000fc80000000000 */
[----:B------:R0:W1:Y:S01]  /*0c20*/  F2I.FTZ.U32.TRUNC.NTZ R3, R2 ;  /* 0x0000000200037305 */ /* 0x000062000021f000 */
[----:B------:R-:W-:-:S04]  /*0c30*/  LOP3.LUT R4, R4, R5, RZ, 0x3c, !PT ;  /* 0x0000000504047212 */ /* 0x000fc800078e3cff */
[----:B------:R-:W-:Y:S01]  /*0c40*/  ISETP.GE.AND P2, PT, R4, RZ, PT ;  /* 0x000000ff0400720c */ /* 0x000fe20003f46270 */
[----:B0-----:R-:W-:Y:S02]  /*0c50*/  IMAD.MOV.U32 R2, RZ, RZ, RZ ;  /* 0x000000ffff027224 */ /* 0x001fe400078e00ff */
[----:B-1----:R-:W-:-:S04]  /*0c60*/  IMAD.MOV R8, RZ, RZ, -R3 ;  /* 0x000000ffff087224 */ /* 0x002fc800078e0a03 */
[----:B------:R-:W-:-:S04]  /*0c70*/  IMAD R9, R8, R7, RZ ;  /* 0x0000000708097224 */ /* 0x000fc800078e02ff */
[----:B------:R-:W-:-:S04]  /*0c80*/  IMAD.HI.U32 R3, R3, R9, R2 ;  /* 0x0000000903037227 */ /* 0x000fc800078e0002 */
[----:B------:R-:W-:Y:S02]  /*0c90*/  IMAD.MOV.U32 R2, RZ, RZ, R10 ;  /* 0x000000ffff027224 */ /* 0x000fe400078e000a */
[----:B------:R-:W-:-:S04]  /*0ca0*/  IMAD.HI.U32 R3, R3, R6, RZ ;  /* 0x0000000603037227 */ /* 0x000fc800078e00ff */
[----:B------:R-:W-:-:S05]  /*0cb0*/  IMAD R2, R3, R2, R6 ;  /* 0x0000000203027224 */ /* 0x000fca00078e0206 */
[----:B------:R-:W-:-:S13]  /*0cc0*/  ISETP.GT.U32.AND P1, PT, R7, R2, PT ;  /* 0x000000020700720c */ /* 0x000fda0003f24070 */
[----:B------:R-:W-:Y:S02]  /*0cd0*/  @!P1 IMAD.IADD R2, R2, 0x1, -R7 ;  /* 0x0000000102029824 */ /* 0x000fe400078e0a07 */
[----:B------:R-:W-:Y:S01]  /*0ce0*/  @!P1 VIADD R3, R3, 0x1 ;  /* 0x0000000103039836 */ /* 0x000fe20000000000 */
[----:B------:R-:W-:Y:S02]  /*0cf0*/  ISETP.NE.AND P1, PT, R5, RZ, PT ;  /* 0x000000ff0500720c */ /* 0x000fe40003f25270 */
[----:B------:R-:W-:-:S13]  /*0d00*/  ISETP.GE.U32.AND P0, PT, R2, R7, PT ;  /* 0x000000070200720c */ /* 0x000fda0003f06070 */
[----:B------:R-:W-:-:S05]  /*0d10*/  @P0 IADD3 R3, R3, 0x1, RZ ;  /* 0x0000000103030810 */ /* 0x000fca0007ffe0ff */
[----:B------:R-:W-:Y:S01]  /*0d20*/  @!P2 IMAD.MOV R3, RZ, RZ, -R3 ;  /* 0x000000ffff03a224 */ /* 0x000fe200078e0a03 */
[----:B------:R-:W-:-:S05]  /*0d30*/  @!P1 LOP3.LUT R3, RZ, R5, RZ, 0x33, !PT ;  /* 0x00000005ff039212 */ /* 0x000fca00078e33ff */
[----:B------:R-:W-:-:S07]  /*0d40*/  IMAD.MOV.U32 R22, RZ, RZ, R3 ;  /* 0x000000ffff167224 */ /* 0x000fce00078e0003 */
.L_x_11:
[----:B------:R-:W0:Y:S01]  /*0d50*/  S2R R2, SR_TID.X ;  /* 0x0000000000027919 */ /* 0x000e220000002100 */
[-C--:B------:R-:W-:Y:S01]  /*0d60*/  IMAD R17, R17, R22.reuse, RZ ;  /* 0x0000001611117224 */ /* 0x080fe200078e02ff */
[----:B------:R-:W-:Y:S01]  /*0d70*/  PLOP3.LUT P0, PT, PT, PT, PT, 0x80, 0x0 ;  /* 0x000000000000781c */ /* 0x000fe20003f0f070 */
[----:B------:R-:W-:Y:S01]  /*0d80*/  IMAD.MOV.U32 R3, RZ, RZ, RZ ;  /* 0x000000ffff037224 */ /* 0x000fe200078e00ff */
[----:B------:R-:W-:Y:S02]  /*0d90*/  CS2R R150, SRZ ;  /* 0x0000000000967805 */ /* 0x000fe4000001ff00 */
[----:B------:R-:W-:Y:S02]  /*0da0*/  CS2R R148, SRZ ;  /* 0x0000000000947805 */ /* 0x000fe4000001ff00 */
[----:B------:R-:W-:Y:S01]  /*0db0*/  VIADDMNMX R22, R17, R22, R0, PT ;  /* 0x0000001611167246 */ /* 0x000fe20003800100 */
[----:B------:R-:W-:Y:S01]  /*0dc0*/  IMAD.MOV.U32 R0, RZ, RZ, RZ ;  /* 0x000000ffff007224 */ /* 0x000fe200078e00ff */
[----:B------:R-:W-:-:S02]  /*0dd0*/  CS2R R146, SRZ ;  /* 0x0000000000927805 */ /* 0x000fc4000001ff00 */
[----:B------:R-:W-:Y:S02]  /*0de0*/  CS2R R144, SRZ ;  /* 0x0000000000907805 */ /* 0x000fe4000001ff00 */
[----:B------:R-:W-:Y:S02]  /*0df0*/  ISETP.GT.AND P1, PT, R22, R17, PT ;  /* 0x000000111600720c */ /* 0x000fe40003f24270 */
[----:B------:R-:W-:Y:S02]  /*0e00*/  CS2R R142, SRZ ;  /* 0x00000000008e7805 */ /* 0x000fe4000001ff00 */
[----:B------:R-:W-:Y:S02]  /*0e10*/  CS2R R140, SRZ ;  /* 0x00000000008c7805 */ /* 0x000fe4000001ff00 */
[----:B------:R-:W-:Y:S02]  /*0e20*/  CS2R R138, SRZ ;  /* 0x00000000008a7805 */ /* 0x000fe4000001ff00 */
[----:B------:R-:W-:-:S02]  /*0e30*/  CS2R R136, SRZ ;  /* 0x0000000000887805 */ /* 0x000fc4000001ff00 */
[----:B------:R-:W-:Y:S02]  /*0e40*/  CS2R R134, SRZ ;  /* 0x0000000000867805 */ /* 0x000fe4000001ff00 */
[----:B------:R-:W-:Y:S02]  /*0e50*/  CS2R R132, SRZ ;  /* 0x0000000000847805 */ /* 0x000fe4000001ff00 */
        /* <DEDUP_REMOVED lines=14> */
[----:B------:R-:W-:Y:S01]  /*0f40*/  CS2R R102, SRZ ;  /* 0x0000000000667805 */ /* 0x000fe2000001ff00 */
[----:B0-----:R-:W-:Y:S01]  /*0f50*/  VIADD R23, R2, 0xffffff80 ;  /* 0xffffff8002177836 */ /* 0x001fe20000000000 */
        /* <DEDUP_REMOVED lines=38> */
[----:B------:R-:W-:Y:S01]  /*11c0*/  CS2R R24, SRZ ;  /* 0x0000000000187805 */ /* 0x000fe2000001ff00 */
[----:B------:R-:W-:Y:S06]  /*11d0*/  @!P1 BRA `(.L_x_12) ;  /* 0x0000008c00e09947 */ /* 0x000fec0003800000 */
[----:B------:R-:W-:Y:S01]  /*11e0*/  SHF.R.S32.HI R0, RZ, 0x1f, R23 ;  /* 0x0000001fff007819 */ /* 0x000fe20000011417 */
[----:B------:R-:W0:Y:S01]  /*11f0*/  S2UR UR7, SR_CgaCtaId ;  /* 0x00000000000779c3 */ /* 0x000e220000008800 */
[----:B------:R-:W-:Y:S02]  /*1200*/  UMOV UR6, 0x400 ;  /* 0x0000040000067882 */ /* 0x000fe40000000000 */
[----:B------:R-:W-:-:S04]  /*1210*/  LEA.HI R64, R0, R23, RZ, 0x7 ;  /* 0x0000001700407211 */ /* 0x000fc800078f38ff */
[----:B------:R-:W-:-:S06]  /*1220*/  SHF.R.S32.HI R0, RZ, 0x7, R64 ;  /* 0x00000007ff007819 */ /* 0x000fcc0000011440 */
[----:B------:R-:W1:Y:S01]  /*1230*/  SHFL.IDX PT, R0, R0, RZ, 0x1f ;  /* 0x00001fff00007589 */ /* 0x000e6200000e0000 */
[----:B0-----:R-:W-:-:S04]  /*1240*/  ULEA UR8, UR7, UR6, 0x18 ;  /* 0x0000000607087291 */ /* 0x001fc8000f8ec03f */
[----:B------:R-:W-:Y:S02]  /*1250*/  UIADD3 UR6, UR8, 0x14400, URZ ;  /* 0x0001440008067890 */ /* 0x000fe4000fffe03f */
[----:B------:R-:W-:Y:S02]  /*1260*/  IMAD.U32 R16, RZ, RZ, UR8 ;  /* 0x00000008ff107e24 */ /* 0x000fe4000f8e00ff */
[----:B------:R-:W-:Y:S01]  /*1270*/  ULOP3.LUT UP0, URZ, UR6, 0x9f, URZ, 0xc0, !UPT ;  /* 0x0000009f063f7892 */ /* 0x000fe2000f80c03f */
[----:B-1----:R-:W-:-:S05]  /*1280*/  R2UR UR4, R0 ;  /* 0x00000000000472ca */ /* 0x002fca00000e0000 */
[----:B------:R-:W-:-:S08]  /*1290*/  PLOP3.LUT P0, PT, PT, PT, UP0, 0x80, 0x0 ;  /* 0x000000000000781c */ /* 0x000fd00003f0f008 */
[----:B------:R-:W-:-:S04]  /*12a0*/  ULEA.HI UR5, UR4, UR4, URZ, 0x1 ;  /* 0x0000000404057291 */ /* 0x000fc8000f8f083f */
[----:B------:R-:W-:-:S04]  /*12b0*/  ULOP3.LUT UR5, UR5, 0x1e, URZ, 0xc0, !UPT ;  /* 0x0000001e05057892 */ /* 0x000fc8000f8ec03f */
[----:B------:R-:W-:-:S04]  /*12c0*/  UIADD3 UR5, UR4, -UR5, URZ ;  /* 0x8000000504057290 */ /* 0x000fc8000fffe03f */
[----:B------:R-:W-:-:S04]  /*12d0*/  ULEA UR5, UR5, UR6, 0xd ;  /* 0x0000000605057291 */ /* 0x000fc8000f8e683f */
[----:B------:R-:W-:-:S04]  /*12e0*/  USHF.R.U32.HI UR5, URZ, 0x4, UR5 ;  /* 0x000000043f057899 */ /* 0x000fc80008011605 */
[----:B------:R-:W-:Y:S01]  /*12f0*/  ULOP3.LUT UR36, UR5, 0x3fff, URZ, 0xc0, !UPT ;  /* 0x00003fff05247892 */ /* 0x000fe2000f8ec03f */
[----:B------:R-:W-:Y:S11]  /*1300*/  @!P0 BRA `(.L_x_13) ;  /* 0x0000000000408947 */ /* 0x000ff60003800000 */
[----:B------:R-:W-:Y:S01]  /*1310*/  MOV R0, 0x0 ;  /* 0x0000000000007802 */ /* 0x000fe20000000f00 */
[----:B------:R-:W-:Y:S01]  /*1320*/  ULDC.64 UR4, c[0x4][0xa8] ;  /* 0x01002a0000047ab9 */ /* 0x000fe20000000a00 */
[----:B------:R-:W-:Y:S01]  /*1330*/  ULDC.64 UR6, c[0x4][0x28] ;  /* 0x01000a0000067ab9 */ /* 0x000fe20000000a00 */
[----:B------:R-:W-:Y:S01]  /*1340*/  MOV R4, UR4 ;  /* 0x0000000400047c02 */ /* 0x000fe20008000f00 */
[----:B------:R0:W1:Y:S01]  /*1350*/  LDC.64 R2, c[0x4][R0] ;  /* 0x0100000000027b82 */ /* 0x0000620000000a00 */
[----:B------:R-:W-:Y:S01]  /*1360*/  IMAD.U32 R5, RZ, RZ, UR5 ;  /* 0x00000005ff057e24 */ /* 0x000fe2000f8e00ff */
[----:B------:R-:W-:Y:S01]  /*1370*/  ULDC.64 UR4, c[0x4][0xb0] ;  /* 0x01002c0000047ab9 */ /* 0x000fe20000000a00 */
[----:B------:R-:W-:Y:S01]  /*1380*/  IMAD.U32 R10, RZ, RZ, UR6 ;  /* 0x00000006ff0a7e24 */ /* 0x000fe2000f8e00ff */
[----:B------:R-:W-:Y:S01]  /*1390*/  MOV R12, 0x1 ;  /* 0x00000001000c7802 */ /* 0x000fe20000000f00 */
[----:B------:R-:W-:Y:S02]  /*13a0*/  IMAD.U32 R6, RZ, RZ, UR4 ;  /* 0x00000004ff067e24 */ /* 0x000fe4000f8e00ff */
[----:B------:R-:W-:-:S02]  /*13b0*/  IMAD.U32 R7, RZ, RZ, UR5 ;  /* 0x00000005ff077e24 */ /* 0x000fc4000f8e00ff */
[----:B------:R-:W-:Y:S02]  /*13c0*/  IMAD.U32 R11, RZ, RZ, UR7 ;  /* 0x00000007ff0b7e24 */ /* 0x000fe4000f8e00ff */
[----:B------:R-:W-:Y:S02]  /*13d0*/  IMAD.MOV.U32 R8, RZ, RZ, 0x70 ;  /* 0x00000070ff087424 */ /* 0x000fe400078e00ff */
[----:B0-----:R-:W-:-:S07]  /*13e0*/  IMAD.MOV.U32 R13, RZ, RZ, RZ ;  /* 0x000000ffff0d7224 */ /* 0x001fce00078e00ff */
[----:B------:R-:W-:-:S07]  /*13f0*/  LEPC R20, `(.L_x_13) ;  /* 0x000000001014794e */ /* 0x000fce0000000000 */
[----:B-1----:R-:W-:Y:S05]  /*1400*/  CALL.ABS.NOINC R2 ;  /* 0x0000000002007343 */ /* 0x002fea0003c00000 */
.L_x_13:
[----:B------:R-:W2:Y:S01]  /*1410*/  LDL.LU R20, [R1+0x14] ;  /* 0x0000140001147983 */ /* 0x000ea20000300800 */
[----:B------:R-:W-:Y:S02]  /*1420*/  R2UR UR4, R16 ;  /* 0x00000000100472ca */ /* 0x000fe400000e0000 */
[----:B------:R-:W-:-:S11]  /*1430*/  SHF.L.U32 R2, RZ, 0x1f, RZ ;  /* 0x0000001fff027819 */ /* 0x000fd600000006ff */
[----:B------:R-:W0:Y:S01]  /*1440*/  SYNCS.PHASECHK.TRANS64.TRYWAIT P1, [UR4+0x38800], R2 ;  /* 0x03880002ff0075a7 */ /* 0x000e220008020144 */
[----:B--2---:R-:W-:-:S04]  /*1450*/  LOP3.LUT R0, R20, 0x1, RZ, 0xfc, !PT ;  /* 0x0000000114007812 */ /* 0x004fc800078efcff */
[----:B------:R-:W-:Y:S01]  /*1460*/  ISETP.NE.AND P0, PT, R0, 0x3, PT ;  /* 0x000000030000780c */ /* 0x000fe20003f05270 */
[----:B0-----:R-:W-:-:S12]  /*1470*/  @!P1 BRA `(.L_x_14) ;  /* 0x000000f800609947 */ /* 0x001fd80003800000 */
.L_x_132:
[----:B------:R-:W-:Y:S05]  /*1480*/  @!P0 BRA `(.L_x_15) ;  /* 0x0000000000048947 */ /* 0x000fea0003800000 */
[----:B------:R-:W-:Y:S01]  /*1490*/  BPT.TRAP 0x1 ;  /* 0x000000040000795c */ /* 0x000fe20000300000 */
.L_x_15:
[----:B------:R-:W-:-:S13]  /*14a0*/  R2UR UR4, R16 ;  /* 0x00000000100472ca */ /* 0x000fda00000e0000 */
[----:B------:R1:W2:Y:S01]  /*14b0*/  SYNCS.PHASECHK.TRANS64.TRYWAIT P2, [UR4+0x38830], R2 ;  /* 0x03883002ff0075a7 */ /* 0x0002a20008040144 */
[----:B------:R-:W-:Y:S05]  /*14c0*/  @!P0 BRA `(.L_x_16) ;  /* 0x0000000000048947 */ /* 0x000fea0003800000 */
[----:B------:R-:W-:Y:S01]  /*14d0*/  BPT.TRAP 0x1 ;  /* 0x000000040000795c */ /* 0x000fe20000300000 */
.L_x_16:
[----:B------:R-:W3:Y:S01]  /*14e0*/  S2R R0, SR_TID.X ;  /* 0x0000000000007919 */ /* 0x000ee20000002100 */
[----:B------:R-:W-:Y:S01]  /*14f0*/  IMAD.U32 R4, RZ, RZ, UR36 ;  /* 0x00000024ff047e24 */ /* 0x000fe2000f8e00ff */
[----:B---3--:R-:W-:-:S04]  /*1500*/  LOP3.LUT R0, R0, 0x7f, RZ, 0xc0, !PT ;  /* 0x0000007f00007812 */ /* 0x008fc800078ec0ff */
[----:B------:R-:W-:Y:S01]  /*1510*/  ISETP.NE.AND P1, PT, R0, RZ, PT ;  /* 0x000000ff0000720c */ /* 0x000fe20003f25270 */
[----:B--2---:R-:W-:-:S12]  /*1520*/  @P2 BRA `(.L_x_17) ;  /* 0x00000000000c2947 */ /* 0x004fd80003800000 */
[----:B------:R-:W-:-:S13]  /*1530*/  R2UR UR4, R16 ;  /* 0x00000000100472ca */ /* 0x000fda00000e0000 */
[----:B------:R-:W2:Y:S02]  /*1540*/  SYNCS.PHASECHK.TRANS64.TRYWAIT P2, [UR4+0x38830], R2 ;  /* 0x03883002ff0075a7 */ /* 0x000ea40008040144 */
[----:B--2---:R-:W-:Y:S05]  /*1550*/  @!P2 BRA `(.L_x_18) ;  /* 0x000000f80044a947 */ /* 0x004fea0003800000 */
.L_x_17:
[----:B------:R-:W-:Y:S05]  /*1560*/  WARPSYNC.ALL ;  /* 0x0000000000007948 */ /* 0x000fea0003800000 */
[----:B------:R-:W-:Y:S01]  /*1570*/  IMAD.MOV.U32 R9, RZ, RZ, RZ ;  /* 0x000000ffff097224 */ /* 0x000fe200078e00ff */
[----:B------:R-:W-:Y:S01]  /*1580*/  LOP3.LUT R4, R4, 0x10000, RZ, 0xfc, !PT ;  /* 0x0001000004047812 */ /* 0x000fe200078efcff */
[----:B------:R-:W-:Y:S02]  /*1590*/  IMAD.MOV.U32 R151, RZ, RZ, RZ ;  /* 0x000000ffff977224 */ /* 0x000fe400078e00ff */
[----:B------:R-:W-:Y:S01]  /*15a0*/  IMAD.MOV.U32 R5, RZ, RZ, 0x40000040 ;  /* 0x40000040ff057424 */ /* 0x000fe200078e00ff */
[----:B------:R-:W-:Y:S01]  /*15b0*/  R2UR UR60, R16 ;  /* 0x00000000103c72ca */ /* 0x000fe200000e0000 */
[----:B------:R-:W-:Y:S01]  /*15c0*/  WARPGROUP.ARRIVE ;  /* 0x00000000000079c5 */ /* 0x000fe20000000000 */
[C---:B------:R-:W-:Y:S01]  /*15d0*/  R2UR UR8, R4.reuse ;  /* 0x00000000040872ca */ /* 0x040fe200000e0000 */
[----:B------:R-:W-:Y:S01]  /*15e0*/  UMOV UR11, 0x40000040 ;  /* 0x40000040000b7882 */ /* 0x000fe20000000000 */
        /* <DEDUP_REMOVED lines=8> */
[----:B------:R-:W-:Y:S01]  /*1670*/  R2UR UR17, R5 ;  /* 0x00000000051172ca */ /* 0x000fe200000e0000 */
[----:B------:R-:W-:Y:S01]  /*1680*/  UIADD3 UR4, UR60, 0x24400, URZ ;  /* 0x000244003c047890 */ /* 0x000fe2000fffe03f */
[----:B------:R-:W-:Y:S01]  /*1690*/  R2UR UR6, R4 ;  /* 0x00000000040672ca */ /* 0x000fe200000e0000 */
[----:B------:R-:W-:Y:S01]  /*16a0*/  UMOV UR25, 0x40000040 ;  /* 0x4000004000197882 */ /* 0x000fe20000000000 */
[----:B------:R-:W-:Y:S01]  /*16b0*/  MOV R13, UR21 ;  /* 0x00000015000d7c02 */ /* 0x000fe20008000f00 */
[----:B------:R-:W-:Y:S01]  /*16c0*/  USHF.R.U32.HI UR4, URZ, 0x4, UR4 ;  /* 0x000000043f047899 */ /* 0x000fe20008011604 */
[----:B------:R-:W-:Y:S01]  /*16d0*/  LOP3.LUT R64, R64, 0xffffff80, RZ, 0xc0, !PT ;  /* 0xffffff8040407812 */ /* 0x000fe200078ec0ff */
[----:B------:R-:W-:Y:S01]  /*16e0*/  UMOV UR27, 0x40000040 ;  /* 0x40000040001b7882 */ /* 0x000fe20000000000 */
[----:B------:R-:W-:Y:S01]  /*16f0*/  UMOV UR29, 0x40000040 ;  /* 0x40000040001d7882 */ /* 0x000fe20000000000 */
[----:B------:R-:W-:Y:S01]  /*1700*/  ULOP3.LUT UR4, UR4, 0x3fff, URZ, 0xc0, !UPT ;  /* 0x00003fff04047892 */ /* 0x000fe2000f8ec03f */
[----:B------:R-:W-:Y:S01]  /*1710*/  IMAD.MOV.U32 R0, RZ, RZ, -0x2 ;  /* 0xfffffffeff007424 */ /* 0x000fe200078e00ff */
[----:B------:R-:W-:Y:S01]  /*1720*/  UMOV UR31, 0x40000040 ;  /* 0x40000040001f7882 */ /* 0x000fe20000000000 */
[----:B------:R-:W-:Y:S01]  /*1730*/  UMOV UR33, 0x40000040 ;  /* 0x4000004000217882 */ /* 0x000fe20000000000 */
[----:B------:R-:W-:Y:S01]  /*1740*/  ULOP3.LUT UR61, UR4, 0x10000, URZ, 0xfc, !UPT ;  /* 0x00010000043d7892 */ /* 0x000fe2000f8efc3f */
[----:B------:R-:W-:Y:S01]  /*1750*/  IMAD.IADD R64, R23, 0x1, -R64 ;  /* 0x0000000117407824 */ /* 0x000fe200078e0a40 */
[----:B------:R-:W-:Y:S01]  /*1760*/  UIADD3 UR5, UR6, 0x2, URZ ;  /* 0x0000000206057890 */ /* 0x000fe2000fffe03f */
[----:B------:R-:W-:Y:S01]  /*1770*/  P2R R20, PR, RZ, 0x1 ;  /* 0x00000001ff147803 */ /* 0x000fe20000000000 */
[----:B------:R-:W-:Y:S01]  /*1780*/  UIADD3 UR4, UR61, 0x80, URZ ;  /* 0x000000803d047890 */ /* 0x000fe2000fffe03f */
[----:B------:R-:W-:Y:S01]  /*1790*/  MOV R150, R151 ;  /* 0x0000009700967202 */ /* 0x000fe20000000f00 */
[----:B------:R-:W-:Y:S01]  /*17a0*/  UIADD3 UR7, UR6, 0x4, URZ ;  /* 0x0000000406077890 */ /* 0x000fe2000fffe03f */
[----:B0-----:R-:W-:Y:S01]  /*17b0*/  SHF.R.S32.HI R3, RZ, 0x1f, R64 ;  /* 0x0000001fff037819 */ /* 0x001fe20000011440 */
[----:B------:R-:W-:Y:S01]  /*17c0*/  UMOV UR10, UR61 ;  /* 0x0000003d000a7c82 */ /* 0x000fe20008000000 */
[----:B------:R-:W-:Y:S01]  /*17d0*/  UMOV UR20, UR5 ;  /* 0x0000000500147c82 */ /* 0x000fe20008000000 */
[----:B------:R-:W-:Y:S01]  /*17e0*/  HGMMA.64x16x16.F32.BF16 R56, gdesc[UR8], RZ, !UPT, gsb0 ;  /* 0x00200000083879f0 */ /* 0x000fe2000c0018ff */
[----:B------:R-:W-:Y:S01]  /*17f0*/  UMOV UR14, UR4 ;  /* 0x00000004000e7c82 */ /* 0x000fe20008000000 */
[----:B------:R-:W-:Y:S01]  /*1800*/  R2UR UR8, R4 ;  /* 0x00000000040872ca */ /* 0x000fe200000e0000 */
[----:B------:R-:W-:Y:S01]  /*1810*/  UIADD3 UR4, UR61, 0x100, URZ ;  /* 0x000001003d047890 */ /* 0x000fe2000fffe03f */
[----:B------:R-:W-:Y:S01]  /*1820*/  R2UR UR9, R5 ;  /* 0x00000000050972ca */ /* 0x000fe200000e0000 */
[----:B------:R-:W-:Y:S01]  /*1830*/  UMOV UR11, 0x40000040 ;  /* 0x40000040000b7882 */ /* 0x000fe20000000000 */
[----:B------:R-:W-:Y:S01]  /*1840*/  UMOV UR5, 0x40000040 ;  /* 0x4000004000057882 */ /* 0x000fe20000000000 */
[----:B------:R-:W-:Y:S01]  /*1850*/  IMAD.U32 R12, RZ, RZ, UR20 ;  /* 0x00000014ff0c7e24 */ /* 0x000fe2000f8e00ff */
[----:B------:R-:W-:Y:S01]  /*1860*/  UIADD3 UR22, UR61, 0x284, URZ ;  /* 0x000002843d167890 */ /* 0x000fe2000fffe03f */
[----:B------:R-:W-:Y:S01]  /*1870*/  LEA.HI R3, R3, R64, RZ, 0x2 ;  /* 0x0000004003037211 */ /* 0x000fe200078f10ff */
[----:B------:R-:W-:Y:S01]  /*1880*/  UMOV UR10, UR4 ;  /* 0x00000004000a7c82 */ /* 0x000fe20008000000 */
[----:B------:R-:W-:Y:S01]  /*1890*/  UIADD3 UR4, UR61, 0x180, URZ ;  /* 0x000001803d047890 */ /* 0x000fe2000fffe03f */
[--C-:B------:R-:W-:Y:S01]  /*18a0*/  IMAD.MOV.U32 R149, RZ, RZ, R151.reuse ;  /* 0x000000ffff957224 */ /* 0x100fe200078e0097 */
[----:B------:R-:W-:Y:S01]  /*18b0*/  UIADD3 UR24, UR6, 0x406, URZ ;  /* 0x0000040606187890 */ /* 0x000fe2000fffe03f */
[----:B------:R-:W-:Y:S01]  /*18c0*/  LOP3.LUT R3, R3, 0x7ffffffc, RZ, 0xc0, !PT ;  /* 0x7ffffffc03037812 */ /* 0x000fe200078ec0ff */
[----:B------:R-:W-:Y:S01]  /*18d0*/  UIADD3 UR26, UR61, 0x286, URZ ;  /* 0x000002863d1a7890 */ /* 0x000fe2000fffe03f */
[--C-:B------:R-:W-:Y:S01]  /*18e0*/  IMAD.MOV.U32 R148, RZ, RZ, R151.reuse ;  /* 0x000000ffff947224 */ /* 0x100fe200078e0097 */
[----:B------:R-:W-:Y:S01]  /*18f0*/  UIADD3 UR28, UR6, 0x800, URZ ;  /* 0x00000800061c7890 */ /* 0x000fe2000fffe03f */
[----:B------:R-:W-:Y:S01]  /*1900*/  IMAD.MOV.U32 R147, RZ, RZ, R151 ;  /* 0x000000ffff937224 */ /* 0x000fe200078e0097 */
[----:B------:R-:W-:Y:S01]  /*1910*/  UIADD3 UR30, UR61, 0x500, URZ ;  /* 0x000005003d1e7890 */ /* 0x000fe2000fffe03f */
[----:B------:R-:W-:Y:S01]  /*1920*/  IMAD.IADD R3, R64, 0x1, -R3 ;  /* 0x0000000140037824 */ /* 0x000fe200078e0a03 */
[----:B------:R-:W-:Y:S01]  /*1930*/  UIADD3 UR32, UR6, 0x802, URZ ;  /* 0x0000080206207890 */ /* 0x000fe2000fffe03f */
[--C-:B------:R-:W-:Y:S01]  /*1940*/  IMAD.MOV.U32 R146, RZ, RZ, R151.reuse ;  /* 0x000000ffff927224 */ /* 0x100fe200078e0097 */
[----:B------:R-:W-:Y:S01]  /*1950*/  UIADD3 UR34, UR61, 0x502, URZ ;  /* 0x000005023d227890 */ /* 0x000fe2000fffe03f */
[----:B------:R-:W-:Y:S01]  /*1960*/  IMAD R0, R3, R0, 0x50 ;  /* 0x0000005003007424 */ /* 0x000fe200078e0200 */
[----:B------:R-:W-:Y:S01]  /*1970*/  UMOV UR35, 0x40000040 ;  /* 0x4000004000237882 */ /* 0x000fe20000000000 */
[----:B------:R-:W-:Y:S01]  /*1980*/  UIADD3 UR36, UR6, 0x804, URZ ;  /* 0x0000080406247890 */ /* 0x000fe2000fffe03f */
[----:B------:R-:W-:Y:S01]  /*1990*/  IMAD.MOV.U32 R145, RZ, RZ, R151 ;  /* 0x000000ffff917224 */ /* 0x000fe200078e0097 */
[----:B------:R-:W-:Y:S01]  /*19a0*/  UIADD3 UR38, UR61, 0x504, URZ ;  /* 0x000005043d267890 */ /* 0x000fe2000fffe03f */
[----:B------:R-:W-:Y:S01]  /*19b0*/  IMAD.IADD R19, R19, 0x1, R0 ;  /* 0x0000000113137824 */ /* 0x000fe200078e0200 */
[----:B------:R-:W-:Y:S01]  /*19c0*/  UMOV UR37, 0x40000040 ;  /* 0x4000004000257882 */ /* 0x000fe20000000000 */
[----:B------:R-:W-:Y:S01]  /*19d0*/  UMOV UR39, 0x40000040 ;  /* 0x4000004000277882 */ /* 0x000fe20000000000 */
[----:B------:R-:W-:Y:S01]  /*19e0*/  UIADD3 UR40, UR6, 0x806, URZ ;  /* 0x0000080606287890 */ /* 0x000fe2000fffe03f */
[----:B------:R-:W-:Y:S01]  /*19f0*/  IMAD R19, R22, -0x50, R19 ;  /* 0xffffffb016137824 */ /* 0x000fe200078e0213 */
[----:B------:R-:W-:Y:S01]  /*1a00*/  UIADD3 UR42, UR61, 0x506, URZ ;  /* 0x000005063d2a7890 */ /* 0x000fe2000fffe03f */
[----:B------:R-:W-:Y:S01]  /*1a10*/  IMAD.MOV.U32 R144, RZ, RZ, R151 ;  /* 0x000000ffff907224 */ /* 0x000fe200078e0097 */
[----:B------:R-:W-:Y:S01]  /*1a20*/  UMOV UR41, 0x40000040 ;  /* 0x4000004000297882 */ /* 0x000fe20000000000 */
[----:B------:R-:W-:Y:S01]  /*1a30*/  UMOV UR43, 0x40000040 ;  /* 0x40000040002b7882 */ /* 0x000fe20000000000 */
[----:B------:R-:W-:Y:S01]  /*1a40*/  UIADD3 UR44, UR6, 0xc00, URZ ;  /* 0x00000c00062c7890 */ /* 0x000fe2000fffe03f */
[C---:B------:R-:W-:Y:S01]  /*1a50*/  ISETP.GT.AND P6, PT, R19.reuse, RZ, PT ;  /* 0x000000ff1300720c */ /* 0x040fe20003fc4270 */
[----:B------:R-:W-:Y:S01]  /*1a60*/  UIADD3 UR46, UR61, 0x780, URZ ;  /* 0x000007803d2e7890 */ /* 0x000fe2000fffe03f */
[C---:B------:R-:W-:Y:S01]  /*1a70*/  ISETP.GT.AND P5, PT, R19.reuse, 0x1, PT ;  /* 0x000000011300780c */ /* 0x040fe20003fa4270 */
[----:B------:R-:W-:Y:S01]  /*1a80*/  UMOV UR45, 0x40000040 ;  /* 0x40000040002d7882 */ /* 0x000fe20000000000 */
[----:B------:R-:W-:Y:S01]  /*1a90*/  UMOV UR47, 0x40000040 ;  /* 0x40000040002f7882 */ /* 0x000fe20000000000 */
[----:B------:R-:W-:Y:S01]  /*1aa0*/  UIADD3 UR48, UR6, 0xc02, URZ ;  /* 0x00000c0206307890 */ /* 0x000fe2000fffe03f */
[C---:B------:R-:W-:Y:S01]  /*1ab0*/  ISETP.GT.AND P4, PT, R19.reuse, 0x8, PT ;  /* 0x000000081300780c */ /* 0x040fe20003f84270 */
[----:B------:R-:W-:Y:S01]  /*1ac0*/  UIADD3 UR50, UR61, 0x782, URZ ;  /* 0x000007823d327890 */ /* 0x000fe2000fffe03f */
[C---:B------:R-:W-:Y:S01]  /*1ad0*/  ISETP.GT.AND P3, PT, R19.reuse, 0x9, PT ;  /* 0x000000091300780c */ /* 0x040fe20003f64270 */
[----:B------:R-:W-:Y:S01]  /*1ae0*/  UMOV UR49, 0x40000040 ;  /* 0x4000004000317882 */ /* 0x000fe20000000000 */
[----:B------:R-:W-:Y:S01]  /*1af0*/  UMOV UR51, 0x40000040 ;  /* 0x4000004000337882 */ /* 0x000fe20000000000 */
[----:B------:R-:W-:Y:S01]  /*1b00*/  UIADD3 UR52, UR6, 0xc04, URZ ;  /* 0x00000c0406347890 */ /* 0x000fe2000fffe03f */
[----:B------:R-:W-:Y:S01]  /*1b10*/  ISETP.GT.AND P2, PT, R19, 0x10, PT ;  /* 0x000000101300780c */ /* 0x000fe20003f44270 */
[----:B------:R-:W-:-:S02]  /*1b20*/  WARPGROUP.DEPBAR.LE gsb0, 0x0 ;  /* 0x00008000000079c5 */ /* 0x000fc40000010000 */
[----:B------:R-:W-:Y:S01]  /*1b30*/  WARPGROUP.ARRIVE ;  /* 0x00000000000079c5 */ /* 0x000fe20000000000 */
[----:B------:R-:W-:Y:S01]  /*1b40*/  UIADD3 UR54, UR61, 0x784, URZ ;  /* 0x000007843d367890 */ /* 0x000fe2000fffe03f */
[-C--:B------:R-:W-:Y:S01]  /*1b50*/  MOV R143, R151.reuse ;  /* 0x00000097008f7202 */ /* 0x080fe20000000f00 */
[----:B------:R-:W-:Y:S01]  /*1b60*/  UMOV UR53, 0x40000040 ;  /* 0x4000004000357882 */ /* 0x000fe20000000000 */
[----:B------:R-:W-:Y:S01]  /*1b70*/  UMOV UR55, 0x40000040 ;  /* 0x4000004000377882 */ /* 0x000fe20000000000 */
[----:B------:R-:W-:Y:S01]  /*1b80*/  UIADD3 UR58, UR61, 0x786, URZ ;  /* 0x000007863d3a7890 */ /* 0x000fe2000fffe03f */
[----:B------:R-:W-:Y:S01]  /*1b90*/  HGMMA.64x16x16.F32.BF16 R48, gdesc[UR12], RZ, !UPT, gsb0 ;  /* 0x002000000c3079f0 */ /* 0x000fe2000c0018ff */
[----:B------:R-:W-:Y:S01]  /*1ba0*/  R2UR UR12, R4 ;  /* 0x00000000040c72ca */ /* 0x000fe200000e0000 */
[----:B------:R-:W-:Y:S01]  /*1bb0*/  UMOV UR14, UR4 ;  /* 0x00000004000e7c82 */ /* 0x000fe20008000000 */
[----:B------:R-:W-:Y:S01]  /*1bc0*/  R2UR UR13, R5 ;  /* 0x00000000050d72ca */ /* 0x000fe200000e0000 */
[----:B------:R-:W-:Y:S01]  /*1bd0*/  UMOV UR15, 0x40000040 ;  /* 0x40000040000f7882 */ /* 0x000fe20000000000 */
[----:B------:R-:W-:Y:S01]  /*1be0*/  UIADD3 UR4, UR61, 0x202, URZ ;  /* 0x000002023d047890 */ /* 0x000fe2000fffe03f */
[--C-:B------:R-:W-:Y:S01]  /*1bf0*/  IMAD.MOV.U32 R142, RZ, RZ, R151.reuse ;  /* 0x000000ffff8e7224 */ /* 0x100fe200078e0097 */
[----:B------:R-:W-:Y:S01]  /*1c00*/  UMOV UR59, 0x40000040 ;  /* 0x40000040003b7882 */ /* 0x000fe20000000000 */
[--C-:B------:R-:W-:Y:S01]  /*1c10*/  IMAD.MOV.U32 R141, RZ, RZ, R151.reuse ;  /* 0x000000ffff8d7224 */ /* 0x100fe200078e0097 */
[-C--:B------:R-:W-:Y:S01]  /*1c20*/  MOV R136, R151.reuse ;  /* 0x0000009700887202 */ /* 0x080fe20000000f00 */
        /* <DEDUP_REMOVED lines=15> */
[----:B------:R-:W-:Y:S01]  /*1d20*/  MOV R66, R151 ;  /* 0x0000009700427202 */ /* 0x000fe20000000f00 */
[----:B------:R-:W-:-:S02]  /*1d30*/  IMAD.MOV.U32 R131, RZ, RZ, R151 ;  /* 0x000000ffff837224 */ /* 0x000fc400078e0097 */
[--C-:B------:R-:W-:Y:S02]  /*1d40*/  IMAD.MOV.U32 R130, RZ, RZ, R151.reuse ;  /* 0x000000ffff827224 */ /* 0x100fe400078e0097 */
[--C-:B------:R-:W-:Y:S02]  /*1d50*/  IMAD.MOV.U32 R128, RZ, RZ, R151.reuse ;  /* 0x000000ffff807224 */ /* 0x100fe400078e0097 */
[--C-:B------:R-:W-:Y:S02]  /*1d60*/  IMAD.MOV.U32 R127, RZ, RZ, R151.reuse ;  /* 0x000000ffff7f7224 */ /* 0x100fe400078e0097 */
[--C-:B------:R-:W-:Y:S02]  /*1d70*/  IMAD.MOV.U32 R126, RZ, RZ, R151.reuse ;  /* 0x000000ffff7e7224 */ /* 0x100fe400078e0097 */
[--C-:B------:R-:W-:Y:S02]  /*1d80*/  IMAD.MOV.U32 R125, RZ, RZ, R151.reuse ;  /* 0x000000ffff7d7224 */ /* 0x100fe400078e0097 */
[----:B------:R-:W-:-:S02]  /*1d90*/  IMAD.MOV.U32 R124, RZ, RZ, R151 ;  /* 0x000000ffff7c7224 */ /* 0x000fc400078e0097 */
[--C-:B------:R-:W-:Y:S02]  /*1da0*/  IMAD.MOV.U32 R123, RZ, RZ, R151.reuse ;  /* 0x000000ffff7b7224 */ /* 0x100fe400078e0097 */
[--C-:B------:R-:W-:Y:S02]  /*1db0*/  IMAD.MOV.U32 R121, RZ, RZ, R151.reuse ;  /* 0x000000ffff797224 */ /* 0x100fe400078e0097 */
[--C-:B------:R-:W-:Y:S02]  /*1dc0*/  IMAD.MOV.U32 R120, RZ, RZ, R151.reuse ;  /* 0x000000ffff787224 */ /* 0x100fe400078e0097 */
[--C-:B------:R-:W-:Y:S02]  /*1dd0*/  IMAD.MOV.U32 R119, RZ, RZ, R151.reuse ;  /* 0x000000ffff777224 */ /* 0x100fe400078e0097 */
[--C-:B------:R-:W-:Y:S02]  /*1de0*/  IMAD.MOV.U32 R118, RZ, RZ, R151.reuse ;  /* 0x000000ffff767224 */ /* 0x100fe400078e0097 */
[----:B------:R-:W-:Y:S01]  /*1df0*/  IMAD.MOV.U32 R117, RZ, RZ, R151 ;  /* 0x000000ffff757224 */ /* 0x000fe200078e0097 */
[----:B------:R-:W-:-:S02]  /*1e00*/  WARPGROUP.DEPBAR.LE gsb0, 0x0 ;  /* 0x00008000000079c5 */ /* 0x000fc40000010000 */
[----:B------:R-:W-:Y:S01]  /*1e10*/  WARPGROUP.ARRIVE ;  /* 0x00000000000079c5 */ /* 0x000fe20000000000 */
[--C-:B------:R-:W-:Y:S02]  /*1e20*/  IMAD.MOV.U32 R116, RZ, RZ, R151.reuse ;  /* 0x000000ffff747224 */ /* 0x100fe400078e0097 */
[--C-:B------:R-:W-:Y:S02]  /*1e30*/  IMAD.MOV.U32 R114, RZ, RZ, R151.reuse ;  /* 0x000000ffff727224 */ /* 0x100fe400078e0097 */
[--C-:B------:R-:W-:Y:S01]  /*1e40*/  IMAD.MOV.U32 R113, RZ, RZ, R151.reuse ;  /* 0x000000ffff717224 */ /* 0x100fe200078e0097 */
[----:B------:R-:W-:Y:S01]  /*1e50*/  HGMMA.64x16x16.F32.BF16 R40, gdesc[UR8], RZ, !UPT, gsb0 ;  /* 0x00200000082879f0 */ /* 0x000fe2000c0018ff */
[----:B------:R-:W-:Y:S01]  /*1e60*/  UIADD3 UR8, UR61, 0x200, URZ ;  /* 0x000002003d087890 */ /* 0x000fe2000fffe03f */
[--C-:B------:R-:W-:Y:S01]  /*1e70*/  IMAD.MOV.U32 R112, RZ, RZ, R151.reuse ;  /* 0x000000ffff707224 */ /* 0x100fe200078e0097 */
[----:B------:R-:W-:Y:S01]  /*1e80*/  UIADD3 UR10, UR61, 0x2, URZ ;  /* 0x000000023d0a7890 */ /* 0x000fe2000fffe03f */
[--C-:B------:R-:W-:Y:S01]  /*1e90*/  IMAD.MOV.U32 R111, RZ, RZ, R151.reuse ;  /* 0x000000ffff6f7224 */ /* 0x100fe200078e0097 */
[----:B------:R-:W-:Y:S01]  /*1ea0*/  UMOV UR9, UR21 ;  /* 0x0000001500097c82 */ /* 0x000fe20008000000 */
[----:B------:R-:W-:Y:S01]  /*1eb0*/  UMOV UR11, 0x40000040 ;  /* 0x40000040000b7882 */ /* 0x000fe20000000000 */
[--C-:B------:R-:W-:Y:S01]  /*1ec0*/  IMAD.MOV.U32 R110, RZ, RZ, R151.reuse ;  /* 0x000000ffff6e7224 */ /* 0x100fe200078e0097 */
[----:B------:R-:W-:Y:S01]  /*1ed0*/  UMOV UR18, UR8 ;  /* 0x0000000800127c82 */ /* 0x000fe20008000000 */
[----:B------:R-:W-:Y:S01]  /*1ee0*/  UMOV UR8, UR20 ;  /* 0x0000001400087c82 */ /* 0x000fe20008000000 */
        /* <DEDUP_REMOVED lines=20> */
[--C-:B------:R-:W-:Y:S01]  /*2030*/  IMAD.MOV.U32 R82, RZ, RZ, R151.reuse ;  /* 0x000000ffff527224 */ /* 0x100fe200078e0097 */
[----:B------:R-:W-:Y:S02]  /*2040*/  WARPGROUP.DEPBAR.LE gsb0, 0x0 ;  /* 0x00008000000079c5 */ /* 0x000fe40000010000 */
        /* <DEDUP_REMOVED lines=9> */
[----:B------:R-:W-:Y:S01]  /*20e0*/  UIADD3 UR14, UR61, 0x280, URZ ;  /* 0x000002803d0e7890 */ /* 0x000fe2000fffe03f */
[--C-:B------:R-:W-:Y:S01]  /*20f0*/  IMAD.MOV.U32 R68, RZ, RZ, R151.reuse ;  /* 0x000000ffff447224 */ /* 0x100fe200078e0097 */
[----:B------:R-:W-:Y:S01]  /*2100*/  UMOV UR15, 0x40000040 ;  /* 0x40000040000f7882 */ /* 0x000fe20000000000 */
[----:B------:R-:W-:Y:S01]  /*2110*/  IMAD.MOV.U32 R64, RZ, RZ, R151 ;  /* 0x000000ffff407224 */ /* 0x000fe200078e0097 */
[----:B------:R-:W-:-:S02]  /*2120*/  WARPGROUP.DEPBAR.LE gsb0, 0x0 ;  /* 0x00008000000079c5 */ /* 0x000fc40000010000 */
[----:B------:R-:W-:-:S06]  /*2130*/  WARPGROUP.ARRIVE ;  /* 0x00000000000079c5 */ /* 0x000fcc0000000000 */
[----:B------:R-:W-:Y:S01]  /*2140*/  HGMMA.64x16x16.F32.BF16 R24, gdesc[UR16], RZ, !UPT, gsb0 ;  /* 0x00200000101879f0 */ /* 0x000fe2000c0018ff */
[----:B------:R-:W-:Y:S02]  /*2150*/  UIADD3 UR16, UR6, 0x402, URZ ;  /* 0x0000040206107890 */ /* 0x000fe4000fffe03f */
[----:B------:R-:W-:Y:S01]  /*2160*/  UIADD3 UR18, UR61, 0x282, URZ ;  /* 0x000002823d127890 */ /* 0x000fe2000fffe03f */
[----:B------:R-:W-:Y:S01]  /*2170*/  UMOV UR17, 0x40000040 ;  /* 0x4000004000117882 */ /* 0x000fe20000000000 */
[----:B------:R-:W-:Y:S01]  /*2180*/  UMOV UR19, 0x40000040 ;  /* 0x4000004000137882 */ /* 0x000fe20000000000 */
[----:B------:R-:W-:Y:S02]  /*2190*/  WARPGROUP.DEPBAR.LE gsb0, 0x0 ;  /* 0x00008000000079c5 */ /* 0x000fe40000010000 */
[----:B------:R-:W-:-:S06]  /*21a0*/  WARPGROUP.ARRIVE ;  /* 0x00000000000079c5 */ /* 0x000fcc0000000000 */
[----:B------:R-:W-:Y:S01]  /*21b0*/  HGMMA.64x16x16.F32.BF16 R56, gdesc[UR8], R56, gsb0 ;  /* 0x00200000083879f0 */ /* 0x000fe20008001838 */
[----:B------:R-:W-:Y:S01]  /*21c0*/  UIADD3 UR10, UR61, 0x82, URZ ;  /* 0x000000823d0a7890 */ /* 0x000fe2000fffe03f */
[----:B------:R-:W-:Y:S01]  /*21d0*/  UMOV UR8, UR20 ;  /* 0x0000001400087c82 */ /* 0x000fe20008000000 */
[----:B------:R-:W-:Y:S01]  /*21e0*/  UMOV UR9, UR21 ;  /* 0x0000001500097c82 */ /* 0x000fe20008000000 */
        /* <DEDUP_REMOVED lines=18> */
[----:B------:R-:W-:Y:S01]  /*2310*/  UMOV UR8, UR20 ;  /* 0x0000001400087c82 */ /* 0x000fe20008000000 */
[----:B------:R-:W-:Y:S01]  /*2320*/  UMOV UR9, UR21 ;  /* 0x0000001500097c82 */ /* 0x000fe20008000000 */
[----:B------:R-:W-:Y:S01]  /*2330*/  UMOV UR10, UR4 ;  /* 0x00000004000a7c82 */ /* 0x000fe20008000000 */
[----:B------:R-:W-:Y:S01]  /*2340*/  UMOV UR11, 0x40000040 ;  /* 0x40000040000b7882 */ /* 0x000fe20000000000 */
[----:B------:R-:W-:Y:S01]  /*2350*/  UMOV UR4, UR7 ;  /* 0x0000000700047c82 */ /* 0x000fe20008000000 */
[----:B------:R-:W-:Y:S02]  /*2360*/  UIADD3 UR7, UR61, 0x204, URZ ;  /* 0x000002043d077890 */ /* 0x000fe4000fffe03f */
[----:B------:R-:W-:Y:S01]  /*2370*/  UIADD3 UR20, UR6, 0x404, URZ ;  /* 0x0000040406147890 */ /* 0x000fe2000fffe03f */
[----:B------:R-:W-:Y:S01]  /*2380*/  UMOV UR21, 0x40000040 ;  /* 0x4000004000157882 */ /* 0x000fe20000000000 */
[----:B------:R-:W-:-:S02]  /*2390*/  WARPGROUP.DEPBAR.LE gsb0, 0x0 ;  /* 0x00008000000079c5 */ /* 0x000fc40000010000 */
[----:B------:R-:W-:-:S06]  /*23a0*/  WARPGROUP.ARRIVE ;  /* 0x00000000000079c5 */ /* 0x000fcc0000000000 */
[----:B------:R-:W-:Y:S01]  /*23b0*/  HGMMA.64x16x16.F32.BF16 R24, gdesc[UR8], R24, gsb0 ;  /* 0x00200000081879f0 */ /* 0x000fe20008001818 */
[----:B------:R-:W-:Y:S01]  /*23c0*/  UMOV UR8, UR4 ;  /* 0x0000000400087c82 */ /* 0x000fe20008000000 */
[----:B------:R-:W-:Y:S01]  /*23d0*/  UMOV UR9, UR5 ;  /* 0x0000000500097c82 */ /* 0x000fe20008000000 */
[----:B------:R-:W-:Y:S01]  /*23e0*/  UMOV UR10, UR12 ;  /* 0x0000000c000a7c82 */ /* 0x000fe20008000000 */
[----:B------:R-:W-:Y:S01]  /*23f0*/  UMOV UR11, 0x40000040 ;  /* 0x40000040000b7882 */ /* 0x000fe20000000000 */
[----:B------:R-:W-:Y:S01]  /*2400*/  UIADD3 UR12, UR6, 0x6, URZ ;  /* 0x00000006060c7890 */ /* 0x000fe2000fffe03f */
        /* <DEDUP_REMOVED lines=32> */
[----:B------:R-:W-:Y:S01]  /*2610*/  UMOV UR8, UR12 ;  /* 0x0000000c00087c82 */ /* 0x000fe20008000000 */
[----:B------:R-:W-:Y:S01]  /*2620*/  UMOV UR9, 0x40000040 ;  /* 0x4000004000097882 */ /* 0x000fe20000000000 */
[----:B------:R-:W-:Y:S01]  /*2630*/  UMOV UR10, UR13 ;  /* 0x0000000d000a7c82 */ /* 0x000fe20008000000 */
[----:B------:R-:W-:Y:S01]  /*2640*/  UMOV UR11, 0x40000040 ;  /* 0x40000040000b7882 */ /* 0x000fe20000000000 */
[----:B------:R-:W-:Y:S01]  /*2650*/  UIADD3 UR12, UR6, 0x400, URZ ;  /* 0x00000400060c7890 */ /* 0x000fe2000fffe03f */
[----:B------:R-:W-:Y:S01]  /*2660*/  UMOV UR13, 0x40000040 ;  /* 0x40000040000d7882 */ /* 0x000fe20000000000 */
[----:B------:R-:W-:Y:S02]  /*2670*/  WARPGROUP.DEPBAR.LE gsb0, 0x0 ;  /* 0x00008000000079c5 */ /* 0x000fe40000010000 */
[----:B------:R-:W-:-:S06]  /*2680*/  WARPGROUP.ARRIVE ;  /* 0x00000000000079c5 */ /* 0x000fcc0000000000 */
[----:B------:R-:W-:Y:S01]  /*2690*/  HGMMA.64x16x16.F32.BF16 R56, gdesc[UR8], R56, gsb0 ;  /* 0x00200000083879f0 */ /* 0x000fe20008001838 */
        /* <DEDUP_REMOVED lines=15> */
[----:B------:R-:W-:Y:S01]  /*2790*/  UMOV UR10, UR7 ;  /* 0x00000007000a7c82 */ /* 0x000fe20008000000 */
[----:B------:R-:W-:Y:S01]  /*27a0*/  UMOV UR11, 0x40000040 ;  /* 0x40000040000b7882 */ /* 0x000fe20000000000 */
[----:B------:R-:W-:Y:S01]  /*27b0*/  UIADD3 UR7, UR61, 0x480, URZ ;  /* 0x000004803d077890 */ /* 0x000fe2000fffe03f */
[----:B------:R-:W-:Y:S02]  /*27c0*/  WARPGROUP.DEPBAR.LE gsb0, 0x0 ;  /* 0x00008000000079c5 */ /* 0x000fe40000010000 */
[----:B------:R-:W-:-:S06]  /*27d0*/  WARPGROUP.ARRIVE ;  /* 0x00000000000079c5 */ /* 0x000fcc0000000000 */
[----:B------:R-:W-:Y:S01]  /*27e0*/  HGMMA.64x16x16.F32.BF16 R24, gdesc[UR8], R24, gsb0 ;  /* 0x00200000081879f0 */ /* 0x000fe20008001818 */
[----:B------:R-:W-:Y:S02]  /*27f0*/  UMOV UR11, 0x40000040 ;  /* 0x40000040000b7882 */ /* 0x000fe40000000000 */
[----:B------:R-:W-:Y:S01]  /*2800*/  UMOV UR57, UR11 ;  /* 0x0000000b00397c82 */ /* 0x000fe20008000000 */
[----:B------:R-:W-:Y:S01]  /*2810*/  IMAD.U32 R11, RZ, RZ, UR11 ;  /* 0x0000000bff0b7e24 */ /* 0x000fe2000f8e00ff */
        /* <DEDUP_REMOVED lines=23> */
[----:B------:R-:W-:Y:S03]  /*2990*/  HGMMA.64x16x16.F32.BF16 R24, gdesc[UR12], R24, gsb0 ;  /* 0x002000000c1879f0 */ /* 0x000fe60008001818 */
        /* <DEDUP_REMOVED lines=212> */
[----:B------:R-:W-:Y:S02]  /*36e0*/  UIADD3 UR7, UR6, 0xc06, URZ ;  /* 0x00000c0606077890 */ /* 0x000fe4000fffe03f */
[----:B------:R-:W-:-:S05]  /*36f0*/  UIADD3 UR6, UR61, 0x984, URZ ;  /* 0x000009843d067890 */ /* 0x000fca000fffe03f */
[----:B------:R-:W-:Y:S02]  /*3700*/  UMOV UR10, UR7 ;  /* 0x00000007000a7c82 */ /* 0x000fe40008000000 */
[----:B------:R-:W-:Y:S01]  /*3710*/  UMOV UR56, UR10 ;  /* 0x0000000a00387c82 */ /* 0x000fe20008000000 */
[----:B------:R-:W-:Y:S01]  /*3720*/  IMAD.U32 R10, RZ, RZ, UR10 ;  /* 0x0000000aff0a7e24 */ /* 0x000fe2000f8e00ff */
        /* <DEDUP_REMOVED lines=23> */
[----:B------:R-:W-:Y:S02]  /*38a0*/  ULDC UR6, c[0x0][0x988] ;  /* 0x0002620000067ab9 */ /* 0x000fe40000000800 */
[----:B-1----:R-:W-:Y:S01]  /*38b0*/  MOV R2, UR6 ;  /* 0x0000000600027c02 */ /* 0x002fe20008000f00 */
[----:B------:R-:W-:Y:S02]  /*38c0*/  WARPGROUP.DEPBAR.LE gsb0, 0x0 ;  /* 0x00008000000079c5 */ /* 0x000fe40000010000 */
[----:B------:R-:W-:-:S06]  /*38d0*/  WARPGROUP.ARRIVE ;  /* 0x00000000000079c5 */ /* 0x000fcc0000000000 */
[----:B------:R-:W-:Y:S03]  /*38e0*/  HGMMA.64x16x16.F32.BF16 R24, gdesc[UR52], R24, gsb0 ;  /* 0x00200000341879f0 */ /* 0x000fe60008001818 */
        /* <DEDUP_REMOVED lines=8> */
[----:B------:R-:W-:Y:S01]  /*3970*/  WARPGROUP.ARRIVE ;  /* 0x00000000000079c5 */ /* 0x000fe20000000000 */
[----:B------:R-:W-:Y:S01]  /*3980*/  FSEL R7, R58, -INF , P6 ;  /* 0xff8000003a077808 */ /* 0x000fe20003000000 */
[----:B------:R-:W-:Y:S01]  /*3990*/  IMAD.MOV.U32 R58, RZ, RZ, R151 ;  /* 0x000000ffff3a7224 */ /* 0x000fe200078e0097 */
[----:B------:R-:W-:-:S02]  /*39a0*/  FSEL R59, R59, -INF , P5 ;  /* 0xff8000003b3b7808 */ /* 0x000fc40002800000 */
[----:B------:R-:W-:Y:S01]  /*39b0*/  FSEL R21, R62, -INF , P4 ;  /* 0xff8000003e157808 */ /* 0x000fe20002000000 */
[----:B------:R-:W-:Y:S01]  /*39c0*/  HGMMA.64x16x16.F32.BF16 R48, gdesc[UR56], R48, gsb0 ;  /* 0x00200000383079f0 */ /* 0x000fe20008001830 */
[----:B------:R-:W-:Y:S01]  /*39d0*/  UIADD3 UR58, UR61, 0x886, URZ ;  /* 0x000008863d3a7890 */ /* 0x000fe2000fffe03f */
[----:B------:R-:W-:Y:S01]  /*39e0*/  FMNMX.FTZ R0, R7, R59, !PT ;  /* 0x0000003b07007209 */ /* 0x000fe20007810000 */
[----:B------:R-:W-:Y:S01]  /*39f0*/  UMOV UR56, UR10 ;  /* 0x0000000a00387c82 */ /* 0x000fe20008000000 */
[----:B------:R-:W-:Y:S01]  /*3a00*/  UMOV UR57, UR11 ;  /* 0x0000000b00397c82 */ /* 0x000fe20008000000 */
[----:B------:R-:W-:Y:S01]  /*3a10*/  UMOV UR59, 0x40000040 ;  /* 0x40000040003b7882 */ /* 0x000fe20000000000 */
[----:B------:R-:W-:Y:S01]  /*3a20*/  FSEL R63, R63, -INF , P3 ;  /* 0xff8000003f3f7808 */ /* 0x000fe20001800000 */
[--C-:B------:R-:W-:Y:S01]  /*3a30*/  IMAD.MOV.U32 R62, RZ, RZ, R151.reuse ;  /* 0x000000ffff3e7224 */ /* 0x100fe200078e0097 */
[----:B------:R-:W-:Y:S02]  /*3a40*/  FMNMX.FTZ R0, R21, R0, !PT ;  /* 0x0000000015007209 */ /* 0x000fe40007810000 */
[----:B------:R-:W-:Y:S01]  /*3a50*/  FSEL R3, R56, -INF , P6 ;  /* 0xff80000038037808 */ /* 0x000fe20003000000 */
[----:B------:R-:W-:Y:S01]  /*3a60*/  IMAD.MOV.U32 R56, RZ, RZ, R151 ;  /* 0x000000ffff387224 */ /* 0x000fe200078e0097 */
[----:B------:R-:W-:-:S02]  /*3a70*/  ISETP.GT.AND P6, PT, R19, 0x11, PT ;  /* 0x000000111300780c */ /* 0x000fc40003fc4270 */
[----:B------:R-:W-:Y:S02]  /*3a80*/  FMNMX.FTZ R0, R63, R0, !PT ;  /* 0x000000003f007209 */ /* 0x000fe40007810000 */
[----:B------:R-:W-:Y:S02]  /*3a90*/  FSEL R57, R57, -INF , P5 ;  /* 0xff80000039397808 */ /* 0x000fe40002800000 */
[C---:B------:R-:W-:Y:S02]  /*3aa0*/  ISETP.GT.AND P5, PT, R19.reuse, 0x18, PT ;  /* 0x000000181300780c */ /* 0x040fe40003fa4270 */
[----:B------:R-:W-:Y:S01]  /*3ab0*/  FSEL R15, R60, -INF , P4 ;  /* 0xff8000003c0f7808 */ /* 0x000fe20002000000 */
[----:B------:R-:W-:Y:S01]  /*3ac0*/  IMAD.MOV.U32 R60, RZ, RZ, R151 ;  /* 0x000000ffff3c7224 */ /* 0x000fe200078e0097 */
[----:B------:R-:W-:Y:S02]  /*3ad0*/  ISETP.GT.AND P4, PT, R19, 0x19, PT ;  /* 0x000000191300780c */ /* 0x000fe40003f84270 */
[----:B------:R-:W-:-:S02]  /*3ae0*/  FSEL R61, R61, -INF , P3 ;  /* 0xff8000003d3d7808 */ /* 0x000fc40001800000 */
[----:B------:R-:W-:Y:S01]  /*3af0*/  ISETP.GT.AND P3, PT, R19, 0x20, PT ;  /* 0x000000201300780c */ /* 0x000fe20003f64270 */
[----:B------:R-:W-:Y:S02]  /*3b00*/  WARPGROUP.DEPBAR.LE gsb0, 0x0 ;  /* 0x00008000000079c5 */ /* 0x000fe40000010000 */
[----:B------:R-:W-:Y:S01]  /*3b10*/  WARPGROUP.ARRIVE ;  /* 0x00000000000079c5 */ /* 0x000fe20000000000 */
[----:B------:R-:W-:Y:S01]  /*3b20*/  FSEL R65, R50, -INF , P2 ;  /* 0xff80000032417808 */ /* 0x000fe20001000000 */
[--C-:B------:R-:W-:Y:S01]  /*3b30*/  IMAD.MOV.U32 R50, RZ, RZ, R151.reuse ;  /* 0x000000ffff327224 */ /* 0x100fe200078e0097 */
[----:B------:R-:W-:Y:S02]  /*3b40*/  FSEL R51, R51, -INF , P6 ;  /* 0xff80000033337808 */ /* 0x000fe40003000000 */
[----:B------:R-:W-:Y:S01]  /*3b50*/  FMNMX.FTZ R0, R65, R0, !PT ;  /* 0x0000000041007209 */ /* 0x000fe20007810000 */
[----:B------:R-:W-:Y:S01]  /*3b60*/  HGMMA.64x16x16.F32.BF16 R40, gdesc[UR56], R40, gsb0 ;  /* 0x00200000382879f0 */ /* 0x000fe20008001828 */
[----:B------:R-:W-:Y:S01]  /*3b70*/  UIADD3 UR58, UR61, 0x906, URZ ;  /* 0x000009063d3a7890 */ /* 0x000fe2000fffe03f */
[----:B------:R-:W-:Y:S01]  /*3b80*/  FSEL R67, R54, -INF , P5 ;  /* 0xff80000036437808 */ /* 0x000fe20002800000 */
[----:B------:R-:W-:Y:S01]  /*3b90*/  UMOV UR56, UR10 ;  /* 0x0000000a00387c82 */ /* 0x000fe20008000000 */
[----:B------:R-:W-:Y:S01]  /*3ba0*/  UMOV UR57, UR11 ;  /* 0x0000000b00397c82 */ /* 0x000fe20008000000 */
[----:B------:R-:W-:Y:S01]  /*3bb0*/  UMOV UR59, 0x40000040 ;  /* 0x40000040003b7882 */ /* 0x000fe20000000000 */
[----:B------:R-:W-:Y:S01]  /*3bc0*/  FMNMX.FTZ R0, R51, R0, !PT ;  /* 0x0000000033007209 */ /* 0x000fe20007810000 */
[----:B------:R-:W-:Y:S01]  /*3bd0*/  IMAD.MOV.U32 R54, RZ, RZ, R151 ;  /* 0x000000ffff367224 */ /* 0x000fe200078e0097 */
[----:B------:R-:W-:-:S02]  /*3be0*/  FSEL R55, R55, -INF , P4 ;  /* 0xff80000037377808 */ /* 0x000fc40002000000 */
[----:B------:R-:W-:Y:S02]  /*3bf0*/  FMNMX.FTZ R0, R67, R0, !PT ;  /* 0x0000000043007209 */ /* 0x000fe40007810000 */
[----:B------:R-:W-:Y:S01]  /*3c00*/  FSEL R23, R48, -INF , P2 ;  /* 0xff80000030177808 */ /* 0x000fe20001000000 */
[----:B------:R-:W-:Y:S01]  /*3c10*/  IMAD.MOV.U32 R48, RZ, RZ, R151 ;  /* 0x000000ffff307224 */ /* 0x000fe200078e0097 */
[----:B------:R-:W-:Y:S02]  /*3c20*/  ISETP.GT.AND P2, PT, R19, 0x21, PT ;  /* 0x000000211300780c */ /* 0x000fe40003f44270 */
[----:B------:R-:W-:Y:S02]  /*3c30*/  FMNMX.FTZ R0, R55, R0, !PT ;  /* 0x0000000037007209 */ /* 0x000fe40007810000 */
[----:B------:R-:W-:Y:S02]  /*3c40*/  FSEL R49, R49, -INF , P6 ;  /* 0xff80000031317808 */ /* 0x000fe40003000000 */
[----:B------:R-:W-:-:S02]  /*3c50*/  ISETP.GT.AND P6, PT, R19, 0x28, PT ;  /* 0x000000281300780c */ /* 0x000fc40003fc4270 */
[----:B------:R-:W-:Y:S02]  /*3c60*/  FSEL R53, R53, -INF , P4 ;  /* 0xff80000035357808 */ /* 0x000fe40002000000 */
[----:B------:R-:W-:Y:S01]  /*3c70*/  ISETP.GT.AND P4, PT, R19, 0x30, PT ;  /* 0x000000301300780c */ /* 0x000fe20003f84270 */
[----:B------:R-:W-:Y:S02]  /*3c80*/  WARPGROUP.DEPBAR.LE gsb0, 0x0 ;  /* 0x00008000000079c5 */ /* 0x000fe40000010000 */
[----:B------:R-:W-:Y:S01]  /*3c90*/  WARPGROUP.ARRIVE ;  /* 0x00000000000079c5 */ /* 0x000fe20000000000 */
[----:B------:R-:W-:Y:S01]  /*3ca0*/  FSEL R69, R42, -INF , P3 ;  /* 0xff8000002a457808 */ /* 0x000fe20001800000 */
[----:B------:R-:W-:Y:S01]  /*3cb0*/  IMAD.U32 R42, RZ, RZ, UR60 ;  /* 0x0000003cff2a7e24 */ /* 0x000fe2000f8e00ff */
        /* <DEDUP_REMOVED lines=8> */
[----:B------:R-:W-:-:S02]  /*3d40*/  ISETP.GT.AND P5, PT, R19, 0x29, PT ;  /* 0x000000291300780c */ /* 0x000fc40003fa4270 */
[----:B------:R-:W-:Y:S01]  /*3d50*/  FSEL R73, R46, -INF , P6 ;  /* 0xff8000002e497808 */ /* 0x000fe20003000000 */
[----:B------:R-:W-:Y:S01]  /*3d60*/  IMAD.MOV.U32 R46, RZ, RZ, R151 ;  /* 0x000000ffff2e7224 */ /* 0x000fe200078e0097 */
[----:B------:R-:W-:Y:S02]  /*3d70*/  FMNMX.FTZ R0, R71, R0, !PT ;  /* 0x0000000047007209 */ /* 0x000fe40007810000 */
[----:B------:R-:W-:Y:S02]  /*3d80*/  FSEL R75, R47, -INF , P5 ;  /* 0xff8000002f4b7808 */ /* 0x000fe40002800000 */
[----:B------:R-:W-:Y:S02]  /*3d90*/  FMNMX.FTZ R0, R73, R0, !PT ;  /* 0x0000000049007209 */ /* 0x000fe40007810000 */
[----:B------:R-:W-:Y:S02]  /*3da0*/  FSEL R47, R40, -INF , P3 ;  /* 0xff800000282f7808 */ /* 0x000fe40001800000 */
[----:B------:R-:W-:-:S02]  /*3db0*/  ISETP.GT.AND P3, PT, R19, 0x31, PT ;  /* 0x000000311300780c */ /* 0x000fc40003f64270 */
[----:B------:R-:W-:Y:S02]  /*3dc0*/  FMNMX.FTZ R0, R75, R0, !PT ;  /* 0x000000004b007209 */ /* 0x000fe40007810000 */
[----:B------:R-:W-:Y:S02]  /*3dd0*/  FSEL R41, R41, -INF , P2 ;  /* 0xff80000029297808 */ /* 0x000fe40001000000 */
[----:B------:R-:W-:Y:S02]  /*3de0*/  ISETP.GT.AND P2, PT, R19, 0x38, PT ;  /* 0x000000381300780c */ /* 0x000fe40003f44270 */
[----:B------:R-:W-:Y:S02]  /*3df0*/  FSEL R45, R45, -INF , P5 ;  /* 0xff8000002d2d7808 */ /* 0x000fe40002800000 */
[----:B------:R-:W-:Y:S02]  /*3e00*/  ISETP.GT.AND P5, PT, R19, 0x40, PT ;  /* 0x000000401300780c */ /* 0x000fe40003fa4270 */
[----:B------:R-:W-:Y:S01]  /*3e10*/  MOV R52, R151 ;  /* 0x0000009700347202 */ /* 0x000fe20000000f00 */
[----:B------:R-:W-:-:S02]  /*3e20*/  WARPGROUP.DEPBAR.LE gsb0, 0x0 ;  /* 0x00008000000079c5 */ /* 0x000fc40000010000 */
[----:B------:R-:W-:Y:S01]  /*3e30*/  WARPGROUP.ARRIVE ;  /* 0x00000000000079c5 */ /* 0x000fe20000000000 */
[----:B------:R-:W-:Y:S02]  /*3e40*/  FSEL R77, R34, -INF , P4 ;  /* 0xff800000224d7808 */ /* 0x000fe40002000000 */
[----:B------:R-:W-:Y:S02]  /*3e50*/  FSEL R79, R35, -INF , P3 ;  /* 0xff800000234f7808 */ /* 0x000fe40001800000 */
[----:B------:R-:W-:Y:S01]  /*3e60*/  FMNMX.FTZ R0, R77, R0, !PT ;  /* 0x000000004d007209 */ /* 0x000fe20007810000 */
[----:B------:R-:W-:Y:S01]  /*3e70*/  HGMMA.64x16x16.F32.BF16 R24, gdesc[UR56], R24, gsb0 ;  /* 0x00200000381879f0 */ /* 0x000fe20008001818 */
[----:B------:R-:W-:Y:S01]  /*3e80*/  FSEL R35, R44, -INF , P6 ;  /* 0xff8000002c237808 */ /* 0x000fe20003000000 */
[----:B------:R-:W-:Y:S01]  /*3e90*/  IMAD.MOV.U32 R44, RZ, RZ, R151 ;  /* 0x000000ffff2c7224 */ /* 0x000fe200078e0097 */
[----:B------:R-:W-:Y:S02]  /*3ea0*/  ISETP.GT.AND P6, PT, R19, 0x39, PT ;  /* 0x000000391300780c */ /* 0x000fe40003fc4270 */
[----:B------:R-:W-:-:S02]  /*3eb0*/  FSEL R81, R38, -INF , P2 ;  /* 0xff80000026517808 */ /* 0x000fc40001000000 */
[----:B------:R-:W-:Y:S02]  /*3ec0*/  FMNMX.FTZ R0, R79, R0, !PT ;  /* 0x000000004f007209 */ /* 0x000fe40007810000 */
[----:B------:R-:W-:Y:S02]  /*3ed0*/  FSEL R83, R39, -INF , P6 ;  /* 0xff80000027537808 */ /* 0x000fe40003000000 */
[----:B------:R-:W-:Y:S02]  /*3ee0*/  FMNMX.FTZ R0, R81, R0, !PT ;  /* 0x0000000051007209 */ /* 0x000fe40007810000 */
[----:B------:R-:W-:Y:S02]  /*3ef0*/  FSEL R39, R32, -INF , P4 ;  /* 0xff80000020277808 */ /* 0x000fe40002000000 */
[----:B------:R-:W-:Y:S02]  /*3f00*/  ISETP.GT.AND P4, PT, R19, 0x41, PT ;  /* 0x000000411300780c */ /* 0x000fe40003f84270 */
[----:B------:R-:W-:-:S02]  /*3f10*/  FMNMX.FTZ R0, R83, R0, !PT ;  /* 0x0000000053007209 */ /* 0x000fc40007810000 */
[----:B------:R-:W-:Y:S02]  /*3f20*/  FSEL R33, R33, -INF , P3 ;  /* 0xff80000021217808 */ /* 0x000fe40001800000 */
[----:B------:R-:W-:Y:S02]  /*3f30*/  ISETP.GT.AND P3, PT, R19, 0x48, PT ;  /* 0x000000481300780c */ /* 0x000fe40003f64270 */
[----:B------:R-:W-:Y:S01]  /*3f40*/  FSEL R37, R37, -INF , P6 ;  /* 0xff80000025257808 */ /* 0x000fe20003000000 */
[----:B------:R-:W-:Y:S02]  /*3f50*/  WARPGROUP.DEPBAR.LE gsb0, 0x0 ;  /* 0x00008000000079c5 */ /* 0x000fe40000010000 */
[----:B------:R-:W-:Y:S02]  /*3f60*/  FSEL R85, R26, -INF , P5 ;  /* 0xff8000001a557808 */ /* 0x000fe40002800000 */
[----:B------:R-:W-:Y:S02]  /*3f70*/  FSEL R87, R27, -INF , P4 ;  /* 0xff8000001b577808 */ /* 0x000fe40002000000 */
[----:B------:R-:W-:-:S02]  /*3f80*/  FMNMX.FTZ R0, R85, R0, !PT ;  /* 0x0000000055007209 */ /* 0x000fc40007810000 */
[----:B------:R-:W-:Y:S02]  /*3f90*/  FSEL R27, R36, -INF , P2 ;  /* 0xff800000241b7808 */ /* 0x000fe40001000000 */
[----:B------:R-:W-:Y:S02]  /*3fa0*/  ISETP.GT.AND P2, PT, R19, 0x49, PT ;  /* 0x000000491300780c */ /* 0x000fe40003f44270 */
[----:B------:R-:W-:Y:S02]  /*3fb0*/  FSEL R89, R30, -INF , P3 ;  /* 0xff8000001e597808 */ /* 0x000fe40001800000 */
[----:B------:R-:W-:Y:S02]  /*3fc0*/  FMNMX.FTZ R0, R87, R0, !PT ;  /* 0x0000000057007209 */ /* 0x000fe40007810000 */
[----:B------:R-:W-:Y:S02]  /*3fd0*/  FSEL R31, R31, -INF , P2 ;  /* 0xff8000001f1f7808 */ /* 0x000fe40001000000 */
[----:B------:R-:W-:-:S02]  /*3fe0*/  FMNMX.FTZ R0, R89, R0, !PT ;  /* 0x0000000059007209 */ /* 0x000fc40007810000 */
[----:B------:R-:W-:Y:S02]  /*3ff0*/  FSEL R25, R25, -INF , P4 ;  /* 0xff80000019197808 */ /* 0x000fe40002000000 */
[----:B------:R-:W-:Y:S02]  /*4000*/  FMNMX.FTZ R8, R31, R0, !PT ;  /* 0x000000001f087209 */ /* 0x000fe40007810000 */
[----:B------:R-:W-:-:S03]  /*4010*/  FSEL R29, R29, -INF , P2 ;  /* 0xff8000001d1d7808 */ /* 0x000fc60001000000 */
[----:B------:R-:W0:Y:S02]  /*4020*/  SHFL.BFLY PT, R19, R8, 0x2, 0x1f ;  /* 0x0c401f0008137f89 */ /* 0x000e2400000e0000 */
[----:B0-----:R-:W-:-:S05]  /*4030*/  FMNMX.FTZ R19, R8, R19, !PT ;  /* 0x0000001308137209 */ /* 0x001fca0007810000 */
[----:B------:R-:W0:Y:S02]  /*4040*/  SHFL.BFLY PT, R6, R19, 0x1, 0x1f ;  /* 0x0c201f0013067f89 */ /* 0x000e2400000e0000 */
[----:B0-----:R-:W-:Y:S02]  /*4050*/  FMNMX.FTZ R6, R19, R6, !PT ;  /* 0x0000000613067209 */ /* 0x001fe40007810000 */
[----:B------:R-:W-:Y:S02]  /*4060*/  FSEL R19, R24, -INF , P5 ;  /* 0xff80000018137808 */ /* 0x000fe40002800000 */
[C---:B------:R-:W-:Y:S01]  /*4070*/  FSETP.NEU.FTZ.AND P0, PT, R6.reuse, -INF , PT ;  /* 0xff8000000600780b */ /* 0x040fe20003f1d000 */
[----:B------:R-:W-:-:S05]  /*4080*/  FMUL.FTZ R0, R6, R2 ;  /* 0x0000000206007220 */ /* 0x000fca0000410000 */
[----:B------:R-:W-:Y:S02]  /*4090*/  FSEL R14, R0, RZ, P0 ;  /* 0x000000ff000e7208 */ /* 0x000fe40000000000 */
[----:B------:R-:W-:Y:S02]  /*40a0*/  FMNMX.FTZ R0, R3, R57, !PT ;  /* 0x0000003903007209 */ /* 0x000fe40007810000 */
[----:B------:R-:W-:Y:S01]  /*40b0*/  ISETP.NE.AND P0, PT, R20, RZ, PT ;  /* 0x000000ff1400720c */ /* 0x000fe20003f05270 */
[--C-:B------:R-:W-:Y:S01]  /*40c0*/  FFMA.FTZ R21, R21, R2, -R14.reuse ;  /* 0x0000000215157223 */ /* 0x100fe2000001080e */
[----:B------:R-:W-:Y:S01]  /*40d0*/  FMNMX.FTZ R0, R15, R0, !PT ;  /* 0x000000000f007209 */ /* 0x000fe20007810000 */
[-CC-:B------:R-:W-:Y:S01]  /*40e0*/  FFMA.FTZ R7, R7, R2.reuse, -R14.reuse ;  /* 0x0000000207077223 */ /* 0x180fe2000001080e */
[--C-:B------:R-:W-:Y:S01]  /*40f0*/  FFMA.FTZ R59, R59, R2, -R14.reuse ;  /* 0x000000023b3b7223 */ /* 0x100fe2000001080e */
[----:B------:R0:W-:Y:S01]  /*4100*/  MUFU.EX2 R211, R21 ;  /* 0x0000001500d37308 */ /* 0x0001e20000000800 */
[----:B------:R-:W-:Y:S01]  /*4110*/  FMNMX.FTZ R0, R61, R0, !PT ;  /* 0x000000003d007209 */ /* 0x000fe20007810000 */
[-CC-:B------:R-:W-:Y:S01]  /*4120*/  FFMA.FTZ R63, R63, R2.reuse, -R14.reuse ;  /* 0x000000023f3f7223 */ /* 0x180fe2000001080e */
[-CC-:B------:R-:W-:Y:S01]  /*4130*/  FFMA.FTZ R65, R65, R2.reuse, -R14.reuse ;  /* 0x0000000241417223 */ /* 0x180fe2000001080e */
[--C-:B------:R-:W-:Y:S01]  /*4140*/  FFMA.FTZ R51, R51, R2, -R14.reuse ;  /* 0x0000000233337223 */ /* 0x100fe2000001080e */
[----:B------:R-:W-:Y:S01]  /*4150*/  FMNMX.FTZ R0, R23, R0, !PT ;  /* 0x0000000017007209 */ /* 0x000fe20007810000 */
[-CC-:B------:R-:W-:Y:S01]  /*4160*/  FFMA.FTZ R67, R67, R2.reuse, -R14.reuse ;  /* 0x0000000243437223 */ /* 0x180fe2000001080e */
[--C-:B------:R-:W-:Y:S01]  /*4170*/  FFMA.FTZ R55, R55, R2, -R14.reuse ;  /* 0x0000000237377223 */ /* 0x100fe2000001080e */
[----:B------:R-:W-:Y:S01]  /*4180*/  MUFU.EX2 R209, R7 ;  /* 0x0000000700d17308 */ /* 0x000fe20000000800 */
[----:B------:R-:W-:Y:S01]  /*4190*/  FMNMX.FTZ R0, R49, R0, !PT ;  /* 0x0000000031007209 */ /* 0x000fe20007810000 */
[-CC-:B------:R-:W-:Y:S01]  /*41a0*/  FFMA.FTZ R69, R69, R2.reuse, -R14.reuse ;  /* 0x0000000245457223 */ /* 0x180fe2000001080e */
[----:B0-----:R-:W-:Y:S01]  /*41b0*/  FSEL R21, R28, -INF , P3 ;  /* 0xff8000001c157808 */ /* 0x001fe20001800000 */
        /* <DEDUP_REMOVED lines=16> */
[----:B------:R-:W-:Y:S01]  /*42c0*/  FFMA.FTZ R14, R31, R2, -R14 ;  /* 0x000000021f0e7223 */ /* 0x000fe2000001080e */
[----:B------:R-:W-:-:S02]  /*42d0*/  FMNMX.FTZ R0, R35, R0, !PT ;  /* 0x0000000023007209 */ /* 0x000fc40007810000 */
[----:B0-----:R-:W-:Y:S01]  /*42e0*/  MOV R59, R151 ;  /* 0x00000097003b7202 */ /* 0x001fe20000000f00 */
[----:B------:R-:W-:Y:S01]  /*42f0*/  MUFU.EX2 R65, R65 ;  /* 0x0000004100417308 */ /* 0x000fe20000000800 */
[----:B------:R-:W-:Y:S01]  /*4300*/  FMNMX.FTZ R0, R45, R0, !PT ;  /* 0x000000002d007209 */ /* 0x000fe20007810000 */
[----:B-1----:R-:W-:-:S03]  /*4310*/  IMAD.MOV.U32 R63, RZ, RZ, R151 ;  /* 0x000000ffff3f7224 */ /* 0x002fc600078e0097 */
[----:B------:R-:W-:-:S03]  /*4320*/  FMNMX.FTZ R0, R39, R0, !PT ;  /* 0x0000000027007209 */ /* 0x000fc60007810000 */
[----:B------:R0:W1:Y:S01]  /*4330*/  MUFU.EX2 R24, R51 ;  /* 0x0000003300187308 */ /* 0x0000620000000800 */
[----:B------:R-:W-:-:S04]  /*4340*/  FMNMX.FTZ R0, R33, R0, !PT ;  /* 0x0000000021007209 */ /* 0x000fc80007810000 */
[----:B------:R-:W-:-:S03]  /*4350*/  FMNMX.FTZ R0, R27, R0, !PT ;  /* 0x000000001b007209 */ /* 0x000fc60007810000 */
[----:B------:R-:W-:Y:S01]  /*4360*/  MUFU.EX2 R67, R67 ;  /* 0x0000004300437308 */ /* 0x000fe20000000800 */
[----:B------:R-:W-:Y:S01]  /*4370*/  FMNMX.FTZ R0, R37, R0, !PT ;  /* 0x0000000025007209 */ /* 0x000fe20007810000 */
[----:B0-----:R-:W-:-:S03]  /*4380*/  IMAD.MOV.U32 R51, RZ, RZ, R151 ;  /* 0x000000ffff337224 */ /* 0x001fc600078e0097 */
[----:B------:R-:W-:-:S03]  /*4390*/  FMNMX.FTZ R0, R19, R0, !PT ;  /* 0x0000000013007209 */ /* 0x000fc60007810000 */
[----:B------:R0:W2:Y:S01]  /*43a0*/  MUFU.EX2 R28, R55 ;  /* 0x00000037001c7308 */ /* 0x0000a20000000800 */
[----:B------:R-:W-:Y:S02]  /*43b0*/  FMNMX.FTZ R0, R25, R0, !PT ;  /* 0x0000000019007209 */ /* 0x000fe40007810000 */
[----:B-1----:R-:W-:Y:S02]  /*43c0*/  F2FP.BF16.F32.PACK_AB R205, R24, R65 ;  /* 0x0000004118cd723e */ /* 0x002fe400000010ff */
[----:B------:R-:W-:-:S03]  /*43d0*/  FMNMX.FTZ R0, R21, R0, !PT ;  /* 0x0000000015007209 */ /* 0x000fc60007810000 */
[----:B------:R-:W-:Y:S01]  /*43e0*/  MUFU.EX2 R69, R69 ;  /* 0x0000004500457308 */ /* 0x000fe20000000800 */
[----:B------:R-:W-:Y:S01]  /*43f0*/  FMNMX.FTZ R0, R29, R0, !PT ;  /* 0x000000001d007209 */ /* 0x000fe20007810000 */
[----:B0-----:R-:W-:-:S04]  /*4400*/  IMAD.MOV.U32 R55, RZ, RZ, R151 ;  /* 0x000000ffff377224 */ /* 0x001fc800078e0097 */
[----:B------:R-:W0:Y:S02]  /*4410*/  SHFL.BFLY PT, R7, R0, 0x2, 0x1f ;  /* 0x0c401f0000077f89 */ /* 0x000e2400000e0000 */
[----:B------:R-:W-:Y:S01]  /*4420*/  MUFU.EX2 R40, R14 ;  /* 0x0000000e00287308 */ /* 0x000fe20000000800 */
[----:B--2---:R-:W-:-:S07]  /*4430*/  F2FP.BF16.F32.PACK_AB R207, R28, R67 ;  /* 0x000000431ccf723e */ /* 0x004fce00000010ff */
[----:B------:R1:W2:Y:S08]  /*4440*/  MUFU.EX2 R30, R71 ;  /* 0x00000047001e7308 */ /* 0x0002b00000000800 */
[----:B------:R-:W-:Y:S01]  /*4450*/  MUFU.EX2 R73, R73 ;  /* 0x0000004900497308 */ /* 0x000fe20000000800 */
[----:B-1----:R-:W-:Y:S01]  /*4460*/  IMAD.MOV.U32 R71, RZ, RZ, R151 ;  /* 0x000000ffff477224 */ /* 0x002fe200078e0097 */
[----:B0-----:R-:W-:-:S06]  /*4470*/  FMNMX.FTZ R8, R0, R7, !PT ;  /* 0x0000000700087209 */ /* 0x001fcc0007810000 */
[----:B------:R0:W1:Y:S01]  /*4480*/  MUFU.EX2 R32, R75 ;  /* 0x0000004b00207308 */ /* 0x0000620000000800 */
[----:B--2---:R-:W-:Y:S01]  /*4490*/  F2FP.BF16.F32.PACK_AB R201, R30, R69 ;  /* 0x000000451ec9723e */ /* 0x004fe200000010ff */
[----:B------:R-:W2:Y:S06]  /*44a0*/  SHFL.BFLY PT, R7, R8, 0x1, 0x1f ;  /* 0x0c201f0008077f89 */ /* 0x000eac00000e0000 */
[----:B------:R-:W-:Y:S01]  /*44b0*/  MUFU.EX2 R77, R77 ;  /* 0x0000004d004d7308 */ /* 0x000fe20000000800 */
[----:B0-----:R-:W-:-:S07]  /*44c0*/  IMAD.MOV.U32 R75, RZ, RZ, R151 ;  /* 0x000000ffff4b7224 */ /* 0x001fce00078e0097 */
[----:B------:R0:W3:Y:S01]  /*44d0*/  MUFU.EX2 R34, R79 ;  /* 0x0000004f00227308 */ /* 0x0000e20000000800 */
[----:B-1----:R-:W-:-:S07]  /*44e0*/  F2FP.BF16.F32.PACK_AB R203, R32, R73 ;  /* 0x0000004920cb723e */ /* 0x002fce00000010ff */
[----:B------:R-:W-:Y:S01]  /*44f0*/  MUFU.EX2 R81, R81 ;  /* 0x0000005100517308 */ /* 0x000fe20000000800 */
[----:B0-----:R-:W-:Y:S01]  /*4500*/  IMAD.MOV.U32 R79, RZ, RZ, R151 ;  /* 0x000000ffff4f7224 */ /* 0x001fe200078e0097 */
[----:B--2---:R-:W-:-:S04]  /*4510*/  FMNMX.FTZ R7, R8, R7, !PT ;  /* 0x0000000708077209 */ /* 0x004fc80007810000 */
[C---:B------:R-:W-:Y:S01]  /*4520*/  FSETP.NEU.FTZ.AND P2, PT, R7.reuse, -INF , PT ;  /* 0xff8000000700780b */ /* 0x040fe20003f5d000 */
[----:B------:R-:W-:Y:S01]  /*4530*/  FMUL.FTZ R0, R7, R2 ;  /* 0x0000000207007220 */ /* 0x000fe20000410000 */
[----:B------:R0:W-:Y:S01]  /*4540*/  MUFU.EX2 R36, R83 ;  /* 0x0000005300247308 */ /* 0x0001e20000000800 */
[----:B---3--:R-:W-:-:S03]  /*4550*/  F2FP.BF16.F32.PACK_AB R197, R34, R77 ;  /* 0x0000004d22c5723e */ /* 0x008fc600000010ff */
[----:B------:R-:W-:Y:S01]  /*4560*/  FSEL R8, R0, RZ, P2 ;  /* 0x000000ff00087208 */ /* 0x000fe20001000000 */
[----:B------:R-:W-:Y:S01]  /*4570*/  FADD.FTZ R0, R209, R20 ;  /* 0x00000014d1007221 */ /* 0x000fe20000010000 */
[----:B------:R-:W-:Y:S01]  /*4580*/  F2FP.BF16.F32.PACK_AB R209, R20, R209 ;  /* 0x000000d114d1723e */ /* 0x000fe200000010ff */
[----:B------:R-:W-:Y:S01]  /*4590*/  VIADD R20, R22, 0xfffffffe ;  /* 0xfffffffe16147836 */ /* 0x000fe20000000000 */
[----:B------:R-:W-:Y:S01]  /*45a0*/  MUFU.EX2 R85, R85 ;  /* 0x0000005500557308 */ /* 0x000fe20000000800 */
[-CC-:B------:R-:W-:Y:S01]  /*45b0*/  FFMA.FTZ R3, R3, R2.reuse, -R8.reuse ;  /* 0x0000000203037223 */ /* 0x180fe20000010808 */
[-CC-:B------:R-:W-:Y:S01]  /*45c0*/  FFMA.FTZ R57, R57, R2.reuse, -R8.reuse ;  /* 0x0000000239397223 */ /* 0x180fe20000010808 */
[-CC-:B------:R-:W-:Y:S01]  /*45d0*/  FFMA.FTZ R15, R15, R2.reuse, -R8.reuse ;  /* 0x000000020f0f7223 */ /* 0x180fe20000010808 */
[-CC-:B------:R-:W-:Y:S01]  /*45e0*/  FFMA.FTZ R61, R61, R2.reuse, -R8.reuse ;  /* 0x000000023d3d7223 */ /* 0x180fe20000010808 */
[-C--:B------:R-:W-:Y:S01]  /*45f0*/  FFMA.FTZ R23, R23, R2.reuse, -R8 ;  /* 0x0000000217177223 */ /* 0x080fe20000010808 */
[----:B------:R-:W-:Y:S01]  /*4600*/  FADD.FTZ R31, R211, R0 ;  /* 0x00000000d31f7221 */ /* 0x000fe20000010000 */
[-CC-:B------:R-:W-:Y:S01]  /*4610*/  FFMA.FTZ R49, R49, R2.reuse, -R8.reuse ;  /* 0x0000000231317223 */ /* 0x180fe20000010808 */
[----:B------:R-:W-:Y:S01]  /*4620*/  MUFU.EX2 R3, R3 ;  /* 0x0000000300037308 */ /* 0x000fe20000000800 */
[-CC-:B------:R-:W-:Y:S01]  /*4630*/  FFMA.FTZ R43, R43, R2.reuse, -R8.reuse ;  /* 0x000000022b2b7223 */ /* 0x180fe20000010808 */
[----:B------:R-:W-:Y:S01]  /*4640*/  FADD.FTZ R0, R26, R31 ;  /* 0x0000001f1a007221 */ /* 0x000fe20000010000 */
[-CC-:B------:R-:W-:Y:S01]  /*4650*/  FFMA.FTZ R41, R41, R2.reuse, -R8.reuse ;  /* 0x0000000229297223 */ /* 0x180fe20000010808 */
[-CC-:B------:R-:W-:Y:S01]  /*4660*/  FFMA.FTZ R53, R53, R2.reuse, -R8.reuse ;  /* 0x0000000235357223 */ /* 0x180fe20000010808 */
[-C--:B------:R-:W-:Y:S01]  /*4670*/  FFMA.FTZ R47, R47, R2.reuse, -R8 ;  /* 0x000000022f2f7223 */ /* 0x080fe20000010808 */
[----:B------:R-:W-:Y:S01]  /*4680*/  FADD.FTZ R31, R65, R0 ;  /* 0x00000000411f7221 */ /* 0x000fe20000010000 */
[-CC-:B------:R-:W-:Y:S01]  /*4690*/  FFMA.FTZ R35, R35, R2.reuse, -R8.reuse ;  /* 0x0000000223237223 */ /* 0x180fe20000010808 */
[----:B------:R-:W1:Y:S01]  /*46a0*/  MUFU.EX2 R208, R57 ;  /* 0x0000003900d07308 */ /* 0x000e620000000800 */
[-CC-:B------:R-:W-:Y:S01]  /*46b0*/  FFMA.FTZ R45, R45, R2.reuse, -R8.reuse ;  /* 0x000000022d2d7223 */ /* 0x180fe20000010808 */
[----:B------:R-:W-:Y:S01]  /*46c0*/  FADD.FTZ R14, R24, R31 ;  /* 0x0000001f180e7221 */ /* 0x000fe20000010000 */
[-CC-:B------:R-:W-:Y:S01]  /*46d0*/  FFMA.FTZ R39, R39, R2.reuse, -R8.reuse ;  /* 0x0000000227277223 */ /* 0x180fe20000010808 */
[-CC-:B------:R-:W-:Y:S01]  /*46e0*/  FFMA.FTZ R33, R33, R2.reuse, -R8.reuse ;  /* 0x0000000221217223 */ /* 0x180fe20000010808 */
[-CC-:B------:R-:W-:Y:S01]  /*46f0*/  FFMA.FTZ R27, R27, R2.reuse, -R8.reuse ;  /* 0x000000021b1b7223 */ /* 0x180fe20000010808 */
[-CC-:B------:R-:W-:Y:S01]  /*4700*/  FFMA.FTZ R37, R37, R2.reuse, -R8.reuse ;  /* 0x0000000225257223 */ /* 0x180fe20000010808 */
[-CC-:B------:R-:W-:Y:S01]  /*4710*/  FFMA.FTZ R19, R19, R2.reuse, -R8.reuse ;  /* 0x0000000213137223 */ /* 0x180fe20000010808 */
[----:B------:R-:W2:Y:S01]  /*4720*/  MUFU.EX2 R15, R15 ;  /* 0x0000000f000f7308 */ /* 0x000ea20000000800 */
[-CC-:B------:R-:W-:Y:S01]  /*4730*/  FFMA.FTZ R25, R25, R2.reuse, -R8.reuse ;  /* 0x0000000219197223 */ /* 0x180fe20000010808 */
[-CC-:B------:R-:W-:Y:S01]  /*4740*/  FFMA.FTZ R21, R21, R2.reuse, -R8.reuse ;  /* 0x0000000215157223 */ /* 0x180fe20000010808 */
[----:B------:R-:W-:Y:S01]  /*4750*/  FFMA.FTZ R8, R29, R2, -R8 ;  /* 0x000000021d087223 */ /* 0x000fe20000010808 */
[----:B------:R-:W-:Y:S01]  /*4760*/  ISETP.GE.AND P2, PT, R20, R17, PT ;  /* 0x000000111400720c */ /* 0x000fe20003f46270 */
[--C-:B0-----:R-:W-:Y:S01]  /*4770*/  IMAD.MOV.U32 R83, RZ, RZ, R151.reuse ;  /* 0x000000ffff537224 */ /* 0x101fe200078e0097 */
[----:B------:R-:W-:Y:S01]  /*4780*/  F2FP.BF16.F32.PACK_AB R211, R26, R211 ;  /* 0x000000d31ad3723e */ /* 0x000fe200000010ff */
[--C-:B------:R-:W-:Y:S01]  /*4790*/  IMAD.MOV.U32 R65, RZ, RZ, R151.reuse ;  /* 0x000000ffff417224 */ /* 0x100fe200078e0097 */
[----:B------:R0:W3:Y:S01]  /*47a0*/  MUFU.EX2 R210, R61 ;  /* 0x0000003d00d27308 */ /* 0x0000e20000000800 */
[----:B-1----:R-:W-:Y:S01]  /*47b0*/  FADD.FTZ R0, R3, R208 ;  /* 0x000000d003007221 */ /* 0x002fe20000010000 */
[----:B------:R-:W-:Y:S01]  /*47c0*/  F2FP.BF16.F32.PACK_AB R199, R36, R81 ;  /* 0x0000005124c7723e */ /* 0x000fe200000010ff */
[--C-:B------:R-:W-:Y:S01]  /*47d0*/  IMAD.MOV.U32 R57, RZ, RZ, R151.reuse ;  /* 0x000000ffff397224 */ /* 0x100fe200078e0097 */
[----:B------:R-:W-:Y:S01]  /*47e0*/  F2FP.BF16.F32.PACK_AB R208, R208, R3 ;  /* 0x00000003d0d0723e */ /* 0x000fe200000010ff */
[----:B------:R-:W-:Y:S01]  /*47f0*/  IMAD.MOV.U32 R3, RZ, RZ, 0x3f800000 ;  /* 0x3f800000ff037424 */ /* 0x000fe200078e00ff */
[----:B------:R-:W-:Y:S01]  /*4800*/  MOV R24, R151 ;  /* 0x0000009700187202 */ /* 0x000fe20000000f00 */
[--C-:B------:R-:W-:Y:S01]  /*4810*/  IMAD.MOV.U32 R26, RZ, RZ, R151.reuse ;  /* 0x000000ffff1a7224 */ /* 0x100fe200078e0097 */
[----:B------:R-:W1:Y:S01]  /*4820*/  MUFU.EX2 R23, R23 ;  /* 0x0000001700177308 */ /* 0x000e620000000800 */
[----:B--2---:R-:W-:Y:S01]  /*4830*/  FADD.FTZ R31, R15, R0 ;  /* 0x000000000f1f7221 */ /* 0x004fe20000010000 */
[----:B0-----:R-:W-:-:S06]  /*4840*/  IMAD.MOV.U32 R61, RZ, RZ, R151 ;  /* 0x000000ffff3d7224 */ /* 0x001fcc00078e0097 */
[----:B------:R0:W2:Y:S01]  /*4850*/  MUFU.EX2 R204, R49 ;  /* 0x0000003100cc7308 */ /* 0x0000a20000000800 */
[C---:B---3--:R-:W-:Y:S01]  /*4860*/  FADD.FTZ R0, R210.reuse, R31 ;  /* 0x0000001fd2007221 */ /* 0x048fe20000010000 */
[----:B------:R-:W-:-:S06]  /*4870*/  F2FP.BF16.F32.PACK_AB R210, R210, R15 ;  /* 0x0000000fd2d2723e */ /* 0x000fcc00000010ff */
[----:B------:R-:W3:Y:S01]  /*4880*/  MUFU.EX2 R43, R43 ;  /* 0x0000002b002b7308 */ /* 0x000ee20000000800 */
[----:B-1----:R-:W-:Y:S01]  /*4890*/  FADD.FTZ R31, R23, R0 ;  /* 0x00000000171f7221 */ /* 0x002fe20000010000 */
[----:B------:R-:W-:Y:S02]  /*48a0*/  @!P1 VIADD R0, R42, 0x38840 ;  /* 0x000388402a009836 */ /* 0x000fe40000000000 */
[----:B0-----:R-:W-:-:S03]  /*48b0*/  IMAD.MOV.U32 R49, RZ, RZ, R151 ;  /* 0x000000ffff317224 */ /* 0x001fc600078e0097 */
[----:B------:R-:W-:Y:S01]  /*48c0*/  @!P1 PRMT R0, RZ, 0x654, R0 ;  /* 0x00000654ff009816 */ /* 0x000fe20000000000 */
[----:B------:R0:W-:Y:S03]  /*48d0*/  MUFU.EX2 R200, R41 ;  /* 0x0000002900c87308 */ /* 0x0001e60000000800 */
[----:B------:R1:W-:Y:S05]  /*48e0*/  @!P1 SYNCS.ARRIVE.TRANS64.RED.A1T0 RZ, [R0+URZ], RZ ;  /* 0x000000ff00ff99a7 */ /* 0x0003ea000810043f */
[----:B------:R4:W1:Y:S01]  /*48f0*/  MUFU.EX2 R206, R53 ;  /* 0x0000003500ce7308 */ /* 0x0008620000000800 */
[----:B0-----:R-:W-:Y:S01]  /*4900*/  FADD.FTZ R41, R67, R14 ;  /* 0x0000000e43297221 */ /* 0x001fe20000010000 */
[----:B------:R-:W-:-:S03]  /*4910*/  IMAD.MOV.U32 R67, RZ, RZ, R151 ;  /* 0x000000ffff437224 */ /* 0x000fc600078e0097 */
[----:B------:R-:W-:Y:S01]  /*4920*/  FADD.FTZ R14, R28, R41 ;  /* 0x000000291c0e7221 */ /* 0x000fe20000010000 */
[----:B------:R-:W-:Y:S02]  /*4930*/  IMAD.MOV.U32 R28, RZ, RZ, R151 ;  /* 0x000000ffff1c7224 */ /* 0x000fe400078e0097 */
[----:B------:R-:W0:Y:S01]  /*4940*/  MUFU.EX2 R47, R47 ;  /* 0x0000002f002f7308 */ /* 0x000e220000000800 */
[----:B------:R-:W-:Y:S01]  /*4950*/  FADD.FTZ R41, R69, R14 ;  /* 0x0000000e45297221 */ /* 0x000fe20000010000 */
[C---:B--2---:R-:W-:Y:S01]  /*4960*/  FADD.FTZ R14, R204.reuse, R31 ;  /* 0x0000001fcc0e7221 */ /* 0x044fe20000010000 */
[----:B------:R-:W-:Y:S01]  /*4970*/  F2FP.BF16.F32.PACK_AB R204, R204, R23 ;  /* 0x00000017cccc723e */ /* 0x000fe200000010ff */
[----:B------:R-:W-:Y:S02]  /*4980*/  IMAD.MOV.U32 R69, RZ, RZ, R151 ;  /* 0x000000ffff457224 */ /* 0x000fe400078e0097 */
[----:B------:R-:W-:Y:S01]  /*4990*/  FADD.FTZ R42, R30, R41 ;  /* 0x000000291e2a7221 */ /* 0x000fe20000010000 */
[----:B---3--:R-:W-:Y:S01]  /*49a0*/  FADD.FTZ R31, R43, R14 ;  /* 0x0000000e2b1f7221 */ /* 0x008fe20000010000 */
[--C-:B----4-:R-:W-:Y:S01]  /*49b0*/  IMAD.MOV.U32 R53, RZ, RZ, R151.reuse ;  /* 0x000000ffff357224 */ /* 0x110fe200078e0097 */
[----:B------:R-:W2:Y:S01]  /*49c0*/  MUFU.EX2 R35, R35 ;  /* 0x0000002300237308 */ /* 0x000ea20000000800 */
[----:B------:R-:W-:-:S02]  /*49d0*/  IMAD.MOV.U32 R41, RZ, RZ, R151 ;  /* 0x000000ffff297224 */ /* 0x000fc400078e0097 */
[C---:B-1----:R-:W-:Y:S01]  /*49e0*/  FADD.FTZ R0, R206.reuse, R31 ;  /* 0x0000001fce007221 */ /* 0x042fe20000010000 */
[----:B------:R-:W-:Y:S01]  /*49f0*/  F2FP.BF16.F32.PACK_AB R206, R206, R43 ;  /* 0x0000002bcece723e */ /* 0x000fe200000010ff */
[--C-:B------:R-:W-:Y:S02]  /*4a00*/  IMAD.MOV.U32 R43, RZ, RZ, R151.reuse ;  /* 0x000000ffff2b7224 */ /* 0x100fe400078e0097 */
[----:B------:R-:W-:Y:S01]  /*4a10*/  IMAD.MOV.U32 R30, RZ, RZ, R151 ;  /* 0x000000ffff1e7224 */ /* 0x000fe200078e0097 */
[----:B------:R1:W3:Y:S01]  /*4a20*/  MUFU.EX2 R202, R45 ;  /* 0x0000002d00ca7308 */ /* 0x0002e20000000800 */
[----:B0-----:R-:W-:-:S04]  /*4a30*/  FADD.FTZ R31, R47, R0 ;  /* 0x000000002f1f7221 */ /* 0x001fc80000010000 */
[C---:B------:R-:W-:Y:S01]  /*4a40*/  FADD.FTZ R0, R200.reuse, R31 ;  /* 0x0000001fc8007221 */ /* 0x040fe20000010000 */
[----:B------:R-:W-:Y:S01]  /*4a50*/  F2FP.BF16.F32.PACK_AB R200, R200, R47 ;  /* 0x0000002fc8c8723e */ /* 0x000fe200000010ff */
[----:B------:R-:W-:Y:S01]  /*4a60*/  IMAD.MOV.U32 R47, RZ, RZ, R151 ;  /* 0x000000ffff2f7224 */ /* 0x000fe200078e0097 */
[----:B------:R-:W0:Y:S01]  /*4a70*/  MUFU.EX2 R39, R39 ;  /* 0x0000002700277308 */ /* 0x000e220000000800 */
[----:B--2---:R-:W-:Y:S01]  /*4a80*/  FADD.FTZ R29, R35, R0 ;  /* 0x00000000231d7221 */ /* 0x004fe20000010000 */
[----:B-1----:R-:W-:-:S06]  /*4a90*/  MOV R45, R151 ;  /* 0x00000097002d7202 */ /* 0x002fcc0000000f00 */
[----:B------:R1:W2:Y:S01]  /*4aa0*/  MUFU.EX2 R196, R33 ;  /* 0x0000002100c47308 */ /* 0x0002a20000000800 */
[C---:B---3--:R-:W-:Y:S01]  /*4ab0*/  FADD.FTZ R0, R202.reuse, R29 ;  /* 0x0000001dca007221 */ /* 0x048fe20000010000 */
[----:B------:R-:W-:Y:S01]  /*4ac0*/  F2FP.BF16.F32.PACK_AB R202, R202, R35 ;  /* 0x00000023caca723e */ /* 0x000fe200000010ff */
[----:B------:R-:W-:-:S05]  /*4ad0*/  IMAD.MOV.U32 R35, RZ, RZ, R151 ;  /* 0x000000ffff237224 */ /* 0x000fca00078e0097 */
[----:B------:R-:W3:Y:S01]  /*4ae0*/  MUFU.EX2 R27, R27 ;  /* 0x0000001b001b7308 */ /* 0x000ee20000000800 */
[----:B-1----:R-:W-:Y:S01]  /*4af0*/  FADD.FTZ R33, R73, R42 ;  /* 0x0000002a49217221 */ /* 0x002fe20000010000 */
[----:B0-----:R-:W-:Y:S01]  /*4b00*/  FADD.FTZ R29, R39, R0 ;  /* 0x00000000271d7221 */ /* 0x001fe20000010000 */
[----:B------:R-:W-:Y:S01]  /*4b10*/  MOV R73, R151 ;  /* 0x0000009700497202 */ /* 0x000fe20000000f00 */
[----:B------:R-:W-:Y:S02]  /*4b20*/  IMAD.MOV.U32 R42, RZ, RZ, R151 ;  /* 0x000000ffff2a7224 */ /* 0x000fe400078e0097 */
[----:B------:R-:W-:Y:S01]  /*4b30*/  FADD.FTZ R14, R32, R33 ;  /* 0x00000021200e7221 */ /* 0x000fe20000010000 */
[----:B------:R-:W-:Y:S01]  /*4b40*/  IMAD.MOV.U32 R32, RZ, RZ, R151 ;  /* 0x000000ffff207224 */ /* 0x000fe200078e0097 */
[----:B------:R0:W-:Y:S02]  /*4b50*/  MUFU.EX2 R198, R37 ;  /* 0x0000002500c67308 */ /* 0x0001e40000000800 */
[----:B------:R-:W-:Y:S01]  /*4b60*/  FADD.FTZ R33, R77, R14 ;  /* 0x0000000e4d217221 */ /* 0x000fe20000010000 */
[C---:B--2---:R-:W-:Y:S01]  /*4b70*/  FADD.FTZ R0, R196.reuse, R29 ;  /* 0x0000001dc4007221 */ /* 0x044fe20000010000 */
[----:B------:R-:W-:Y:S01]  /*4b80*/  F2FP.BF16.F32.PACK_AB R196, R196, R39 ;  /* 0x00000027c4c4723e */ /* 0x000fe200000010ff */
[----:B------:R-:W-:-:S02]  /*4b90*/  IMAD.MOV.U32 R77, RZ, RZ, R151 ;  /* 0x000000ffff4d7224 */ /* 0x000fc400078e0097 */
[----:B------:R-:W-:Y:S01]  /*4ba0*/  FADD.FTZ R14, R34, R33 ;  /* 0x00000021220e7221 */ /* 0x000fe20000010000 */
[--C-:B------:R-:W-:Y:S01]  /*4bb0*/  IMAD.MOV.U32 R39, RZ, RZ, R151.reuse ;  /* 0x000000ffff277224 */ /* 0x100fe200078e0097 */
[----:B------:R-:W-:Y:S02]  /*4bc0*/  MUFU.EX2 R19, R19 ;  /* 0x0000001300137308 */ /* 0x000fe40000000800 */
[----:B------:R-:W-:Y:S01]  /*4bd0*/  FADD.FTZ R31, R81, R14 ;  /* 0x0000000e511f7221 */ /* 0x000fe20000010000 */
[--C-:B------:R-:W-:Y:S02]  /*4be0*/  IMAD.MOV.U32 R81, RZ, RZ, R151.reuse ;  /* 0x000000ffff517224 */ /* 0x100fe400078e0097 */
[----:B0-----:R-:W-:Y:S02]  /*4bf0*/  IMAD.MOV.U32 R37, RZ, RZ, R151 ;  /* 0x000000ffff257224 */ /* 0x001fe400078e0097 */
[----:B------:R-:W-:Y:S01]  /*4c00*/  FADD.FTZ R14, R36, R31 ;  /* 0x0000001f240e7221 */ /* 0x000fe20000010000 */
[--C-:B------:R-:W-:Y:S01]  /*4c10*/  IMAD.MOV.U32 R36, RZ, RZ, R151.reuse ;  /* 0x000000ffff247224 */ /* 0x100fe200078e0097 */
[----:B------:R0:W1:Y:S02]  /*4c20*/  MUFU.EX2 R38, R87 ;  /* 0x0000005700267308 */ /* 0x0000640000000800 */
[----:B------:R-:W-:Y:S01]  /*4c30*/  FADD.FTZ R31, R85, R14 ;  /* 0x0000000e551f7221 */ /* 0x000fe20000010000 */
[----:B------:R-:W-:-:S02]  /*4c40*/  IMAD.MOV.U32 R34, RZ, RZ, R151 ;  /* 0x000000ffff227224 */ /* 0x000fc400078e0097 */
[----:B------:R-:W-:-:S03]  /*4c50*/  IMAD.MOV.U32 R33, RZ, RZ, R151 ;  /* 0x000000ffff217224 */ /* 0x000fc600078e0097 */
[----:B------:R3:W2:Y:S01]  /*4c60*/  MUFU.EX2 R192, R25 ;  /* 0x0000001900c07308 */ /* 0x0006a20000000800 */
[----:B0-----:R-:W-:-:S07]  /*4c70*/  MOV R87, R151 ;  /* 0x0000009700577202 */ /* 0x001fce0000000f00 */
[----:B------:R-:W0:Y:S01]  /*4c80*/  MUFU.EX2 R89, R89 ;  /* 0x0000005900597308 */ /* 0x000e220000000800 */
[----:B---3--:R-:W-:Y:S01]  /*4c90*/  FADD.FTZ R25, R27, R0 ;  /* 0x000000001b197221 */ /* 0x008fe20000010000 */
[C---:B-1----:R-:W-:Y:S01]  /*4ca0*/  FADD.FTZ R14, R38.reuse, R31 ;  /* 0x0000001f260e7221 */ /* 0x042fe20000010000 */
[----:B------:R-:W-:Y:S01]  /*4cb0*/  F2FP.BF16.F32.PACK_AB R193, R38, R85 ;  /* 0x0000005526c1723e */ /* 0x000fe200000010ff */
[----:B------:R-:W-:Y:S02]  /*4cc0*/  IMAD.MOV.U32 R85, RZ, RZ, R151 ;  /* 0x000000ffff557224 */ /* 0x000fe400078e0097 */
[C---:B------:R-:W-:Y:S01]  /*4cd0*/  FADD.FTZ R0, R198.reuse, R25 ;  /* 0x00000019c6007221 */ /* 0x040fe20000010000 */
[----:B------:R-:W-:Y:S01]  /*4ce0*/  F2FP.BF16.F32.PACK_AB R198, R198, R27 ;  /* 0x0000001bc6c6723e */ /* 0x000fe200000010ff */
[----:B------:R-:W-:Y:S01]  /*4cf0*/  IMAD.MOV.U32 R27, RZ, RZ, R151 ;  /* 0x000000ffff1b7224 */ /* 0x000fe200078e0097 */
[----:B------:R-:W1:Y:S01]  /*4d00*/  MUFU.EX2 R21, R21 ;  /* 0x0000001500157308 */ /* 0x000e620000000800 */
[----:B------:R-:W-:Y:S01]  /*4d10*/  FADD.FTZ R25, R19, R0 ;  /* 0x0000000013197221 */ /* 0x000fe20000010000 */
[----:B------:R-:W-:-:S02]  /*4d20*/  MOV R38, R151 ;  /* 0x0000009700267202 */ /* 0x000fc40000000f00 */
[----:B------:R-:W-:Y:S01]  /*4d30*/  MOV R31, R151 ;  /* 0x00000097001f7202 */ /* 0x000fe20000000f00 */
[C---:B--2---:R-:W-:Y:S01]  /*4d40*/  FADD.FTZ R0, R192.reuse, R25 ;  /* 0x00000019c0007221 */ /* 0x044fe20000010000 */
[----:B------:R-:W-:Y:S01]  /*4d50*/  F2FP.BF16.F32.PACK_AB R192, R192, R19 ;  /* 0x00000013c0c0723e */ /* 0x000fe200000010ff */
[--C-:B------:R-:W-:Y:S01]  /*4d60*/  IMAD.MOV.U32 R25, RZ, RZ, R151.reuse ;  /* 0x000000ffff197224 */ /* 0x100fe200078e0097 */
[----:B------:R-:W2:Y:S01]  /*4d70*/  MUFU.EX2 R8, R8 ;  /* 0x0000000800087308 */ /* 0x000ea20000000800 */
[----:B0-----:R-:W-:Y:S01]  /*4d80*/  FADD.FTZ R29, R89, R14 ;  /* 0x0000000e591d7221 */ /* 0x001fe20000010000 */
[C---:B------:R-:W-:Y:S01]  /*4d90*/  F2FP.BF16.F32.PACK_AB R195, R40.reuse, R89 ;  /* 0x0000005928c3723e */ /* 0x040fe200000010ff */
[----:B------:R-:W-:Y:S02]  /*4da0*/  IMAD.MOV.U32 R89, RZ, RZ, R151 ;  /* 0x000000ffff597224 */ /* 0x000fe400078e0097 */
[----:B------:R-:W-:Y:S01]  /*4db0*/  FADD.FTZ R14, R40, R29 ;  /* 0x0000001d280e7221 */ /* 0x000fe20000010000 */
[----:B------:R-:W-:-:S02]  /*4dc0*/  IMAD.MOV.U32 R40, RZ, RZ, R151 ;  /* 0x000000ffff287224 */ /* 0x000fc400078e0097 */
[----:B------:R-:W-:Y:S02]  /*4dd0*/  IMAD.MOV.U32 R29, RZ, RZ, R151 ;  /* 0x000000ffff1d7224 */ /* 0x000fe400078e0097 */
[----:B-1----:R-:W-:Y:S01]  /*4de0*/  FADD.FTZ R15, R21, R0 ;  /* 0x00000000150f7221 */ /* 0x002fe20000010000 */
[----:B------:R-:W-:-:S03]  /*4df0*/  IMAD.MOV.U32 R0, RZ, RZ, 0x3f800000 ;  /* 0x3f800000ff007424 */ /* 0x000fc600078e00ff */
[C---:B--2---:R-:W-:Y:S01]  /*4e00*/  FADD.FTZ R15, R8.reuse, R15 ;  /* 0x0000000f080f7221 */ /* 0x044fe20000010000 */
[----:B------:R-:W-:Y:S01]  /*4e10*/  F2FP.BF16.F32.PACK_AB R194, R8, R21 ;  /* 0x0000001508c2723e */ /* 0x000fe200000010ff */
[----:B------:R-:W-:Y:S01]  /*4e20*/  IMAD.MOV.U32 R8, RZ, RZ, RZ ;  /* 0x000000ffff087224 */ /* 0x000fe200078e00ff */
[----:B------:R-:W-:Y:S06]  /*4e30*/  @!P2 BRA `(.L_x_19) ;  /* 0x0000003c009ca947 */ /* 0x000fec0003800000 */
[----:B------:R-:W-:Y:S01]  /*4e40*/  UMOV UR6, URZ ;  /* 0x0000003f00067c82 */ /* 0x000fe20008000000 */
[----:B------:R-:W-:Y:S01]  /*4e50*/  IMAD.MOV.U32 R19, RZ, RZ, R6 ;  /* 0x000000ffff137224 */ /* 0x000fe200078e0006 */
[----:B------:R-:W-:Y:S01]  /*4e60*/  CS2R R150, SRZ ;  /* 0x0000000000967805 */ /* 0x000fe2000001ff00 */
[----:B------:R-:W-:Y:S01]  /*4e70*/  IMAD.MOV.U32 R21, RZ, RZ, R7 ;  /* 0x000000ffff157224 */ /* 0x000fe200078e0007 */
[----:B------:R-:W-:Y:S01]  /*4e80*/  CS2R R146, SRZ ;  /* 0x0000000000927805 */ /* 0x000fe2000001ff00 */
[----:B------:R-:W-:Y:S01]  /*4e90*/  IMAD.MOV.U32 R22, RZ, RZ, RZ ;  /* 0x000000ffff167224 */ /* 0x000fe200078e00ff */
[----:B------:R-:W-:Y:S01]  /*4ea0*/  CS2R R142, SRZ ;  /* 0x00000000008e7805 */ /* 0x000fe2000001ff00 */
[----:B------:R-:W-:Y:S01]  /*4eb0*/  IMAD.MOV.U32 R0, RZ, RZ, 0x3f800000 ;  /* 0x3f800000ff007424 */ /* 0x000fe200078e00ff */
[----:B------:R-:W-:Y:S01]  /*4ec0*/  CS2R R138, SRZ ;  /* 0x00000000008a7805 */ /* 0x000fe2000001ff00 */
[----:B------:R-:W-:Y:S01]  /*4ed0*/  IMAD.MOV.U32 R3, RZ, RZ, 0x3f800000 ;  /* 0x3f800000ff037424 */ /* 0x000fe200078e00ff */
        /* <DEDUP_REMOVED lines=60> */
[----:B------:R-:W-:-:S07]  /*52a0*/  IMAD.U32 R214, RZ, RZ, UR6 ;  /* 0x00000006ffd67e24 */ /* 0x000fce000f8e00ff */
.L_x_28:
[----:B------:R-:W-:-:S13]  /*52b0*/  R2UR UR6, R214 ;  /* 0x00000000d60672ca */ /* 0x000fda00000e0000 */
[----:B------:R-:W-:-:S04]  /*52c0*/  UIADD3 UR6, UR6, 0x1, URZ ;  /* 0x0000000106067890 */ /* 0x000fc8000fffe03f */
[----:B------:R-:W-:-:S04]  /*52d0*/  UISETP.NE.AND UP0, UPT, UR6, 0x2, UPT ;  /* 0x000000020600788c */ /* 0x000fc8000bf05270 */
[----:B------:R-:W-:Y:S02]  /*52e0*/  USEL UR7, URZ, 0x1, UP0 ;  /* 0x000000013f077887 */ /* 0x000fe40008000000 */
[----:B------:R-:W-:-:S04]  /*52f0*/  USEL UR6, UR6, URZ, UP0 ;  /* 0x0000003f06067287 */ /* 0x000fc80008000000 */
[----:B------:R-:W-:Y:S02]  /*5300*/  LOP3.LUT R8, R22, UR7, RZ, 0x3c, !PT ;  /* 0x0000000716087c12 */ /* 0x000fe4000f8e3cff */
[----:B------:R-:W-:Y:S01]  /*5310*/  MOV R9, UR6 ;  /* 0x0000000600097c02 */ /* 0x000fe20008000f00 */
[----:B------:R-:W-:Y:S06]  /*5320*/  @!P0 BRA `(.L_x_20) ;  /* 0x0000000000048947 */ /* 0x000fec0003800000 */
[----:B------:R-:W-:Y:S01]  /*5330*/  BPT.TRAP 0x1 ;  /* 0x000000040000795c */ /* 0x000fe20000300000 */
.L_x_20:
[----:B------:R-:W-:Y:S02]  /*5340*/  R2UR UR7, R16 ;  /* 0x00000000100772ca */ /* 0x000fe400000e0000 */
[----:B------:R-:W-:-:S11]  /*5350*/  SHF.L.U32 R2, R8, 0x1f, RZ ;  /* 0x0000001f08027819 */ /* 0x000fd600000006ff */
[----:B------:R-:W-:-:S06]  /*5360*/  ULEA UR6, UR6, UR7, 0x3 ;  /* 0x0000000706067291 */ /* 0x000fcc000f8e183f */
[----:B------:R-:W-:-:S03]  /*5370*/  IMAD.U32 R215, RZ, RZ, UR6 ;  /* 0x00000006ffd77e24 */ /* 0x000fc6000f8e00ff */
[----:B------:R0:W1:Y:S01]  /*5380*/  SYNCS.PHASECHK.TRANS64.TRYWAIT P2, [UR6+0x38830], R2 ;  /* 0x03883002ff0075a7 */ /* 0x0000620008040146 */
[----:B------:R-:W-:Y:S05]  /*5390*/  @!P0 BRA `(.L_x_21) ;  /* 0x0000000000048947 */ /* 0x000fea0003800000 */
[----:B------:R-:W-:Y:S01]  /*53a0*/  BPT.TRAP 0x1 ;  /* 0x000000040000795c */ /* 0x000fe20000300000 */
.L_x_21:
[----:B-1----:R-:W-:Y:S05]  /*53b0*/  @P2 BRA `(.L_x_22) ;  /* 0x00000000000c2947 */ /* 0x002fea0003800000 */
[----:B------:R-:W-:-:S13]  /*53c0*/  R2UR UR6, R215 ;  /* 0x00000000d70672ca */ /* 0x000fda00000e0000 */
[----:B------:R-:W1:Y:S02]  /*53d0*/  SYNCS.PHASECHK.TRANS64.TRYWAIT P2, [UR6+0x38830], R2 ;  /* 0x03883002ff0075a7 */ /* 0x000e640008040146 */
[----:B-1----:R-:W-:Y:S05]  /*53e0*/  @!P2 BRA `(.L_x_23) ;  /* 0x000000b800bca947 */ /* 0x002fea0003800000 */
.L_x_22:
[----:B------:R-:W-:Y:S01]  /*53f0*/  R2UR UR60, R9 ;  /* 0x00000000093c72ca */ /* 0x000fe200000e0000 */
[----:B------:R-:W-:Y:S01]  /*5400*/  WARPGROUP.ARRIVE ;  /* 0x00000000000079c5 */ /* 0x000fe20000000000 */
[C---:B------:R-:W-:Y:S01]  /*5410*/  R2UR UR56, R4.reuse ;  /* 0x00000000043872ca */ /* 0x040fe200000e0000 */
[----:B------:R-:W-:Y:S01]  /*5420*/  UMOV UR59, 0x40000040 ;  /* 0x40000040003b7882 */ /* 0x000fe20000000000 */
[C---:B------:R-:W-:Y:S01]  /*5430*/  R2UR UR57, R5.reuse ;  /* 0x00000000053972ca */ /* 0x040fe200000e0000 */
[----:B------:R-:W-:Y:S01]  /*5440*/  UMOV UR43, 0x40000040 ;  /* 0x40000040002b7882 */ /* 0x000fe20000000000 */
[----:B01----:R-:W-:Y:S01]  /*5450*/  MOV R2, UR41 ;  /* 0x0000002900027c02 */ /* 0x003fe20008000f00 */
[----:B------:R-:W-:Y:S01]  /*5460*/  UMOV UR47, 0x40000040 ;  /* 0x40000040002f7882 */ /* 0x000fe20000000000 */
[----:B------:R-:W-:Y:S01]  /*5470*/  MOV R6, UR40 ;  /* 0x0000002800067c02 */ /* 0x000fe20008000f00 */
[----:B------:R-:W-:Y:S01]  /*5480*/  UMOV UR51, 0x40000040 ;  /* 0x4000004000337882 */ /* 0x000fe20000000000 */
[C---:B------:R-:W-:Y:S01]  /*5490*/  R2UR UR40, R4.reuse ;  /* 0x00000000042872ca */ /* 0x040fe200000e0000 */
[----:B------:R-:W-:Y:S01]  /*54a0*/  UMOV UR55, 0x40000040 ;  /* 0x4000004000377882 */ /* 0x000fe20000000000 */
[C---:B------:R-:W-:Y:S01]  /*54b0*/  R2UR UR41, R5.reuse ;  /* 0x00000000052972ca */ /* 0x040fe200000e0000 */
[----:B------:R-:W-:Y:S01]  /*54c0*/  UIMAD UR60, UR60, 0xa00, UR61 ;  /* 0x00000a003c3c78a4 */ /* 0x000fe2000f8e023d */
[----:B------:R-:W-:Y:S01]  /*54d0*/  MOV R7, UR45 ;  /* 0x0000002d00077c02 */ /* 0x000fe20008000f00 */
[----:B------:R-:W-:Y:S01]  /*54e0*/  UMOV UR15, 0x40000040 ;  /* 0x40000040000f7882 */ /* 0x000fe20000000000 */
[----:B------:R-:W-:Y:S01]  /*54f0*/  MOV R23, UR44 ;  /* 0x0000002c00177c02 */ /* 0x000fe20008000f00 */
[----:B------:R-:W-:Y:S01]  /*5500*/  UIADD3 UR6, UR60, 0x80, URZ ;  /* 0x000000803c067890 */ /* 0x000fe2000fffe03f */
[C---:B------:R-:W-:Y:S01]  /*5510*/  R2UR UR44, R4.reuse ;  /* 0x00000000042c72ca */ /* 0x040fe200000e0000 */
[----:B------:R-:W-:Y:S01]  /*5520*/  UIADD3 UR7, UR60, 0x100, URZ ;  /* 0x000001003c077890 */ /* 0x000fe2000fffe03f */
[C---:B------:R-:W-:Y:S01]  /*5530*/  R2UR UR45, R5.reuse ;  /* 0x00000000052d72ca */ /* 0x040fe200000e0000 */
[----:B------:R-:W-:Y:S01]  /*5540*/  UMOV UR58, UR60 ;  /* 0x0000003c003a7c82 */ /* 0x000fe20008000000 */
[----:B------:R-:W-:Y:S01]  /*5550*/  MOV R152, UR49 ;  /* 0x0000003100987c02 */ /* 0x000fe20008000f00 */
[----:B------:R-:W-:Y:S01]  /*5560*/  HGMMA.64x16x16.F32.BF16 R184, gdesc[UR56], RZ, !UPT, gsb0 ;  /* 0x0020000038b879f0 */ /* 0x000fe2000c0018ff */
[----:B------:R-:W-:Y:S01]  /*5570*/  UMOV UR42, UR6 ;  /* 0x00000006002a7c82 */ /* 0x000fe20008000000 */
[----:B------:R-:W-:Y:S01]  /*5580*/  MOV R153, UR48 ;  /* 0x0000003000997c02 */ /* 0x000fe20008000f00 */
[----:B------:R-:W-:Y:S01]  /*5590*/  UMOV UR46, UR7 ;  /* 0x00000007002e7c82 */ /* 0x000fe20008000000 */
[C---:B------:R-:W-:Y:S01]  /*55a0*/  R2UR UR48, R4.reuse ;  /* 0x00000000043072ca */ /* 0x040fe200000e0000 */
[----:B------:R-:W-:Y:S01]  /*55b0*/  UIADD3 UR6, UR60, 0x180, URZ ;  /* 0x000001803c067890 */ /* 0x000fe2000fffe03f */
[C---:B------:R-:W-:Y:S01]  /*55c0*/  R2UR UR49, R5.reuse ;  /* 0x00000000053172ca */ /* 0x040fe200000e0000 */
[----:B------:R-:W-:Y:S01]  /*55d0*/  UIADD3 UR58, UR60, 0x200, URZ ;  /* 0x000002003c3a7890 */ /* 0x000fe2000fffe03f */
[----:B------:R-:W-:Y:S01]  /*55e0*/  R2UR UR56, R4 ;  /* 0x00000000043872ca */ /* 0x000fe200000e0000 */
[----:B------:R-:W-:Y:S01]  /*55f0*/  UMOV UR59, 0x40000040 ;  /* 0x40000040003b7882 */ /* 0x000fe20000000000 */
[----:B------:R-:W-:Y:S01]  /*5600*/  R2UR UR57, R5 ;  /* 0x00000000053972ca */ /* 0x000fe200000e0000 */
[----:B------:R-:W-:Y:S01]  /*5610*/  UIADD3 UR7, UR60, 0x182, URZ ;  /* 0x000001823c077890 */ /* 0x000fe2000fffe03f */
[----:B------:R-:W-:Y:S01]  /*5620*/  MOV R212, UR53 ;  /* 0x0000003500d47c02 */ /* 0x000fe20008000f00 */
[----:B------:R-:W-:Y:S01]  /*5630*/  UMOV UR50, UR6 ;  /* 0x0000000600327c82 */ /* 0x000fe20008000000 */
[----:B------:R-:W-:Y:S01]  /*5640*/  MOV R213, UR52 ;  /* 0x0000003400d57c02 */ /* 0x000fe20008000f00 */
[----:B------:R-:W-:Y:S01]  /*5650*/  UIADD3 UR6, UR60, 0x2, URZ ;  /* 0x000000023c067890 */ /* 0x000fe2000fffe03f */
[----:B------:R-:W-:Y:S01]  /*5660*/  R2UR UR52, R12 ;  /* 0x000000000c3472ca */ /* 0x000fe200000e0000 */
[----:B------:R-:W-:Y:S01]  /*5670*/  UIADD3 UR14, UR60, 0x280, URZ ;  /* 0x000002803c0e7890 */ /* 0x000fe2000fffe03f */
[----:B------:R-:W-:Y:S01]  /*5680*/  R2UR UR53, R13 ;  /* 0x000000000d3572ca */ /* 0x000fe200000e0000 */
[----:B------:R-:W-:Y:S01]  /*5690*/  UIADD3 UR18, UR60, 0x282, URZ ;  /* 0x000002823c127890 */ /* 0x000fe2000fffe03f */
[-C--:B------:R-:W-:Y:S01]  /*56a0*/  FMUL.FTZ R24, R24, R3.reuse ;  /* 0x0000000318187220 */ /* 0x080fe20000410000 */
[----:B------:R-:W-:Y:S01]  /*56b0*/  UMOV UR19, 0x40000040 ;  /* 0x4000004000137882 */ /* 0x000fe20000000000 */
[----:B------:R-:W-:Y:S01]  /*56c0*/  UMOV UR54, UR6 ;  /* 0x0000000600367c82 */ /* 0x000fe20008000000 */
[----:B------:R-:W-:Y:S01]  /*56d0*/  UIADD3 UR6, UR60, 0x102, URZ ;  /* 0x000001023c067890 */ /* 0x000fe2000fffe03f */
[-C--:B------:R-:W-:Y:S01]  /*56e0*/  FMUL.FTZ R25, R25, R3.reuse ;  /* 0x0000000319197220 */ /* 0x080fe20000410000 */
[----:B------:R-:W-:Y:S01]  /*56f0*/  UIADD3 UR22, UR60, 0x284, URZ ;  /* 0x000002843c167890 */ /* 0x000fe2000fffe03f */
[-C--:B------:R-:W-:Y:S01]  /*5700*/  FMUL.FTZ R28, R28, R3.reuse ;  /* 0x000000031c1c7220 */ /* 0x080fe20000410000 */
[----:B------:R-:W-:Y:S01]  /*5710*/  UMOV UR23, 0x40000040 ;  /* 0x4000004000177882 */ /* 0x000fe20000000000 */
[----:B------:R-:W-:Y:S01]  /*5720*/  UIADD3 UR26, UR60, 0x286, URZ ;  /* 0x000002863c1a7890 */ /* 0x000fe2000fffe03f */
[-C--:B------:R-:W-:Y:S01]  /*5730*/  FMUL.FTZ R29, R29, R3.reuse ;  /* 0x000000031d1d7220 */ /* 0x080fe20000410000 */
[----:B------:R-:W-:Y:S01]  /*5740*/  UMOV UR10, UR52 ;  /* 0x00000034000a7c82 */ /* 0x000fe20008000000 */
[----:B------:R-:W-:Y:S01]  /*5750*/  UMOV UR11, UR53 ;  /* 0x00000035000b7c82 */ /* 0x000fe20008000000 */
[----:B------:R-:W-:Y:S01]  /*5760*/  UMOV UR27, 0x40000040 ;  /* 0x40000040001b7882 */ /* 0x000fe20000000000 */
[----:B------:R-:W-:Y:S01]  /*5770*/  UIADD3 UR30, UR60, 0x500, URZ ;  /* 0x000005003c1e7890 */ /* 0x000fe2000fffe03f */
[-C--:B------:R-:W-:Y:S01]  /*5780*/  FMUL.FTZ R32, R32, R3.reuse ;  /* 0x0000000320207220 */ /* 0x080fe20000410000 */
[----:B------:R-:W-:Y:S01]  /*5790*/  UMOV UR31, 0x40000040 ;  /* 0x40000040001f7882 */ /* 0x000fe20000000000 */
[----:B------:R-:W-:Y:S01]  /*57a0*/  UIADD3 UR34, UR60, 0x502, URZ ;  /* 0x000005023c227890 */ /* 0x000fe2000fffe03f */
[-C--:B------:R-:W-:Y:S01]  /*57b0*/  FMUL.FTZ R33, R33, R3.reuse ;  /* 0x0000000321217220 */ /* 0x080fe20000410000 */
[----:B------:R-:W-:Y:S01]  /*57c0*/  UMOV UR35, 0x40000040 ;  /* 0x4000004000237882 */ /* 0x000fe20000000000 */
[----:B------:R-:W-:Y:S01]  /*57d0*/  UIADD3 UR38, UR60, 0x504, URZ ;  /* 0x000005043c267890 */ /* 0x000fe2000fffe03f */
[-C--:B------:R-:W-:Y:S01]  /*57e0*/  FMUL.FTZ R36, R36, R3.reuse ;  /* 0x0000000324247220 */ /* 0x080fe20000410000 */
[----:B------:R-:W-:Y:S01]  /*57f0*/  UMOV UR39, 0x40000040 ;  /* 0x4000004000277882 */ /* 0x000fe20000000000 */
[-C--:B------:R-:W-:Y:S01]  /*5800*/  FMUL.FTZ R37, R37, R3.reuse ;  /* 0x0000000325257220 */ /* 0x080fe20000410000 */
        /* <DEDUP_REMOVED lines=8> */
[----:B------:R-:W-:Y:S01]  /*5890*/  FMUL.FTZ R56, R56, R3 ;  /* 0x0000000338387220 */ /* 0x000fe20000410000 */
[----:B------:R-:W-:-:S02]  /*58a0*/  WARPGROUP.DEPBAR.LE gsb0, 0x0 ;  /* 0x00008000000079c5 */ /* 0x000fc40000010000 */
[----:B------:R-:W-:Y:S01]  /*58b0*/  WARPGROUP.ARRIVE ;  /* 0x00000000000079c5 */ /* 0x000fe20000000000 */
[-C--:B------:R-:W-:Y:S01]  /*58c0*/  FMUL.FTZ R57, R57, R3.reuse ;  /* 0x0000000339397220 */ /* 0x080fe20000410000 */
[-C--:B------:R-:W-:Y:S01]  /*58d0*/  FMUL.FTZ R60, R60, R3.reuse ;  /* 0x000000033c3c7220 */ /* 0x080fe20000410000 */
[-C--:B------:R-:W-:Y:S01]  /*58e0*/  FMUL.FTZ R61, R61, R3.reuse ;  /* 0x000000033d3d7220 */ /* 0x080fe20000410000 */
[-C--:B------:R-:W-:Y:S01]  /*58f0*/  FMUL.FTZ R64, R64, R3.reuse ;  /* 0x0000000340407220 */ /* 0x080fe20000410000 */
[-C--:B------:R-:W-:Y:S01]  /*5900*/  FMUL.FTZ R65, R65, R3.reuse ;  /* 0x0000000341417220 */ /* 0x080fe20000410000 */
[----:B------:R-:W-:Y:S01]  /*5910*/  HGMMA.64x16x16.F32.BF16 R176, gdesc[UR40], RZ, !UPT, gsb0 ;  /* 0x0020000028b079f0 */ /* 0x000fe2000c0018ff */
[----:B------:R-:W-:Y:S01]  /*5920*/  R2UR UR41, R2 ;  /* 0x00000000022972ca */ /* 0x000fe200000e0000 */
[----:B------:R-:W-:Y:S01]  /*5930*/  UIADD3 UR42, UR60, 0x506, URZ ;  /* 0x000005063c2a7890 */ /* 0x000fe2000fffe03f */
[----:B------:R-:W-:Y:S01]  /*5940*/  R2UR UR40, R6 ;  /* 0x00000000062872ca */ /* 0x000fe200000e0000 */
[----:B------:R-:W-:Y:S01]  /*5950*/  UMOV UR43, 0x40000040 ;  /* 0x40000040002b7882 */ /* 0x000fe20000000000 */
[----:B------:R-:W-:Y:S01]  /*5960*/  MOV R2, UR9 ;  /* 0x0000000900027c02 */ /* 0x000fe20008000f00 */
[-C--:B------:R-:W-:Y:S01]  /*5970*/  FMUL.FTZ R68, R68, R3.reuse ;  /* 0x0000000344447220 */ /* 0x080fe20000410000 */
[----:B------:R-:W-:Y:S01]  /*5980*/  MOV R6, UR8 ;  /* 0x0000000800067c02 */ /* 0x000fe20008000f00 */
        /* <DEDUP_REMOVED lines=118> */
[----:B------:R-:W-:Y:S01]  /*60f0*/  FMUL.FTZ R151, R151, R0 ;  /* 0x0000000097977220 */ /* 0x000fe20000410000 */
[----:B------:R-:W-:-:S02]  /*6100*/  WARPGROUP.DEPBAR.LE gsb0, 0x0 ;  /* 0x00008000000079c5 */ /* 0x000fc40000010000 */
[----:B------:R-:W-:-:S06]  /*6110*/  WARPGROUP.ARRIVE ;  /* 0x00000000000079c5 */ /* 0x000fcc0000000000 */
[----:B------:R-:W-:Y:S01]  /*6120*/  HGMMA.64x16x16.F32.BF16 R152, gdesc[UR56], RZ, !UPT, gsb0 ;  /* 0x00200000389879f0 */ /* 0x000fe2000c0018ff */
[----:B------:R-:W-:Y:S01]  /*6130*/  UIADD3 UR58, UR60, 0x82, URZ ;  /* 0x000000823c3a7890 */ /* 0x000fe2000fffe03f */
[----:B------:R-:W-:Y:S01]  /*6140*/  UMOV UR56, UR10 ;  /* 0x0000000a00387c82 */ /* 0x000fe20008000000 */
[----:B------:R-:W-:Y:S01]  /*6150*/  UMOV UR57, UR11 ;  /* 0x0000000b00397c82 */ /* 0x000fe20008000000 */
[----:B------:R-:W-:Y:S01]  /*6160*/  UMOV UR59, 0x40000040 ;  /* 0x40000040003b7882 */ /* 0x000fe20000000000 */
[----:B------:R-:W-:Y:S02]  /*6170*/  WARPGROUP.DEPBAR.LE gsb0, 0x0 ;  /* 0x00008000000079c5 */ /* 0x000fe40000010000 */
[----:B------:R-:W-:-:S06]  /*6180*/  WARPGROUP.ARRIVE ;  /* 0x00000000000079c5 */ /* 0x000fcc0000000000 */
[----:B------:R-:W-:Y:S01]  /*6190*/  HGMMA.64x16x16.F32.BF16 R184, gdesc[UR52], R184, gsb0 ;  /* 0x0020000034b879f0 */ /* 0x000fe200080018b8 */
[----:B------:R-:W-:Y:S01]  /*61a0*/  R2UR UR53, R212 ;  /* 0x00000000d43572ca */ /* 0x000fe200000e0000 */
[----:B------:R-:W-:Y:S01]  /*61b0*/  UIADD3 UR54, UR60, 0x784, URZ ;  /* 0x000007843c367890 */ /* 0x000fe2000fffe03f */
[----:B------:R-:W-:Y:S01]  /*61c0*/  R2UR UR52, R213 ;  /* 0x00000000d53472ca */ /* 0x000fe200000e0000 */
        /* <DEDUP_REMOVED lines=13> */
[----:B------:R-:W-:Y:S01]  /*62a0*/  UMOV UR57, UR11 ;  /* 0x0000000b00397c82 */ /* 0x000fe20008000000 */
[----:B------:R-:W-:Y:S01]  /*62b0*/  UMOV UR58, UR7 ;  /* 0x00000007003a7c82 */ /* 0x000fe20008000000 */
[----:B------:R-:W-:Y:S01]  /*62c0*/  UMOV UR59, 0x40000040 ;  /* 0x40000040003b7882 */ /* 0x000fe20000000000 */
        /* <DEDUP_REMOVED lines=8> */
[----:B------:R-:W-:Y:S02]  /*6350*/  UIADD3 UR6, UR60, 0x4, URZ ;  /* 0x000000043c067890 */ /* 0x000fe4000fffe03f */
[----:B------:R-:W-:Y:S02]  /*6360*/  UIADD3 UR10, UR60, 0x84, URZ ;  /* 0x000000843c0a7890 */ /* 0x000fe4000fffe03f */
[----:B------:R-:W-:Y:S01]  /*6370*/  UIADD3 UR11, UR60, 0x104, URZ ;  /* 0x000001043c0b7890 */ /* 0x000fe2000fffe03f */
[----:B------:R-:W-:-:S02]  /*6380*/  WARPGROUP.DEPBAR.LE gsb0, 0x0 ;  /* 0x00008000000079c5 */ /* 0x000fc40000010000 */
        /* <DEDUP_REMOVED lines=27> */
[----:B------:R-:W-:Y:S01]  /*6540*/  UMOV UR11, 0x40000040 ;  /* 0x40000040000b7882 */ /* 0x000fe20000000000 */
[----:B------:R-:W-:Y:S02]  /*6550*/  WARPGROUP.DEPBAR.LE gsb0, 0x0 ;  /* 0x00008000000079c5 */ /* 0x000fe40000010000 */
[----:B------:R-:W-:-:S06]  /*6560*/  WARPGROUP.ARRIVE ;  /* 0x00000000000079c5 */ /* 0x000fcc0000000000 */
[----:B------:R-:W-:Y:S01]  /*6570*/  HGMMA.64x16x16.F32.BF16 R152, gdesc[UR4], R152, gsb0 ;  /* 0x00200000049879f0 */ /* 0x000fe20008001898 */
[----:B------:R-:W-:Y:S02]  /*6580*/  UIADD3 UR6, UR60, 0x86, URZ ;  /* 0x000000863c067890 */ /* 0x000fe4000fffe03f */
        /* <DEDUP_REMOVED lines=28> */
[----:B------:R-:W-:Y:S01]  /*6750*/  R2UR UR8, R10 ;  /* 0x000000000a0872ca */ /* 0x000fe200000e0000 */
[----:B------:R-:W-:Y:S01]  /*6760*/  UMOV UR11, 0x40000040 ;  /* 0x40000040000b7882 */ /* 0x000fe20000000000 */
[----:B------:R-:W-:Y:S01]  /*6770*/  R2UR UR9, R11 ;  /* 0x000000000b0972ca */ /* 0x000fe200000e0000 */
        /* <DEDUP_REMOVED lines=287> */
[----:B------:R-:W-:-:S07]  /*7970*/  UIADD3 UR6, UR60, 0x786, URZ ;  /* 0x000007863c067890 */ /* 0x000fce000fffe03f */
[----:B------:R-:W-:Y:S01]  /*7980*/  UMOV UR10, UR6 ;  /* 0x00000006000a7c82 */ /* 0x000fe20008000000 */
[----:B------:R-:W-:Y:S01]  /*7990*/  UIADD3 UR6, UR60, 0x886, URZ ;  /* 0x000008863c067890 */ /* 0x000fe2000fffe03f */
[----:B------:R-:W-:Y:S02]  /*79a0*/  WARPGROUP.DEPBAR.LE gsb0, 0x0 ;  /* 0x00008000000079c5 */ /* 0x000fe40000010000 */
[----:B------:R-:W-:-:S06]  /*79b0*/  WARPGROUP.ARRIVE ;  /* 0x00000000000079c5 */ /* 0x000fcc0000000000 */
[----:B------:R-:W-:Y:S01]  /*79c0*/  HGMMA.64x16x16.F32.BF16 R160, gdesc[UR52], R160, gsb0 ;  /* 0x0020000034a079f0 */ /* 0x000fe200080018a0 */
[----:B------:R-:W-:Y:S01]  /*79d0*/  UMOV UR54, UR7 ;  /* 0x0000000700367c82 */ /* 0x000fe20008000000 */
[----:B------:R-:W-:Y:S01]  /*79e0*/  UMOV UR55, 0x40000040 ;  /* 0x4000004000377882 */ /* 0x000fe20000000000 */
[----:B------:R-:W-:Y:S02]  /*79f0*/  UIADD3 UR7, UR60, 0x906, URZ ;  /* 0x000009063c077890 */ /* 0x000fe4000fffe03f */
        /* <DEDUP_REMOVED lines=8> */
[----:B------:R-:W-:Y:S01]  /*7a80*/  UMOV UR11, UR9 ;  /* 0x00000009000b7c82 */ /* 0x000fe20008000000 */
[----:B------:R-:W-:Y:S01]  /*7a90*/  UMOV UR56, UR10 ;  /* 0x0000000a00387c82 */ /* 0x000fe20008000000 */
[----:B------:R-:W-:Y:S01]  /*7aa0*/  UMOV UR57, UR11 ;  /* 0x0000000b00397c82 */ /* 0x000fe20008000000 */
[----:B------:R-:W-:Y:S02]  /*7ab0*/  R2UR UR9, R2 ;  /* 0x00000000020972ca */ /* 0x000fe400000e0000 */
[----:B------:R-:W-:Y:S01]  /*7ac0*/  R2UR UR8, R6 ;  /* 0x00000000060872ca */ /* 0x000fe200000e0000 */
[----:B------:R-:W-:Y:S02]  /*7ad0*/  WARPGROUP.DEPBAR.LE gsb0, 0x0 ;  /* 0x00008000000079c5 */ /* 0x000fe40000010000 */
[----:B------:R-:W-:-:S06]  /*7ae0*/  WARPGROUP.ARRIVE ;  /* 0x00000000000079c5 */ /* 0x000fcc0000000000 */
[----:B------:R-:W-:Y:S01]  /*7af0*/  HGMMA.64x16x16.F32.BF16 R176, gdesc[UR56], R176, gsb0 ;  /* 0x0020000038b079f0 */ /* 0x000fe200080018b0 */
[----:B------:R-:W-:Y:S01]  /*7b00*/  UMOV UR56, UR10 ;  /* 0x0000000a00387c82 */ /* 0x000fe20008000000 */
        /* <DEDUP_REMOVED lines=19> */
[----:B------:R-:W-:Y:S03]  /*7c40*/  HGMMA.64x16x16.F32.BF16 R152, gdesc[UR56], R152, gsb0 ;  /* 0x00200000389879f0 */ /* 0x000fe60008001898 */
[----:B------:R-:W-:Y:S02]  /*7c50*/  WARPGROUP.DEPBAR.LE gsb0, 0x0 ;  /* 0x00008000000079c5 */ /* 0x000fe40000010000 */
[----:B------:R-:W-:Y:S05]  /*7c60*/  @!P0 BRA `(.L_x_24) ;  /* 0x0000000000048947 */ /* 0x000fea0003800000 */
[----:B------:R-:W-:Y:S01]  /*7c70*/  BPT.TRAP 0x1 ;  /* 0x000000040000795c */ /* 0x000fe20000300000 */
.L_x_24:
[----:B------:R-:W-:Y:S02]  /*7c80*/  R2UR UR7, R16 ;  /* 0x00000000100772ca */ /* 0x000fe400000e0000 */
[----:B------:R-:W-:Y:S02]  /*7c90*/  R2UR UR6, R214 ;  /* 0x00000000d60672ca */ /* 0x000fe400000e0000 */
[----:B------:R-:W-:-:S11]  /*7ca0*/  SHF.L.U32 R0, R22, 0x1f, RZ ;  /* 0x0000001f16007819 */ /* 0x000fd600000006ff */
[----:B------:R-:W-:-:S09]  /*7cb0*/  ULEA UR7, UR6, UR7, 0x3 ;  /* 0x0000000706077291 */ /* 0x000fd2000f8e183f */
[----:B------:R0:W1:Y:S01]  /*7cc0*/  SYNCS.PHASECHK.TRANS64.TRYWAIT P2, [UR7+0x38850], R0 ;  /* 0x03885000ff0075a7 */ /* 0x0000620008040147 */
[----:B------:R-:W-:Y:S05]  /*7cd0*/  @!P0 BRA `(.L_x_25) ;  /* 0x0000000000048947 */ /* 0x000fea0003800000 */
[----:B------:R-:W-:Y:S01]  /*7ce0*/  BPT.TRAP 0x1 ;  /* 0x000000040000795c */ /* 0x000fe20000300000 */
.L_x_25:
[----:B-1----:R-:W-:Y:S05]  /*7cf0*/  @P2 BRA `(.L_x_26) ;  /* 0x0000000000082947 */ /* 0x002fea0003800000 */
[----:B------:R-:W1:Y:S02]  /*7d00*/  SYNCS.PHASECHK.TRANS64.TRYWAIT P2, [UR7+0x38850], R0 ;  /* 0x03885000ff0075a7 */ /* 0x000e640008040147 */
[----:B-1----:R-:W-:Y:S05]  /*7d10*/  @!P2 BRA `(.L_x_27) ;  /* 0x00000090008ca947 */ /* 0x002fea0003800000 */
.L_x_26:
[----:B------:R-:W-:Y:S01]  /*7d20*/  R2UR UR6, R16 ;  /* 0x00000000100672ca */ /* 0x000fe200000e0000 */
[----:B------:R-:W-:Y:S01]  /*7d30*/  WARPGROUP.ARRIVE ;  /* 0x00000000000079c5 */ /* 0x000fe20000000000 */
[----:B------:R-:W-:Y:S01]  /*7d40*/  R2UR UR10, R214 ;  /* 0x00000000d60a72ca */ /* 0x000fe200000e0000 */
[----:B------:R-:W-:Y:S01]  /*7d50*/  UMOV UR11, 0x40000040 ;  /* 0x40000040000b7882 */ /* 0x000fe20000000000 */
[----:B01----:R-:W-:Y:S01]  /*7d60*/  FMNMX.FTZ R0, R184, R21, !PT ;  /* 0x00000015b8007209 */ /* 0x003fe20007810000 */
[----:B------:R-:W0:Y:S01]  /*7d70*/  LDC R2, c[0x0][0x988] ;  /* 0x00026200ff027b82 */ /* 0x000e220000000800 */
[----:B------:R-:W-:Y:S02]  /*7d80*/  R2UR UR14, R215 ;  /* 0x00000000d70e72ca */ /* 0x000fe400000e0000 */
[----:B------:R-:W-:Y:S02]  /*7d90*/  FMNMX.FTZ R3, R185, R0, !PT ;  /* 0x00000000b9037209 */ /* 0x000fe40007810000 */
[C---:B------:R-:W-:Y:S01]  /*7da0*/  ISETP.GT.AND P2, PT, R20.reuse, R17, PT ;  /* 0x000000111400720c */ /* 0x040fe20003f44270 */
[----:B------:R-:W-:Y:S01]  /*7db0*/  VIADD R20, R20, 0xffffffff ;  /* 0xffffffff14147836 */ /* 0x000fe20000000000 */
[----:B------:R-:W-:Y:S01]  /*7dc0*/  FMNMX.FTZ R0, R188, R3, !PT ;  /* 0x00000003bc007209 */ /* 0x000fe20007810000 */
[----:B------:R-:W-:-:S03]  /*7dd0*/  UIADD3 UR6, UR6, 0x400, URZ ;  /* 0x0000040006067890 */ /* 0x000fc6000fffe03f */
[----:B------:R-:W-:Y:S01]  /*7de0*/  FMNMX.FTZ R3, R189, R0, !PT ;  /* 0x00000000bd037209 */ /* 0x000fe20007810000 */
[----:B------:R-:W-:-:S03]  /*7df0*/  USHF.R.U32.HI UR6, URZ, 0x4, UR6 ;  /* 0x000000043f067899 */ /* 0x000fc60008011606 */
[----:B------:R-:W-:Y:S01]  /*7e00*/  FMNMX.FTZ R0, R176, R3, !PT ;  /* 0x00000003b0007209 */ /* 0x000fe20007810000 */
[----:B------:R-:W-:-:S03]  /*7e10*/  ULOP3.LUT UR6, UR6, 0x3fff, URZ, 0xc0, !UPT ;  /* 0x00003fff06067892 */ /* 0x000fc6000f8ec03f */
[----:B------:R-:W-:Y:S01]  /*7e20*/  FMNMX.FTZ R3, R177, R0, !PT ;  /* 0x00000000b1037209 */ /* 0x000fe20007810000 */
[----:B------:R-:W-:-:S03]  /*7e30*/  ULOP3.LUT UR6, UR6, 0x2800000, URZ, 0xfc, !UPT ;  /* 0x0280000006067892 */ /* 0x000fc6000f8efc3f */
[----:B------:R-:W-:Y:S01]  /*7e40*/  FMNMX.FTZ R0, R180, R3, !PT ;  /* 0x00000003b4007209 */ /* 0x000fe20007810000 */
[----:B------:R-:W-:-:S03]  /*7e50*/  UIMAD UR6, UR10, 0xa00, UR6 ;  /* 0x00000a000a0678a4 */ /* 0x000fc6000f8e0206 */
[----:B------:R-:W-:-:S04]  /*7e60*/  FMNMX.FTZ R3, R181, R0, !PT ;  /* 0x00000000b5037209 */ /* 0x000fc80007810000 */
[----:B------:R-:W-:Y:S01]  /*7e70*/  UMOV UR10, UR6 ;  /* 0x00000006000a7c82 */ /* 0x000fe20008000000 */
[----:B------:R-:W-:Y:S01]  /*7e80*/  FMNMX.FTZ R0, R168, R3, !PT ;  /* 0x00000003a8007209 */ /* 0x000fe20007810000 */
[----:B------:R-:W-:Y:S01]  /*7e90*/  HGMMA.64x256x16.F32.BF16 R24, R208, gdesc[UR8].tnspB, R24, gsb0 ;  /* 0x43e00008d0187df0 */ /* 0x000fe20008001818 */
[----:B------:R-:W-:Y:S01]  /*7ea0*/  UIADD3 UR10, UR6, 0x80, URZ ;  /* 0x00000080060a7890 */ /* 0x000fe2000fffe03f */
[----:B------:R-:W-:Y:S01]  /*7eb0*/  UMOV UR11, 0x40000040 ;  /* 0x40000040000b7882 */ /* 0x000fe20000000000 */
[----:B------:R-:W-:-:S04]  /*7ec0*/  FMNMX.FTZ R3, R169, R0, !PT ;  /* 0x00000000a9037209 */ /* 0x000fc80007810000 */
        /* <DEDUP_REMOVED lines=9> */
[----:B------:R-:W-:Y:S02]  /*7f60*/  FMNMX.FTZ R6, R157, R0, !PT ;  /* 0x000000009d067209 */ /* 0x000fe40007810000 */
[----:B------:R-:W-:-:S03]  /*7f70*/  FMNMX.FTZ R0, R186, R19, !PT ;  /* 0x00000013ba007209 */ /* 0x000fc60007810000 */
[----:B------:R-:W1:Y:S02]  /*7f80*/  SHFL.BFLY PT, R3, R6, 0x2, 0x1f ;  /* 0x0c401f0006037f89 */ /* 0x000e6400000e0000 */
[----:B-1----:R-:W-:Y:S02]  /*7f90*/  FMNMX.FTZ R22, R6, R3, !PT ;  /* 0x0000000306167209 */ /* 0x002fe40007810000 */
[----:B------:R-:W-:-:S03]  /*7fa0*/  FMNMX.FTZ R3, R187, R0, !PT ;  /* 0x00000000bb037209 */ /* 0x000fc60007810000 */
[----:B------:R-:W1:Y:S01]  /*7fb0*/  SHFL.BFLY PT, R7, R22, 0x1, 0x1f ;  /* 0x0c201f0016077f89 */ /* 0x000e6200000e0000 */
[----:B------:R-:W-:Y:S02]  /*7fc0*/  FMNMX.FTZ R0, R190, R3, !PT ;  /* 0x00000003be007209 */ /* 0x000fe40007810000 */
[----:B-1----:R-:W-:-:S05]  /*7fd0*/  FMNMX.FTZ R7, R22, R7, !PT ;  /* 0x0000000716077209 */ /* 0x002fca0007810000 */
[----:B------:R-:W-:-:S04]  /*7fe0*/  FADD.FTZ R21, -R7, R21 ;  /* 0x0000001507157221 */ /* 0x000fc80000010100 */
[----:B0-----:R-:W-:Y:S01]  /*7ff0*/  FMUL.FTZ R6, R21, R2 ;  /* 0x0000000215067220 */ /* 0x001fe20000410000 */
[----:B------:R-:W-:-:S03]  /*8000*/  FMNMX.FTZ R21, R191, R0, !PT ;  /* 0x00000000bf157209 */ /* 0x000fc60007810000 */
[----:B------:R-:W-:Y:S01]  /*8010*/  MUFU.EX2 R3, R6 ;  /* 0x0000000600037308 */ /* 0x000fe20000000800 */
[----:B------:R-:W-:-:S04]  /*8020*/  FMNMX.FTZ R0, R178, R21, !PT ;  /* 0x00000015b2007209 */ /* 0x000fc80007810000 */
[----:B------:R-:W-:-:S04]  /*8030*/  FMNMX.FTZ R21, R179, R0, !PT ;  /* 0x00000000b3157209 */ /* 0x000fc80007810000 */
[----:B------:R-:W-:-:S04]  /*8040*/  FMNMX.FTZ R0, R182, R21, !PT ;  /* 0x00000015b6007209 */ /* 0x000fc80007810000 */
[----:B------:R-:W-:-:S04]  /*8050*/  FMNMX.FTZ R23, R183, R0, !PT ;  /* 0x00000000b7177209 */ /* 0x000fc80007810000 */
[----:B------:R-:W-:-:S04]  /*8060*/  FMNMX.FTZ R0, R170, R23, !PT ;  /* 0x00000017aa007209 */ /* 0x000fc80007810000 */
[----:B------:R-:W-:-:S04]  /*8070*/  FMNMX.FTZ R23, R171, R0, !PT ;  /* 0x00000000ab177209 */ /* 0x000fc80007810000 */
[----:B------:R-:W-:Y:S01]  /*8080*/  FMNMX.FTZ R0, R174, R23, !PT ;  /* 0x00000017ae007209 */ /* 0x000fe20007810000 */
[----:B------:R-:W-:Y:S02]  /*8090*/  WARPGROUP.DEPBAR.LE gsb0, 0x0 ;  /* 0x00008000000079c5 */ /* 0x000fe40000010000 */
[----:B------:R-:W-:-:S06]  /*80a0*/  WARPGROUP.ARRIVE ;  /* 0x00000000000079c5 */ /* 0x000fcc0000000000 */
[----:B------:R-:W-:Y:S01]  /*80b0*/  HGMMA.64x256x16.F32.BF16 R24, R204, gdesc[UR8].tnspB, R24, gsb0 ;  /* 0x43e00008cc187df0 */ /* 0x000fe20008001818 */
[----:B------:R-:W-:Y:S01]  /*80c0*/  UIADD3 UR10, UR6, 0x100, URZ ;  /* 0x00000100060a7890 */ /* 0x000fe2000fffe03f */
[----:B------:R-:W-:Y:S01]  /*80d0*/  UMOV UR11, 0x40000040 ;  /* 0x40000040000b7882 */ /* 0x000fe20000000000 */
[----:B------:R-:W-:Y:S02]  /*80e0*/  WARPGROUP.DEPBAR.LE gsb0, 0x0 ;  /* 0x00008000000079c5 */ /* 0x000fe40000010000 */
[----:B------:R-:W-:-:S15]  /*80f0*/  WARPGROUP.ARRIVE ;  /* 0x00000000000079c5 */ /* 0x000fde0000000000 */
[----:B------:R-:W-:-:S08]  /*8100*/  NOP ;  /* 0x0000000000007918 */ /* 0x000fd00000000000 */
[----:B------:R-:W-:Y:S01]  /*8110*/  HGMMA.64x256x16.F32.BF16 R24, R200, gdesc[UR8].tnspB, R24, gsb0 ;  /* 0x43e00008c8187df0 */ /* 0x000fe20008001818 */
[----:B------:R-:W-:Y:S01]  /*8120*/  UIADD3 UR10, UR6, 0x180, URZ ;  /* 0x00000180060a7890 */ /* 0x000fe2000fffe03f */
[----:B------:R-:W-:Y:S01]  /*8130*/  UMOV UR11, 0x40000040 ;  /* 0x40000040000b7882 */ /* 0x000fe20000000000 */
[----:B------:R-:W-:Y:S01]  /*8140*/  UIADD3 UR6, UR6, 0x200, URZ ;  /* 0x0000020006067890 */ /* 0x000fe2000fffe03f */
[----:B------:R-:W-:Y:S02]  /*8150*/  WARPGROUP.DEPBAR.LE gsb0, 0x0 ;  /* 0x00008000000079c5 */ /* 0x000fe40000010000 */
[----:B------:R-:W-:-:S15]  /*8160*/  WARPGROUP.ARRIVE ;  /* 0x00000000000079c5 */ /* 0x000fde0000000000 */
[----:B------:R-:W-:-:S07]  /*8170*/  NOP ;  /* 0x0000000000007918 */ /* 0x000fce0000000000 */
[----:B------:R-:W-:Y:S01]  /*8180*/  HGMMA.64x256x16.F32.BF16 R24, R196, gdesc[UR8].tnspB, R24, gsb0 ;  /* 0x43e00008c4187df0 */ /* 0x000fe20008001818 */
[----:B------:R-:W-:Y:S01]  /*8190*/  UMOV UR10, UR6 ;  /* 0x00000006000a7c82 */ /* 0x000fe20008000000 */
[----:B------:R-:W-:Y:S01]  /*81a0*/  UMOV UR11, 0x40000040 ;  /* 0x40000040000b7882 */ /* 0x000fe20000000000 */
[----:B------:R-:W-:-:S13]  /*81b0*/  R2UR UR6, R9 ;  /* 0x00000000090672ca */ /* 0x000fda00000e0000 */
[----:B------:R-:W-:Y:S01]  /*81c0*/  MOV R214, UR6 ;  /* 0x0000000600d67c02 */ /* 0x000fe20008000f00 */
[----:B------:R-:W-:Y:S02]  /*81d0*/  WARPGROUP.DEPBAR.LE gsb0, 0x0 ;  /* 0x00008000000079c5 */ /* 0x000fe40000010000 */
[----:B------:R-:W-:Y:S01]  /*81e0*/  WARPGROUP.ARRIVE ;  /* 0x00000000000079c5 */ /* 0x000fe20000000000 */
[----:B------:R-:W-:-:S04]  /*81f0*/  FMUL.FTZ R197, R7, R2 ;  /* 0x0000000207c57220 */ /* 0x000fc80000410000 */
[----:B------:R-:W-:-:S04]  /*8200*/  FFMA.FTZ R22, R185, R2, -R197 ;  /* 0x00000002b9167223 */ /* 0x000fc800000108c5 */
[----:B------:R-:W-:Y:S01]  /*8210*/  HGMMA.64x256x16.F32.BF16 R24, R192, gdesc[UR8].tnspB, R24, gsb0 ;  /* 0x43e00008c0187df0 */ /* 0x000fe20008001818 */
[----:B------:R-:W-:Y:S01]  /*8220*/  FMNMX.FTZ R185, R175, R0, !PT ;  /* 0x00000000afb97209 */ /* 0x000fe20007810000 */
[-CC-:B------:R-:W-:Y:S01]  /*8230*/  FFMA.FTZ R208, R184, R2.reuse, -R197.reuse ;  /* 0x00000002b8d07223 */ /* 0x180fe200000108c5 */
[----:B------:R0:W-:Y:S01]  /*8240*/  MUFU.EX2 R21, R22 ;  /* 0x0000001600157308 */ /* 0x0001e20000000800 */
[-CC-:B------:R-:W-:Y:S01]  /*8250*/  FFMA.FTZ R210, R188, R2.reuse, -R197.reuse ;  /* 0x00000002bcd27223 */ /* 0x180fe200000108c5 */
[----:B------:R-:W-:Y:S01]  /*8260*/  FMNMX.FTZ R0, R162, R185, !PT ;  /* 0x000000b9a2007209 */ /* 0x000fe20007810000 */
[-CC-:B------:R-:W-:Y:S01]  /*8270*/  FFMA.FTZ R189, R189, R2.reuse, -R197.reuse ;  /* 0x00000002bdbd7223 */ /* 0x180fe200000108c5 */
[-CC-:B------:R-:W-:Y:S01]  /*8280*/  FFMA.FTZ R204, R176, R2.reuse, -R197.reuse ;  /* 0x00000002b0cc7223 */ /* 0x180fe200000108c5 */
[--C-:B------:R-:W-:Y:S01]  /*8290*/  FFMA.FTZ R177, R177, R2, -R197.reuse ;  /* 0x00000002b1b17223 */ /* 0x100fe200000108c5 */
[----:B------:R-:W-:Y:S01]  /*82a0*/  FMNMX.FTZ R185, R163, R0, !PT ;  /* 0x00000000a3b97209 */ /* 0x000fe20007810000 */
[-CC-:B------:R-:W-:Y:S01]  /*82b0*/  FFMA.FTZ R206, R180, R2.reuse, -R197.reuse ;  /* 0x00000002b4ce7223 */ /* 0x180fe200000108c5 */
[-CC-:B------:R-:W-:Y:S01]  /*82c0*/  FFMA.FTZ R181, R181, R2.reuse, -R197.reuse ;  /* 0x00000002b5b57223 */ /* 0x180fe200000108c5 */
[-CC-:B0-----:R-:W-:Y:S01]  /*82d0*/  FFMA.FTZ R22, R152, R2.reuse, -R197.reuse ;  /* 0x0000000298167223 */ /* 0x181fe200000108c5 */
[----:B------:R-:W-:Y:S01]  /*82e0*/  FMNMX.FTZ R0, R166, R185, !PT ;  /* 0x000000b9a6007209 */ /* 0x000fe20007810000 */
[-CC-:B------:R-:W-:Y:S01]  /*82f0*/  FFMA.FTZ R200, R168, R2.reuse, -R197.reuse ;  /* 0x00000002a8c87223 */ /* 0x180fe200000108c5 */
[-CC-:B------:R-:W-:Y:S01]  /*8300*/  FFMA.FTZ R169, R169, R2.reuse, -R197.reuse ;  /* 0x00000002a9a97223 */ /* 0x180fe200000108c5 */
[--C-:B------:R-:W-:Y:S01]  /*8310*/  FFMA.FTZ R202, R172, R2, -R197.reuse ;  /* 0x00000002acca7223 */ /* 0x100fe200000108c5 */
[----:B------:R-:W-:Y:S01]  /*8320*/  FMNMX.FTZ R185, R167, R0, !PT ;  /* 0x00000000a7b97209 */ /* 0x000fe20007810000 */
[-CC-:B------:R-:W-:Y:S01]  /*8330*/  FFMA.FTZ R173, R173, R2.reuse, -R197.reuse ;  /* 0x00000002adad7223 */ /* 0x180fe200000108c5 */
[-CC-:B------:R-:W-:Y:S01]  /*8340*/  FFMA.FTZ R196, R160, R2.reuse, -R197.reuse ;  /* 0x00000002a0c47223 */ /* 0x180fe200000108c5 */
[-CC-:B------:R-:W-:Y:S01]  /*8350*/  FFMA.FTZ R161, R161, R2.reuse, -R197.reuse ;  /* 0x00000002a1a17223 */ /* 0x180fe200000108c5 */
[----:B------:R-:W-:Y:S01]  /*8360*/  FMNMX.FTZ R0, R154, R185, !PT ;  /* 0x000000b99a007209 */ /* 0x000fe20007810000 */
[-CC-:B------:R-:W-:Y:S01]  /*8370*/  FFMA.FTZ R198, R164, R2.reuse, -R197.reuse ;  /* 0x00000002a4c67223 */ /* 0x180fe200000108c5 */
[-CC-:B------:R-:W-:Y:S01]  /*8380*/  FFMA.FTZ R165, R165, R2.reuse, -R197.reuse ;  /* 0x00000002a5a57223 */ /* 0x180fe200000108c5 */
[--C-:B------:R-:W-:Y:S01]  /*8390*/  FFMA.FTZ R153, R153, R2, -R197.reuse ;  /* 0x0000000299997223 */ /* 0x100fe200000108c5 */
[----:B------:R-:W-:Y:S01]  /*83a0*/  FMNMX.FTZ R185, R155, R0, !PT ;  /* 0x000000009bb97209 */ /* 0x000fe20007810000 */
[-CC-:B------:R-:W-:Y:S01]  /*83b0*/  FFMA.FTZ R152, R156, R2.reuse, -R197.reuse ;  /* 0x000000029c987223 */ /* 0x180fe200000108c5 */
[----:B------:R-:W-:Y:S01]  /*83c0*/  FFMA.FTZ R197, R157, R2, -R197 ;  /* 0x000000029dc57223 */ /* 0x000fe200000108c5 */
[----:B------:R-:W0:Y:S01]  /*83d0*/  MUFU.EX2 R208, R208 ;  /* 0x000000d000d07308 */ /* 0x000e220000000800 */
[----:B------:R-:W-:-:S04]  /*83e0*/  FMNMX.FTZ R0, R158, R185, !PT ;  /* 0x000000b99e007209 */ /* 0x000fc80007810000 */
[----:B------:R-:W-:-:S03]  /*83f0*/  FMNMX.FTZ R0, R159, R0, !PT ;  /* 0x000000009f007209 */ /* 0x000fc60007810000 */
[----:B------:R-:W-:Y:S02]  /*8400*/  MUFU.EX2 R210, R210 ;  /* 0x000000d200d27308 */ /* 0x000fe40000000800 */
[----:B------:R-:W1:Y:S06]  /*8410*/  SHFL.BFLY PT, R185, R0, 0x2, 0x1f ;  /* 0x0c401f0000b97f89 */ /* 0x000e6c00000e0000 */
[----:B------:R-:W-:Y:S08]  /*8420*/  MUFU.EX2 R23, R189 ;  /* 0x000000bd00177308 */ /* 0x000ff00000000800 */
[----:B------:R-:W-:Y:S08]  /*8430*/  MUFU.EX2 R204, R204 ;  /* 0x000000cc00cc7308 */ /* 0x000ff00000000800 */
[----:B------:R-:W-:Y:S01]  /*8440*/  MUFU.EX2 R177, R177 ;  /* 0x000000b100b17308 */ /* 0x000fe20000000800 */
[----:B-1----:R-:W-:-:S05]  /*8450*/  FMNMX.FTZ R185, R0, R185, !PT ;  /* 0x000000b900b97209 */ /* 0x002fca0007810000 */
[----:B------:R-:W1:Y:S02]  /*8460*/  SHFL.BFLY PT, R6, R185, 0x1, 0x1f ;  /* 0x0c201f00b9067f89 */ /* 0x000e6400000e0000 */
[----:B------:R-:W-:Y:S08]  /*8470*/  MUFU.EX2 R206, R206 ;  /* 0x000000ce00ce7308 */ /* 0x000ff00000000800 */
[----:B------:R-:W-:Y:S08]  /*8480*/  MUFU.EX2 R181, R181 ;  /* 0x000000b500b57308 */ /* 0x000ff00000000800 */
[----:B------:R-:W-:Y:S01]  /*8490*/  MUFU.EX2 R200, R200 ;  /* 0x000000c800c87308 */ /* 0x000fe20000000800 */
[----:B-1----:R-:W-:-:S07]  /*84a0*/  FMNMX.FTZ R6, R185, R6, !PT ;  /* 0x00000006b9067209 */ /* 0x002fce0007810000 */
[----:B------:R-:W-:Y:S01]  /*84b0*/  MUFU.EX2 R169, R169 ;  /* 0x000000a900a97308 */ /* 0x000fe20000000800 */
[----:B------:R-:W-:-:S04]  /*84c0*/  FADD.FTZ R157, -R6, R19 ;  /* 0x00000013069d7221 */ /* 0x000fc80000010100 */
[-C--:B------:R-:W-:Y:S01]  /*84d0*/  FMUL.FTZ R0, R157, R2.reuse ;  /* 0x000000029d007220 */ /* 0x080fe20000410000 */
[-C--:B------:R-:W-:Y:S02]  /*84e0*/  FMUL.FTZ R157, R6, R2.reuse ;  /* 0x00000002069d7220 */ /* 0x080fe40000410000 */
[----:B------:R1:W-:Y:S02]  /*84f0*/  MUFU.EX2 R19, R197 ;  /* 0x000000c500137308 */ /* 0x0003e40000000800 */
[-CC-:B------:R-:W-:Y:S01]  /*8500*/  FFMA.FTZ R209, R186, R2.reuse, -R157.reuse ;  /* 0x00000002bad17223 */ /* 0x180fe2000001089d */
[-CC-:B------:R-:W-:Y:S01]  /*8510*/  FFMA.FTZ R156, R187, R2.reuse, -R157.reuse ;  /* 0x00000002bb9c7223 */ /* 0x180fe2000001089d */
[-CC-:B------:R-:W-:Y:S01]  /*8520*/  FFMA.FTZ R211, R190, R2.reuse, -R157.reuse ;  /* 0x00000002bed37223 */ /* 0x180fe2000001089d */
[-CC-:B------:R-:W-:Y:S01]  /*8530*/  FFMA.FTZ R201, R170, R2.reuse, -R157.reuse ;  /* 0x00000002aac97223 */ /* 0x180fe2000001089d */
[-CC-:B------:R-:W-:Y:S02]  /*8540*/  FFMA.FTZ R170, R171, R2.reuse, -R157.reuse ;  /* 0x00000002abaa7223 */ /* 0x180fe4000001089d */
[----:B------:R-:W-:Y:S01]  /*8550*/  MUFU.EX2 R0, R0 ;  /* 0x0000000000007308 */ /* 0x000fe20000000800 */
[----:B------:R-:W-:Y:S01]  /*8560*/  FFMA.FTZ R160, R191, R2, -R157 ;  /* 0x00000002bfa07223 */ /* 0x000fe2000001089d */
[----:B------:R-:W-:-:S02]  /*8570*/  IMAD.U32 R171, RZ, RZ, UR14 ;  /* 0x0000000effab7e24 */ /* 0x000fc4000f8e00ff */
[-CC-:B------:R-:W-:Y:S01]  /*8580*/  FFMA.FTZ R205, R178, R2.reuse, -R157.reuse ;  /* 0x00000002b2cd7223 */ /* 0x180fe2000001089d */
[-CC-:B------:R-:W-:Y:S01]  /*8590*/  FFMA.FTZ R164, R179, R2.reuse, -R157.reuse ;  /* 0x00000002b3a47223 */ /* 0x180fe2000001089d */
[-CC-:B------:R-:W-:Y:S01]  /*85a0*/  FFMA.FTZ R203, R174, R2.reuse, -R157.reuse ;  /* 0x00000002aecb7223 */ /* 0x180fe2000001089d */
[----:B------:R-:W-:Y:S02]  /*85b0*/  @!P1 VIADD R171, R171, 0x38840 ;  /* 0x00038840abab9836 */ /* 0x000fe40000000000 */
[----:B0-----:R-:W-:Y:S01]  /*85c0*/  FFMA.FTZ R174, R3, R15, R208 ;  /* 0x0000000f03ae7223 */ /* 0x001fe200000100d0 */
[----:B------:R-:W0:Y:S01]  /*85d0*/  MUFU.EX2 R209, R209 ;  /* 0x000000d100d17308 */ /* 0x000e220000000800 */
[-CC-:B------:R-:W-:Y:S01]  /*85e0*/  FFMA.FTZ R207, R182, R2.reuse, -R157.reuse ;  /* 0x00000002b6cf7223 */ /* 0x180fe2000001089d */
[-C--:B------:R-:W-:Y:S01]  /*85f0*/  FFMA.FTZ R168, R183, R2.reuse, -R157 ;  /* 0x00000002b7a87223 */ /* 0x080fe2000001089d */
[----:B------:R-:W-:Y:S01]  /*8600*/  @!P1 PRMT R171, RZ, 0x654, R171 ;  /* 0x00000654ffab9816 */ /* 0x000fe200000000ab */
[-CC-:B-1----:R-:W-:Y:S01]  /*8610*/  FFMA.FTZ R197, R162, R2.reuse, -R157.reuse ;  /* 0x00000002a2c57223 */ /* 0x182fe2000001089d */
[-CC-:B------:R-:W-:Y:S01]  /*8620*/  FFMA.FTZ R172, R175, R2.reuse, -R157.reuse ;  /* 0x00000002afac7223 */ /* 0x180fe2000001089d */
[--C-:B------:R-:W-:Y:S01]  /*8630*/  FFMA.FTZ R163, R163, R2, -R157.reuse ;  /* 0x00000002a3a37223 */ /* 0x100fe2000001089d */
[----:B------:R-:W-:Y:S01]  /*8640*/  F2FP.BF16.F32.PACK_AB R208, R21, R208 ;  /* 0x000000d015d0723e */ /* 0x000fe200000010ff */
[----:B------:R-:W1:Y:S01]  /*8650*/  MUFU.EX2 R156, R156 ;  /* 0x0000009c009c7308 */ /* 0x000e620000000800 */
[-CC-:B------:R-:W-:Y:S01]  /*8660*/  FFMA.FTZ R166, R166, R2.reuse, -R157.reuse ;  /* 0x00000002a6a67223 */ /* 0x180fe2000001089d */
[-CC-:B------:R-:W-:Y:S01]  /*8670*/  FFMA.FTZ R167, R167, R2.reuse, -R157.reuse ;  /* 0x00000002a7a77223 */ /* 0x180fe2000001089d */
[-CC-:B------:R-:W-:Y:S01]  /*8680*/  FFMA.FTZ R154, R154, R2.reuse, -R157.reuse ;  /* 0x000000029a9a7223 */ /* 0x180fe2000001089d */
[-CC-:B------:R-:W-:Y:S01]  /*8690*/  FFMA.FTZ R155, R155, R2.reuse, -R157.reuse ;  /* 0x000000029b9b7223 */ /* 0x180fe2000001089d */
[-CC-:B------:R-:W-:Y:S01]  /*86a0*/  FFMA.FTZ R158, R158, R2.reuse, -R157.reuse ;  /* 0x000000029e9e7223 */ /* 0x180fe2000001089d */
[----:B------:R-:W-:Y:S01]  /*86b0*/  FFMA.FTZ R157, R159, R2, -R157 ;  /* 0x000000029f9d7223 */ /* 0x000fe2000001089d */
[----:B------:R-:W-:Y:S01]  /*86c0*/  IMAD.U32 R175, RZ, RZ, UR7 ;  /* 0x00000007ffaf7e24 */ /* 0x000fe2000f8e00ff */
[----:B------:R-:W2:Y:S01]  /*86d0*/  MUFU.EX2 R211, R211 ;  /* 0x000000d300d37308 */ /* 0x000ea20000000800 */
[----:B0-----:R-:W-:-:S02]  /*86e0*/  FFMA.FTZ R15, R0, R14, R209 ;  /* 0x0000000e000f7223 */ /* 0x001fc400000100d1 */
[----:B------:R-:W-:-:S05]  /*86f0*/  @!P1 VIADD R175, R175, 0x38860 ;  /* 0x00038860afaf9836 */ /* 0x000fca0000000000 */
[----:B------:R-:W0:Y:S01]  /*8700*/  MUFU.EX2 R160, R160 ;  /* 0x000000a000a07308 */ /* 0x000e220000000800 */
[C---:B-1----:R-:W-:Y:S01]  /*8710*/  FADD.FTZ R14, R156.reuse, R15 ;  /* 0x0000000f9c0e7221 */ /* 0x042fe20000010000 */
[----:B------:R-:W-:Y:S02]  /*8720*/  F2FP.BF16.F32.PACK_AB R209, R156, R209 ;  /* 0x000000d19cd1723e */ /* 0x000fe400000010ff */
[----:B------:R-:W-:-:S04]  /*8730*/  @!P1 PRMT R175, RZ, 0x654, R175 ;  /* 0x00000654ffaf9816 */ /* 0x000fc800000000af */
[----:B------:R-:W1:Y:S01]  /*8740*/  MUFU.EX2 R205, R205 ;  /* 0x000000cd00cd7308 */ /* 0x000e620000000800 */
[----:B--2---:R-:W-:-:S07]  /*8750*/  FADD.FTZ R15, R211, R14 ;  /* 0x0000000ed30f7221 */ /* 0x004fce0000010000 */
[----:B------:R-:W2:Y:S01]  /*8760*/  MUFU.EX2 R164, R164 ;  /* 0x000000a400a47308 */ /* 0x000ea20000000800 */
[C---:B0-----:R-:W-:Y:S01]  /*8770*/  FADD.FTZ R14, R160.reuse, R15 ;  /* 0x0000000fa00e7221 */ /* 0x041fe20000010000 */
[----:B------:R-:W-:-:S06]  /*8780*/  F2FP.BF16.F32.PACK_AB R211, R160, R211 ;  /* 0x000000d3a0d3723e */ /* 0x000fcc00000010ff */
[----:B------:R-:W0:Y:S01]  /*8790*/  MUFU.EX2 R207, R207 ;  /* 0x000000cf00cf7308 */ /* 0x000e220000000800 */
[----:B-1----:R-:W-:-:S07]  /*87a0*/  FADD.FTZ R15, R205, R14 ;  /* 0x0000000ecd0f7221 */ /* 0x002fce0000010000 */
[----:B------:R-:W1:Y:S01]  /*87b0*/  MUFU.EX2 R168, R168 ;  /* 0x000000a800a87308 */ /* 0x000e620000000800 */
[C---:B--2---:R-:W-:Y:S01]  /*87c0*/  FADD.FTZ R14, R164.reuse, R15 ;  /* 0x0000000fa40e7221 */ /* 0x044fe20000010000 */
[----:B------:R-:W-:-:S06]  /*87d0*/  F2FP.BF16.F32.PACK_AB R205, R164, R205 ;  /* 0x000000cda4cd723e */ /* 0x000fcc00000010ff */
[----:B------:R-:W2:Y:S01]  /*87e0*/  MUFU.EX2 R201, R201 ;  /* 0x000000c900c97308 */ /* 0x000ea20000000800 */
[----:B0-----:R-:W-:-:S07]  /*87f0*/  FADD.FTZ R15, R207, R14 ;  /* 0x0000000ecf0f7221 */ /* 0x001fce0000010000 */
[----:B------:R-:W0:Y:S01]  /*8800*/  MUFU.EX2 R170, R170 ;  /* 0x000000aa00aa7308 */ /* 0x000e220000000800 */
[C---:B-1----:R-:W-:Y:S01]  /*8810*/  FADD.FTZ R14, R168.reuse, R15 ;  /* 0x0000000fa80e7221 */ /* 0x042fe20000010000 */
[----:B------:R-:W-:-:S06]  /*8820*/  F2FP.BF16.F32.PACK_AB R207, R168, R207 ;  /* 0x000000cfa8cf723e */ /* 0x000fcc00000010ff */
[----:B------:R-:W-:Y:S01]  /*8830*/  MUFU.EX2 R202, R202 ;  /* 0x000000ca00ca7308 */ /* 0x000fe20000000800 */
[----:B--2---:R-:W-:-:S07]  /*8840*/  FADD.FTZ R15, R201, R14 ;  /* 0x0000000ec90f7221 */ /* 0x004fce0000010000 */
[----:B------:R-:W1:Y:S01]  /*8850*/  MUFU.EX2 R203, R203 ;  /* 0x000000cb00cb7308 */ /* 0x000e620000000800 */
[C---:B0-----:R-:W-:Y:S01]  /*8860*/  FADD.FTZ R14, R170.reuse, R15 ;  /* 0x0000000faa0e7221 */ /* 0x041fe20000010000 */
[----:B------:R-:W-:-:S06]  /*8870*/  F2FP.BF16.F32.PACK_AB R201, R170, R201 ;  /* 0x000000c9aac9723e */ /* 0x000fcc00000010ff */
[----:B------:R-:W-:Y:S08]  /*8880*/  MUFU.EX2 R173, R173 ;  /* 0x000000ad00ad7308 */ /* 0x000ff00000000800 */
[----:B------:R-:W0:Y:S01]  /*8890*/  MUFU.EX2 R172, R172 ;  /* 0x000000ac00ac7308 */ /* 0x000e220000000800 */
[----:B-1----:R-:W-:-:S07]  /*88a0*/  FADD.FTZ R15, R203, R14 ;  /* 0x0000000ecb0f7221 */ /* 0x002fce0000010000 */
[----:B------:R-:W-:Y:S08]  /*88b0*/  MUFU.EX2 R196, R196 ;  /* 0x000000c400c47308 */ /* 0x000ff00000000800 */
[----:B------:R-:W1:Y:S01]  /*88c0*/  MUFU.EX2 R197, R197 ;  /* 0x000000c500c57308 */ /* 0x000e620000000800 */
[C---:B0-----:R-:W-:Y:S01]  /*88d0*/  FADD.FTZ R14, R172.reuse, R15 ;  /* 0x0000000fac0e7221 */ /* 0x041fe20000010000 */
[----:B------:R-:W-:-:S06]  /*88e0*/  F2FP.BF16.F32.PACK_AB R203, R172, R203 ;  /* 0x000000cbaccb723e */ /* 0x000fcc00000010ff */
[----:B------:R-:W-:Y:S08]  /*88f0*/  MUFU.EX2 R161, R161 ;  /* 0x000000a100a17308 */ /* 0x000ff00000000800 */
[----:B------:R-:W-:Y:S01]  /*8900*/  MUFU.EX2 R198, R198 ;  /* 0x000000c600c67308 */ /* 0x000fe20000000800 */
[----:B-1----:R-:W-:-:S07]  /*8910*/  FADD.FTZ R14, R197, R14 ;  /* 0x0000000ec50e7221 */ /* 0x002fce0000010000 */
[----:B------:R-:W-:Y:S01]  /*8920*/  MUFU.EX2 R199, R166 ;  /* 0x000000a600c77308 */ /* 0x000fe20000000800 */
[----:B------:R-:W-:Y:S02]  /*8930*/  WARPGROUP.DEPBAR.LE gsb0, 0x0 ;  /* 0x00008000000079c5 */ /* 0x000fe40000010000 */
[----:B------:R0:W-:Y:S05]  /*8940*/  @!P1 SYNCS.ARRIVE.TRANS64.RED.A1T0 RZ, [R171+URZ], RZ ;  /* 0x000000ffabff99a7 */ /* 0x0001ea000810043f */
[----:B------:R-:W-:Y:S01]  /*8950*/  MUFU.EX2 R165, R165 ;  /* 0x000000a500a57308 */ /* 0x000fe20000000800 */
[----:B0-----:R-:W-:-:S07]  /*8960*/  FADD.FTZ R171, R21, R174 ;  /* 0x000000ae15ab7221 */ /* 0x001fce0000010000 */
[----:B------:R-:W-:Y:S01]  /*8970*/  MUFU.EX2 R167, R167 ;  /* 0x000000a700a77308 */ /* 0x000fe20000000800 */
[----:B------:R0:W-:Y:S01]  /*8980*/  @!P1 SYNCS.ARRIVE.TRANS64.RED.A1T0 RZ, [R175+URZ], RZ ;  /* 0x000000ffafff99a7 */ /* 0x0001e2000810043f */
[----:B------:R-:W-:Y:S01]  /*8990*/  FADD.FTZ R162, R210, R171 ;  /* 0x000000abd2a27221 */ /* 0x000fe20000010000 */
[----:B------:R-:W-:-:S03]  /*89a0*/  F2FP.BF16.F32.PACK_AB R210, R23, R210 ;  /* 0x000000d217d2723e */ /* 0x000fc600000010ff */
[----:B------:R-:W-:Y:S02]  /*89b0*/  FADD.FTZ R171, R23, R162 ;  /* 0x000000a217ab7221 */ /* 0x000fe40000010000 */
[----:B------:R1:W2:Y:S02]  /*89c0*/  MUFU.EX2 R174, R163 ;  /* 0x000000a300ae7308 */ /* 0x0002a40000000800 */
[----:B------:R-:W-:Y:S01]  /*89d0*/  FADD.FTZ R162, R204, R171 ;  /* 0x000000abcca27221 */ /* 0x000fe20000010000 */
[----:B------:R-:W-:-:S03]  /*89e0*/  F2FP.BF16.F32.PACK_AB R204, R177, R204 ;  /* 0x000000ccb1cc723e */ /* 0x000fc600000010ff */
[----:B------:R-:W-:Y:S02]  /*89f0*/  FADD.FTZ R171, R177, R162 ;  /* 0x000000a2b1ab7221 */ /* 0x000fe40000010000 */
[----:B------:R-:W-:Y:S02]  /*8a00*/  MUFU.EX2 R22, R22 ;  /* 0x0000001600167308 */ /* 0x000fe40000000800 */
[----:B------:R-:W-:Y:S01]  /*8a10*/  FADD.FTZ R162, R206, R171 ;  /* 0x000000abcea27221 */ /* 0x000fe20000010000 */
[----:B------:R-:W-:-:S03]  /*8a20*/  F2FP.BF16.F32.PACK_AB R206, R181, R206 ;  /* 0x000000ceb5ce723e */ /* 0x000fc600000010ff */
[----:B-1----:R-:W-:Y:S02]  /*8a30*/  FADD.FTZ R163, R181, R162 ;  /* 0x000000a2b5a37221 */ /* 0x002fe40000010000 */
[----:B------:R-:W1:Y:S01]  /*8a40*/  MUFU.EX2 R193, R154 ;  /* 0x0000009a00c17308 */ /* 0x000e620000000800 */
[C---:B--2---:R-:W-:Y:S01]  /*8a50*/  FADD.FTZ R14, R174.reuse, R14 ;  /* 0x0000000eae0e7221 */ /* 0x044fe20000010000 */
[----:B------:R-:W-:Y:S01]  /*8a60*/  F2FP.BF16.F32.PACK_AB R197, R174, R197 ;  /* 0x000000c5aec5723e */ /* 0x000fe200000010ff */
[----:B------:R-:W-:Y:S01]  /*8a70*/  FADD.FTZ R162, R200, R163 ;  /* 0x000000a3c8a27221 */ /* 0x000fe20000010000 */
[----:B------:R-:W-:Y:S01]  /*8a80*/  F2FP.BF16.F32.PACK_AB R200, R169, R200 ;  /* 0x000000c8a9c8723e */ /* 0x000fe200000010ff */
[----:B------:R-:W-:Y:S01]  /*8a90*/  FADD.FTZ R14, R199, R14 ;  /* 0x0000000ec70e7221 */ /* 0x000fe20000010000 */
[----:B------:R-:W-:Y:S01]  /*8aa0*/  F2FP.BF16.F32.PACK_AB R199, R167, R199 ;  /* 0x000000c7a7c7723e */ /* 0x000fe200000010ff */
[----:B------:R-:W-:Y:S01]  /*8ab0*/  FADD.FTZ R21, R169, R162 ;  /* 0x000000a2a9157221 */ /* 0x000fe20000010000 */
[----:B------:R-:W2:Y:S01]  /*8ac0*/  MUFU.EX2 R153, R153 ;  /* 0x0000009900997308 */ /* 0x000ea20000000800 */
[----:B------:R-:W-:-:S02]  /*8ad0*/  FADD.FTZ R14, R167, R14 ;  /* 0x0000000ea70e7221 */ /* 0x000fc40000010000 */
[----:B------:R-:W-:Y:S01]  /*8ae0*/  FADD.FTZ R156, R202, R21 ;  /* 0x00000015ca9c7221 */ /* 0x000fe20000010000 */
[----:B------:R-:W-:-:S03]  /*8af0*/  F2FP.BF16.F32.PACK_AB R202, R173, R202 ;  /* 0x000000caadca723e */ /* 0x000fc600000010ff */
[----:B------:R-:W-:Y:S01]  /*8b00*/  FADD.FTZ R21, R173, R156 ;  /* 0x0000009cad157221 */ /* 0x000fe20000010000 */
[----:B------:R-:W3:Y:S01]  /*8b10*/  MUFU.EX2 R155, R155 ;  /* 0x0000009b009b7308 */ /* 0x000ee20000000800 */
[----:B-1----:R-:W-:Y:S02]  /*8b20*/  FADD.FTZ R14, R193, R14 ;  /* 0x0000000ec10e7221 */ /* 0x002fe40000010000 */
[----:B------:R-:W-:Y:S01]  /*8b30*/  FADD.FTZ R156, R196, R21 ;  /* 0x00000015c49c7221 */ /* 0x000fe20000010000 */
[C---:B------:R-:W-:Y:S01]  /*8b40*/  F2FP.BF16.F32.PACK_AB R196, R161.reuse, R196 ;  /* 0x000000c4a1c4723e */ /* 0x040fe200000010ff */
[----:B------:R-:W-:Y:S02]  /*8b50*/  IMAD.MOV.U32 R21, RZ, RZ, R7 ;  /* 0x000000ffff157224 */ /* 0x000fe400078e0007 */
[----:B------:R-:W-:Y:S01]  /*8b60*/  FADD.FTZ R15, R161, R156 ;  /* 0x0000009ca10f7221 */ /* 0x000fe20000010000 */
[----:B------:R-:W1:Y:S01]  /*8b70*/  MUFU.EX2 R152, R152 ;  /* 0x0000009800987308 */ /* 0x000e620000000800 */
[----:B--2---:R-:W-:-:S02]  /*8b80*/  F2FP.BF16.F32.PACK_AB R192, R153, R22 ;  /* 0x0000001699c0723e */ /* 0x004fc400000010ff */
[----:B------:R-:W-:Y:S01]  /*8b90*/  FADD.FTZ R154, R198, R15 ;  /* 0x0000000fc69a7221 */ /* 0x000fe20000010000 */
[----:B------:R-:W-:-:S03]  /*8ba0*/  F2FP.BF16.F32.PACK_AB R198, R165, R198 ;  /* 0x000000c6a5c6723e */ /* 0x000fc600000010ff */
[----:B------:R-:W-:Y:S01]  /*8bb0*/  FADD.FTZ R15, R165, R154 ;  /* 0x0000009aa50f7221 */ /* 0x000fe20000010000 */
[----:B------:R-:W2:Y:S01]  /*8bc0*/  MUFU.EX2 R195, R158 ;  /* 0x0000009e00c37308 */ /* 0x000ea20000000800 */
[C---:B---3--:R-:W-:Y:S01]  /*8bd0*/  FADD.FTZ R14, R155.reuse, R14 ;  /* 0x0000000e9b0e7221 */ /* 0x048fe20000010000 */
[----:B------:R-:W-:Y:S01]  /*8be0*/  F2FP.BF16.F32.PACK_AB R193, R155, R193 ;  /* 0x000000c19bc1723e */ /* 0x000fe200000010ff */
[----:B------:R-:W-:Y:S01]  /*8bf0*/  FADD.FTZ R154, R22, R15 ;  /* 0x0000000f169a7221 */ /* 0x000fe20000010000 */
[----:B------:R-:W-:-:S03]  /*8c00*/  IMAD.MOV.U32 R22, RZ, RZ, R8 ;  /* 0x000000ffff167224 */ /* 0x000fc600078e0008 */
[----:B------:R-:W-:Y:S01]  /*8c10*/  FADD.FTZ R15, R153, R154 ;  /* 0x0000009a990f7221 */ /* 0x000fe20000010000 */
[----:B------:R-:W3:Y:S01]  /*8c20*/  MUFU.EX2 R157, R157 ;  /* 0x0000009d009d7308 */ /* 0x000ee20000000800 */
[----:B-1----:R-:W-:Y:S02]  /*8c30*/  F2FP.BF16.F32.PACK_AB R194, R19, R152 ;  /* 0x0000009813c2723e */ /* 0x002fe400000010ff */
[----:B------:R-:W-:-:S04]  /*8c40*/  FADD.FTZ R154, R152, R15 ;  /* 0x0000000f989a7221 */ /* 0x000fc80000010000 */
[----:B------:R-:W-:Y:S01]  /*8c50*/  FADD.FTZ R15, R19, R154 ;  /* 0x0000009a130f7221 */ /* 0x000fe20000010000 */
[----:B------:R-:W-:Y:S02]  /*8c60*/  IMAD.MOV.U32 R19, RZ, RZ, R6 ;  /* 0x000000ffff137224 */ /* 0x000fe400078e0006 */
[----:B--2---:R-:W-:-:S04]  /*8c70*/  FADD.FTZ R14, R195, R14 ;  /* 0x0000000ec30e7221 */ /* 0x004fc80000010000 */
[C---:B---3--:R-:W-:Y:S01]  /*8c80*/  FADD.FTZ R14, R157.reuse, R14 ;  /* 0x0000000e9d0e7221 */ /* 0x048fe20000010000 */
[----:B------:R-:W-:Y:S01]  /*8c90*/  F2FP.BF16.F32.PACK_AB R195, R157, R195 ;  /* 0x000000c39dc3723e */ /* 0x000fe200000010ff */
[----:B0-----:R-:W-:Y:S06]  /*8ca0*/  @P2 BRA `(.L_x_28) ;  /* 0xffffffc400802947 */ /* 0x001fec000383ffff */
.L_x_19:
[----:B------:R-:W-:Y:S06]  /*8cb0*/  BAR.ARV 0x8, 0x180 ;  /* 0x0206000000007b1d */ /* 0x000fec0000002000 */
        /* <DEDUP_REMOVED lines=128> */
[----:B------:R-:W-:Y:S06]  /*94c0*/  @!P0 BRA `(.L_x_29) ;  /* 0x0000000000048947 */ /* 0x000fec0003800000 */
[----:B------:R-:W-:Y:S01]  /*94d0*/  BPT.TRAP 0x1 ;  /* 0x000000040000795c */ /* 0x000fe20000300000 */
.L_x_29:
[----:B------:R-:W-:Y:S02]  /*94e0*/  R2UR UR4, R16 ;  /* 0x00000000100472ca */ /* 0x000fe400000e0000 */
[----:B------:R-:W-:-:S11]  /*94f0*/  SHF.L.U32 R8, R8, 0x1f, RZ ;  /* 0x0000001f08087819 */ /* 0x000fd600000006ff */
[----:B------:R-:W-:-:S04]  /*9500*/  LEA R11, R9, UR4, 0x3 ;  /* 0x00000004090b7c11 */ /* 0x000fc8000f8e18ff */
[----:B------:R0:W1:Y:S01]  /*9510*/  SYNCS.PHASECHK.TRANS64.TRYWAIT P2, [R11+URZ+0x38850], R8 ;  /* 0x038850080b0075a7 */ /* 0x000062000804017f */
[----:B------:R-:W-:Y:S05]  /*9520*/  @!P0 BRA `(.L_x_30) ;  /* 0x0000000000048947 */ /* 0x000fea0003800000 */
[----:B------:R-:W-:Y:S01]  /*9530*/  BPT.TRAP 0x1 ;  /* 0x000000040000795c */ /* 0x000fe20000300000 */
.L_x_30:
[----:B-1----:R-:W-:Y:S05]  /*9540*/  @P2 BRA `(.L_x_31) ;  /* 0x0000000000082947 */ /* 0x002fea0003800000 */
[----:B------:R-:W1:Y:S02]  /*9550*/  SYNCS.PHASECHK.TRANS64.TRYWAIT P0, [R11+URZ+0x38850], R8 ;  /* 0x038850080b0075a7 */ /* 0x000e64000800017f */
[----:B-1----:R-:W-:Y:S05]  /*9560*/  @!P0 BRA `(.L_x_32) ;  /* 0x0000007800908947 */ /* 0x002fea0003800000 */
.L_x_31:
[----:B------:R-:W-:Y:S01]  /*9570*/  R2UR UR4, R16 ;  /* 0x00000000100472ca */ /* 0x000fe200000e0000 */
[----:B------:R-:W-:Y:S01]  /*9580*/  WARPGROUP.ARRIVE ;  /* 0x00000000000079c5 */ /* 0x000fe20000000000 */
[----:B------:R-:W-:Y:S01]  /*9590*/  R2UR UR5, R9 ;  /* 0x00000000090572ca */ /* 0x000fe200000e0000 */
[----:B------:R-:W-:Y:S01]  /*95a0*/  UMOV UR7, 0x40000040 ;  /* 0x4000004000077882 */ /* 0x000fe20000000000 */
[----:B------:R-:W2:Y:S01]  /*95b0*/  SHFL.BFLY PT, R0, R15, 0x2, 0x1f ;  /* 0x0c401f000f007f89 */ /* 0x000ea200000e0000 */
[----:B------:R-:W-:-:S03]  /*95c0*/  @!P1 VIADD R12, R11, 0x38860 ;  /* 0x000388600b0c9836 */ /* 0x000fc60000000000 */
[----:B------:R-:W3:Y:S02]  /*95d0*/  SHFL.BFLY PT, R3, R14, 0x2, 0x1f ;  /* 0x0c401f000e037f89 */ /* 0x000ee400000e0000 */
[----:B------:R-:W-:-:S03]  /*95e0*/  @!P1 PRMT R12, RZ, 0x654, R12 ;  /* 0x00000654ff0c9816 */ /* 0x000fc6000000000c */
[----:B------:R-:W-:-:S04]  /*95f0*/  UIADD3 UR4, UR4, 0x400, URZ ;  /* 0x0000040004047890 */ /* 0x000fc8000fffe03f */
[----:B------:R-:W-:-:S04]  /*9600*/  USHF.R.U32.HI UR4, URZ, 0x4, UR4 ;  /* 0x000000043f047899 */ /* 0x000fc80008011604 */
[----:B------:R-:W-:-:S04]  /*9610*/  ULOP3.LUT UR4, UR4, 0x3fff, URZ, 0xc0, !UPT ;  /* 0x00003fff04047892 */ /* 0x000fc8000f8ec03f */
[----:B------:R-:W-:Y:S01]  /*9620*/  ULOP3.LUT UR4, UR4, 0x2800000, URZ, 0xfc, !UPT ;  /* 0x0280000004047892 */ /* 0x000fe2000f8efc3f */
[----:B--2---:R-:W-:-:S03]  /*9630*/  FADD.FTZ R0, R0, R15 ;  /* 0x0000000f00007221 */ /* 0x004fc60000010000 */
[----:B------:R-:W-:Y:S01]  /*9640*/  UIMAD UR4, UR5, 0xa00, UR4 ;  /* 0x00000a00050478a4 */ /* 0x000fe2000f8e0204 */
[----:B---3--:R-:W-:Y:S02]  /*9650*/  FADD.FTZ R4, R3, R14 ;  /* 0x0000000e03047221 */ /* 0x008fe40000010000 */
[----:B------:R-:W2:Y:S04]  /*9660*/  SHFL.BFLY PT, R3, R0, 0x1, 0x1f ;  /* 0x0c201f0000037f89 */ /* 0x000ea800000e0000 */
[----:B------:R-:W-:Y:S02]  /*9670*/  UMOV UR6, UR4 ;  /* 0x0000000400067c82 */ /* 0x000fe40008000000 */
[----:B------:R-:W-:Y:S01]  /*9680*/  HGMMA.64x256x16.F32.BF16 R24, R208, gdesc[UR4].tnspB, R24, gsb0 ;  /* 0x43e00004d0187df0 */ /* 0x000fe20008001818 */
[----:B------:R-:W-:Y:S01]  /*9690*/  UIADD3 UR6, UR4, 0x80, URZ ;  /* 0x0000008004067890 */ /* 0x000fe2000fffe03f */
[----:B------:R-:W3:Y:S01]  /*96a0*/  SHFL.BFLY PT, R5, R4, 0x1, 0x1f ;  /* 0x0c201f0004057f89 */ /* 0x000ee200000e0000 */
[----:B------:R-:W-:Y:S01]  /*96b0*/  UMOV UR7, 0x40000040 ;  /* 0x4000004000077882 */ /* 0x000fe20000000000 */
[----:B--2---:R-:W-:Y:S01]  /*96c0*/  FADD.FTZ R13, R0, R3 ;  /* 0x00000003000d7221 */ /* 0x004fe20000010000 */
[----:B------:R-:W-:-:S02]  /*96d0*/  IMAD.MOV.U32 R0, RZ, RZ, -0x800000 ;  /* 0xff800000ff007424 */ /* 0x000fc400078e00ff */
[----:B------:R-:W-:Y:S02]  /*96e0*/  IMAD.MOV.U32 R3, RZ, RZ, -0x800000 ;  /* 0xff800000ff037424 */ /* 0x000fe400078e00ff */
[----:B------:R-:W-:Y:S01]  /*96f0*/  FSETP.NE.FTZ.AND P0, PT, R13, RZ, PT ;  /* 0x000000ff0d00720b */ /* 0x000fe20003f15000 */
[----:B---3--:R-:W-:Y:S01]  /*9700*/  FADD.FTZ R16, R4, R5 ;  /* 0x0000000504107221 */ /* 0x008fe20000010000 */
[----:B------:R-:W-:-:S04]  /*9710*/  CS2R R4, SRZ ;  /* 0x0000000000047805 */ /* 0x000fc8000001ff00 */
[----:B------:R-:W-:-:S07]  /*9720*/  FSETP.NE.FTZ.AND P2, PT, R16, RZ, PT ;  /* 0x000000ff1000720b */ /* 0x000fce0003f55000 */
[----:B------:R-:W2:Y:S01]  /*9730*/  @P0 MUFU.LG2 R9, R13 ;  /* 0x0000000d00090308 */ /* 0x000ea20000000c00 */
[----:B01----:R-:W-:-:S05]  /*9740*/  @P0 FMUL.FTZ R8, R2, 0.69314718246459960938 ;  /* 0x3f31721802080820 */ /* 0x003fca0000410000 */
[----:B------:R-:W-:Y:S02]  /*9750*/  @P2 FMUL.FTZ R2, R2, 0.69314718246459960938 ;  /* 0x3f31721802022820 */ /* 0x000fe40000410000 */
[----:B------:R-:W0:Y:S08]  /*9760*/  @P2 MUFU.LG2 R10, R16 ;  /* 0x00000010000a2308 */ /* 0x000e300000000c00 */
[----:B------:R-:W1:Y:S01]  /*9770*/  @P0 MUFU.RCP R5, R13 ;  /* 0x0000000d00050308 */ /* 0x000e620000001000 */
[----:B--2---:R-:W-:-:S04]  /*9780*/  @P0 FMUL.FTZ R9, R9, 0.69314718246459960938 ;  /* 0x3f31721809090820 */ /* 0x004fc80000410000 */
[----:B------:R-:W-:Y:S01]  /*9790*/  @P0 FFMA.FTZ R0, R8, R7, R9 ;  /* 0x0000000708000223 */ /* 0x000fe20000010009 */
[----:B------:R-:W-:Y:S02]  /*97a0*/  PLOP3.LUT P0, PT, PT, PT, PT, 0x8, 0x0 ;  /* 0x000000000000781c */ /* 0x000fe40003f0e170 */
[----:B------:R-:W2:Y:S01]  /*97b0*/  @P2 MUFU.RCP R4, R16 ;  /* 0x0000001000042308 */ /* 0x000ea20000001000 */
[----:B0-----:R-:W-:-:S04]  /*97c0*/  @P2 FMUL.FTZ R11, R10, 0.69314718246459960938 ;  /* 0x3f3172180a0b2820 */ /* 0x001fc80000410000 */
[----:B------:R-:W-:Y:S01]  /*97d0*/  @P2 FFMA.FTZ R3, R2, R6, R11 ;  /* 0x0000000602032223 */ /* 0x000fe2000001000b */
        /* <DEDUP_REMOVED lines=18> */
[----:B------:R-:W-:Y:S02]  /*9900*/  WARPGROUP.DEPBAR.LE gsb0, 0x0 ;  /* 0x00008000000079c5 */ /* 0x000fe40000010000 */
[----:B------:R-:W-:-:S15]  /*9910*/  WARPGROUP.ARRIVE ;  /* 0x00000000000079c5 */ /* 0x000fde0000000000 */
[----:B------:R-:W-:-:S08]  /*9920*/  NOP ;  /* 0x0000000000007918 */ /* 0x000fd00000000000 */
[----:B------:R-:W-:Y:S03]  /*9930*/  HGMMA.64x256x16.F32.BF16 R24, R192, gdesc[UR4].tnspB, R24, gsb0 ;  /* 0x43e00004c0187df0 */ /* 0x000fe60008001818 */
[----:B------:R-:W-:Y:S02]  /*9940*/  WARPGROUP.DEPBAR.LE gsb0, 0x0 ;  /* 0x00008000000079c5 */ /* 0x000fe40000010000 */
[----:B------:R0:W-:Y:S01]  /*9950*/  @!P1 SYNCS.ARRIVE.TRANS64.RED.A1T0 RZ, [R12+URZ], RZ ;  /* 0x000000ff0cff99a7 */ /* 0x0001e2000810043f */
[-C--:B-1----:R-:W-:Y:S01]  /*9960*/  FMUL.FTZ R24, R24, R5.reuse ;  /* 0x0000000518187220 */ /* 0x082fe20000410000 */
        /* <DEDUP_REMOVED lines=63> */
[-C--:B--2---:R-:W-:Y:S01]  /*9d60*/  FMUL.FTZ R26, R26, R4.reuse ;  /* 0x000000041a1a7220 */ /* 0x084fe20000410000 */
        /* <DEDUP_REMOVED lines=62> */
[----:B0-----:R-:W-:-:S07]  /*a150*/  FMUL.FTZ R151, R151, R4 ;  /* 0x0000000497977220 */ /* 0x001fce0000410000 */
.L_x_12:
[----:B------:R-:W-:Y:S05]  /*a160*/  @P0 BRA `(.L_x_33) ;  /* 0x0000002000440947 */ /* 0x000fea0003800000 */
[----:B------:R-:W0:Y:S01]  /*a170*/  S2R R2, SR_TID.X ;  /* 0x0000000000027919 */ /* 0x000e220000002100 */
[----:B------:R-:W1:Y:S01]  /*a180*/  LDC R8, c[0x0][0xbe8] ;  /* 0x0002fa00ff087b82 */ /* 0x000e620000000800 */
[----:B------:R-:W-:Y:S01]  /*a190*/  SHF.R.S32.HI R15, RZ, 0x1f, R18 ;  /* 0x0000001fff0f7819 */ /* 0x000fe20000011412 */
[----:B------:R-:W-:Y:S01]  /*a1a0*/  ULDC.64 UR4, c[0x0][0xbd0] ;  /* 0x0002f40000047ab9 */ /* 0x000fe20000000a00 */
[----:B------:R-:W-:Y:S01]  /*a1b0*/  ULDC.64 UR6, c[0x0][0xb38] ;  /* 0x0002ce0000067ab9 */ /* 0x000fe20000000a00 */
[----:B------:R-:W-:Y:S01]  /*a1c0*/  ULDC.64 UR10, c[0x0][0x208] ;  /* 0x00008200000a7ab9 */ /* 0x000fe20000000a00 */
[----:B------:R-:W-:Y:S03]  /*a1d0*/  BSSY B0, `(.L_x_34) ;  /* 0x0000144000007945 */ /* 0x000fe60003800000 */
[----:B------:R-:W2:Y:S08]  /*a1e0*/  S2UR UR9, SR_CTAID.Z ;  /* 0x00000000000979c3 */ /* 0x000eb00000002700 */
[----:B------:R-:W3:Y:S08]  /*a1f0*/  LDC.64 R22, c[0x0][0xbd8] ;  /* 0x0002f600ff167b82 */ /* 0x000ef00000000a00 */
[----:B------:R-:W-:Y:S01]  /*a200*/  BAR.SYNC.DEFER_BLOCKING 0x1, 0x100 ;  /* 0x0044000000007b1d */ /* 0x000fe20000010000 */
[----:B-1----:R-:W-:-:S07]  /*a210*/  ISETP.NE.AND P0, PT, R8, 0x1, PT ;  /* 0x000000010800780c */ /* 0x002fce0003f05270 */
[----:B------:R-:W1:Y:S01]  /*a220*/  S2UR UR8, SR_CTAID.Y ;  /* 0x00000000000879c3 */ /* 0x000e620000002600 */
[----:B0-----:R-:W-:-:S07]  /*a230*/  IADD3 R7, R2, -0x80, RZ ;  /* 0xffffff8002077810 */ /* 0x001fce0007ffe0ff */
[----:B------:R-:W1:Y:S01]  /*a240*/  LDC R19, c[0x0][0xc50] ;  /* 0x00031400ff137b82 */ /* 0x000e620000000800 */
[----:B------:R-:W-:-:S04]  /*a250*/  SHF.R.S32.HI R6, RZ, 0x1f, R7 ;  /* 0x0000001fff067819 */ /* 0x000fc80000011407 */
[CC--:B------:R-:W-:Y:S02]  /*a260*/  LEA.HI R9, R6.reuse, R7.reuse, RZ, 0x7 ;  /* 0x0000000706097211 */ /* 0x0c0fe400078f38ff */
[----:B------:R-:W-:Y:S01]  /*a270*/  LEA.HI R6, R6, R7, RZ, 0x2 ;  /* 0x0000000706067211 */ /* 0x000fe200078f10ff */
[----:B------:R-:W0:Y:S01]  /*a280*/  @P0 LDC R20, c[0x0][0xbec] ;  /* 0x0002fb00ff140b82 */ /* 0x000e220000000800 */
[----:B------:R-:W-:Y:S02]  /*a290*/  LOP3.LUT R2, R9, 0xffffff80, RZ, 0xc0, !PT ;  /* 0xffffff8009027812 */ /* 0x000fe400078ec0ff */
[----:B------:R-:W-:Y:S02]  /*a2a0*/  LOP3.LUT R6, R6, 0xfffffffc, RZ, 0xc0, !PT ;  /* 0xfffffffc06067812 */ /* 0x000fe400078ec0ff */
[----:B------:R-:W-:Y:S01]  /*a2b0*/  SHF.R.S32.HI R12, RZ, 0x7, R9 ;  /* 0x00000007ff0c7819 */ /* 0x000fe20000011409 */
[C---:B------:R-:W-:Y:S02]  /*a2c0*/  IMAD.IADD R2, R7.reuse, 0x1, -R2 ;  /* 0x0000000107027824 */ /* 0x040fe400078e0a02 */
[----:B------:R-:W-:Y:S01]  /*a2d0*/  IMAD.IADD R7, R7, 0x1, -R6 ;  /* 0x0000000107077824 */ /* 0x000fe200078e0a06 */
[----:B------:R-:W4:Y:S02]  /*a2e0*/  LDC.64 R152, c[0x0][0xb40] ;  /* 0x0002d000ff987b82 */ /* 0x000f240000000a00 */
[----:B------:R-:W-:-:S04]  /*a2f0*/  SHF.R.S32.HI R11, RZ, 0x1f, R2 ;  /* 0x0000001fff0b7819 */ /* 0x000fc80000011402 */
[----:B------:R-:W-:Y:S02]  /*a300*/  LEA.HI R10, R11, R2, RZ, 0x2 ;  /* 0x000000020b0a7211 */ /* 0x000fe400078f10ff */
[----:B------:R-:W5:Y:S02]  /*a310*/  @P0 LDC R17, c[0x0][0xbf0] ;  /* 0x0002fc00ff110b82 */ /* 0x000f640000000800 */
[--C-:B------:R-:W-:Y:S02]  /*a320*/  SHF.R.S32.HI R4, RZ, 0x2, R10.reuse ;  /* 0x00000002ff047819 */ /* 0x100fe4000001140a */
[----:B------:R-:W-:-:S04]  /*a330*/  SHF.R.S32.HI R5, RZ, 0x1f, R10 ;  /* 0x0000001fff057819 */ /* 0x000fc8000001140a */
[----:B------:R-:W-:Y:S01]  /*a340*/  LEA.HI R5, R5, R4, RZ, 0x3 ;  /* 0x0000000405057211 */ /* 0x000fe200078f18ff */
[----:B------:R-:W5:Y:S03]  /*a350*/  @P0 LDC R154, c[0x0][0xbec] ;  /* 0x0002fb00ff9a0b82 */ /* 0x000f660000000800 */
[----:B------:R-:W-:-:S05]  /*a360*/  LOP3.LUT R5, R5, 0xfffffff8, RZ, 0xc0, !PT ;  /* 0xfffffff805057812 */ /* 0x000fca00078ec0ff */
[----:B------:R-:W-:Y:S01]  /*a370*/  IMAD.IADD R6, R4, 0x1, -R5 ;  /* 0x0000000104067824 */ /* 0x000fe200078e0a05 */
[----:B------:R-:W-:Y:S01]  /*a380*/  LEA.HI R4, R9, R12, RZ, 0x1 ;  /* 0x0000000c09047211 */ /* 0x000fe200078f08ff */
[----:B------:R-:W5:Y:S01]  /*a390*/  @P0 LDC R155, c[0x0][0xbf0] ;  /* 0x0002fc00ff9b0b82 */ /* 0x000f620000000800 */
[----:B------:R-:W3:Y:S01]  /*a3a0*/  S2R R9, SR_CTAID.X ;  /* 0x0000000000097919 */ /* 0x000ee20000002500 */
[----:B------:R-:W-:Y:S02]  /*a3b0*/  LEA.HI R5, R11, R2, RZ, 0x5 ;  /* 0x000000020b057211 */ /* 0x000fe400078f28ff */
[----:B------:R-:W-:Y:S02]  /*a3c0*/  LOP3.LUT R4, R4, 0x3fffffe, RZ, 0xc0, !PT ;  /* 0x03fffffe04047812 */ /* 0x000fe400078ec0ff */
[----:B------:R-:W-:Y:S02]  /*a3d0*/  SHF.R.S32.HI R5, RZ, 0x5, R5 ;  /* 0x00000005ff057819 */ /* 0x000fe40000011405 */
[----:B------:R-:W-:Y:S01]  /*a3e0*/  LEA.HI R11, R7, R7, RZ, 0x1 ;  /* 0x00000007070b7211 */ /* 0x000fe200078f08ff */
[----:B------:R-:W-:-:S02]  /*a3f0*/  IMAD.IADD R4, R12, 0x1, -R4 ;  /* 0x000000010c047824 */ /* 0x000fc400078e0a04 */
[----:B------:R-:W-:Y:S01]  /*a400*/  IMAD R5, R5, 0x10, R6 ;  /* 0x0000001005057824 */ /* 0x000fe200078e0206 */
[----:B------:R-:W-:-:S04]  /*a410*/  LOP3.LUT R12, R11, 0x1ffffffe, RZ, 0xc0, !PT ;  /* 0x1ffffffe0b0c7812 */ /* 0x000fc800078ec0ff */
[----:B------:R-:W-:Y:S01]  /*a420*/  LEA R16, R4, R5, 0x6 ;  /* 0x0000000504107211 */ /* 0x000fe200078e30ff */
[----:B------:R-:W-:Y:S02]  /*a430*/  IMAD.IADD R11, R7, 0x1, -R12 ;  /* 0x00000001070b7824 */ /* 0x000fe400078e0a0c */
[----:B------:R-:W-:Y:S02]  /*a440*/  IMAD R7, R15, UR4, RZ ;  /* 0x000000040f077c24 */ /* 0x000fe4000f8e02ff */
[----:B------:R-:W-:Y:S01]  /*a450*/  IMAD.WIDE.U32 R4, R18, UR4, RZ ;  /* 0x0000000412047c25 */ /* 0x000fe2000f8e00ff */
[----:B--2---:R-:W-:-:S03]  /*a460*/  USHF.R.S32.HI UR4, URZ, 0x1f, UR9 ;  /* 0x0000001f3f047899 */ /* 0x004fc60008011409 */
[C---:B------:R-:W-:Y:S02]  /*a470*/  IMAD R13, R18.reuse, UR5, R7 ;  /* 0x00000005120d7c24 */ /* 0x040fe4000f8e0207 */
[----:B------:R-:W-:Y:S02]  /*a480*/  IMAD R12, R11, 0x8, R16 ;  /* 0x000000080b0c7824 */ /* 0x000fe400078e0210 */
[----:B------:R-:W-:Y:S02]  /*a490*/  IMAD R15, R15, UR6, RZ ;  /* 0x000000060f0f7c24 */ /* 0x000fe4000f8e02ff */
[----:B------:R-:W-:Y:S02]  /*a4a0*/  IMAD.IADD R5, R5, 0x1, R13 ;  /* 0x0000000105057824 */ /* 0x000fe400078e020d */
[----:B---3--:R-:W-:Y:S02]  /*a4b0*/  IMAD R11, R9, 0x80, R12 ;  /* 0x00000080090b7824 */ /* 0x008fe400078e020c */
[----:B------:R-:W-:-:S04]  /*a4c0*/  IMAD.WIDE.U32 R6, R18, UR6, RZ ;  /* 0x0000000612067c25 */ /* 0x000fc8000f8e00ff */
[----:B------:R-:W-:Y:S01]  /*a4d0*/  IMAD R13, R18, UR7, R15 ;  /* 0x00000007120d7c24 */ /* 0x000fe2000f8e020f */
[----:B------:R-:W-:Y:S01]  /*a4e0*/  ULDC.64 UR6, c[0x0][0xb48] ;  /* 0x0002d20000067ab9 */ /* 0x000fe20000000a00 */
[----:B------:R-:W-:Y:S02]  /*a4f0*/  IMAD R14, R22, UR4, RZ ;  /* 0x00000004160e7c24 */ /* 0x000fe4000f8e02ff */
[----:B------:R-:W-:Y:S02]  /*a500*/  IMAD.MOV R18, RZ, RZ, -R18 ;  /* 0x000000ffff127224 */ /* 0x000fe400078e0a12 */
[----:B0-----:R-:W-:-:S04]  /*a510*/  @P0 IMAD.HI.U32 R12, R11, R20, RZ ;  /* 0x000000140b0c0227 */ /* 0x001fc800078e00ff */
[----:B------:R-:W-:Y:S02]  /*a520*/  IMAD R15, R23, UR9, R14 ;  /* 0x00000009170f7c24 */ /* 0x000fe4000f8e020e */
[----:B------:R-:W-:-:S04]  /*a530*/  IMAD.WIDE.U32 R4, R22, UR9, R4 ;  /* 0x0000000916047c25 */ /* 0x000fc8000f8e0004 */
[C---:B----4-:R-:W-:Y:S01]  /*a540*/  IMAD R14, R152.reuse, UR4, RZ ;  /* 0x00000004980e7c24 */ /* 0x050fe2000f8e02ff */
[----:B------:R-:W-:Y:S01]  /*a550*/  IADD3 R5, R5, R15, RZ ;  /* 0x0000000f05057210 */ /* 0x000fe20007ffe0ff */
[----:B-1----:R-:W-:Y:S01]  /*a560*/  IMAD R21, R19, R18, UR8 ;  /* 0x0000000813157e24 */ /* 0x002fe2000f8e0212 */
[----:B------:R-:W-:Y:S01]  /*a570*/  ULDC.64 UR4, c[0x0][0xbe0] ;  /* 0x0002f80000047ab9 */ /* 0x000fe20000000a00 */
[----:B------:R-:W-:Y:S02]  /*a580*/  IMAD.IADD R7, R7, 0x1, R13 ;  /* 0x0000000107077824 */ /* 0x000fe400078e020d */
[----:B------:R-:W-:Y:S01]  /*a590*/  IMAD.MOV.U32 R13, RZ, RZ, R11 ;  /* 0x000000ffff0d7224 */ /* 0x000fe200078e000b */
[----:B-----5:R-:W-:Y:S01]  /*a5a0*/  @P0 SHF.R.U32.HI R13, RZ, R17, R12 ;  /* 0x00000011ff0d0219 */ /* 0x020fe2000001160c */
[----:B------:R-:W-:Y:S01]  /*a5b0*/  IMAD R17, R153, UR9, R14 ;  /* 0x0000000999117c24 */ /* 0x000fe2000f8e020e */
[----:B------:R-:W-:Y:S01]  /*a5c0*/  SHF.R.S32.HI R14, RZ, 0x1f, R21 ;  /* 0x0000001fff0e7819 */ /* 0x000fe20000011415 */
[----:B------:R-:W-:Y:S01]  /*a5d0*/  IMAD.WIDE.U32 R6, R152, UR9, R6 ;  /* 0x0000000998067c25 */ /* 0x000fe2000f8e0006 */
[----:B------:R-:W-:-:S03]  /*a5e0*/  ULDC.64 UR8, c[0x0][0xb28] ;  /* 0x0002ca0000087ab9 */ /* 0x000fc60000000a00 */
[----:B------:R-:W-:-:S04]  /*a5f0*/  @P0 IMAD.HI.U32 R154, R11, R154, RZ ;  /* 0x0000009a0b9a0227 */ /* 0x000fc800078e00ff */
[----:B------:R-:W-:Y:S02]  /*a600*/  IMAD.IADD R7, R7, 0x1, R17 ;  /* 0x0000000107077824 */ /* 0x000fe400078e0211 */
[----:B------:R-:W-:Y:S01]  /*a610*/  IMAD.MOV.U32 R15, RZ, RZ, R11 ;  /* 0x000000ffff0f7224 */ /* 0x000fe200078e000b */
[----:B------:R-:W-:Y:S01]  /*a620*/  @P0 SHF.R.U32.HI R15, RZ, R155, R154 ;  /* 0x0000009bff0f0219 */ /* 0x000fe2000001169a */
[C---:B------:R-:W-:Y:S02]  /*a630*/  IMAD R12, R14.reuse, UR4, RZ ;  /* 0x000000040e0c7c24 */ /* 0x040fe4000f8e02ff */
[----:B------:R-:W-:Y:S02]  /*a640*/  IMAD R17, R14, UR6, RZ ;  /* 0x000000060e117c24 */ /* 0x000fe4000f8e02ff */
[----:B------:R-:W-:-:S04]  /*a650*/  IMAD.WIDE.U32 R4, R21, UR4, R4 ;  /* 0x0000000415047c25 */ /* 0x000fc8000f8e0004 */
[----:B------:R-:W-:Y:S01]  /*a660*/  IMAD R14, R21, UR5, R12 ;  /* 0x00000005150e7c24 */ /* 0x000fe2000f8e020c */
[----:B------:R-:W-:Y:S01]  /*a670*/  IADD3 R4, P0, R13, R4, RZ ;  /* 0x000000040d047210 */ /* 0x000fe20007f1e0ff */
[----:B------:R-:W-:Y:S01]  /*a680*/  IMAD R19, R21, UR7, R17 ;  /* 0x0000000715137c24 */ /* 0x000fe2000f8e0211 */
[--C-:B------:R-:W-:Y:S01]  /*a690*/  SHF.R.S32.HI R17, RZ, 0x1f, R13.reuse ;  /* 0x0000001fff117819 */ /* 0x100fe2000001140d */
[----:B------:R-:W-:Y:S01]  /*a6a0*/  IMAD.MOV R13, RZ, RZ, -R13 ;  /* 0x000000ffff0d7224 */ /* 0x000fe200078e0a0d */
[--C-:B------:R-:W-:Y:S01]  /*a6b0*/  SHF.R.S32.HI R12, RZ, 0x1f, R15.reuse ;  /* 0x0000001fff0c7819 */ /* 0x100fe2000001140f */
[----:B------:R-:W-:Y:S01]  /*a6c0*/  ULDC.64 UR4, c[0x0][0xb30] ;  /* 0x0002cc0000047ab9 */ /* 0x000fe20000000a00 */
[----:B------:R-:W-:Y:S01]  /*a6d0*/  IMAD.MOV R18, RZ, RZ, -R15 ;  /* 0x000000ffff127224 */ /* 0x000fe200078e0a0f */
[----:B------:R-:W-:Y:S01]  /*a6e0*/  IADD3.X R5, R17, R5, R14, P0, !PT ;  /* 0x0000000511057210 */ /* 0x000fe200007fe40e */
[----:B------:R-:W-:Y:S02]  /*a6f0*/  IMAD R13, R8, R13, R11 ;  /* 0x0000000d080d7224 */ /* 0x000fe400078e020b */
[----:B------:R-:W-:-:S02]  /*a700*/  IMAD R12, R12, UR4, RZ ;  /* 0x000000040c0c7c24 */ /* 0x000fc4000f8e02ff */
[----:B------:R-:W-:Y:S01]  /*a710*/  IMAD.WIDE.U32 R6, R21, UR6, R6 ;  /* 0x0000000615067c25 */ /* 0x000fe2000f8e0006 */
[----:B------:R-:W-:-:S03]  /*a720*/  ULDC.64 UR6, c[0x0][0xbc8] ;  /* 0x0002f20000067ab9 */ /* 0x000fc60000000a00 */
[----:B------:R-:W-:Y:S02]  /*a730*/  IMAD R11, R8, R18, R11 ;  /* 0x00000012080b7224 */ /* 0x000fe400078e020b */
[----:B------:R-:W-:Y:S01]  /*a740*/  IMAD R17, R15, UR5, R12 ;  /* 0x000000050f117c24 */ /* 0x000fe2000f8e020c */
[----:B------:R-:W-:Y:S01]  /*a750*/  SHF.R.S32.HI R12, RZ, 0x1f, R13 ;  /* 0x0000001fff0c7819 */ /* 0x000fe2000001140d */
[----:B------:R-:W-:Y:S01]  /*a760*/  IMAD.IADD R7, R7, 0x1, R19 ;  /* 0x0000000107077824 */ /* 0x000fe200078e0213 */
[----:B------:R-:W-:Y:S01]  /*a770*/  SHF.R.S32.HI R14, RZ, 0x1f, R11 ;  /* 0x0000001fff0e7819 */ /* 0x000fe2000001140b */
[----:B------:R-:W0:Y:S01]  /*a780*/  S2UR UR5, SR_CgaCtaId ;  /* 0x00000000000579c3 */ /* 0x000e220000008800 */
[----:B------:R-:W-:-:S04]  /*a790*/  IMAD.WIDE.U32 R4, R13, UR6, R4 ;  /* 0x000000060d047c25 */ /* 0x000fc8000f8e0004 */
[----:B------:R-:W-:Y:S01]  /*a7a0*/  IMAD.WIDE.U32 R6, R15, UR4, R6 ;  /* 0x000000040f067c25 */ /* 0x000fe2000f8e0006 */
[----:B------:R-:W-:-:S03]  /*a7b0*/  UMOV UR4, 0x400 ;  /* 0x0000040000047882 */ /* 0x000fc60000000000 */
[----:B------:R-:W-:Y:S02]  /*a7c0*/  IMAD R12, R12, UR6, RZ ;  /* 0x000000060c0c7c24 */ /* 0x000fe4000f8e02ff */
[----:B------:R-:W-:Y:S02]  /*a7d0*/  IMAD.IADD R7, R7, 0x1, R17 ;  /* 0x0000000107077824 */ /* 0x000fe400078e0211 */
[----:B------:R-:W-:Y:S02]  /*a7e0*/  IMAD R14, R14, UR8, RZ ;  /* 0x000000080e0e7c24 */ /* 0x000fe4000f8e02ff */
[----:B------:R-:W-:Y:S01]  /*a7f0*/  IMAD R15, R13, UR7, R12 ;  /* 0x000000070d0f7c24 */ /* 0x000fe2000f8e020c */
[----:B------:R-:W-:Y:S01]  /*a800*/  ULDC.64 UR6, c[0x0][0xba8] ;  /* 0x0002ea0000067ab9 */ /* 0x000fe20000000a00 */
[C---:B------:R-:W-:Y:S01]  /*a810*/  IMAD R17, R11.reuse, UR9, R14 ;  /* 0x000000090b117c24 */ /* 0x040fe2000f8e020e */
[----:B------:R-:W-:Y:S01]  /*a820*/  LEA R18, P0, R4, UR6, 0x2 ;  /* 0x0000000604127c11 */ /* 0x000fe2000f8010ff */
[----:B------:R-:W-:Y:S01]  /*a830*/  IMAD.WIDE.U32 R12, R11, UR8, R6 ;  /* 0x000000080b0c7c25 */ /* 0x000fe2000f8e0006 */
[----:B------:R-:W-:Y:S01]  /*a840*/  IADD3 R5, R5, R15, RZ ;  /* 0x0000000f05057210 */ /* 0x000fe20007ffe0ff */
[----:B------:R-:W-:Y:S01]  /*a850*/  ULDC.64 UR8, c[0x0][0xb00] ;  /* 0x0002c00000087ab9 */ /* 0x000fe20000000a00 */
[----:B------:R-:W-:Y:S01]  /*a860*/  ULDC UR6, c[0x0][0xa88] ;  /* 0x0002a20000067ab9 */ /* 0x000fe20000000800 */
[----:B------:R-:W-:Y:S01]  /*a870*/  IMAD.IADD R7, R13, 0x1, R17 ;  /* 0x000000010d077824 */ /* 0x000fe200078e0211 */
[----:B------:R-:W-:Y:S01]  /*a880*/  LEA R6, P1, R12, UR8, 0x2 ;  /* 0x000000080c067c11 */ /* 0x000fe2000f8210ff */
[----:B------:R-:W-:Y:S01]  /*a890*/  SHFL.IDX PT, R14, R18, 0x1, 0x1c1f ;  /* 0x003c1f00120e7f89 */ /* 0x000fe200000e0000 */
[----:B------:R-:W-:Y:S01]  /*a8a0*/  LEA.HI.X R17, R4, UR7, R5, 0x2, P0 ;  /* 0x0000000704117c11 */ /* 0x000fe200080f1405 */
[----:B------:R-:W-:Y:S01]  /*a8b0*/  IMAD R11, R9, 0x80, R16 ;  /* 0x00000080090b7824 */ /* 0x000fe200078e0210 */
[----:B------:R-:W-:Y:S01]  /*a8c0*/  LEA.HI.X R7, R12, UR9, R7, 0x2, P1 ;  /* 0x000000090c077c11 */ /* 0x000fe200088f1407 */
[----:B0-----:R-:W-:Y:S01]  /*a8d0*/  ULEA UR4, UR5, UR4, 0x18 ;  /* 0x0000000405047291 */ /* 0x001fe2000f8ec03f */
[----:B------:R-:W-:Y:S01]  /*a8e0*/  SHFL.IDX PT, R12, R18, RZ, 0x1c1f ;  /* 0x001c1fff120c7589 */ /* 0x000fe200000e0000 */
[----:B------:R-:W-:Y:S01]  /*a8f0*/  IMAD R8, R8, UR6, RZ ;  /* 0x0000000608087c24 */ /* 0x000fe2000f8e02ff */
[----:B------:R-:W-:Y:S01]  /*a900*/  LOP3.LUT P0, RZ, R2, 0x3, RZ, 0xc0, !PT ;  /* 0x0000000302ff7812 */ /* 0x000fe2000780c0ff */
[C---:B------:R-:W-:Y:S01]  /*a910*/  VIADD R9, R11.reuse, 0x8 ;  /* 0x000000080b097836 */ /* 0x040fe20000000000 */
[----:B------:R-:W0:Y:S01]  /*a920*/  SHFL.IDX PT, R13, R17, RZ, 0x1c1f ;  /* 0x001c1fff110d7589 */ /* 0x000e2200000e0000 */
[----:B------:R-:W-:Y:S01]  /*a930*/  UIADD3 UR4, UR4, 0x38820, URZ ;  /* 0x0003882004047890 */ /* 0x000fe2000fffe03f */
[----:B------:R-:W-:-:S02]  /*a940*/  ISETP.GE.OR P1, PT, R11, R8, P0 ;  /* 0x000000080b00720c */ /* 0x000fc40000726670 */
[----:B------:R1:W2:Y:S01]  /*a950*/  SHFL.IDX PT, R15, R17, 0x1, 0x1c1f ;  /* 0x003c1f00110f7f89 */ /* 0x0002a200000e0000 */
[-C--:B------:R-:W-:Y:S01]  /*a960*/  ISETP.GE.OR P0, PT, R9, R8.reuse, P0 ;  /* 0x000000080900720c */ /* 0x080fe20000706670 */
[----:B------:R-:W-:Y:S01]  /*a970*/  UPRMT UR4, URZ, 0x654, UR4 ;  /* 0x000006543f047896 */ /* 0x000fe20008000004 */
[----:B------:R-:W-:Y:S01]  /*a980*/  ISETP.GE.AND P2, PT, R11, R8, PT ;  /* 0x000000080b00720c */ /* 0x000fe20003f46270 */
[----:B------:R3:W4:Y:S01]  /*a990*/  SHFL.IDX PT, R4, R6, RZ, 0x1c1f ;  /* 0x001c1fff06047589 */ /* 0x00072200000e0000 */
[----:B-1----:R-:W-:-:S03]  /*a9a0*/  LOP3.LUT R17, R10, 0x7ffffffc, RZ, 0xc0, !PT ;  /* 0x7ffffffc0a117812 */ /* 0x002fc600078ec0ff */
[----:B------:R3:W1:Y:S03]  /*a9b0*/  SHFL.IDX PT, R5, R7, RZ, 0x1c1f ;  /* 0x001c1fff07057589 */ /* 0x00066600000e0000 */
[----:B------:R-:W-:Y:S01]  /*a9c0*/  SYNCS.ARRIVE.TRANS64.RED.A1T0 RZ, [UR4], RZ ;  /* 0x000000ffffff79a7 */ /* 0x000fe20008100404 */
[----:B------:R-:W-:-:S04]  /*a9d0*/  IMAD.IADD R2, R2, 0x1, -R17 ;  /* 0x0000000102027824 */ /* 0x000fc800078e0a11 */
[----:B------:R-:W-:Y:S01]  /*a9e0*/  IMAD.SHL.U32 R2, R2, 0x2, RZ ;  /* 0x0000000202027824 */ /* 0x000fe200078e00ff */
[----:B0-----:R3:W-:Y:S04]  /*a9f0*/  @!P1 ST.E desc[UR10][R12.64], R0 ;  /* 0x000000000c009985 */ /* 0x0017e8000c10190a */
[----:B--2---:R3:W-:Y:S01]  /*aa00*/  @!P0 ST.E desc[UR10][R14.64], R3 ;  /* 0x000000030e008985 */ /* 0x0047e2000c10190a */
[----:B------:R-:W-:Y:S05]  /*aa10*/  @P2 BRA `(.L_x_35) ;  /* 0x0000000800fc2947 */ /* 0x000fea0003800000 */
[C---:B---3--:R-:W-:Y:S01]  /*aa20*/  VIADD R0, R2.reuse, 0x8 ;  /* 0x0000000802007836 */ /* 0x048fe20000000000 */
[C---:B------:R-:W-:Y:S01]  /*aa30*/  IADD3 R3, R2.reuse, 0x10, RZ ;  /* 0x0000001002037810 */ /* 0x040fe20007ffe0ff */
[C---:B------:R-:W-:Y:S01]  /*aa40*/  VIADD R10, R2.reuse, 0x18 ;  /* 0x00000018020a7836 */ /* 0x040fe20000000000 */
[----:B------:R-:W-:Y:S01]  /*aa50*/  ULDC UR4, c[0x0][0xac8] ;  /* 0x0002b20000047ab9 */ /* 0x000fe20000000800 */
[----:B------:R-:W-:Y:S01]  /*aa60*/  VIADD R18, R2, 0x20 ;  /* 0x0000002002127836 */ /* 0x000fe20000000000 */
[----:B------:R-:W-:Y:S01]  /*aa70*/  ISETP.GE.AND P3, PT, R0, UR4, PT ;  /* 0x0000000400007c0c */ /* 0x000fe2000bf66270 */
[----:B------:R-:W-:Y:S01]  /*aa80*/  VIADD R19, R2, 0x28 ;  /* 0x0000002802137836 */ /* 0x000fe20000000000 */
[----:B------:R-:W-:Y:S01]  /*aa90*/  ISETP.GE.AND P4, PT, R3, UR4, PT ;  /* 0x0000000403007c0c */ /* 0x000fe2000bf86270 */
[----:B------:R-:W-:Y:S01]  /*aaa0*/  ULDC.64 UR6, c[0x0][0x208] ;  /* 0x0000820000067ab9 */ /* 0x000fe20000000a00 */
[----:B------:R-:W-:Y:S01]  /*aab0*/  ISETP.GE.AND P5, PT, R10, UR4, PT ;  /* 0x000000040a007c0c */ /* 0x000fe2000bfa6270 */
[C---:B------:R-:W-:Y:S01]  /*aac0*/  VIADD R20, R2.reuse, 0x40 ;  /* 0x0000004002147836 */ /* 0x040fe20000000000 */
[C---:B------:R-:W-:Y:S01]  /*aad0*/  ISETP.GE.AND P2, PT, R2.reuse, UR4, PT ;  /* 0x0000000402007c0c */ /* 0x040fe2000bf46270 */
[----:B------:R-:W-:Y:S01]  /*aae0*/  VIADD R22, R2, 0x50 ;  /* 0x0000005002167836 */ /* 0x000fe20000000000 */
[----:B------:R-:W-:Y:S01]  /*aaf0*/  ISETP.GE.AND P0, PT, R18, UR4, PT ;  /* 0x0000000412007c0c */ /* 0x000fe2000bf06270 */
[----:B------:R-:W-:Y:S01]  /*ab00*/  VIADD R23, R2, 0x58 ;  /* 0x0000005802177836 */ /* 0x000fe20000000000 */
[----:B------:R-:W-:-:S02]  /*ab10*/  ISETP.GE.AND P1, PT, R19, UR4, PT ;  /* 0x0000000413007c0c */ /* 0x000fc4000bf26270 */
[----:B------:R-:W-:Y:S02]  /*ab20*/  IADD3 R21, R2, 0x48, RZ ;  /* 0x0000004802157810 */ /* 0x000fe40007ffe0ff */
[----:B------:R-:W-:Y:S02]  /*ab30*/  @!P3 LEA.HI R0, R0, R0, RZ, 0x1 ;  /* 0x000000000000b211 */ /* 0x000fe400078f08ff */
[----:B------:R-:W-:Y:S02]  /*ab40*/  @!P4 LEA.HI R3, R3, R3, RZ, 0x1 ;  /* 0x000000030303c211 */ /* 0x000fe400078f08ff */
[----:B------:R-:W-:Y:S02]  /*ab50*/  @!P5 LEA.HI R10, R10, R10, RZ, 0x1 ;  /* 0x0000000a0a0ad211 */ /* 0x000fe400078f08ff */
[----:B------:R-:W-:Y:S01]  /*ab60*/  @!P3 LOP3.LUT R13, R0, 0xfffffffe, RZ, 0xc0, !PT ;  /* 0xfffffffe000db812 */ /* 0x000fe200078ec0ff */
[----:B------:R-:W-:Y:S01]  /*ab70*/  VIADD R0, R2, 0x30 ;  /* 0x0000003002007836 */ /* 0x000fe20000000000 */
[----:B------:R-:W-:-:S02]  /*ab80*/  @!P4 LOP3.LUT R3, R3, 0xfffffffe, RZ, 0xc0, !PT ;  /* 0xfffffffe0303c812 */ /* 0x000fc400078ec0ff */
[----:B------:R-:W-:Y:S01]  /*ab90*/  @!P5 LOP3.LUT R17, R10, 0xfffffffe, RZ, 0xc0, !PT ;  /* 0xfffffffe0a11d812 */ /* 0x000fe200078ec0ff */
[--C-:B-1--4-:R-:W-:Y:S01]  /*aba0*/  @!P2 IMAD.WIDE R10, R2, 0x4, R4.reuse ;  /* 0x00000004020aa825 */ /* 0x112fe200078e0204 */
[----:B------:R-:W-:Y:S02]  /*abb0*/  ISETP.GE.AND P6, PT, R22, UR4, PT ;  /* 0x0000000416007c0c */ /* 0x000fe4000bfc6270 */
[----:B------:R-:W-:Y:S01]  /*abc0*/  @!P0 LEA.HI R18, R18, R18, RZ, 0x1 ;  /* 0x0000001212128211 */ /* 0x000fe200078f08ff */
[--C-:B------:R-:W-:Y:S01]  /*abd0*/  @!P3 IMAD.WIDE R12, R13, 0x4, R4.reuse ;  /* 0x000000040d0cb825 */ /* 0x100fe200078e0204 */
[----:B------:R0:W-:Y:S01]  /*abe0*/  @!P2 ST.E.64 desc[UR6][R10.64], R24 ;  /* 0x000000180a00a985 */ /* 0x0001e2000c101b06 */
[----:B------:R-:W-:Y:S02]  /*abf0*/  ISETP.GE.AND P2, PT, R0, UR4, PT ;  /* 0x0000000400007c0c */ /* 0x000fe4000bf46270 */
[----:B------:R-:W-:Y:S01]  /*ac00*/  @!P4 IMAD.WIDE R14, R3, 0x4, R4 ;  /* 0x00000004030ec825 */ /* 0x000fe200078e0204 */
[----:B------:R1:W-:Y:S01]  /*ac10*/  @!P3 ST.E.64 desc[UR6][R12.64], R28 ;  /* 0x0000001c0c00b985 */ /* 0x0003e2000c101b06 */
[----:B------:R-:W-:-:S02]  /*ac20*/  @!P1 LEA.HI R19, R19, R19, RZ, 0x1 ;  /* 0x0000001313139211 */ /* 0x000fc400078f08ff */
[----:B------:R-:W-:Y:S01]  /*ac30*/  VIADD R3, R2, 0x38 ;  /* 0x0000003802037836 */ /* 0x000fe20000000000 */
[----:B------:R2:W-:Y:S01]  /*ac40*/  @!P4 ST.E.64 desc[UR6][R14.64], R32 ;  /* 0x000000200e00c985 */ /* 0x0005e2000c101b06 */
[----:B------:R-:W-:Y:S01]  /*ac50*/  @!P5 IMAD.WIDE R16, R17, 0x4, R4 ;  /* 0x000000041110d825 */ /* 0x000fe200078e0204 */
[----:B------:R-:W-:Y:S02]  /*ac60*/  ISETP.GE.AND P4, PT, R20, UR4, PT ;  /* 0x0000000414007c0c */ /* 0x000fe4000bf86270 */
[----:B------:R-:W-:Y:S02]  /*ac70*/  ISETP.GE.AND P3, PT, R3, UR4, PT ;  /* 0x0000000403007c0c */ /* 0x000fe4000bf66270 */
[----:B------:R3:W-:Y:S01]  /*ac80*/  @!P5 ST.E.64 desc[UR6][R16.64], R36 ;  /* 0x000000241000d985 */ /* 0x0007e2000c101b06 */
[----:B------:R-:W-:Y:S01]  /*ac90*/  ISETP.GE.AND P5, PT, R21, UR4, PT ;  /* 0x0000000415007c0c */ /* 0x000fe2000bfa6270 */
[----:B0-----:R-:W-:Y:S01]  /*aca0*/  VIADD R24, R2, 0x60 ;  /* 0x0000006002187836 */ /* 0x001fe20000000000 */
[----:B------:R-:W-:-:S02]  /*acb0*/  @!P0 LOP3.LUT R11, R18, 0xfffffffe, RZ, 0xc0, !PT ;  /* 0xfffffffe120b8812 */ /* 0x000fc400078ec0ff */
[----:B-1----:R-:W-:Y:S02]  /*acc0*/  @!P1 LOP3.LUT R13, R19, 0xfffffffe, RZ, 0xc0, !PT ;  /* 0xfffffffe130d9812 */ /* 0x002fe400078ec0ff */
[----:B------:R-:W-:Y:S01]  /*acd0*/  @!P2 LEA.HI R0, R0, R0, RZ, 0x1 ;  /* 0x000000000000a211 */ /* 0x000fe200078f08ff */
[--C-:B------:R-:W-:Y:S01]  /*ace0*/  @!P0 IMAD.WIDE R10, R11, 0x4, R4.reuse ;  /* 0x000000040b0a8825 */ /* 0x100fe200078e0204 */
[----:B------:R-:W-:Y:S02]  /*acf0*/  @!P4 LEA.HI R20, R20, R20, RZ, 0x1 ;  /* 0x000000141414c211 */ /* 0x000fe400078f08ff */
[----:B--2---:R-:W-:Y:S01]  /*ad00*/  @!P3 LEA.HI R14, R3, R3, RZ, 0x1 ;  /* 0x00000003030eb211 */ /* 0x004fe200078f08ff */
[----:B------:R-:W-:Y:S01]  /*ad10*/  @!P1 IMAD.WIDE R12, R13, 0x4, R4 ;  /* 0x000000040d0c9825 */ /* 0x000fe200078e0204 */
[----:B------:R-:W-:Y:S01]  /*ad20*/  @!P6 LEA.HI R22, R22, R22, RZ, 0x1 ;  /* 0x000000161616e211 */ /* 0x000fe200078f08ff */
[----:B------:R0:W-:Y:S01]  /*ad30*/  @!P0 ST.E.64 desc[UR6][R10.64], R40 ;  /* 0x000000280a008985 */ /* 0x0001e2000c101b06 */
[----:B------:R-:W-:-:S02]  /*ad40*/  @!P5 LEA.HI R21, R21, R21, RZ, 0x1 ;  /* 0x000000151515d211 */ /* 0x000fc400078f08ff */
[----:B------:R-:W-:Y:S01]  /*ad50*/  @!P2 LOP3.LUT R3, R0, 0xfffffffe, RZ, 0xc0, !PT ;  /* 0xfffffffe0003a812 */ /* 0x000fe200078ec0ff */
[----:B------:R1:W-:Y:S01]  /*ad60*/  @!P1 ST.E.64 desc[UR6][R12.64], R44 ;  /* 0x0000002c0c009985 */ /* 0x0003e2000c101b06 */
[----:B------:R-:W-:Y:S01]  /*ad70*/  @!P3 LOP3.LUT R15, R14, 0xfffffffe, RZ, 0xc0, !PT ;  /* 0xfffffffe0e0fb812 */ /* 0x000fe200078ec0ff */
[----:B------:R-:W-:Y:S01]  /*ad80*/  VIADD R0, R2, 0x68 ;  /* 0x0000006802007836 */ /* 0x000fe20000000000 */
[----:B---3--:R-:W-:Y:S01]  /*ad90*/  @!P4 LOP3.LUT R17, R20, 0xfffffffe, RZ, 0xc0, !PT ;  /* 0xfffffffe1411c812 */ /* 0x008fe200078ec0ff */
[----:B------:R-:W-:Y:S01]  /*ada0*/  VIADD R20, R2, 0x78 ;  /* 0x0000007802147836 */ /* 0x000fe20000000000 */
[----:B------:R-:W-:Y:S02]  /*adb0*/  @!P5 LOP3.LUT R21, R21, 0xfffffffe, RZ, 0xc0, !PT ;  /* 0xfffffffe1515d812 */ /* 0x000fe400078ec0ff */
[----:B------:R-:W-:Y:S01]  /*adc0*/  @!P6 LOP3.LUT R19, R22, 0xfffffffe, RZ, 0xc0, !PT ;  /* 0xfffffffe1613e812 */ /* 0x000fe200078ec0ff */
[----:B------:R-:W-:Y:S01]  /*add0*/  VIADD R22, R2, 0x88 ;  /* 0x0000008802167836 */ /* 0x000fe20000000000 */
[----:B------:R-:W-:Y:S01]  /*ade0*/  ISETP.GE.AND P1, PT, R23, UR4, PT ;  /* 0x0000000417007c0c */ /* 0x000fe2000bf26270 */
[----:B0-----:R-:W-:Y:S01]  /*adf0*/  @!P2 IMAD.WIDE R10, R3, 0x4, R4 ;  /* 0x00000004030aa825 */ /* 0x001fe200078e0204 */
[----:B------:R-:W-:-:S03]  /*ae00*/  ISETP.GE.AND P0, PT, R24, UR4, PT ;  /* 0x0000000418007c0c */ /* 0x000fc6000bf06270 */
[--C-:B-1----:R-:W-:Y:S01]  /*ae10*/  @!P3 IMAD.WIDE R12, R15, 0x4, R4.reuse ;  /* 0x000000040f0cb825 */ /* 0x102fe200078e0204 */
[----:B------:R0:W-:Y:S01]  /*ae20*/  @!P2 ST.E.64 desc[UR6][R10.64], R48 ;  /* 0x000000300a00a985 */ /* 0x0001e2000c101b06 */
[----:B------:R-:W-:Y:S02]  /*ae30*/  ISETP.GE.AND P2, PT, R0, UR4, PT ;  /* 0x0000000400007c0c */ /* 0x000fe4000bf46270 */
[--C-:B------:R-:W-:Y:S01]  /*ae40*/  @!P4 IMAD.WIDE R14, R17, 0x4, R4.reuse ;  /* 0x00000004110ec825 */ /* 0x100fe200078e0204 */
[----:B------:R1:W-:Y:S01]  /*ae50*/  @!P3 ST.E.64 desc[UR6][R12.64], R52 ;  /* 0x000000340c00b985 */ /* 0x0003e2000c101b06 */
[----:B------:R-:W-:Y:S02]  /*ae60*/  ISETP.GE.AND P3, PT, R22, UR4, PT ;  /* 0x0000000416007c0c */ /* 0x000fe4000bf66270 */
[----:B------:R-:W-:Y:S01]  /*ae70*/  @!P5 IMAD.WIDE R16, R21, 0x4, R4 ;  /* 0x000000041510d825 */ /* 0x000fe200078e0204 */
[----:B------:R2:W-:Y:S01]  /*ae80*/  @!P4 ST.E.64 desc[UR6][R14.64], R56 ;  /* 0x000000380e00c985 */ /* 0x0005e2000c101b06 */
[----:B------:R-:W-:-:S02]  /*ae90*/  IADD3 R21, R2, 0x80, RZ ;  /* 0x0000008002157810 */ /* 0x000fc40007ffe0ff */
[----:B------:R-:W-:Y:S01]  /*aea0*/  @!P6 IMAD.WIDE R18, R19, 0x4, R4 ;  /* 0x000000041312e825 */ /* 0x000fe200078e0204 */
[----:B------:R3:W-:Y:S01]  /*aeb0*/  @!P5 ST.E.64 desc[UR6][R16.64], R60 ;  /* 0x0000003c1000d985 */ /* 0x0007e2000c101b06 */
[----:B------:R-:W-:Y:S02]  /*aec0*/  ISETP.GE.AND P5, PT, R20, UR4, PT ;  /* 0x0000000414007c0c */ /* 0x000fe4000bfa6270 */
[----:B------:R-:W-:Y:S01]  /*aed0*/  VIADD R3, R2, 0x70 ;  /* 0x0000007002037836 */ /* 0x000fe20000000000 */
[----:B------:R4:W-:Y:S01]  /*aee0*/  @!P6 ST.E.64 desc[UR6][R18.64], R64 ;  /* 0x000000401200e985 */ /* 0x0009e2000c101b06 */
[----:B------:R-:W-:Y:S02]  /*aef0*/  ISETP.GE.AND P4, PT, R21, UR4, PT ;  /* 0x0000000415007c0c */ /* 0x000fe4000bf86270 */
[----:B------:R-:W-:Y:S02]  /*af00*/  @!P1 LEA.HI R23, R23, R23, RZ, 0x1 ;  /* 0x0000001717179211 */ /* 0x000fe400078f08ff */
[----:B------:R-:W-:-:S02]  /*af10*/  ISETP.GE.AND P6, PT, R3, UR4, PT ;  /* 0x0000000403007c0c */ /* 0x000fc4000bfc6270 */
[----:B------:R-:W-:Y:S02]  /*af20*/  @!P0 LEA.HI R24, R24, R24, RZ, 0x1 ;  /* 0x0000001818188211 */ /* 0x000fe400078f08ff */
[----:B0-----:R-:W-:Y:S01]  /*af30*/  @!P1 LOP3.LUT R11, R23, 0xfffffffe, RZ, 0xc0, !PT ;  /* 0xfffffffe170b9812 */ /* 0x001fe200078ec0ff */
[----:B------:R-:W-:Y:S01]  /*af40*/  VIADD R23, R2, 0x90 ;  /* 0x0000009002177836 */ /* 0x000fe20000000000 */
[----:B-1----:R-:W-:Y:S01]  /*af50*/  @!P0 LOP3.LUT R13, R24, 0xfffffffe, RZ, 0xc0, !PT ;  /* 0xfffffffe180d8812 */ /* 0x002fe200078ec0ff */
[----:B------:R-:W-:Y:S01]  /*af60*/  VIADD R24, R2, 0x98 ;  /* 0x0000009802187836 */ /* 0x000fe20000000000 */
[----:B------:R-:W-:Y:S01]  /*af70*/  @!P2 LEA.HI R0, R0, R0, RZ, 0x1 ;  /* 0x000000000000a211 */ /* 0x000fe200078f08ff */
[--C-:B------:R-:W-:Y:S01]  /*af80*/  @!P1 IMAD.WIDE R10, R11, 0x4, R4.reuse ;  /* 0x000000040b0a9825 */ /* 0x100fe200078e0204 */
[----:B------:R-:W-:Y:S02]  /*af90*/  @!P5 LEA.HI R20, R20, R20, RZ, 0x1 ;  /* 0x000000141414d211 */ /* 0x000fe400078f08ff */
[----:B------:R-:W-:Y:S01]  /*afa0*/  @!P4 LEA.HI R21, R21, R21, RZ, 0x1 ;  /* 0x000000151515c211 */ /* 0x000fe200078f08ff */
[----:B------:R-:W-:Y:S01]  /*afb0*/  @!P0 IMAD.WIDE R12, R13, 0x4, R4 ;  /* 0x000000040d0c8825 */ /* 0x000fe200078e0204 */
[----:B--2---:R-:W-:Y:S01]  /*afc0*/  @!P6 LEA.HI R14, R3, R3, RZ, 0x1 ;  /* 0x00000003030ee211 */ /* 0x004fe200078f08ff */
        /* <DEDUP_REMOVED lines=9> */
[----:B----4-:R-:W-:Y:S01]  /*b060*/  @!P3 LOP3.LUT R19, R22, 0xfffffffe, RZ, 0xc0, !PT ;  /* 0xfffffffe1613b812 */ /* 0x010fe200078ec0ff */
        /* <DEDUP_REMOVED lines=22> */
[----:B0-----:R-:W-:Y:S02]  /*b1d0*/  @!P0 LOP3.LUT R11, R23, 0xfffffffe, RZ, 0xc0, !PT ;  /* 0xfffffffe170b8812 */ /* 0x001fe400078ec0ff */
[----:B------:R-:W-:Y:S02]  /*b1e0*/  @!P2 LEA.HI R0, R0, R0, RZ, 0x1 ;  /* 0x000000000000a211 */ /* 0x000fe400078f08ff */
[----:B-1----:R-:W-:Y:S01]  /*b1f0*/  @!P1 LOP3.LUT R13, R24, 0xfffffffe, RZ, 0xc0, !PT ;  /* 0xfffffffe180d9812 */ /* 0x002fe200078ec0ff */
[--C-:B------:R-:W-:Y:S01]  /*b200*/  @!P0 IMAD.WIDE R10, R11, 0x4, R4.reuse ;  /* 0x000000040b0a8825 */ /* 0x100fe200078e0204 */
[----:B------:R-:W-:Y:S02]  /*b210*/  @!P4 LEA.HI R20, R20, R20, RZ, 0x1 ;  /* 0x000000141414c211 */ /* 0x000fe400078f08ff */
[----:B--2---:R-:W-:Y:S01]  /*b220*/  @!P2 LOP3.LUT R15, R0, 0xfffffffe, RZ, 0xc0, !PT ;  /* 0xfffffffe000fa812 */ /* 0x004fe200078ec0ff */
[--C-:B------:R-:W-:Y:S01]  /*b230*/  @!P1 IMAD.WIDE R12, R13, 0x4, R4.reuse ;  /* 0x000000040d0c9825 */ /* 0x100fe200078e0204 */
[----:B------:R-:W-:Y:S01]  /*b240*/  @!P3 LEA.HI R3, R3, R3, RZ, 0x1 ;  /* 0x000000030303b211 */ /* 0x000fe200078f08ff */
[----:B------:R0:W-:Y:S01]  /*b250*/  @!P0 ST.E.64 desc[UR6][R10.64], R96 ;  /* 0x000000600a008985 */ /* 0x0001e2000c101b06 */
[----:B------:R-:W-:Y:S01]  /*b260*/  @!P5 LEA.HI R21, R21, R21, RZ, 0x1 ;  /* 0x000000151515d211 */ /* 0x000fe200078f08ff */
[----:B------:R-:W-:Y:S01]  /*b270*/  @!P2 IMAD.WIDE R14, R15, 0x4, R4 ;  /* 0x000000040f0ea825 */ /* 0x000fe200078e0204 */
[----:B------:R-:W-:Y:S01]  /*b280*/  @!P3 LOP3.LUT R3, R3, 0xfffffffe, RZ, 0xc0, !PT ;  /* 0xfffffffe0303b812 */ /* 0x000fe200078ec0ff */
[----:B------:R1:W-:Y:S01]  /*b290*/  @!P1 ST.E.64 desc[UR6][R12.64], R100 ;  /* 0x000000640c009985 */ /* 0x0003e2000c101b06 */
[----:B------:R-:W-:Y:S01]  /*b2a0*/  @!P6 LEA.HI R22, R22, R22, RZ, 0x1 ;  /* 0x000000161616e211 */ /* 0x000fe200078f08ff */
[----:B------:R-:W-:Y:S01]  /*b2b0*/  VIADD R0, R2, 0xc8 ;  /* 0x000000c802007836 */ /* 0x000fe20000000000 */
[----:B---3--:R-:W-:Y:S01]  /*b2c0*/  @!P4 LOP3.LUT R17, R20, 0xfffffffe, RZ, 0xc0, !PT ;  /* 0xfffffffe1411c812 */ /* 0x008fe200078ec0ff */
[----:B------:R2:W-:Y:S01]  /*b2d0*/  @!P2 ST.E.64 desc[UR6][R14.64], R104 ;  /* 0x000000680e00a985 */ /* 0x0005e2000c101b06 */
[----:B------:R-:W-:Y:S01]  /*b2e0*/  @!P5 LOP3.LUT R21, R21, 0xfffffffe, RZ, 0xc0, !PT ;  /* 0xfffffffe1515d812 */ /* 0x000fe200078ec0ff */
[----:B------:R-:W-:Y:S01]  /*b2f0*/  VIADD R20, R2, 0xd8 ;  /* 0x000000d802147836 */ /* 0x000fe20000000000 */
[----:B----4-:R-:W-:-:S02]  /*b300*/  @!P6 LOP3.LUT R19, R22, 0xfffffffe, RZ, 0xc0, !PT ;  /* 0xfffffffe1613e812 */ /* 0x010fc400078ec0ff */
[----:B------:R-:W-:Y:S01]  /*b310*/  ISETP.GE.AND P0, PT, R0, UR4, PT ;  /* 0x0000000400007c0c */ /* 0x000fe2000bf06270 */
[----:B0-----:R-:W-:Y:S01]  /*b320*/  @!P3 IMAD.WIDE R10, R3, 0x4, R4 ;  /* 0x00000004030ab825 */ /* 0x001fe200078e0204 */
[----:B------:R-:W-:-:S03]  /*b330*/  ISETP.GE.AND P2, PT, R20, UR4, PT ;  /* 0x0000000414007c0c */ /* 0x000fc6000bf46270 */
[--C-:B-1----:R-:W-:Y:S01]  /*b340*/  @!P4 IMAD.WIDE R12, R17, 0x4, R4.reuse ;  /* 0x00000004110cc825 */ /* 0x102fe200078e0204 */
[----:B------:R0:W-:Y:S03]  /*b350*/  @!P3 ST.E.64 desc[UR6][R10.64], R108 ;  /* 0x0000006c0a00b985 */ /* 0x0001e6000c101b06 */
[--C-:B------:R-:W-:Y:S01]  /*b360*/  @!P5 IMAD.WIDE R16, R21, 0x4, R4.reuse ;  /* 0x000000041510d825 */ /* 0x100fe200078e0204 */
[----:B------:R1:W-:Y:S01]  /*b370*/  @!P4 ST.E.64 desc[UR6][R12.64], R112 ;  /* 0x000000700c00c985 */ /* 0x0003e2000c101b06 */
[C---:B--2---:R-:W-:Y:S02]  /*b380*/  IADD3 R15, R2.reuse, 0xf0, RZ ;  /* 0x000000f0020f7810 */ /* 0x044fe40007ffe0ff */
[----:B------:R-:W-:Y:S01]  /*b390*/  VIADD R3, R2, 0xd0 ;  /* 0x000000d002037836 */ /* 0x000fe20000000000 */
[----:B------:R2:W-:Y:S01]  /*b3a0*/  @!P5 ST.E.64 desc[UR6][R16.64], R116 ;  /* 0x000000741000d985 */ /* 0x0005e2000c101b06 */
[----:B------:R-:W-:Y:S01]  /*b3b0*/  @!P6 IMAD.WIDE R18, R19, 0x4, R4 ;  /* 0x000000041312e825 */ /* 0x000fe200078e0204 */
[----:B------:R-:W-:-:S02]  /*b3c0*/  ISETP.GE.AND P5, PT, R15, UR4, PT ;  /* 0x000000040f007c0c */ /* 0x000fc4000bfa6270 */
[----:B------:R-:W-:Y:S01]  /*b3d0*/  ISETP.GE.AND P1, PT, R3, UR4, PT ;  /* 0x0000000403007c0c */ /* 0x000fe2000bf26270 */
[C---:B------:R-:W-:Y:S01]  /*b3e0*/  VIADD R21, R2.reuse, 0xe0 ;  /* 0x000000e002157836 */ /* 0x040fe20000000000 */
[----:B------:R3:W-:Y:S01]  /*b3f0*/  @!P6 ST.E.64 desc[UR6][R18.64], R120 ;  /* 0x000000781200e985 */ /* 0x0007e2000c101b06 */
[----:B0-----:R-:W-:Y:S01]  /*b400*/  VIADD R11, R2, 0xf8 ;  /* 0x000000f8020b7836 */ /* 0x001fe20000000000 */
[----:B------:R-:W-:Y:S01]  /*b410*/  @!P0 LEA.HI R0, R0, R0, RZ, 0x1 ;  /* 0x0000000000008211 */ /* 0x000fe200078f08ff */
[----:B------:R-:W-:Y:S01]  /*b420*/  VIADD R14, R2, 0xe8 ;  /* 0x000000e8020e7836 */ /* 0x000fe20000000000 */
[----:B------:R-:W-:Y:S02]  /*b430*/  ISETP.GE.AND P3, PT, R21, UR4, PT ;  /* 0x0000000415007c0c */ /* 0x000fe4000bf66270 */
[----:B------:R-:W-:Y:S02]  /*b440*/  ISETP.GE.AND P6, PT, R11, UR4, PT ;  /* 0x000000040b007c0c */ /* 0x000fe4000bfc6270 */
[----:B------:R-:W-:-:S02]  /*b450*/  ISETP.GE.AND P4, PT, R14, UR4, PT ;  /* 0x000000040e007c0c */ /* 0x000fc4000bf86270 */
[----:B------:R-:W-:Y:S02]  /*b460*/  @!P2 LEA.HI R20, R20, R20, RZ, 0x1 ;  /* 0x000000141414a211 */ /* 0x000fe400078f08ff */
[----:B------:R-:W-:Y:S02]  /*b470*/  @!P1 LEA.HI R3, R3, R3, RZ, 0x1 ;  /* 0x0000000303039211 */ /* 0x000fe400078f08ff */
[----:B------:R-:W-:Y:S02]  /*b480*/  @!P5 LEA.HI R10, R15, R15, RZ, 0x1 ;  /* 0x0000000f0f0ad211 */ /* 0x000fe400078f08ff */
[----:B------:R-:W-:Y:S02]  /*b490*/  @!P1 LOP3.LUT R3, R3, 0xfffffffe, RZ, 0xc0, !PT ;  /* 0xfffffffe03039812 */ /* 0x000fe400078ec0ff */
[----:B------:R-:W-:Y:S02]  /*b4a0*/  @!P3 LEA.HI R21, R21, R21, RZ, 0x1 ;  /* 0x000000151515b211 */ /* 0x000fe400078f08ff */
[----:B-1----:R-:W-:-:S02]  /*b4b0*/  @!P6 LEA.HI R12, R11, R11, RZ, 0x1 ;  /* 0x0000000b0b0ce211 */ /* 0x002fc400078f08ff */
[----:B------:R-:W-:Y:S02]  /*b4c0*/  @!P4 LEA.HI R14, R14, R14, RZ, 0x1 ;  /* 0x0000000e0e0ec211 */ /* 0x000fe400078f08ff */
[----:B------:R-:W-:Y:S02]  /*b4d0*/  @!P0 LOP3.LUT R11, R0, 0xfffffffe, RZ, 0xc0, !PT ;  /* 0xfffffffe000b8812 */ /* 0x000fe400078ec0ff */
[----:B------:R-:W-:Y:S02]  /*b4e0*/  @!P2 LOP3.LUT R15, R20, 0xfffffffe, RZ, 0xc0, !PT ;  /* 0xfffffffe140fa812 */ /* 0x000fe400078ec0ff */
[----:B--2---:R-:W-:Y:S02]  /*b4f0*/  @!P3 LOP3.LUT R17, R21, 0xfffffffe, RZ, 0xc0, !PT ;  /* 0xfffffffe1511b812 */ /* 0x004fe400078ec0ff */
[----:B---3--:R-:W-:Y:S01]  /*b500*/  @!P4 LOP3.LUT R19, R14, 0xfffffffe, RZ, 0xc0, !PT ;  /* 0xfffffffe0e13c812 */ /* 0x008fe200078ec0ff */
[----:B------:R-:W-:Y:S01]  /*b510*/  @!P2 IMAD.WIDE R14, R15, 0x4, R4 ;  /* 0x000000040f0ea825 */ /* 0x000fe200078e0204 */
[----:B------:R-:W-:-:S02]  /*b520*/  @!P5 LOP3.LUT R21, R10, 0xfffffffe, RZ, 0xc0, !PT ;  /* 0xfffffffe0a15d812 */ /* 0x000fc400078ec0ff */
[----:B------:R-:W-:Y:S01]  /*b530*/  @!P6 LOP3.LUT R23, R12, 0xfffffffe, RZ, 0xc0, !PT ;  /* 0xfffffffe0c17e812 */ /* 0x000fe200078ec0ff */
[----:B------:R-:W-:-:S04]  /*b540*/  @!P0 IMAD.WIDE R10, R11, 0x4, R4 ;  /* 0x000000040b0a8825 */ /* 0x000fc800078e0204 */
[--C-:B------:R-:W-:Y:S01]  /*b550*/  @!P1 IMAD.WIDE R12, R3, 0x4, R4.reuse ;  /* 0x00000004030c9825 */ /* 0x100fe200078e0204 */
[----:B------:R0:W-:Y:S03]  /*b560*/  @!P0 ST.E.64 desc[UR6][R10.64], R124 ;  /* 0x0000007c0a008985 */ /* 0x0001e6000c101b06 */
[--C-:B------:R-:W-:Y:S01]  /*b570*/  @!P3 IMAD.WIDE R16, R17, 0x4, R4.reuse ;  /* 0x000000041110b825 */ /* 0x100fe200078e0204 */
[----:B------:R0:W-:Y:S03]  /*b580*/  @!P1 ST.E.64 desc[UR6][R12.64], R128 ;  /* 0x000000800c009985 */ /* 0x0001e6000c101b06 */
[--C-:B------:R-:W-:Y:S01]  /*b590*/  @!P4 IMAD.WIDE R18, R19, 0x4, R4.reuse ;  /* 0x000000041312c825 */ /* 0x100fe200078e0204 */
[----:B------:R0:W-:Y:S03]  /*b5a0*/  @!P2 ST.E.64 desc[UR6][R14.64], R132 ;  /* 0x000000840e00a985 */ /* 0x0001e6000c101b06 */
[--C-:B------:R-:W-:Y:S01]  /*b5b0*/  @!P5 IMAD.WIDE R20, R21, 0x4, R4.reuse ;  /* 0x000000041514d825 */ /* 0x100fe200078e0204 */
[----:B------:R0:W-:Y:S03]  /*b5c0*/  @!P3 ST.E.64 desc[UR6][R16.64], R136 ;  /* 0x000000881000b985 */ /* 0x0001e6000c101b06 */
[----:B------:R-:W-:Y:S01]  /*b5d0*/  @!P6 IMAD.WIDE R4, R23, 0x4, R4 ;  /* 0x000000041704e825 */ /* 0x000fe200078e0204 */
[----:B------:R0:W-:Y:S04]  /*b5e0*/  @!P4 ST.E.64 desc[UR6][R18.64], R140 ;  /* 0x0000008c1200c985 */ /* 0x0001e8000c101b06 */
[----:B------:R0:W-:Y:S04]  /*b5f0*/  @!P5 ST.E.64 desc[UR6][R20.64], R144 ;  /* 0x000000901400d985 */ /* 0x0001e8000c101b06 */
[----:B------:R0:W-:Y:S02]  /*b600*/  @!P6 ST.E.64 desc[UR6][R4.64], R148 ;  /* 0x000000940400e985 */ /* 0x0001e4000c101b06 */
.L_x_35:
[----:B------:R-:W-:Y:S05]  /*b610*/  BSYNC B0 ;  /* 0x0000000000007941 */ /* 0x000fea0003800000 */
.L_x_34:
[----:B------:R-:W-:Y:S01]  /*b620*/  ISETP.GE.AND P0, PT, R9, R8, PT ;  /* 0x000000080900720c */ /* 0x000fe20003f06270 */
[----:B01----:R0:W1:Y:S04]  /*b630*/  SHFL.IDX PT, R5, R7, 0x1, 0x1c1f ;  /* 0x003c1f0007057f89 */ /* 0x00306800000e0000 */
[----:B----4-:R0:W2:Y:S08]  /*b640*/  SHFL.IDX PT, R4, R6, 0x1, 0x1c1f ;  /* 0x003c1f0006047f89 */ /* 0x0100b000000e0000 */
[----:B0-----:R-:W-:Y:S05]  /*b650*/  @P0 BRA `(.L_x_10) ;  /* 0x0000005400e00947 */ /* 0x001fea0003800000 */
[C---:B---3--:R-:W-:Y:S01]  /*b660*/  VIADD R0, R2.reuse, 0x8 ;  /* 0x0000000802007836 */ /* 0x048fe20000000000 */
[----:B------:R-:W-:Y:S01]  /*b670*/  ULDC UR4, c[0x0][0xac8] ;  /* 0x0002b20000047ab9 */ /* 0x000fe20000000800 */
[C---:B------:R-:W-:Y:S01]  /*b680*/  VIADD R3, R2.reuse, 0x10 ;  /* 0x0000001002037836 */ /* 0x040fe20000000000 */
[C---:B------:R-:W-:Y:S01]  /*b690*/  ISETP.GE.AND P0, PT, R2.reuse, UR4, PT ;  /* 0x0000000402007c0c */ /* 0x040fe2000bf06270 */
[----:B------:R-:W-:Y:S01]  /*b6a0*/  VIADD R12, R2, 0x18 ;  /* 0x00000018020c7836 */ /* 0x000fe20000000000 */
[----:B------:R-:W-:Y:S01]  /*b6b0*/  ISETP.GE.AND P1, PT, R0, UR4, PT ;  /* 0x0000000400007c0c */ /* 0x000fe2000bf26270 */
[----:B------:R-:W-:Y:S01]  /*b6c0*/  VIADD R13, R2, 0x20 ;  /* 0x00000020020d7836 */ /* 0x000fe20000000000 */
[----:B------:R-:W-:Y:S01]  /*b6d0*/  ISETP.GE.AND P2, PT, R3, UR4, PT ;  /* 0x0000000403007c0c */ /* 0x000fe2000bf46270 */
[----:B------:R-:W-:Y:S01]  /*b6e0*/  ULDC.64 UR6, c[0x0][0x208] ;  /* 0x0000820000067ab9 */ /* 0x000fe20000000a00 */
[----:B------:R-:W-:Y:S01]  /*b6f0*/  ISETP.GE.AND P5, PT, R12, UR4, PT ;  /* 0x000000040c007c0c */ /* 0x000fe2000bfa6270 */
[C---:B------:R-:W-:Y:S01]  /*b700*/  VIADD R14, R2.reuse, 0x38 ;  /* 0x00000038020e7836 */ /* 0x040fe20000000000 */
[----:B------:R-:W-:Y:S01]  /*b710*/  ISETP.GE.AND P6, PT, R13, UR4, PT ;  /* 0x000000040d007c0c */ /* 0x000fe2000bfc6270 */
[----:B------:R-:W-:-:S02]  /*b720*/  VIADD R15, R2, 0x40 ;  /* 0x00000040020f7836 */ /* 0x000fc40000000000 */
[C---:B------:R-:W-:Y:S02]  /*b730*/  VIADD R16, R2.reuse, 0x48 ;  /* 0x0000004802107836 */ /* 0x040fe40000000000 */
[--C-:B-12---:R-:W-:Y:S01]  /*b740*/  @!P0 IMAD.WIDE R6, R2, 0x4, R4.reuse ;  /* 0x0000000402068825 */ /* 0x106fe200078e0204 */
[----:B------:R-:W-:Y:S02]  /*b750*/  ISETP.GE.AND P3, PT, R15, UR4, PT ;  /* 0x000000040f007c0c */ /* 0x000fe4000bf66270 */
[----:B------:R-:W-:Y:S01]  /*b760*/  @!P1 LEA.HI R0, R0, R0, RZ, 0x1 ;  /* 0x0000000000009211 */ /* 0x000fe200078f08ff */
[----:B------:R-:W-:Y:S01]  /*b770*/  VIADD R18, R2, 0x50 ;  /* 0x0000005002127836 */ /* 0x000fe20000000000 */
[----:B------:R-:W-:Y:S01]  /*b780*/  @!P2 LEA.HI R3, R3, R3, RZ, 0x1 ;  /* 0x000000030303a211 */ /* 0x000fe200078f08ff */
[----:B------:R0:W-:Y:S01]  /*b790*/  @!P0 ST.E.64 desc[UR6][R6.64], R26 ;  /* 0x0000001a06008985 */ /* 0x0001e2000c101b06 */
[----:B------:R-:W-:Y:S01]  /*b7a0*/  @!P1 LOP3.LUT R9, R0, 0xfffffffe, RZ, 0xc0, !PT ;  /* 0xfffffffe00099812 */ /* 0x000fe200078ec0ff */
[C---:B------:R-:W-:Y:S01]  /*b7b0*/  VIADD R0, R2.reuse, 0x28 ;  /* 0x0000002802007836 */ /* 0x040fe20000000000 */
[----:B------:R-:W-:Y:S01]  /*b7c0*/  @!P2 LOP3.LUT R3, R3, 0xfffffffe, RZ, 0xc0, !PT ;  /* 0xfffffffe0303a812 */ /* 0x000fe200078ec0ff */
[----:B------:R-:W-:Y:S01]  /*b7d0*/  VIADD R19, R2, 0x58 ;  /* 0x0000005802137836 */ /* 0x000fe20000000000 */
[----:B------:R-:W-:Y:S01]  /*b7e0*/  ISETP.GE.AND P4, PT, R16, UR4, PT ;  /* 0x0000000410007c0c */ /* 0x000fe2000bf86270 */
[----:B------:R-:W-:Y:S01]  /*b7f0*/  @!P1 IMAD.WIDE R8, R9, 0x4, R4 ;  /* 0x0000000409089825 */ /* 0x000fe200078e0204 */
[----:B------:R-:W-:-:S02]  /*b800*/  ISETP.GE.AND P0, PT, R0, UR4, PT ;  /* 0x0000000400007c0c */ /* 0x000fc4000bf06270 */
[----:B------:R-:W-:Y:S01]  /*b810*/  @!P5 LEA.HI R12, R12, R12, RZ, 0x1 ;  /* 0x0000000c0c0cd211 */ /* 0x000fe200078f08ff */
[----:B------:R-:W-:Y:S01]  /*b820*/  @!P2 IMAD.WIDE R10, R3, 0x4, R4 ;  /* 0x00000004030aa825 */ /* 0x000fe200078e0204 */
[C---:B------:R-:W-:Y:S01]  /*b830*/  IADD3 R3, R2.reuse, 0x30, RZ ;  /* 0x0000003002037810 */ /* 0x040fe20007ffe0ff */
[----:B------:R1:W-:Y:S01]  /*b840*/  @!P1 ST.E.64 desc[UR6][R8.64], R30 ;  /* 0x0000001e08009985 */ /* 0x0003e2000c101b06 */
[----:B------:R-:W-:Y:S01]  /*b850*/  @!P6 LEA.HI R13, R13, R13, RZ, 0x1 ;  /* 0x0000000d0d0de211 */ /* 0x000fe200078f08ff */
[----:B------:R-:W-:Y:S01]  /*b860*/  VIADD R20, R2, 0x80 ;  /* 0x0000008002147836 */ /* 0x000fe20000000000 */
[----:B------:R-:W-:Y:S01]  /*b870*/  ISETP.GE.AND P1, PT, R3, UR4, PT ;  /* 0x0000000403007c0c */ /* 0x000fe2000bf26270 */
[----:B------:R2:W-:Y:S01]  /*b880*/  @!P2 ST.E.64 desc[UR6][R10.64], R34 ;  /* 0x000000220a00a985 */ /* 0x0005e2000c101b06 */
[----:B------:R-:W-:Y:S02]  /*b890*/  ISETP.GE.AND P2, PT, R14, UR4, PT ;  /* 0x000000040e007c0c */ /* 0x000fe4000bf46270 */
[----:B0-----:R-:W-:-:S02]  /*b8a0*/  @!P5 LOP3.LUT R7, R12, 0xfffffffe, RZ, 0xc0, !PT ;  /* 0xfffffffe0c07d812 */ /* 0x001fc400078ec0ff */
[----:B------:R-:W-:Y:S02]  /*b8b0*/  @!P0 LEA.HI R0, R0, R0, RZ, 0x1 ;  /* 0x0000000000008211 */ /* 0x000fe400078f08ff */
[----:B------:R-:W-:Y:S01]  /*b8c0*/  @!P3 LEA.HI R15, R15, R15, RZ, 0x1 ;  /* 0x0000000f0f0fb211 */ /* 0x000fe200078f08ff */
[--C-:B------:R-:W-:Y:S01]  /*b8d0*/  @!P5 IMAD.WIDE R6, R7, 0x4, R4.reuse ;  /* 0x000000040706d825 */ /* 0x100fe200078e0204 */
[----:B------:R-:W-:Y:S02]  /*b8e0*/  @!P4 LEA.HI R16, R16, R16, RZ, 0x1 ;  /* 0x000000101010c211 */ /* 0x000fe400078f08ff */
[----:B-1----:R-:W-:Y:S02]  /*b8f0*/  @!P6 LOP3.LUT R9, R13, 0xfffffffe, RZ, 0xc0, !PT ;  /* 0xfffffffe0d09e812 */ /* 0x002fe400078ec0ff */
[----:B------:R-:W-:Y:S01]  /*b900*/  @!P3 LOP3.LUT R15, R15, 0xfffffffe, RZ, 0xc0, !PT ;  /* 0xfffffffe0f0fb812 */ /* 0x000fe200078ec0ff */
[----:B------:R0:W-:Y:S01]  /*b910*/  @!P5 ST.E.64 desc[UR6][R6.64], R38 ;  /* 0x000000260600d985 */ /* 0x0001e2000c101b06 */
[----:B--2---:R-:W-:Y:S01]  /*b920*/  @!P1 LEA.HI R10, R3, R3, RZ, 0x1 ;  /* 0x00000003030a9211 */ /* 0x004fe200078f08ff */
[----:B------:R-:W-:Y:S01]  /*b930*/  @!P6 IMAD.WIDE R8, R9, 0x4, R4 ;  /* 0x000000040908e825 */ /* 0x000fe200078e0204 */
[----:B------:R-:W-:-:S02]  /*b940*/  @!P2 LEA.HI R14, R14, R14, RZ, 0x1 ;  /* 0x0000000e0e0ea211 */ /* 0x000fc400078f08ff */
[----:B------:R-:W-:Y:S01]  /*b950*/  @!P0 LOP3.LUT R3, R0, 0xfffffffe, RZ, 0xc0, !PT ;  /* 0xfffffffe00038812 */ /* 0x000fe200078ec0ff */
[----:B------:R-:W-:Y:S01]  /*b960*/  VIADD R0, R2, 0x60 ;  /* 0x0000006002007836 */ /* 0x000fe20000000000 */
[----:B------:R-:W-:Y:S01]  /*b970*/  @!P1 LOP3.LUT R11, R10, 0xfffffffe, RZ, 0xc0, !PT ;  /* 0xfffffffe0a0b9812 */ /* 0x000fe200078ec0ff */
[----:B------:R1:W-:Y:S01]  /*b980*/  @!P6 ST.E.64 desc[UR6][R8.64], R42 ;  /* 0x0000002a0800e985 */ /* 0x0003e2000c101b06 */
[----:B------:R-:W-:Y:S02]  /*b990*/  @!P2 LOP3.LUT R13, R14, 0xfffffffe, RZ, 0xc0, !PT ;  /* 0xfffffffe0e0da812 */ /* 0x000fe400078ec0ff */
[----:B------:R-:W-:Y:S01]  /*b9a0*/  @!P4 LOP3.LUT R17, R16, 0xfffffffe, RZ, 0xc0, !PT ;  /* 0xfffffffe1011c812 */ /* 0x000fe200078ec0ff */
[----:B------:R-:W-:Y:S01]  /*b9b0*/  VIADD R16, R2, 0x70 ;  /* 0x0000007002107836 */ /* 0x000fe20000000000 */
[----:B------:R-:W-:Y:S01]  /*b9c0*/  ISETP.GE.AND P5, PT, R18, UR4, PT ;  /* 0x0000000412007c0c */ /* 0x000fe2000bfa6270 */
[----:B0-----:R-:W-:Y:S01]  /*b9d0*/  @!P0 IMAD.WIDE R6, R3, 0x4, R4 ;  /* 0x0000000403068825 */ /* 0x001fe200078e0204 */
[----:B------:R-:W-:-:S02]  /*b9e0*/  ISETP.GE.AND P6, PT, R19, UR4, PT ;  /* 0x0000000413007c0c */ /* 0x000fc4000bfc6270 */
[----:B------:R-:W-:Y:S02]  /*b9f0*/  IADD3 R3, R2, 0x68, RZ ;  /* 0x0000006802037810 */ /* 0x000fe40007ffe0ff */
[----:B------:R0:W-:Y:S01]  /*ba00*/  @!P0 ST.E.64 desc[UR6][R6.64], R46 ;  /* 0x0000002e06008985 */ /* 0x0001e2000c101b06 */
[----:B------:R-:W-:Y:S01]  /*ba10*/  ISETP.GE.AND P0, PT, R20, UR4, PT ;  /* 0x0000000414007c0c */ /* 0x000fe2000bf06270 */
[----:B-1----:R-:W-:-:S04]  /*ba20*/  @!P1 IMAD.WIDE R8, R11, 0x4, R4 ;  /* 0x000000040b089825 */ /* 0x002fc800078e0204 */
[--C-:B------:R-:W-:Y:S01]  /*ba30*/  @!P2 IMAD.WIDE R10, R13, 0x4, R4.reuse ;  /* 0x000000040d0aa825 */ /* 0x100fe200078e0204 */
[----:B------:R1:W-:Y:S01]  /*ba40*/  @!P1 ST.E.64 desc[UR6][R8.64], R50 ;  /* 0x0000003208009985 */ /* 0x0003e2000c101b06 */
[----:B------:R-:W-:Y:S02]  /*ba50*/  @!P5 LEA.HI R18, R18, R18, RZ, 0x1 ;  /* 0x000000121212d211 */ /* 0x000fe400078f08ff */
[--C-:B------:R-:W-:Y:S01]  /*ba60*/  @!P3 IMAD.WIDE R12, R15, 0x4, R4.reuse ;  /* 0x000000040f0cb825 */ /* 0x100fe200078e0204 */
[----:B------:R2:W-:Y:S01]  /*ba70*/  @!P2 ST.E.64 desc[UR6][R10.64], R54 ;  /* 0x000000360a00a985 */ /* 0x0005e2000c101b06 */
[----:B------:R-:W-:Y:S02]  /*ba80*/  ISETP.GE.AND P2, PT, R16, UR4, PT ;  /* 0x0000000410007c0c */ /* 0x000fe4000bf46270 */
[----:B------:R-:W-:Y:S01]  /*ba90*/  @!P4 IMAD.WIDE R14, R17, 0x4, R4 ;  /* 0x00000004110ec825 */ /* 0x000fe200078e0204 */
[----:B------:R3:W-:Y:S01]  /*baa0*/  @!P3 ST.E.64 desc[UR6][R12.64], R58 ;  /* 0x0000003a0c00b985 */ /* 0x0007e2000c101b06 */
[----:B------:R-:W-:-:S02]  /*bab0*/  ISETP.GE.AND P3, PT, R3, UR4, PT ;  /* 0x0000000403007c0c */ /* 0x000fc4000bf66270 */
[----:B------:R-:W-:Y:S01]  /*bac0*/  VIADD R17, R2, 0x78 ;  /* 0x0000007802117836 */ /* 0x000fe20000000000 */
[----:B------:R4:W-:Y:S01]  /*bad0*/  @!P4 ST.E.64 desc[UR6][R14.64], R62 ;  /* 0x0000003e0e00c985 */ /* 0x0009e2000c101b06 */
[----:B------:R-:W-:Y:S02]  /*bae0*/  ISETP.GE.AND P4, PT, R0, UR4, PT ;  /* 0x0000000400007c0c */ /* 0x000fe4000bf86270 */
[----:B------:R-:W-:Y:S02]  /*baf0*/  @!P6 LEA.HI R19, R19, R19, RZ, 0x1 ;  /* 0x000000131313e211 */ /* 0x000fe400078f08ff */
[----:B------:R-:W-:Y:S02]  /*bb00*/  ISETP.GE.AND P1, PT, R17, UR4, PT ;  /* 0x0000000411007c0c */ /* 0x000fe4000bf26270 */
[----:B0-----:R-:W-:Y:S01]  /*bb10*/  @!P5 LOP3.LUT R7, R18, 0xfffffffe, RZ, 0xc0, !PT ;  /* 0xfffffffe1207d812 */ /* 0x001fe200078ec0ff */
[C---:B------:R-:W-:Y:S01]  /*bb20*/  VIADD R18, R2.reuse, 0x88 ;  /* 0x0000008802127836 */ /* 0x040fe20000000000 */
[----:B-1----:R-:W-:Y:S01]  /*bb30*/  @!P6 LOP3.LUT R9, R19, 0xfffffffe, RZ, 0xc0, !PT ;  /* 0xfffffffe1309e812 */ /* 0x002fe200078ec0ff */
[----:B------:R-:W-:Y:S01]  /*bb40*/  VIADD R19, R2, 0x90 ;  /* 0x0000009002137836 */ /* 0x000fe20000000000 */
[----:B--2---:R-:W-:Y:S01]  /*bb50*/  @!P3 LEA.HI R10, R3, R3, RZ, 0x1 ;  /* 0x00000003030ab211 */ /* 0x004fe200078f08ff */
[----:B------:R-:W-:Y:S01]  /*bb60*/  @!P5 IMAD.WIDE R6, R7, 0x4, R4 ;  /* 0x000000040706d825 */ /* 0x000fe200078e0204 */
[----:B------:R-:W-:-:S02]  /*bb70*/  @!P2 LEA.HI R16, R16, R16, RZ, 0x1 ;  /* 0x000000101010a211 */ /* 0x000fc400078f08ff */
[----:B------:R-:W-:Y:S01]  /*bb80*/  @!P4 LEA.HI R0, R0, R0, RZ, 0x1 ;  /* 0x000000000000c211 */ /* 0x000fe200078f08ff */
[----:B------:R-:W-:Y:S01]  /*bb90*/  @!P6 IMAD.WIDE R8, R9, 0x4, R4 ;  /* 0x000000040908e825 */ /* 0x000fe200078e0204 */
[----:B------:R-:W-:Y:S01]  /*bba0*/  @!P0 LEA.HI R20, R20, R20, RZ, 0x1 ;  /* 0x0000001414148211 */ /* 0x000fe200078f08ff */
[----:B------:R0:W-:Y:S01]  /*bbb0*/  @!P5 ST.E.64 desc[UR6][R6.64], R66 ;  /* 0x000000420600d985 */ /* 0x0001e2000c101b06 */
[----:B------:R-:W-:Y:S02]  /*bbc0*/  @!P1 LEA.HI R17, R17, R17, RZ, 0x1 ;  /* 0x0000001111119211 */ /* 0x000fe400078f08ff */
[----:B------:R-:W-:Y:S01]  /*bbd0*/  @!P4 LOP3.LUT R3, R0, 0xfffffffe, RZ, 0xc0, !PT ;  /* 0xfffffffe0003c812 */ /* 0x000fe200078ec0ff */
[----:B------:R1:W-:Y:S01]  /*bbe0*/  @!P6 ST.E.64 desc[UR6][R8.64], R70 ;  /* 0x000000460800e985 */ /* 0x0003e2000c101b06 */
[----:B------:R-:W-:Y:S01]  /*bbf0*/  @!P3 LOP3.LUT R11, R10, 0xfffffffe, RZ, 0xc0, !PT ;  /* 0xfffffffe0a0bb812 */ /* 0x000fe200078ec0ff */
[----:B------:R-:W-:Y:S01]  /*bc00*/  VIADD R0, R2, 0x98 ;  /* 0x0000009802007836 */ /* 0x000fe20000000000 */
[----:B---3--:R-:W-:Y:S01]  /*bc10*/  @!P2 LOP3.LUT R13, R16, 0xfffffffe, RZ, 0xc0, !PT ;  /* 0xfffffffe100da812 */ /* 0x008fe200078ec0ff */
[----:B------:R-:W-:Y:S01]  /*bc20*/  VIADD R16, R2, 0xa8 ;  /* 0x000000a802107836 */ /* 0x000fe20000000000 */
[----:B------:R-:W-:-:S02]  /*bc30*/  @!P1 LOP3.LUT R17, R17, 0xfffffffe, RZ, 0xc0, !PT ;  /* 0xfffffffe11119812 */ /* 0x000fc400078ec0ff */
[----:B----4-:R-:W-:Y:S01]  /*bc40*/  @!P0 LOP3.LUT R15, R20, 0xfffffffe, RZ, 0xc0, !PT ;  /* 0xfffffffe140f8812 */ /* 0x010fe200078ec0ff */
[----:B------:R-:W-:Y:S01]  /*bc50*/  VIADD R20, R2, 0xb8 ;  /* 0x000000b802147836 */ /* 0x000fe20000000000 */
[----:B------:R-:W-:Y:S01]  /*bc60*/  ISETP.GE.AND P6, PT, R18, UR4, PT ;  /* 0x0000000412007c0c */ /* 0x000fe2000bfc6270 */
[--C-:B0-----:R-:W-:Y:S01]  /*bc70*/  @!P4 IMAD.WIDE R6, R3, 0x4, R4.reuse ;  /* 0x000000040306c825 */ /* 0x101fe200078e0204 */
[----:B------:R-:W-:Y:S02]  /*bc80*/  ISETP.GE.AND P5, PT, R19, UR4, PT ;  /* 0x0000000413007c0c */ /* 0x000fe4000bfa6270 */
[----:B------:R-:W-:Y:S01]  /*bc90*/  IADD3 R3, R2, 0xa0, RZ ;  /* 0x000000a002037810 */ /* 0x000fe20007ffe0ff */
[--C-:B-1----:R-:W-:Y:S01]  /*bca0*/  @!P3 IMAD.WIDE R8, R11, 0x4, R4.reuse ;  /* 0x000000040b08b825 */ /* 0x102fe200078e0204 */
[----:B------:R0:W-:Y:S02]  /*bcb0*/  @!P4 ST.E.64 desc[UR6][R6.64], R74 ;  /* 0x0000004a0600c985 */ /* 0x0001e4000c101b06 */
[----:B------:R-:W-:Y:S01]  /*bcc0*/  ISETP.GE.AND P4, PT, R3, UR4, PT ;  /* 0x0000000403007c0c */ /* 0x000fe2000bf86270 */
[----:B------:R-:W-:Y:S01]  /*bcd0*/  @!P2 IMAD.WIDE R10, R13, 0x4, R4 ;  /* 0x000000040d0aa825 */ /* 0x000fe200078e0204 */
[----:B------:R1:W-:Y:S01]  /*bce0*/  @!P3 ST.E.64 desc[UR6][R8.64], R78 ;  /* 0x0000004e0800b985 */ /* 0x0003e2000c101b06 */
[----:B------:R-:W-:-:S02]  /*bcf0*/  ISETP.GE.AND P3, PT, R16, UR4, PT ;  /* 0x0000000410007c0c */ /* 0x000fc4000bf66270 */
[--C-:B------:R-:W-:Y:S01]  /*bd00*/  @!P1 IMAD.WIDE R12, R17, 0x4, R4.reuse ;  /* 0x00000004110c9825 */ /* 0x100fe200078e0204 */
[----:B------:R2:W-:Y:S01]  /*bd10*/  @!P2 ST.E.64 desc[UR6][R10.64], R82 ;  /* 0x000000520a00a985 */ /* 0x0005e2000c101b06 */
[----:B------:R-:W-:Y:S02]  /*bd20*/  @!P6 LEA.HI R18, R18, R18, RZ, 0x1 ;  /* 0x000000121212e211 */ /* 0x000fe400078f08ff */
[----:B------:R-:W-:Y:S01]  /*bd30*/  @!P0 IMAD.WIDE R14, R15, 0x4, R4 ;  /* 0x000000040f0e8825 */ /* 0x000fe200078e0204 */
[----:B------:R3:W-:Y:S01]  /*bd40*/  @!P1 ST.E.64 desc[UR6][R12.64], R86 ;  /* 0x000000560c009985 */ /* 0x0007e2000c101b06 */
[----:B------:R-:W-:Y:S02]  /*bd50*/  ISETP.GE.AND P1, PT, R20, UR4, PT ;  /* 0x0000000414007c0c */ /* 0x000fe4000bf26270 */
[----:B------:R-:W-:Y:S01]  /*bd60*/  VIADD R17, R2, 0xb0 ;  /* 0x000000b002117836 */ /* 0x000fe20000000000 */
[----:B------:R4:W-:Y:S01]  /*bd70*/  @!P0 ST.E.64 desc[UR6][R14.64], R90 ;  /* 0x0000005a0e008985 */ /* 0x0009e2000c101b06 */
[----:B------:R-:W-:-:S02]  /*bd80*/  ISETP.GE.AND P0, PT, R0, UR4, PT ;  /* 0x0000000400007c0c */ /* 0x000fc4000bf06270 */
        /* <DEDUP_REMOVED lines=28> */
[----:B------:R0:W-:Y:S01]  /*bf50*/  @!P0 ST.E.64 desc[UR6][R6.64], R102 ;  /* 0x0000006606008985 */ /* 0x0001e2000c101b06 */
[----:B------:R-:W-:Y:S02]  /*bf60*/  ISETP.GE.AND P0, PT, R0, UR4, PT ;  /* 0x0000000400007c0c */ /* 0x000fe4000bf06270 */
[----:B------:R-:W-:Y:S01]  /*bf70*/  @!P3 IMAD.WIDE R10, R13, 0x4, R4 ;  /* 0x000000040d0ab825 */ /* 0x000fe200078e0204 */
[----:B------:R1:W-:Y:S01]  /*bf80*/  @!P4 ST.E.64 desc[UR6][R8.64], R106 ;  /* 0x0000006a0800c985 */ /* 0x0003e2000c101b06 */
[----:B------:R-:W-:-:S02]  /*bf90*/  ISETP.GE.AND P4, PT, R20, UR4, PT ;  /* 0x0000000414007c0c */ /* 0x000fc4000bf86270 */
[--C-:B------:R-:W-:Y:S01]  /*bfa0*/  @!P2 IMAD.WIDE R12, R17, 0x4, R4.reuse ;  /* 0x00000004110ca825 */ /* 0x100fe200078e0204 */
[----:B------:R2:W-:Y:S01]  /*bfb0*/  @!P3 ST.E.64 desc[UR6][R10.64], R110 ;  /* 0x0000006e0a00b985 */ /* 0x0005e2000c101b06 */
[----:B------:R-:W-:Y:S02]  /*bfc0*/  @!P5 LEA.HI R18, R18, R18, RZ, 0x1 ;  /* 0x000000121212d211 */ /* 0x000fe400078f08ff */
[----:B------:R-:W-:Y:S01]  /*bfd0*/  @!P1 IMAD.WIDE R14, R15, 0x4, R4 ;  /* 0x000000040f0e9825 */ /* 0x000fe200078e0204 */
[----:B------:R-:W-:Y:S01]  /*bfe0*/  @!P2 ST.E.64 desc[UR6][R12.64], R114 ;  /* 0x000000720c00a985 */ /* 0x000fe2000c101b06 */
[----:B------:R-:W-:Y:S02]  /*bff0*/  ISETP.GE.AND P2, PT, R16, UR4, PT ;  /* 0x0000000410007c0c */ /* 0x000fe4000bf46270 */
[C---:B------:R-:W-:Y:S01]  /*c000*/  VIADD R17, R2.reuse, 0xe8 ;  /* 0x000000e802117836 */ /* 0x040fe20000000000 */
[----:B------:R-:W-:Y:S01]  /*c010*/  @!P1 ST.E.64 desc[UR6][R14.64], R118 ;  /* 0x000000760e009985 */ /* 0x000fe2000c101b06 */
[----:B------:R-:W-:Y:S01]  /*c020*/  ISETP.GE.AND P1, PT, R3, UR4, PT ;  /* 0x0000000403007c0c */ /* 0x000fe2000bf26270 */
[----:B------:R-:W-:Y:S01]  /*c030*/  VIADD R2, R2, 0xf8 ;  /* 0x000000f802027836 */ /* 0x000fe20000000000 */
[----:B0-----:R-:W-:-:S02]  /*c040*/  @!P5 LOP3.LUT R7, R18, 0xfffffffe, RZ, 0xc0, !PT ;  /* 0xfffffffe1207d812 */ /* 0x001fc400078ec0ff */
[----:B------:R-:W-:Y:S02]  /*c050*/  @!P6 LEA.HI R19, R19, R19, RZ, 0x1 ;  /* 0x000000131313e211 */ /* 0x000fe400078f08ff */
[----:B------:R-:W-:Y:S01]  /*c060*/  ISETP.GE.AND P3, PT, R17, UR4, PT ;  /* 0x0000000411007c0c */ /* 0x000fe2000bf66270 */
[--C-:B------:R-:W-:Y:S01]  /*c070*/  @!P5 IMAD.WIDE R6, R7, 0x4, R4.reuse ;  /* 0x000000040706d825 */ /* 0x100fe200078e0204 */
[----:B------:R-:W-:Y:S02]  /*c080*/  @!P0 LEA.HI R0, R0, R0, RZ, 0x1 ;  /* 0x0000000000008211 */ /* 0x000fe400078f08ff */
[----:B-1----:R-:W-:Y:S02]  /*c090*/  @!P6 LOP3.LUT R9, R19, 0xfffffffe, RZ, 0xc0, !PT ;  /* 0xfffffffe1309e812 */ /* 0x002fe400078ec0ff */
[----:B------:R0:W-:Y:S01]  /*c0a0*/  @!P5 ST.E.64 desc[UR6][R6.64], R122 ;  /* 0x0000007a0600d985 */ /* 0x0001e2000c101b06 */
[----:B--2---:R-:W-:Y:S02]  /*c0b0*/  @!P1 LEA.HI R10, R3, R3, RZ, 0x1 ;  /* 0x00000003030a9211 */ /* 0x004fe400078f08ff */
[----:B------:R-:W-:Y:S01]  /*c0c0*/  @!P0 LOP3.LUT R3, R0, 0xfffffffe, RZ, 0xc0, !PT ;  /* 0xfffffffe00038812 */ /* 0x000fe200078ec0ff */
[----:B------:R-:W-:Y:S01]  /*c0d0*/  @!P6 IMAD.WIDE R8, R9, 0x4, R4 ;  /* 0x000000040908e825 */ /* 0x000fe200078e0204 */
[----:B------:R-:W-:-:S02]  /*c0e0*/  @!P2 LEA.HI R16, R16, R16, RZ, 0x1 ;  /* 0x000000101010a211 */ /* 0x000fc400078f08ff */
[----:B------:R-:W-:Y:S02]  /*c0f0*/  @!P3 LEA.HI R17, R17, R17, RZ, 0x1 ;  /* 0x000000111111b211 */ /* 0x000fe400078f08ff */
[----:B------:R1:W-:Y:S01]  /*c100*/  @!P6 ST.E.64 desc[UR6][R8.64], R126 ;  /* 0x0000007e0800e985 */ /* 0x0003e2000c101b06 */
[----:B------:R-:W-:Y:S02]  /*c110*/  @!P4 LEA.HI R20, R20, R20, RZ, 0x1 ;  /* 0x000000141414c211 */ /* 0x000fe400078f08ff */
[----:B------:R-:W-:Y:S01]  /*c120*/  @!P1 LOP3.LUT R11, R10, 0xfffffffe, RZ, 0xc0, !PT ;  /* 0xfffffffe0a0b9812 */ /* 0x000fe200078ec0ff */
[----:B0-----:R-:W-:Y:S01]  /*c130*/  @!P0 IMAD.WIDE R6, R3, 0x4, R4 ;  /* 0x0000000403068825 */ /* 0x001fe200078e0204 */
[----:B------:R-:W-:Y:S02]  /*c140*/  @!P2 LOP3.LUT R13, R16, 0xfffffffe, RZ, 0xc0, !PT ;  /* 0xfffffffe100da812 */ /* 0x000fe400078ec0ff */
[----:B------:R-:W-:Y:S02]  /*c150*/  @!P3 LOP3.LUT R17, R17, 0xfffffffe, RZ, 0xc0, !PT ;  /* 0xfffffffe1111b812 */ /* 0x000fe400078ec0ff */
[----:B------:R0:W-:Y:S01]  /*c160*/  @!P0 ST.E.64 desc[UR6][R6.64], R130 ;  /* 0x0000008206008985 */ /* 0x0001e2000c101b06 */
[----:B------:R-:W-:-:S02]  /*c170*/  ISETP.GE.AND P0, PT, R2, UR4, PT ;  /* 0x0000000402007c0c */ /* 0x000fc4000bf06270 */
[----:B------:R-:W-:Y:S01]  /*c180*/  @!P4 LOP3.LUT R15, R20, 0xfffffffe, RZ, 0xc0, !PT ;  /* 0xfffffffe140fc812 */ /* 0x000fe200078ec0ff */
[----:B-1----:R-:W-:-:S04]  /*c190*/  @!P1 IMAD.WIDE R8, R11, 0x4, R4 ;  /* 0x000000040b089825 */ /* 0x002fc800078e0204 */
[--C-:B------:R-:W-:Y:S01]  /*c1a0*/  @!P2 IMAD.WIDE R10, R13, 0x4, R4.reuse ;  /* 0x000000040d0aa825 */ /* 0x100fe200078e0204 */
[----:B------:R0:W-:Y:S03]  /*c1b0*/  @!P1 ST.E.64 desc[UR6][R8.64], R134 ;  /* 0x0000008608009985 */ /* 0x0001e6000c101b06 */
[--C-:B------:R-:W-:Y:S01]  /*c1c0*/  @!P3 IMAD.WIDE R12, R17, 0x4, R4.reuse ;  /* 0x00000004110cb825 */ /* 0x100fe200078e0204 */
[----:B------:R0:W-:Y:S03]  /*c1d0*/  @!P2 ST.E.64 desc[UR6][R10.64], R138 ;  /* 0x0000008a0a00a985 */ /* 0x0001e6000c101b06 */
[----:B------:R-:W-:Y:S01]  /*c1e0*/  @!P4 IMAD.WIDE R14, R15, 0x4, R4 ;  /* 0x000000040f0ec825 */ /* 0x000fe200078e0204 */
[----:B------:R0:W-:Y:S04]  /*c1f0*/  @!P3 ST.E.64 desc[UR6][R12.64], R142 ;  /* 0x0000008e0c00b985 */ /* 0x0001e8000c101b06 */
[----:B------:R0:W-:Y:S01]  /*c200*/  @!P4 ST.E.64 desc[UR6][R14.64], R146 ;  /* 0x000000920e00c985 */ /* 0x0001e2000c101b06 */
[----:B------:R-:W-:Y:S05]  /*c210*/  @P0 BRA `(.L_x_10) ;  /* 0x0000004800f00947 */ /* 0x000fea0003800000 */
[----:B------:R-:W-:Y:S01]  /*c220*/  LEA.HI R2, R2, R2, RZ, 0x1 ;  /* 0x0000000202027211 */ /* 0x000fe200078f08ff */
[----:B------:R-:W-:-:S03]  /*c230*/  ULDC.64 UR4, c[0x0][0x208] ;  /* 0x0000820000047ab9 */ /* 0x000fc60000000a00 */
[----:B------:R-:W-:-:S05]  /*c240*/  LOP3.LUT R3, R2, 0xfffffffe, RZ, 0xc0, !PT ;  /* 0xfffffffe02037812 */ /* 0x000fca00078ec0ff */
[----:B------:R-:W-:-:S05]  /*c250*/  IMAD.WIDE R4, R3, 0x4, R4 ;  /* 0x0000000403047825 */ /* 0x000fca00078e0204 */
[----:B------:R1:W-:Y:S01]  /*c260*/  ST.E.64 desc[UR4][R4.64], R150 ;  /* 0x0000009604007985 */ /* 0x0003e2000c101b04 */
[----:B------:R-:W-:Y:S05]  /*c270*/  BRA `(.L_x_10) ;  /* 0x0000004800d87947 */ /* 0x000fea0003800000 */
.L_x_33:
[----:B------:R-:W0:Y:S02]  /*c280*/  S2R R0, SR_TID.X ;  /* 0x0000000000007919 */ /* 0x000e240000002100 */
[----:B0-----:R-:W-:-:S05]  /*c290*/  VIADD R2, R0, 0xffffff80 ;  /* 0xffffff8000027836 */ /* 0x001fca0000000000 */
[----:B------:R-:W-:-:S13]  /*c2a0*/  ISETP.GT.AND P0, PT, R2, 0x7f, PT ;  /* 0x0000007f0200780c */ /* 0x000fda0003f04270 */
[----:B------:R-:W-:Y:S05]  /*c2b0*/  @P0 BRA `(.L_x_10) ;  /* 0x0000004800c80947 */ /* 0x000fea0003800000 */
[----:B------:R-:W0:Y:S01]  /*c2c0*/  S2R R3, SR_CTAID.X ;  /* 0x0000000000037919 */ /* 0x000e220000002500 */
[----:B------:R-:W1:Y:S01]  /*c2d0*/  LDC R6, c[0x0][0xbe8] ;  /* 0x0002fa00ff067b82 */ /* 0x000e620000000800 */
[----:B------:R-:W-:Y:S01]  /*c2e0*/  ULDC UR4, c[0x0][0xa88] ;  /* 0x0002a20000047ab9 */ /* 0x000fe20000000800 */
[----:B0-----:R-:W-:Y:S02]  /*c2f0*/  IMAD R0, R3, 0x80, R0 ;  /* 0x0000008003007824 */ /* 0x001fe400078e0200 */
[----:B-1----:R-:W-:-:S03]  /*c300*/  IMAD R3, R6, UR4, RZ ;  /* 0x0000000406037c24 */ /* 0x002fc6000f8e02ff */
[----:B------:R-:W-:-:S04]  /*c310*/  IADD3 R0, R0, -0x80, RZ ;  /* 0xffffff8000007810 */ /* 0x000fc80007ffe0ff */
[----:B------:R-:W-:-:S13]  /*c320*/  ISETP.GE.AND P0, PT, R0, R3, PT ;  /* 0x000000030000720c */ /* 0x000fda0003f06270 */
[----:B------:R-:W-:Y:S05]  /*c330*/  @P0 BRA `(.L_x_10) ;  /* 0x0000004800a80947 */ /* 0x000fea0003800000 */
[----:B------:R-:W-:Y:S01]  /*c340*/  ISETP.NE.AND P0, PT, R6, 0x1, PT ;  /* 0x000000010600780c */ /* 0x000fe20003f05270 */
[----:B------:R-:W0:Y:S01]  /*c350*/  S2UR UR4, SR_CTAID.Z ;  /* 0x00000000000479c3 */ /* 0x000e220000002700 */
[----:B------:R-:W-:Y:S01]  /*c360*/  SHF.R.S32.HI R5, RZ, 0x1f, R18 ;  /* 0x0000001fff057819 */ /* 0x000fe20000011412 */
[----:B------:R-:W-:Y:S01]  /*c370*/  ULDC.64 UR6, c[0x0][0xbd0] ;  /* 0x0002f40000067ab9 */ /* 0x000fe20000000a00 */
[----:B------:R-:W-:Y:S01]  /*c380*/  ULDC.64 UR10, c[0x0][0x208] ;  /* 0x00008200000a7ab9 */ /* 0x000fe20000000a00 */
[----:B------:R-:W-:-:S04]  /*c390*/  IMAD.WIDE.U32 R2, R18, UR6, RZ ;  /* 0x0000000612027c25 */ /* 0x000fc8000f8e00ff */
[----:B------:R-:W1:Y:S01]  /*c3a0*/  LDC.64 R12, c[0x0][0xbd8] ;  /* 0x0002f600ff0c7b82 */ /* 0x000e620000000a00 */
[----:B------:R-:W-:-:S04]  /*c3b0*/  IMAD R5, R5, UR6, RZ ;  /* 0x0000000605057c24 */ /* 0x000fc8000f8e02ff */
[----:B------:R-:W-:Y:S02]  /*c3c0*/  IMAD R5, R18, UR7, R5 ;  /* 0x0000000712057c24 */ /* 0x000fe4000f8e0205 */
[----:B------:R-:W-:Y:S01]  /*c3d0*/  IMAD.MOV R18, RZ, RZ, -R18 ;  /* 0x000000ffff127224 */ /* 0x000fe200078e0a12 */
[----:B------:R-:W2:Y:S01]  /*c3e0*/  @P0 LDC R9, c[0x0][0xbec] ;  /* 0x0002fb00ff090b82 */ /* 0x000ea20000000800 */
[----:B------:R-:W-:Y:S02]  /*c3f0*/  IMAD.IADD R3, R3, 0x1, R5 ;  /* 0x0000000103037824 */ /* 0x000fe400078e0205 */
[----:B------:R-:W-:-:S05]  /*c400*/  IMAD.MOV.U32 R5, RZ, RZ, R0 ;  /* 0x000000ffff057224 */ /* 0x000fca00078e0000 */
[----:B------:R-:W3:Y:S01]  /*c410*/  S2UR UR8, SR_CTAID.Y ;  /* 0x00000000000879c3 */ /* 0x000ee20000002600 */
[----:B0-----:R-:W-:-:S07]  /*c420*/  USHF.R.S32.HI UR5, URZ, 0x1f, UR4 ;  /* 0x0000001f3f057899 */ /* 0x001fce0008011404 */
[----:B------:R-:W3:Y:S01]  /*c430*/  LDC R7, c[0x0][0xc50] ;  /* 0x00031400ff077b82 */ /* 0x000ee20000000800 */
[C---:B-1----:R-:W-:Y:S02]  /*c440*/  IMAD R8, R12.reuse, UR5, RZ ;  /* 0x000000050c087c24 */ /* 0x042fe4000f8e02ff */
[----:B------:R-:W-:-:S04]  /*c450*/  IMAD.WIDE.U32 R2, R12, UR4, R2 ;  /* 0x000000040c027c25 */ /* 0x000fc8000f8e0002 */
[----:B------:R-:W-:Y:S01]  /*c460*/  IMAD R13, R13, UR4, R8 ;  /* 0x000000040d0d7c24 */ /* 0x000fe2000f8e0208 */
[----:B------:R-:W0:Y:S01]  /*c470*/  @P0 LDC R11, c[0x0][0xbf0] ;  /* 0x0002fc00ff0b0b82 */ /* 0x000e220000000800 */
[----:B--2---:R-:W-:Y:S01]  /*c480*/  @P0 IMAD.HI.U32 R4, R0, R9, RZ ;  /* 0x0000000900040227 */ /* 0x004fe200078e00ff */
[----:B------:R-:W-:-:S03]  /*c490*/  ULDC.64 UR4, c[0x0][0xbe0] ;  /* 0x0002f80000047ab9 */ /* 0x000fc60000000a00 */
[----:B------:R-:W-:Y:S02]  /*c4a0*/  IMAD.IADD R3, R13, 0x1, R3 ;  /* 0x000000010d037824 */ /* 0x000fe400078e0203 */
[----:B---3--:R-:W-:-:S04]  /*c4b0*/  IMAD R9, R7, R18, UR8 ;  /* 0x0000000807097e24 */ /* 0x008fc8000f8e0212 */
[----:B------:R-:W-:Y:S01]  /*c4c0*/  IMAD.WIDE.U32 R2, R9, UR4, R2 ;  /* 0x0000000409027c25 */ /* 0x000fe2000f8e0002 */
[----:B0-----:R-:W-:Y:S02]  /*c4d0*/  @P0 SHF.R.U32.HI R5, RZ, R11, R4 ;  /* 0x0000000bff050219 */ /* 0x001fe40000011604 */
[----:B------:R-:W-:Y:S02]  /*c4e0*/  SHF.R.S32.HI R4, RZ, 0x1f, R9 ;  /* 0x0000001fff047819 */ /* 0x000fe40000011409 */
[----:B------:R-:W-:Y:S01]  /*c4f0*/  IADD3 R2, P0, R5, R2, RZ ;  /* 0x0000000205027210 */ /* 0x000fe20007f1e0ff */
[----:B------:R-:W-:Y:S02]  /*c500*/  IMAD.MOV R7, RZ, RZ, -R5 ;  /* 0x000000ffff077224 */ /* 0x000fe400078e0a05 */
[----:B------:R-:W-:Y:S02]  /*c510*/  IMAD R4, R4, UR4, RZ ;  /* 0x0000000404047c24 */ /* 0x000fe4000f8e02ff */
[----:B------:R-:W-:-:S02]  /*c520*/  IMAD R7, R6, R7, R0 ;  /* 0x0000000706077224 */ /* 0x000fc400078e0200 */
[----:B------:R-:W-:Y:S01]  /*c530*/  IMAD R4, R9, UR5, R4 ;  /* 0x0000000509047c24 */ /* 0x000fe2000f8e0204 */
[----:B------:R-:W-:Y:S01]  /*c540*/  SHF.R.S32.HI R9, RZ, 0x1f, R5 ;  /* 0x0000001fff097819 */ /* 0x000fe20000011405 */
[----:B------:R-:W-:Y:S01]  /*c550*/  ULDC.64 UR4, c[0x0][0xbc8] ;  /* 0x0002f20000047ab9 */ /* 0x000fe20000000a00 */
[----:B------:R-:W-:Y:S02]  /*c560*/  SHF.R.S32.HI R0, RZ, 0x1f, R7 ;  /* 0x0000001fff007819 */ /* 0x000fe40000011407 */
[----:B------:R-:W-:-:S03]  /*c570*/  IADD3.X R3, R9, R3, R4, P0, !PT ;  /* 0x0000000309037210 */ /* 0x000fc600007fe404 */
[----:B------:R-:W-:Y:S02]  /*c580*/  IMAD R0, R0, UR4, RZ ;  /* 0x0000000400007c24 */ /* 0x000fe4000f8e02ff */
[----:B------:R-:W-:-:S04]  /*c590*/  IMAD.WIDE.U32 R2, R7, UR4, R2 ;  /* 0x0000000407027c25 */ /* 0x000fc8000f8e0002 */
[----:B------:R-:W-:Y:S01]  /*c5a0*/  IMAD R5, R7, UR5, R0 ;  /* 0x0000000507057c24 */ /* 0x000fe2000f8e0200 */
[----:B------:R-:W-:Y:S02]  /*c5b0*/  ULDC.64 UR4, c[0x0][0xba8] ;  /* 0x0002ea0000047ab9 */ /* 0x000fe40000000a00 */
[----:B------:R-:W-:Y:S01]  /*c5c0*/  LEA R4, P0, R2, UR4, 0x2 ;  /* 0x0000000402047c11 */ /* 0x000fe2000f8010ff */
[----:B------:R-:W-:-:S05]  /*c5d0*/  IMAD.IADD R3, R3, 0x1, R5 ;  /* 0x0000000103037824 */ /* 0x000fca00078e0205 */
[----:B------:R-:W-:Y:S02]  /*c5e0*/  LEA.HI.X R5, R2, UR5, R3, 0x2, P0 ;  /* 0x0000000502057c11 */ /* 0x000fe400080f1403 */
[----:B------:R-:W-:-:S05]  /*c5f0*/  MOV R3, 0xff800000 ;  /* 0xff80000000037802 */ /* 0x000fca0000000f00 */
[----:B------:R4:W-:Y:S01]  /*c600*/  STG.E desc[UR10][R4.64], R3 ;  /* 0x0000000304007986 */ /* 0x0009e2000c10190a */
[----:B------:R-:W-:Y:S05]  /*c610*/  BRA `(.L_x_10) ;  /* 0x0000004400f07947 */ /* 0x000fea0003800000 */
.L_x_8:
[----:B------:R-:W-:-:S08]  /*c620*/  NOP ;  /* 0x0000000000007918 */ /* 0x000fd00000000000 */
[----:B0-----:R-:W0:-:S00]  /*c630*/  USETMAXREG.DEALLOC.CTAPOOL 0x18 ;  /* 0x00000018000079c8 */ /* 0x001e0000080e0500 */
[----:B0-----:R-:W-:Y:S01]  /*c640*/  LOP3.LUT R0, R0, 0x3, RZ, 0xc0, !PT ;  /* 0x0000000300007812 */ /* 0x001fe200078ec0ff */
[----:B------:R-:W0:Y:S05]  /*c650*/  S2R R18, SR_CTAID.Z ;  /* 0x0000000000127919 */ /* 0x000e2a0000002700 */
[----:B------:R-:W1:Y:S01]  /*c660*/  S2UR UR6, SR_CTAID.Y ;  /* 0x00000000000679c3 */ /* 0x000e620000002600 */
[----:B------:R-:W2:Y:S02]  /*c670*/  SHFL.IDX PT, R0, R0, RZ, 0x1f ;  /* 0x00001fff00007589 */ /* 0x000ea400000e0000 */
[----:B--2---:R-:W-:-:S13]  /*c680*/  ISETP.NE.AND P0, PT, R0, RZ, PT ;  /* 0x000000ff0000720c */ /* 0x004fda0003f05270 */
[----:B01----:R-:W-:Y:S05]  /*c690*/  @!P0 BRA `(.L_x_36) ;  /* 0x0000000000288947 */ /* 0x003fea0003800000 */
[----:B------:R-:W-:Y:S01]  /*c6a0*/  ULDC UR7, c[0x0][0xc50] ;  /* 0x0003140000077ab9 */ /* 0x000fe20000000800 */
[----:B------:R-:W-:Y:S01]  /*c6b0*/  UMOV UR36, UR6 ;  /* 0x0000000600247c82 */ /* 0x000fe20008000000 */
[----:B------:R-:W-:-:S06]  /*c6c0*/  UISETP.NE.AND UP0, UPT, UR7, 0x1, UPT ;  /* 0x000000010700788c */ /* 0x000fcc000bf05270 */
[----:B------:R-:W-:-:S13]  /*c6d0*/  PLOP3.LUT P0, PT, PT, PT, UP0, 0x80, 0x0 ;  /* 0x000000000000781c */ /* 0x000fda0003f0f008 */
[----:B------:R-:W-:Y:S05]  /*c6e0*/  @!P0 BRA `(.L_x_37) ;  /* 0x0000000000308947 */ /* 0x000fea0003800000 */
[----:B------:R-:W-:Y:S01]  /*c6f0*/  ULDC UR4, c[0x0][0xc54] ;  /* 0x0003150000047ab9 */ /* 0x000fe20000000800 */
[----:B------:R-:W-:Y:S01]  /*c700*/  ULDC UR36, c[0x0][0xc58] ;  /* 0x0003160000247ab9 */ /* 0x000fe20000000800 */
[----:B------:R-:W-:-:S04]  /*c710*/  UIMAD.WIDE.U32 UR4, UR6, UR4, URZ ;  /* 0x00000004060472a5 */ /* 0x000fc8000f8e003f */
[----:B------:R-:W-:Y:S01]  /*c720*/  USHF.R.U32.HI UR36, URZ, UR36, UR5 ;  /* 0x000000243f247299 */ /* 0x000fe20008011605 */
[----:B------:R-:W-:Y:S11]  /*c730*/  BRA `(.L_x_37) ;  /* 0x00000000001c7947 */ /* 0x000ff60003800000 */
.L_x_36:
[----:B------:R-:W-:Y:S01]  /*c740*/  ULDC UR7, c[0x0][0xc50] ;  /* 0x0003140000077ab9 */ /* 0x000fe20000000800 */
[----:B------:R-:W-:Y:S01]  /*c750*/  UMOV UR36, UR6 ;  /* 0x0000000600247c82 */ /* 0x000fe20008000000 */
[----:B------:R-:W-:-:S11]  /*c760*/  UISETP.NE.AND UP0, UPT, UR7, 0x1, UPT ;  /* 0x000000010700788c */ /* 0x000fd6000bf05270 */
[----:B------:R-:W-:Y:S01]  /*c770*/  @UP0 ULDC UR4, c[0x0][0xc54] ;  /* 0x0003150000040ab9 */ /* 0x000fe20000000800 */
[----:B------:R-:W-:Y:S01]  /*c780*/  @UP0 ULDC UR8, c[0x0][0xc58] ;  /* 0x0003160000080ab9 */ /* 0x000fe20000000800 */
[----:B------:R-:W-:-:S04]  /*c790*/  UIMAD.WIDE.U32 UR4, UR6, UR4, URZ ;  /* 0x00000004060472a5 */ /* 0x000fc8000f8e003f */
[----:B------:R-:W-:-:S12]  /*c7a0*/  @UP0 USHF.R.U32.HI UR36, URZ, UR8, UR5 ;  /* 0x000000083f240299 */ /* 0x000fd80008011605 */
.L_x_37:
[----:B------:R-:W-:Y:S01]  /*c7b0*/  ISETP.GE.AND P0, PT, R18, RZ, PT ;  /* 0x000000ff1200720c */ /* 0x000fe20003f06270 */
[----:B------:R-:W-:Y:S01]  /*c7c0*/  UIADD3 UR4, -UR36, URZ, URZ ;  /* 0x0000003f24047290 */ /* 0x000fe2000fffe13f */
[----:B------:R-:W-:Y:S02]  /*c7d0*/  IMAD.MOV.U32 R9, RZ, RZ, 0x1 ;  /* 0x00000001ff097424 */ /* 0x000fe400078e00ff */
[----:B------:R-:W-:Y:S01]  /*c7e0*/  IMAD.MOV.U32 R0, RZ, RZ, RZ ;  /* 0x000000ffff007224 */ /* 0x000fe200078e00ff */
[----:B------:R-:W-:Y:S01]  /*c7f0*/  UIMAD UR6, UR7, UR4, UR6 ;  /* 0x00000004070672a4 */ /* 0x000fe2000f8e0206 */
[----:B------:R-:W-:-:S07]  /*c800*/  IMAD.MOV.U32 R3, RZ, RZ, 0x1 ;  /* 0x00000001ff037424 */ /* 0x000fce00078e00ff */
[----:B------:R-:W-:Y:S05]  /*c810*/  @!P0 BRA `(.L_x_38) ;  /* 0x0000004000b08947 */ /* 0x000fea0003800000 */
[----:B------:R-:W-:Y:S01]  /*c820*/  ULDC.64 UR4, c[0x0][0x418] ;  /* 0x0001060000047ab9 */ /* 0x000fe20000000a00 */
[----:B------:R0:W-:Y:S01]  /*c830*/  STL [R1+0xc], RZ ;  /* 0x00000cff01007387 */ /* 0x0001e20000100800 */
[----:B------:R-:W-:Y:S02]  /*c840*/  UISETP.NE.U32.AND UP0, UPT, UR4, URZ, UPT ;  /* 0x0000003f0400728c */ /* 0x000fe4000bf05070 */
[----:B------:R-:W-:Y:S02]  /*c850*/  ULOP3.LUT UR40, UR6, 0xffff, URZ, 0xc0, !UPT ;  /* 0x0000ffff06287892 */ /* 0x000fe4000f8ec03f */
[----:B------:R-:W-:Y:S01]  /*c860*/  UISETP.NE.AND.EX UP0, UPT, UR5, URZ, UPT, UP0 ;  /* 0x0000003f0500728c */ /* 0x000fe2000bf05300 */
[----:B------:R-:W-:Y:S02]  /*c870*/  ULDC UR4, c[0x0][0x424] ;  /* 0x0001090000047ab9 */ /* 0x000fe40000000800 */
[----:B------:R-:W-:Y:S01]  /*c880*/  ULDC UR5, c[0x0][0x2f0] ;  /* 0x0000bc0000057ab9 */ /* 0x000fe20000000800 */
[----:B------:R-:W-:-:S04]  /*c890*/  USEL UR4, UR4, 0x1, UP0 ;  /* 0x0000000104047887 */ /* 0x000fc80008000000 */
[----:B------:R-:W-:-:S04]  /*c8a0*/  UIMAD UR4, UR4, UR5, URZ ;  /* 0x00000005040472a4 */ /* 0x000fc8000f8e023f */
[----:B------:R-:W-:Y:S02]  /*c8b0*/  UISETP.GE.AND UP0, UPT, UR4, 0x1, UPT ;  /* 0x000000010400788c */ /* 0x000fe4000bf06270 */
[----:B------:R-:W-:-:S04]  /*c8c0*/  UIADD3 UR5, UR4, 0x4f, URZ ;  /* 0x0000004f04057890 */ /* 0x000fc8000fffe03f */
[----:B------:R-:W-:Y:S01]  /*c8d0*/  PLOP3.LUT P0, PT, PT, PT, UP0, 0x80, 0x0 ;  /* 0x000000000000781c */ /* 0x000fe20003f0f008 */
[----:B------:R-:W-:-:S04]  /*c8e0*/  UIMAD.WIDE UR4, UR5, 0x66666667, URZ ;  /* 0x66666667050478a5 */ /* 0x000fc8000f8e023f */
[----:B------:R-:W-:-:S04]  /*c8f0*/  USHF.R.U32.HI UR39, URZ, 0x1f, UR5 ;  /* 0x0000001f3f277899 */ /* 0x000fc80008011605 */
[----:B------:R-:W-:-:S04]  /*c900*/  ULEA.HI.SX32 UR39, UR5, UR39, 0x1b ;  /* 0x0000002705277291 */ /* 0x000fc8000f8fda3f */
[----:B0-----:R-:W-:Y:S08]  /*c910*/  @!P0 BRA `(.L_x_39) ;  /* 0x00000000007c8947 */ /* 0x001ff00003800000 */
[----:B------:R-:W-:-:S04]  /*c920*/  USHF.R.U32.HI UR4, URZ, 0x10, UR6 ;  /* 0x000000103f047899 */ /* 0x000fc80008011606 */
[----:B------:R-:W-:-:S11]  /*c930*/  UISETP.NE.AND UP0, UPT, UR4, URZ, UPT ;  /* 0x0000003f0400728c */ /* 0x000fd6000bf05270 */
[----:B------:R-:W-:Y:S02]  /*c940*/  @!UP0 ULDC UR4, c[0x0][0x9f0] ;  /* 0x00027c0000048ab9 */ /* 0x000fe40000000800 */
[----:B------:R-:W-:Y:S01]  /*c950*/  IMAD.U32 R6, RZ, RZ, UR4 ;  /* 0x00000004ff067e24 */ /* 0x000fe2000f8e00ff */
[----:B------:R-:W-:-:S04]  /*c960*/  UIADD3 UR5, UR39, -0x1, UR4 ;  /* 0xffffffff27057890 */ /* 0x000fc8000fffe004 */
[-C--:B------:R-:W-:Y:S02]  /*c970*/  IABS R0, R6.reuse ;  /* 0x0000000600007213 */ /* 0x080fe40000000000 */
[----:B------:R-:W-:Y:S02]  /*c980*/  IABS R6, R6 ;  /* 0x0000000600067213 */ /* 0x000fe40000000000 */
[----:B------:R-:W0:Y:S08]  /*c990*/  I2F.RP R4, R0 ;  /* 0x0000000000047306 */ /* 0x000e300000209400 */
[----:B0-----:R-:W0:Y:S02]  /*c9a0*/  MUFU.RCP R4, R4 ;  /* 0x0000000400047308 */ /* 0x001e240000001000 */
[----:B0-----:R-:W-:-:S06]  /*c9b0*/  VIADD R2, R4, 0xffffffe ;  /* 0x0ffffffe04027836 */ /* 0x001fcc0000000000 */
[----:B------:R0:W1:Y:S02]  /*c9c0*/  F2I.FTZ.U32.TRUNC.NTZ R3, R2 ;  /* 0x0000000200037305 */ /* 0x000064000021f000 */
[----:B0-----:R-:W-:Y:S01]  /*c9d0*/  MOV R2, RZ ;  /* 0x000000ff00027202 */ /* 0x001fe20000000f00 */
[----:B-1----:R-:W-:-:S04]  /*c9e0*/  IMAD.MOV R5, RZ, RZ, -R3 ;  /* 0x000000ffff057224 */ /* 0x002fc800078e0a03 */
[----:B------:R-:W-:-:S04]  /*c9f0*/  IMAD R5, R5, R0, RZ ;  /* 0x0000000005057224 */ /* 0x000fc800078e02ff */
[----:B------:R-:W-:-:S04]  /*ca00*/  IMAD.HI.U32 R3, R3, R5, R2 ;  /* 0x0000000503037227 */ /* 0x000fc800078e0002 */
[----:B------:R-:W-:Y:S01]  /*ca10*/  IMAD.U32 R5, RZ, RZ, UR5 ;  /* 0x00000005ff057e24 */ /* 0x000fe2000f8e00ff */
[----:B------:R-:W-:-:S04]  /*ca20*/  ULOP3.LUT UR5, UR5, UR4, URZ, 0x3c, !UPT ;  /* 0x0000000405057292 */ /* 0x000fc8000f8e3c3f */
[----:B------:R-:W-:Y:S01]  /*ca30*/  IABS R2, R5 ;  /* 0x0000000500027213 */ /* 0x000fe20000000000 */
[----:B------:R-:W-:Y:S01]  /*ca40*/  IMAD.MOV R5, RZ, RZ, -R6 ;  /* 0x000000ffff057224 */ /* 0x000fe200078e0a06 */
[----:B------:R-:W-:-:S03]  /*ca50*/  ISETP.LE.AND P2, PT, RZ, UR5, PT ;  /* 0x00000005ff007c0c */ /* 0x000fc6000bf43270 */
[----:B------:R-:W-:-:S04]  /*ca60*/  IMAD.HI.U32 R3, R3, R2, RZ ;  /* 0x0000000203037227 */ /* 0x000fc800078e00ff */
[----:B------:R-:W-:-:S05]  /*ca70*/  IMAD R5, R3, R5, R2 ;  /* 0x0000000503057224 */ /* 0x000fca00078e0202 */
[----:B------:R-:W-:-:S13]  /*ca80*/  ISETP.GT.U32.AND P1, PT, R0, R5, PT ;  /* 0x000000050000720c */ /* 0x000fda0003f24070 */
[----:B------:R-:W-:Y:S02]  /*ca90*/  @!P1 IMAD.IADD R5, R5, 0x1, -R0 ;  /* 0x0000000105059824 */ /* 0x000fe400078e0a00 */
[----:B------:R-:W-:Y:S01]  /*caa0*/  @!P1 VIADD R3, R3, 0x1 ;  /* 0x0000000103039836 */ /* 0x000fe20000000000 */
[----:B------:R-:W-:Y:S02]  /*cab0*/  ISETP.NE.AND P1, PT, RZ, UR4, PT ;  /* 0x00000004ff007c0c */ /* 0x000fe4000bf25270 */
[----:B------:R-:W-:-:S13]  /*cac0*/  ISETP.GE.U32.AND P0, PT, R5, R0, PT ;  /* 0x000000000500720c */ /* 0x000fda0003f06070 */
[----:B------:R-:W-:-:S05]  /*cad0*/  @P0 VIADD R3, R3, 0x1 ;  /* 0x0000000103030836 */ /* 0x000fca0000000000 */
[----:B------:R-:W-:Y:S02]  /*cae0*/  @!P2 IADD3 R3, -R3, RZ, RZ ;  /* 0x000000ff0303a210 */ /* 0x000fe40007ffe1ff */
[----:B------:R-:W-:-:S05]  /*caf0*/  @!P1 LOP3.LUT R3, RZ, UR4, RZ, 0x33, !PT ;  /* 0x00000004ff039c12 */ /* 0x000fca000f8e33ff */
[----:B------:R0:W-:Y:S02]  /*cb00*/  STL [R1+0xc], R3 ;  /* 0x00000c0301007387 */ /* 0x0001e40000100800 */
.L_x_39:
[----:B------:R-:W2:Y:S01]  /*cb10*/  LDL R2, [R1+0xc] ;  /* 0x00000c0001027983 */ /* 0x000ea20000100800 */
[----:B0-----:R-:W-:Y:S02]  /*cb20*/  IMAD.MOV.U32 R3, RZ, RZ, 0x1 ;  /* 0x00000001ff037424 */ /* 0x001fe400078e00ff */
[----:B--2---:R-:W-:-:S05]  /*cb30*/  IMAD R0, R2, UR40, RZ ;  /* 0x0000002802007c24 */ /* 0x004fca000f8e02ff */
[----:B------:R-:W-:Y:S01]  /*cb40*/  VIADDMNMX R17, R0, R2, UR39, PT ;  /* 0x0000002700117e46 */ /* 0x000fe2000b800102 */
[----:B------:R0:W-:Y:S03]  /*cb50*/  STL [R1+0x8], R0 ;  /* 0x0000080001007387 */ /* 0x0001e60000100800 */
[----:B------:R-:W-:Y:S01]  /*cb60*/  ISETP.GT.AND P0, PT, R17, R0, PT ;  /* 0x000000001100720c */ /* 0x000fe20003f04270 */
[----:B------:R1:W-:Y:S01]  /*cb70*/  STL [R1+0x10], R17 ;  /* 0x0000101101007387 */ /* 0x0003e20000100800 */
[----:B0-----:R-:W-:-:S11]  /*cb80*/  IMAD.MOV.U32 R0, RZ, RZ, RZ ;  /* 0x000000ffff007224 */ /* 0x001fd600078e00ff */
[----:B-1----:R-:W-:Y:S05]  /*cb90*/  @!P0 BRA `(.L_x_38) ;  /* 0x0000003c00d08947 */ /* 0x002fea0003800000 */
[----:B------:R-:W0:Y:S01]  /*cba0*/  S2UR UR4, SR_CgaCtaId ;  /* 0x00000000000479c3 */ /* 0x000e220000008800 */
[----:B------:R-:W-:Y:S02]  /*cbb0*/  UMOV UR38, 0x400 ;  /* 0x0000040000267882 */ /* 0x000fe40000000000 */
[----:B0-----:R-:W-:-:S04]  /*cbc0*/  ULEA UR38, UR4, UR38, 0x18 ;  /* 0x0000002604267291 */ /* 0x001fc8000f8ec03f */
[----:B------:R-:W-:-:S04]  /*cbd0*/  UIADD3 UR4, UR38, 0x24400, URZ ;  /* 0x0002440026047890 */ /* 0x000fc8000fffe03f */
[----:B------:R-:W-:-:S06]  /*cbe0*/  ULOP3.LUT UP0, URZ, UR4, 0x3ff, URZ, 0xc0, !UPT ;  /* 0x000003ff043f7892 */ /* 0x000fcc000f80c03f */
[----:B------:R-:W-:-:S13]  /*cbf0*/  PLOP3.LUT P0, PT, PT, PT, UP0, 0x80, 0x0 ;  /* 0x000000000000781c */ /* 0x000fda0003f0f008 */
[----:B------:R-:W-:Y:S05]  /*cc00*/  @!P0 BRA `(.L_x_40) ;  /* 0x0000000000408947 */ /* 0x000fea0003800000 */
[----:B------:R-:W-:Y:S01]  /*cc10*/  MOV R2, 0x0 ;  /* 0x0000000000027802 */ /* 0x000fe20000000f00 */
[----:B------:R-:W-:Y:S01]  /*cc20*/  ULDC.64 UR6, c[0x4][0xa8] ;  /* 0x01002a0000067ab9 */ /* 0x000fe20000000a00 */
[----:B------:R-:W-:Y:S01]  /*cc30*/  ULDC.64 UR8, c[0x4][0xb0] ;  /* 0x01002c0000087ab9 */ /* 0x000fe20000000a00 */
[----:B------:R-:W-:Y:S01]  /*cc40*/  ULDC.64 UR4, c[0x4][0x8] ;  /* 0x0100020000047ab9 */ /* 0x000fe20000000a00 */
[----:B------:R-:W-:Y:S01]  /*cc50*/  IMAD.U32 R4, RZ, RZ, UR6 ;  /* 0x00000006ff047e24 */ /* 0x000fe2000f8e00ff */
[----:B------:R-:W-:Y:S01]  /*cc60*/  MOV R7, UR9 ;  /* 0x0000000900077c02 */ /* 0x000fe20008000f00 */
[----:B------:R-:W0:Y:S01]  /*cc70*/  LDC.64 R2, c[0x4][R2] ;  /* 0x0100000002027b82 */ /* 0x000e220000000a00 */
[----:B------:R-:W-:Y:S02]  /*cc80*/  IMAD.U32 R5, RZ, RZ, UR7 ;  /* 0x00000007ff057e24 */ /* 0x000fe4000f8e00ff */
[----:B------:R-:W-:Y:S02]  /*cc90*/  IMAD.U32 R6, RZ, RZ, UR8 ;  /* 0x00000008ff067e24 */ /* 0x000fe4000f8e00ff */
[----:B------:R-:W-:-:S02]  /*cca0*/  IMAD.U32 R10, RZ, RZ, UR4 ;  /* 0x00000004ff0a7e24 */ /* 0x000fc4000f8e00ff */
[----:B------:R-:W-:Y:S02]  /*ccb0*/  IMAD.U32 R11, RZ, RZ, UR5 ;  /* 0x00000005ff0b7e24 */ /* 0x000fe4000f8e00ff */
[----:B------:R-:W-:Y:S02]  /*ccc0*/  IMAD.MOV.U32 R8, RZ, RZ, 0x70 ;  /* 0x00000070ff087424 */ /* 0x000fe400078e00ff */
[----:B------:R-:W-:Y:S02]  /*ccd0*/  IMAD.MOV.U32 R12, RZ, RZ, 0x1 ;  /* 0x00000001ff0c7424 */ /* 0x000fe400078e00ff */
[----:B------:R-:W-:-:S07]  /*cce0*/  IMAD.MOV.U32 R13, RZ, RZ, RZ ;  /* 0x000000ffff0d7224 */ /* 0x000fce00078e00ff */
[----:B------:R-:W-:-:S07]  /*ccf0*/  LEPC R20, `(.L_x_40) ;  /* 0x000000001014794e */ /* 0x000fce0000000000 */
[----:B0-----:R-:W-:Y:S05]  /*cd00*/  CALL.ABS.NOINC R2 ;  /* 0x0000000002007343 */ /* 0x001fea0003c00000 */
.L_x_40:
        /* <DEDUP_REMOVED lines=8> */
[----:B------:R0:W1:Y:S01]  /*cd90*/  LDC.64 R2, c[0x4][R16] ;  /* 0x0100000010027b82 */ /* 0x0000620000000a00 */
[----:B------:R-:W-:Y:S01]  /*cda0*/  MOV R4, UR6 ;  /* 0x0000000600047c02 */ /* 0x000fe20008000f00 */
[----:B------:R-:W-:Y:S01]  /*cdb0*/  IMAD.U32 R5, RZ, RZ, UR7 ;  /* 0x00000007ff057e24 */ /* 0x000fe2000f8e00ff */
[----:B------:R-:W-:Y:S01]  /*cdc0*/  MOV R8, 0x70 ;  /* 0x0000007000087802 */ /* 0x000fe20000000f00 */
[----:B------:R-:W-:Y:S02]  /*cdd0*/  IMAD.U32 R6, RZ, RZ, UR8 ;  /* 0x00000008ff067e24 */ /* 0x000fe4000f8e00ff */
[----:B------:R-:W-:-:S02]  /*cde0*/  IMAD.U32 R7, RZ, RZ, UR9 ;  /* 0x00000009ff077e24 */ /* 0x000fc4000f8e00ff */
[----:B------:R-:W-:Y:S02]  /*cdf0*/  IMAD.U32 R10, RZ, RZ, UR4 ;  /* 0x00000004ff0a7e24 */ /* 0x000fe4000f8e00ff */
[----:B------:R-:W-:Y:S02]  /*ce00*/  IMAD.U32 R11, RZ, RZ, UR5 ;  /* 0x00000005ff0b7e24 */ /* 0x000fe4000f8e00ff */
[----:B------:R-:W-:Y:S02]  /*ce10*/  IMAD.MOV.U32 R12, RZ, RZ, 0x1 ;  /* 0x00000001ff0c7424 */ /* 0x000fe400078e00ff */
[----:B0-----:R-:W-:-:S07]  /*ce20*/  IMAD.MOV.U32 R13, RZ, RZ, RZ ;  /* 0x000000ffff0d7224 */ /* 0x001fce00078e00ff */
[----:B------:R-:W-:-:S07]  /*ce30*/  LEPC R20, `(.L_x_42) ;  /* 0x000000001014794e */ /* 0x000fce0000000000 */
[----:B-1----:R-:W-:Y:S05]  /*ce40*/  CALL.ABS.NOINC R2 ;  /* 0x0000000002007343 */ /* 0x002fea0003c00000 */
.L_x_42:
[----:B------:R0:W1:Y:S01]  /*ce50*/  LDC.64 R2, c[0x4][R16] ;  /* 0x0100000010027b82 */ /* 0x0000620000000a00 */
[----:B------:R-:W-:Y:S01]  /*ce60*/  ULDC.64 UR6, c[0x4][0xa8] ;  /* 0x01002a0000067ab9 */ /* 0x000fe20000000a00 */
[----:B------:R-:W-:Y:S01]  /*ce70*/  ULDC.64 UR8, c[0x4][0xb0] ;  /* 0x01002c0000087ab9 */ /* 0x000fe20000000a00 */
[----:B------:R-:W-:Y:S01]  /*ce80*/  ULDC.64 UR4, c[0x4][0x18] ;  /* 0x0100060000047ab9 */ /* 0x000fe20000000a00 */
[----:B------:R-:W-:Y:S01]  /*ce90*/  IMAD.U32 R4, RZ, RZ, UR6 ;  /* 0x00000006ff047e24 */ /* 0x000fe2000f8e00ff */
[----:B------:R-:W-:Y:S01]  /*cea0*/  MOV R7, UR9 ;  /* 0x0000000900077c02 */ /* 0x000fe20008000f00 */
[----:B------:R-:W-:Y:S02]  /*ceb0*/  IMAD.U32 R5, RZ, RZ, UR7 ;  /* 0x00000007ff057e24 */ /* 0x000fe4000f8e00ff */
[----:B------:R-:W-:Y:S02]  /*cec0*/  IMAD.U32 R6, RZ, RZ, UR8 ;  /* 0x00000008ff067e24 */ /* 0x000fe4000f8e00ff */
[----:B------:R-:W-:-:S02]  /*ced0*/  IMAD.U32 R10, RZ, RZ, UR4 ;  /* 0x00000004ff0a7e24 */ /* 0x000fc4000f8e00ff */
[----:B------:R-:W-:Y:S02]  /*cee0*/  IMAD.U32 R11, RZ, RZ, UR5 ;  /* 0x00000005ff0b7e24 */ /* 0x000fe4000f8e00ff */
[----:B------:R-:W-:Y:S02]  /*cef0*/  IMAD.MOV.U32 R8, RZ, RZ, 0x70 ;  /* 0x00000070ff087424 */ /* 0x000fe400078e00ff */
[----:B------:R-:W-:Y:S02]  /*cf00*/  IMAD.MOV.U32 R12, RZ, RZ, 0x1 ;  /* 0x00000001ff0c7424 */ /* 0x000fe400078e00ff */
[----:B0-----:R-:W-:-:S07]  /*cf10*/  IMAD.MOV.U32 R13, RZ, RZ, RZ ;  /* 0x000000ffff0d7224 */ /* 0x001fce00078e00ff */
[----:B------:R-:W-:-:S07]  /*cf20*/  LEPC R20, `(.L_x_41) ;  /* 0x000000001014794e */ /* 0x000fce0000000000 */
[----:B-1----:R-:W-:Y:S05]  /*cf30*/  CALL.ABS.NOINC R2 ;  /* 0x0000000002007343 */ /* 0x002fea0003c00000 */
.L_x_41:
[----:B------:R-:W0:Y:S01]  /*cf40*/  LDC.64 R2, c[0x0][0x9f8] ;  /* 0x00027e00ff027b82 */ /* 0x000e220000000a00 */
[----:B------:R-:W-:Y:S01]  /*cf50*/  ULDC.64 UR4, c[0x0][0x208] ;  /* 0x0000820000047ab9 */ /* 0x000fe20000000a00 */
[----:B0-----:R-:W-:-:S04]  /*cf60*/  ISETP.NE.U32.AND P0, PT, R2, RZ, PT ;  /* 0x000000ff0200720c */ /* 0x001fc80003f05070 */
[----:B------:R-:W-:-:S13]  /*cf70*/  ISETP.NE.AND.EX P0, PT, R3, RZ, PT, P0 ;  /* 0x000000ff0300720c */ /* 0x000fda0003f05300 */
[----:B------:R-:W0:Y:S02]  /*cf80*/  @P0 LDC.64 R2, c[0x0][0x9f8] ;  /* 0x00027e00ff020b82 */ /* 0x000e240000000a00 */
[----:B0-----:R-:W-:-:S05]  /*cf90*/  @P0 IMAD.WIDE R2, R18, 0x4, R2 ;  /* 0x0000000412020825 */ /* 0x001fca00078e0202 */
[----:B------:R0:W2:Y:S01]  /*cfa0*/  @P0 LDG.E R18, desc[UR4][R2.64] ;  /* 0x0000000402120981 */ /* 0x0000a2000c1e1900 */
[----:B------:R-:W-:Y:S01]  /*cfb0*/  UMOV UR4, 0xffffffff ;  /* 0xffffffff00047882 */ /* 0x000fe20000000000 */
[----:B------:R-:W-:Y:S01]  /*cfc0*/  IADD3 R17, R17, -0x1, RZ ;  /* 0xffffffff11117810 */ /* 0x000fe20007ffe0ff */
[----:B------:R-:W1:Y:S01]  /*cfd0*/  S2R R16, SR_TID.X ;  /* 0x0000000000107919 */ /* 0x000e620000002100 */
[----:B0-----:R-:W0:Y:S02]  /*cfe0*/  LDC.64 R2, c[0x0][0x418] ;  /* 0x00010600ff027b82 */ /* 0x001e240000000a00 */
[----:B0-----:R-:W-:Y:S02]  /*cff0*/  ISETP.NE.U32.AND P0, PT, R2, RZ, PT ;  /* 0x000000ff0200720c */ /* 0x001fe40003f05070 */
[----:B-1----:R-:W-:Y:S02]  /*d000*/  SHF.R.U32.HI R0, RZ, 0x5, R16 ;  /* 0x00000005ff007819 */ /* 0x002fe40000011610 */
[----:B------:R-:W-:-:S02]  /*d010*/  ISETP.NE.AND.EX P1, PT, R3, RZ, PT, P0 ;  /* 0x000000ff0300720c */ /* 0x000fc40003f25300 */
[----:B------:R-:W-:Y:S02]  /*d020*/  LOP3.LUT R0, R0, 0x3, RZ, 0xc0, !PT ;  /* 0x0000000300007812 */ /* 0x000fe400078ec0ff */
[----:B------:R-:W-:-:S05]  /*d030*/  P2R R4, PR, RZ, 0x2 ;  /* 0x00000002ff047803 */ /* 0x000fca0000000000 */
[----:B------:R0:W-:Y:S01]  /*d040*/  STL [R1+0x4], R4 ;  /* 0x0000040401007387 */ /* 0x0001e20000100800 */
[----:B--2---:R-:W-:Y:S02]  /*d050*/  SHF.R.S32.HI R19, RZ, 0x1f, R18 ;  /* 0x0000001fff137819 */ /* 0x004fe40000011412 */
[----:B------:R-:W-:Y:S01]  /*d060*/  SEL R16, R18, RZ, !P1 ;  /* 0x000000ff12107207 */ /* 0x000fe20004800000 */
[----:B0-----:R-:W-:Y:S06]  /*d070*/  BRA.DIV UR4, `(.L_x_43) ;  /* 0x0000003e04e07947 */ /* 0x001fec000b800000 */
[----:B------:R0:W1:Y:S02]  /*d080*/  SHFL.IDX PT, R14, R0, RZ, 0x1f ;  /* 0x00001fff000e7589 */ /* 0x00006400000e0000 */
.L_x_134:
[----:B------:R-:W-:Y:S02]  /*d090*/  PLOP3.LUT P2, PT, PT, PT, PT, 0x8, 0x0 ;  /* 0x000000000000781c */ /* 0x000fe40003f4e170 */
[----:B-1----:R-:W-:Y:S02]  /*d0a0*/  ISETP.NE.AND P0, PT, R14, RZ, PT ;  /* 0x000000ff0e00720c */ /* 0x002fe40003f05270 */
[----:B0-----:R-:W-:-:S05]  /*d0b0*/  P2R R0, PR, RZ, 0x4 ;  /* 0x00000004ff007803 */ /* 0x001fca0000000000 */
[----:B------:R0:W-:Y:S06]  /*d0c0*/  STL [R1], R0 ;  /* 0x0000000001007387 */ /* 0x0001ec0000100800 */
[----:B------:R-:W-:Y:S05]  /*d0d0*/  @P0 BRA `(.L_x_44) ;  /* 0x00000004002c0947 */ /* 0x000fea0003800000 */
[----:B------:R-:W-:-:S03]  /*d0e0*/  UMOV UR4, 0xffffffff ;  /* 0xffffffff00047882 */ /* 0x000fc60000000000 */
[----:B------:R-:W-:Y:S05]  /*d0f0*/  BRA.DIV UR4, `(.L_x_45) ;  /* 0x0000003e04e07947 */ /* 0x000fea000b800000 */
[----:B------:R-:W-:-:S13]  /*d100*/  ELECT P6, URZ, PT ;  /* 0x00000000003f782f */ /* 0x000fda00038c0000 */
.L_x_137:
[----:B------:R-:W-:Y:S05]  /*d110*/  @!P6 BRA `(.L_x_44) ;  /* 0x00000004001ce947 */ /* 0x000fea0003800000 */
[----:B------:R-:W-:Y:S01]  /*d120*/  IMAD.MOV.U32 R16, RZ, RZ, R18 ;  /* 0x000000ffff107224 */ /* 0x000fe200078e0012 */
[----:B------:R-:W-:Y:S06]  /*d130*/  @!P1 BRA `(.L_x_46) ;  /* 0x0000000000489947 */ /* 0x000fec0003800000 */
[----:B------:R-:W1:Y:S01]  /*d140*/  LDC R6, c[0x0][0x43c] ;  /* 0x00010f00ff067b82 */ /* 0x000e620000000800 */
[----:B------:R-:W-:Y:S01]  /*d150*/  ULDC.64 UR4, c[0x0][0x428] ;  /* 0x00010a0000047ab9 */ /* 0x000fe20000000a00 */
[----:B------:R-:W-:Y:S01]  /*d160*/  ULDC.64 UR6, c[0x0][0x208] ;  /* 0x0000820000067ab9 */ /* 0x000fe20000000a00 */
[----:B------:R-:W-:-:S04]  /*d170*/  IMAD R7, R19, UR4, RZ ;  /* 0x0000000413077c24 */ /* 0x000fc8000f8e02ff */
[----:B------:R-:W-:Y:S01]  /*d180*/  IMAD R7, R18, UR5, R7 ;  /* 0x0000000512077c24 */ /* 0x000fe2000f8e0207 */
[----:B-1----:R-:W-:-:S13]  /*d190*/  ISETP.NE.AND P0, PT, R6, 0x1, PT ;  /* 0x000000010600780c */ /* 0x002fda0003f05270 */
[----:B------:R-:W0:Y:S02]  /*d1a0*/  @P0 LDC.64 R4, c[0x0][0x440] ;  /* 0x00011000ff040b82 */ /* 0x000e240000000a00 */
[----:B0-----:R-:W-:-:S04]  /*d1b0*/  @P0 IMAD.HI.U32 R0, R17, R4, RZ ;  /* 0x0000000411000227 */ /* 0x001fc800078e00ff */
[----:B------:R-:W-:Y:S01]  /*d1c0*/  IMAD.MOV.U32 R4, RZ, RZ, R17 ;  /* 0x000000ffff047224 */ /* 0x000fe200078e0011 */
[----:B------:R-:W-:-:S04]  /*d1d0*/  @P0 SHF.R.U32.HI R4, RZ, R5, R0 ;  /* 0x00000005ff040219 */ /* 0x000fc80000011600 */
[--C-:B------:R-:W-:Y:S01]  /*d1e0*/  SHF.R.S32.HI R5, RZ, 0x1f, R4.reuse ;  /* 0x0000001fff057819 */ /* 0x100fe20000011404 */
[--C-:B------:R-:W-:Y:S02]  /*d1f0*/  IMAD.MOV R0, RZ, RZ, -R4.reuse ;  /* 0x000000ffff007224 */ /* 0x100fe400078e0a04 */
[----:B------:R-:W-:-:S04]  /*d200*/  IMAD.WIDE.U32 R4, R18, UR4, R4 ;  /* 0x0000000412047c25 */ /* 0x000fc8000f8e0004 */
[----:B------:R-:W-:Y:S01]  /*d210*/  IMAD R17, R6, R0, R17 ;  /* 0x0000000006117224 */ /* 0x000fe200078e0211 */
[----:B------:R-:W-:Y:S01]  /*d220*/  LEA R2, P0, R4, R2, 0x2 ;  /* 0x0000000204027211 */ /* 0x000fe200078010ff */
[----:B------:R-:W-:-:S05]  /*d230*/  IMAD.IADD R0, R5, 0x1, R7 ;  /* 0x0000000105007824 */ /* 0x000fca00078e0207 */
[----:B------:R-:W-:-:S05]  /*d240*/  LEA.HI.X R3, R4, R3, R0, 0x2, P0 ;  /* 0x0000000304037211 */ /* 0x000fca00000f1400 */
[----:B------:R1:W5:Y:S02]  /*d250*/  LDG.E R16, desc[UR6][R2.64] ;  /* 0x0000000602107981 */ /* 0x000364000c1e1900 */
.L_x_46:
[----:B0-----:R-:W-:Y:S01]  /*d260*/  IMAD.MOV.U32 R0, RZ, RZ, 0x1 ;  /* 0x00000001ff007424 */ /* 0x001fe200078e00ff */
[----:B------:R-:W1:Y:S04]  /*d270*/  S2R R8, SR_TID.X ;  /* 0x0000000000087919 */ /* 0x000e680000002100 */
[----:B------:R-:W-:-:S04]  /*d280*/  SHF.L.U32 R0, R0, 0x1f, RZ ;  /* 0x0000001f00007819 */ /* 0x000fc800000006ff */
[----:B------:R-:W0:Y:S01]  /*d290*/  SYNCS.PHASECHK.TRANS64.TRYWAIT P0, [UR38+0x38840], R0 ;  /* 0x03884000ff0075a7 */ /* 0x000e220008000166 */
[----:B-1----:R-:W-:-:S04]  /*d2a0*/  LOP3.LUT R2, R8, 0x7f, RZ, 0xc0, !PT ;  /* 0x0000007f08027812 */ /* 0x002fc800078ec0ff */
[----:B------:R-:W-:Y:S01]  /*d2b0*/  ISETP.NE.AND P1, PT, R2, RZ, PT ;  /* 0x000000ff0200720c */ /* 0x000fe20003f25270 */
[----:B0-----:R-:W-:-:S12]  /*d2c0*/  @!P0 BRA `(.L_x_47) ;  /* 0x0000003c008c8947 */ /* 0x001fd80003800000 */
.L_x_138:
[----:B------:R-:W-:Y:S05]  /*d2d0*/  @P1 BRA `(.L_x_48) ;  /* 0x0000000000181947 */ /* 0x000fea0003800000 */
[----:B------:R-:W1:Y:S01]  /*d2e0*/  S2R R2, SR_TID.X ;  /* 0x0000000000027919 */ /* 0x000e620000002100 */
[----:B0-----:R-:W-:-:S04]  /*d2f0*/  MOV R0, 0xa000 ;  /* 0x0000a00000007802 */ /* 0x001fc80000000f00 */
[----:B------:R2:W-:Y:S01]  /*d300*/  SYNCS.ARRIVE.TRANS64 RZ, [UR38+0x38830], R0 ;  /* 0x03883000ffff79a7 */ /* 0x0005e20008000026 */
[----:B-1----:R-:W-:-:S13]  /*d310*/  LOP3.LUT P0, RZ, R2, 0x1f, RZ, 0xc0, !PT ;  /* 0x0000001f02ff7812 */ /* 0x002fda000780c0ff */
[----:B--2---:R-:W-:Y:S05]  /*d320*/  @!P0 BRA `(.L_x_48) ;  /* 0x0000000000048947 */ /* 0x004fea0003800000 */
[----:B------:R-:W-:Y:S01]  /*d330*/  BPT.TRAP 0x1 ;  /* 0x000000040000795c */ /* 0x000fe20000300000 */
.L_x_48:
[----:B------:R-:W-:Y:S01]  /*d340*/  R2UR UR11, R17 ;  /* 0x00000000110b72ca */ /* 0x000fe200000e0000 */
[----:B------:R-:W-:Y:S01]  /*d350*/  ULDC.64 UR4, c[0x0][0x198] ;  /* 0x0000660000047ab9 */ /* 0x000fe20000000a00 */
[----:B-----5:R-:W-:Y:S01]  /*d360*/  R2UR UR13, R16 ;  /* 0x00000000100d72ca */ /* 0x020fe200000e0000 */
[----:B------:R-:W-:Y:S01]  /*d370*/  UIADD3 UR4, UP0, UR4, 0x370, URZ ;  /* 0x0000037004047890 */ /* 0x000fe2000ff1e03f */
[----:B------:R-:W-:Y:S01]  /*d380*/  PLOP3.LUT P0, PT, PT, PT, PT, 0x80, 0x0 ;  /* 0x000000000000781c */ /* 0x000fe20003f0f070 */
[----:B------:R-:W-:Y:S02]  /*d390*/  UIADD3 UR8, UR38, 0x24400, URZ ;  /* 0x0002440026087890 */ /* 0x000fe4000fffe03f */
[----:B------:R-:W-:Y:S01]  /*d3a0*/  UIADD3 UR9, UR38, 0x38830, URZ ;  /* 0x0003883026097890 */ /* 0x000fe2000fffe03f */
[----:B0-----:R-:W-:Y:S01]  /*d3b0*/  P2R R0, PR, RZ, 0x1 ;  /* 0x00000001ff007803 */ /* 0x001fe20000000000 */
[----:B------:R-:W-:Y:S02]  /*d3c0*/  UIADD3.X UR5, URZ, UR5, URZ, UP0, !UPT ;  /* 0x000000053f057290 */ /* 0x000fe400087fe43f */
[----:B------:R-:W-:-:S02]  /*d3d0*/  UIADD3 UR24, UR38, 0x26c00, URZ ;  /* 0x00026c0026187890 */ /* 0x000fc4000fffe03f */
[----:B------:R-:W-:Y:S01]  /*d3e0*/  UIMAD UR11, UR11, 0x50, URZ ;  /* 0x000000500b0b78a4 */ /* 0x000fe2000f8e023f */
[----:B------:R1:W-:Y:S01]  /*d3f0*/  STL [R1], R0 ;  /* 0x0000000001007387 */ /* 0x0003e20000100800 */
[----:B------:R-:W-:Y:S02]  /*d400*/  UIADD3 UR16, UR38, 0x29400, URZ ;  /* 0x0002940026107890 */ /* 0x000fe4000fffe03f */
[----:B------:R-:W-:Y:S01]  /*d410*/  UIADD3 UR32, UR38, 0x2bc00, URZ ;  /* 0x0002bc0026207890 */ /* 0x000fe2000fffe03f */
[----:B------:R-:W-:Y:S01]  /*d420*/  UMOV UR6, 0x0 ;  /* 0x0000000000067882 */ /* 0x000fe20000000000 */
[----:B------:R-:W-:Y:S01]  /*d430*/  UMOV UR7, 0x14f00000 ;  /* 0x14f0000000077882 */ /* 0x000fe20000000000 */
[----:B------:R-:W-:Y:S01]  /*d440*/  UMOV UR10, URZ ;  /* 0x0000003f000a7c82 */ /* 0x000fe20008000000 */
[----:B------:R-:W-:Y:S01]  /*d450*/  UMOV UR12, UR36 ;  /* 0x00000024000c7c82 */ /* 0x000fe20008000000 */
[----:B------:R-:W-:Y:S01]  /*d460*/  UMOV UR26, 0x40 ;  /* 0x00000040001a7882 */ /* 0x000fe20000000000 */
[----:B------:R-:W-:Y:S01]  /*d470*/  UMOV UR28, UR36 ;  /* 0x00000024001c7c82 */ /* 0x000fe20008000000 */
[----:B------:R-:W-:Y:S01]  /*d480*/  UMOV UR25, UR9 ;  /* 0x0000000900197c82 */ /* 0x000fe20008000000 */
[----:B------:R-:W-:Y:S01]  /*d490*/  UMOV UR29, UR13 ;  /* 0x0000000d001d7c82 */ /* 0x000fe20008000000 */
[----:B------:R-:W-:Y:S01]  /*d4a0*/  UMOV UR27, UR11 ;  /* 0x0000000b001b7c82 */ /* 0x000fe20008000000 */
[----:B------:R-:W-:Y:S01]  /*d4b0*/  UMOV UR18, 0x80 ;  /* 0x0000008000127882 */ /* 0x000fe20000000000 */
[----:B------:R-:W-:Y:S01]  /*d4c0*/  UMOV UR20, UR36 ;  /* 0x0000002400147c82 */ /* 0x000fe20008000000 */
[----:B------:R1:W-:Y:S01]  /*d4d0*/  UTMALDG.4D [UR8], [UR4], desc[UR6] ;  /* 0x00000608040075b4 */ /* 0x0003e20008019000 */
[----:B------:R-:W-:Y:S01]  /*d4e0*/  UMOV UR17, UR9 ;  /* 0x0000000900117c82 */ /* 0x000fe20008000000 */
[----:B------:R-:W-:Y:S01]  /*d4f0*/  UMOV UR21, UR13 ;  /* 0x0000000d00157c82 */ /* 0x000fe20008000000 */
[----:B------:R-:W-:Y:S01]  /*d500*/  UMOV UR19, UR11 ;  /* 0x0000000b00137c82 */ /* 0x000fe20008000000 */
[----:B------:R-:W-:Y:S01]  /*d510*/  UMOV UR34, 0xc0 ;  /* 0x000000c000227882 */ /* 0x000fe20000000000 */
[----:B------:R-:W-:Y:S01]  /*d520*/  UMOV UR33, UR9 ;  /* 0x0000000900217c82 */ /* 0x000fe20008000000 */
[----:B------:R-:W-:Y:S01]  /*d530*/  UMOV UR37, UR13 ;  /* 0x0000000d00257c82 */ /* 0x000fe20008000000 */
[----:B------:R-:W-:Y:S01]  /*d540*/  UMOV UR35, UR11 ;  /* 0x0000000b00237c82 */ /* 0x000fe20008000000 */
[----:B------:R1:W-:Y:S01]  /*d550*/  UTMALDG.4D [UR24], [UR4], desc[UR6] ;  /* 0x00000618040075b4 */ /* 0x0003e20008019000 */
[----:B------:R1:W-:Y:S01]  /*d560*/  UTMALDG.4D [UR16], [UR4], desc[UR6] ;  /* 0x00000610040075b4 */ /* 0x0003e20008019000 */
[----:B------:R1:W-:Y:S02]  /*d570*/  UTMALDG.4D [UR32], [UR4], desc[UR6] ;  /* 0x00000620040075b4 */ /* 0x0003e40008019000 */
[----:B-1----:R-:W-:Y:S01]  /*d580*/  NOP ;  /* 0x0000000000007918 */ /* 0x002fe20000000000 */
.L_x_44:
[----:B------:R-:W-:Y:S05]  /*d590*/  WARPSYNC.ALL ;  /* 0x0000000000007948 */ /* 0x000fea0003800000 */
[----:B------:R-:W-:Y:S01]  /*d5a0*/  UIADD3 UR4, UR38, 0x14400, URZ ;  /* 0x0001440026047890 */ /* 0x000fe2000fffe03f */
[----:B------:R-:W-:Y:S03]  /*d5b0*/  BAR.SYNC.DEFER_BLOCKING 0x8, 0x180 ;  /* 0x0206000000007b1d */ /* 0x000fe60000010000 */
        /* <DEDUP_REMOVED lines=9> */
[----:B------:R-:W1:Y:S01]  /*d650*/  LDC.64 R2, c[0x4][R2] ;  /* 0x0100000002027b82 */ /* 0x000e620000000a00 */
        /* <DEDUP_REMOVED lines=8> */
[----:B01----:R-:W-:Y:S05]  /*d6e0*/  CALL.ABS.NOINC R2 ;  /* 0x0000000002007343 */ /* 0x003fea0003c00000 */
.L_x_49:
[----:B------:R-:W1:Y:S01]  /*d6f0*/  S2R R4, SR_CTAID.Z ;  /* 0x0000000000047919 */ /* 0x000e620000002700 */
[----:B------:R-:W2:Y:S01]  /*d700*/  LDC R20, c[0x0][0x448] ;  /* 0x00011200ff147b82 */ /* 0x000ea20000000800 */
[----:B------:R-:W-:Y:S01]  /*d710*/  USHF.R.S32.HI UR4, URZ, 0x1f, UR36 ;  /* 0x0000001f3f047899 */ /* 0x000fe20008011424 */
[----:B------:R-:W3:Y:S01]  /*d720*/  S2R R12, SR_TID.X ;  /* 0x00000000000c7919 */ /* 0x000ee20000002100 */
[----:B------:R-:W-:Y:S02]  /*d730*/  ULDC.64 UR8, c[0x0][0x2d8] ;  /* 0x0000b60000087ab9 */ /* 0x000fe40000000a00 */
[----:B------:R-:W-:Y:S01]  /*d740*/  UIMAD UR6, UR4, UR8, URZ ;  /* 0x00000008040672a4 */ /* 0x000fe2000f8e023f */
[----:B------:R-:W4:Y:S02]  /*d750*/  S2R R11, SR_CTAID.X ;  /* 0x00000000000b7919 */ /* 0x000f240000002500 */
[----:B------:R-:W0:Y:S01]  /*d760*/  LDC.64 R2, c[0x0][0x2e0] ;  /* 0x0000b800ff027b82 */ /* 0x000e220000000a00 */
[----:B------:R-:W-:-:S02]  /*d770*/  UIMAD.WIDE.U32 UR4, UR36, UR8, URZ ;  /* 0x00000008240472a5 */ /* 0x000fc4000f8e003f */
[----:B------:R-:W-:-:S04]  /*d780*/  UIMAD UR6, UR36, UR9, UR6 ;  /* 0x00000009240672a4 */ /* 0x000fc8000f8e0206 */
[----:B------:R-:W-:Y:S01]  /*d790*/  UIADD3 UR5, UR5, UR6, URZ ;  /* 0x0000000605057290 */ /* 0x000fe2000fffe03f */
[----:B--2---:R-:W-:Y:S02]  /*d7a0*/  ISETP.NE.AND P0, PT, R20, 0x1, PT ;  /* 0x000000011400780c */ /* 0x004fe40003f05270 */
[----:B-1----:R-:W-:Y:S02]  /*d7b0*/  SHF.R.S32.HI R5, RZ, 0x1f, R4 ;  /* 0x0000001fff057819 */ /* 0x002fe40000011404 */
[----:B---3--:R-:W-:-:S03]  /*d7c0*/  LOP3.LUT R9, R12, 0x7f, RZ, 0xc0, !PT ;  /* 0x0000007f0c097812 */ /* 0x008fc600078ec0ff */
[----:B0-----:R-:W-:-:S06]  /*d7d0*/  IMAD R0, R5, R2, RZ ;  /* 0x0000000205007224 */ /* 0x001fcc00078e02ff */
[----:B------:R-:W0:Y:S01]  /*d7e0*/  @P0 LDC R6, c[0x0][0x44c] ;  /* 0x00011300ff060b82 */ /* 0x000e220000000800 */
[----:B------:R-:W-:Y:S01]  /*d7f0*/  SHF.R.U32.HI R8, RZ, 0x3, R9 ;  /* 0x00000003ff087819 */ /* 0x000fe20000011609 */
[C---:B------:R-:W-:Y:S01]  /*d800*/  IMAD R5, R4.reuse, R3, R0 ;  /* 0x0000000304057224 */ /* 0x040fe200078e0200 */
[----:B------:R-:W-:Y:S01]  /*d810*/  SHF.L.U32 R9, R9, 0x3, RZ ;  /* 0x0000000309097819 */ /* 0x000fe200000006ff */
[----:B------:R-:W-:Y:S01]  /*d820*/  IMAD.WIDE.U32 R2, R4, R2, UR4 ;  /* 0x0000000404027e25 */ /* 0x000fe2000f8e0002 */
[----:B------:R-:W-:-:S03]  /*d830*/  ULDC.64 UR4, c[0x0][0x2d0] ;  /* 0x0000b40000047ab9 */ /* 0x000fc60000000a00 */
[----:B------:R-:W1:Y:S01]  /*d840*/  @P0 LDC R0, c[0x0][0x450] ;  /* 0x00011400ff000b82 */ /* 0x000e620000000800 */
[----:B------:R-:W-:Y:S02]  /*d850*/  IMAD.IADD R3, R3, 0x1, R5 ;  /* 0x0000000103037824 */ /* 0x000fe400078e0205 */
[----:B------:R-:W-:-:S05]  /*d860*/  IMAD.SHL.U32 R5, R12, 0x10, RZ ;  /* 0x000000100c057824 */ /* 0x000fca00078e00ff */
[----:B------:R-:W-:-:S04]  /*d870*/  LOP3.LUT R5, R8, 0x70, R5, 0xf8, !PT ;  /* 0x0000007008057812 */ /* 0x000fc800078ef805 */
[----:B----4-:R-:W-:-:S05]  /*d880*/  LEA R5, R11, R5, 0x7 ;  /* 0x000000050b057211 */ /* 0x010fca00078e38ff */
[----:B0-----:R-:W-:-:S04]  /*d890*/  @P0 IMAD.HI.U32 R6, R5, R6, RZ ;  /* 0x0000000605060227 */ /* 0x001fc800078e00ff */
[----:B------:R-:W-:Y:S01]  /*d8a0*/  IMAD.MOV.U32 R4, RZ, RZ, R5 ;  /* 0x000000ffff047224 */ /* 0x000fe200078e0005 */
[----:B-1----:R-:W-:-:S05]  /*d8b0*/  @P0 SHF.R.U32.HI R4, RZ, R0, R6 ;  /* 0x00000000ff040219 */ /* 0x002fca0000011606 */
[----:B------:R-:W-:Y:S02]  /*d8c0*/  IMAD.MOV R0, RZ, RZ, -R4 ;  /* 0x000000ffff007224 */ /* 0x000fe400078e0a04 */
[----:B------:R-:W-:-:S04]  /*d8d0*/  IMAD.WIDE.U32 R2, R4, UR4, R2 ;  /* 0x0000000404027c25 */ /* 0x000fc8000f8e0002 */
[----:B------:R-:W-:Y:S01]  /*d8e0*/  IMAD R0, R20, R0, R5 ;  /* 0x0000000014007224 */ /* 0x000fe200078e0205 */
[----:B------:R-:W-:-:S05]  /*d8f0*/  SHF.R.S32.HI R5, RZ, 0x1f, R4 ;  /* 0x0000001fff057819 */ /* 0x000fca0000011404 */
[----:B------:R-:W-:-:S04]  /*d900*/  IMAD R5, R5, UR4, RZ ;  /* 0x0000000405057c24 */ /* 0x000fc8000f8e02ff */
[----:B------:R-:W-:Y:S01]  /*d910*/  IMAD R5, R4, UR5, R5 ;  /* 0x0000000504057c24 */ /* 0x000fe2000f8e0205 */
[----:B------:R-:W-:Y:S01]  /*d920*/  SHF.R.S32.HI R4, RZ, 0x1f, R0 ;  /* 0x0000001fff047819 */ /* 0x000fe20000011400 */
[----:B------:R-:W-:Y:S02]  /*d930*/  ULDC.64 UR4, c[0x0][0x2c8] ;  /* 0x0000b20000047ab9 */ /* 0x000fe40000000a00 */
[----:B------:R-:W-:Y:S02]  /*d940*/  IMAD.IADD R3, R3, 0x1, R5 ;  /* 0x0000000103037824 */ /* 0x000fe400078e0205 */
[----:B------:R-:W-:Y:S02]  /*d950*/  IMAD R5, R4, UR4, RZ ;  /* 0x0000000404057c24 */ /* 0x000fe4000f8e02ff */
[----:B------:R-:W-:-:S04]  /*d960*/  IMAD.WIDE.U32 R2, R0, UR4, R2 ;  /* 0x0000000400027c25 */ /* 0x000fc8000f8e0002 */
[----:B------:R-:W-:Y:S01]  /*d970*/  IMAD R4, R0, UR5, R5 ;  /* 0x0000000500047c24 */ /* 0x000fe2000f8e0205 */
[----:B------:R-:W-:Y:S01]  /*d980*/  ULDC.64 UR4, c[0x0][0x280] ;  /* 0x0000a00000047ab9 */ /* 0x000fe20000000a00 */
[----:B------:R-:W-:Y:S01]  /*d990*/  IMAD.SHL.U32 R0, R12, 0x8, RZ ;  /* 0x000000080c007824 */ /* 0x000fe200078e00ff */
[----:B------:R-:W-:Y:S01]  /*d9a0*/  LEA R7, P0, R2, UR4, 0x1 ;  /* 0x0000000402077c11 */ /* 0x000fe2000f8008ff */
[----:B------:R-:W-:Y:S01]  /*d9b0*/  IMAD.IADD R3, R3, 0x1, R4 ;  /* 0x0000000103037824 */ /* 0x000fe200078e0204 */
[----:B------:R-:W-:Y:S02]  /*d9c0*/  ULDC UR4, c[0x0][0x2b8] ;  /* 0x0000ae0000047ab9 */ /* 0x000fe40000000800 */
[----:B------:R-:W-:Y:S02]  /*d9d0*/  LOP3.LUT R10, R0, 0x38, RZ, 0xc0, !PT ;  /* 0x00000038000a7812 */ /* 0x000fe400078ec0ff */
[----:B------:R-:W-:Y:S02]  /*d9e0*/  LEA.HI.X R6, R2, UR5, R3, 0x1, P0 ;  /* 0x0000000502067c11 */ /* 0x000fe400080f0c03 */
[----:B------:R-:W-:-:S02]  /*d9f0*/  LOP3.LUT R2, R10, 0x40, RZ, 0xfc, !PT ;  /* 0x000000400a027812 */ /* 0x000fc400078efcff */
[----:B------:R-:W-:Y:S02]  /*da00*/  LOP3.LUT R3, R0, 0x1c0, RZ, 0xc0, !PT ;  /* 0x000001c000037812 */ /* 0x000fe400078ec0ff */
[----:B------:R-:W-:Y:S02]  /*da10*/  ISETP.GE.AND P0, PT, R2, UR4, PT ;  /* 0x0000000402007c0c */ /* 0x000fe4000bf06270 */
[----:B------:R-:W-:Y:S02]  /*da20*/  LOP3.LUT R2, R10, 0x80, RZ, 0xfc, !PT ;  /* 0x000000800a027812 */ /* 0x000fe400078efcff */
[----:B------:R-:W-:Y:S02]  /*da30*/  LOP3.LUT R3, R3, 0x38, R0, 0xf8, !PT ;  /* 0x0000003803037812 */ /* 0x000fe400078ef800 */
[----:B------:R-:W-:Y:S02]  /*da40*/  ISETP.GE.AND P1, PT, R2, UR4, PT ;  /* 0x0000000402007c0c */ /* 0x000fe4000bf26270 */
[----:B------:R-:W-:-:S02]  /*da50*/  LOP3.LUT R2, R10, 0xc0, RZ, 0xfc, !PT ;  /* 0x000000c00a027812 */ /* 0x000fc400078efcff */
[----:B------:R-:W-:Y:S02]  /*da60*/  ISETP.GE.AND P3, PT, R10, UR4, PT ;  /* 0x000000040a007c0c */ /* 0x000fe4000bf66270 */
[----:B------:R-:W-:Y:S01]  /*da70*/  ISETP.GE.AND P2, PT, R2, UR4, PT ;  /* 0x0000000402007c0c */ /* 0x000fe2000bf46270 */
[----:B------:R-:W-:Y:S01]  /*da80*/  UMOV UR4, 0xffffffff ;  /* 0xffffffff00047882 */ /* 0x000fe20000000000 */
[----:B------:R-:W-:-:S04]  /*da90*/  LOP3.LUT R0, R3, 0x38, R12, 0x78, !PT ;  /* 0x0000003803007812 */ /* 0x000fc800078e780c */
[----:B------:R-:W-:Y:S01]  /*daa0*/  LOP3.LUT R9, R0, 0x200, R9, 0xf8, !PT ;  /* 0x0000020000097812 */ /* 0x000fe200078ef809 */
[----:B------:R-:W-:Y:S06]  /*dab0*/  BRA.DIV UR4, `(.L_x_50) ;  /* 0x0000003604a87947 */ /* 0x000fec000b800000 */
[----:B------:R-:W0:Y:S01]  /*dac0*/  S2R R2, SR_CTAID.X ;  /* 0x0000000000027919 */ /* 0x000e220000002500 */
[----:B------:R-:W-:Y:S01]  /*dad0*/  ULDC UR4, c[0x0][0x288] ;  /* 0x0000a20000047ab9 */ /* 0x000fe20000000800 */
[----:B------:R-:W-:Y:S01]  /*dae0*/  ULDC.64 UR6, c[0x0][0x208] ;  /* 0x0000820000067ab9 */ /* 0x000fe20000000a00 */
[----:B------:R-:W-:Y:S01]  /*daf0*/  IMAD R0, R20, UR4, RZ ;  /* 0x0000000414007c24 */ /* 0x000fe2000f8e02ff */
[----:B------:R-:W-:Y:S04]  /*db00*/  SHFL.IDX PT, R3, R7, RZ, 0x181f ;  /* 0x00181fff07037589 */ /* 0x000fe800000e0000 */
[----:B------:R-:W-:Y:S04]  /*db10*/  SHFL.IDX PT, R4, R7, 0x1, 0x181f ;  /* 0x00381f0007047f89 */ /* 0x000fe800000e0000 */
[----:B------:R-:W-:Y:S01]  /*db20*/  SHFL.IDX PT, R14, R7, 0x7, 0x181f ;  /* 0x00f81f00070e7f89 */ /* 0x000fe200000e0000 */
[----:B0-----:R-:W-:-:S03]  /*db30*/  IMAD R8, R2, 0x80, R8 ;  /* 0x0000008002087824 */ /* 0x001fc600078e0208 */
[----:B------:R-:W0:Y:S01]  /*db40*/  SHFL.IDX PT, R2, R6, RZ, 0x181f ;  /* 0x00181fff06027589 */ /* 0x000e2200000e0000 */
[C---:B------:R-:W-:Y:S01]  /*db50*/  VIADD R5, R8.reuse, 0x10 ;  /* 0x0000001008057836 */ /* 0x040fe20000000000 */
[----:B------:R-:W-:-:S13]  /*db60*/  ISETP.GE.AND P4, PT, R8, R0, PT ;  /* 0x000000000800720c */ /* 0x000fda0003f86270 */
[----:B------:R-:W-:Y:S02]  /*db70*/  @!P4 LEA R21, R9, UR38, 0x1 ;  /* 0x000000260915cc11 */ /* 0x000fe4000f8e08ff */
[----:B0-----:R-:W-:-:S04]  /*db80*/  LOP3.LUT R3, R3, R2, RZ, 0x3c, !PT ;  /* 0x0000000203037212 */ /* 0x001fc800078e3cff */
[----:B------:R-:W-:-:S04]  /*db90*/  LOP3.LUT R2, R3, R2, RZ, 0x3c, !PT ;  /* 0x0000000203027212 */ /* 0x000fc800078e3cff */
[----:B------:R-:W-:-:S03]  /*dba0*/  LOP3.LUT R3, R3, R2, RZ, 0x3c, !PT ;  /* 0x0000000203037212 */ /* 0x000fc600078e3cff */
[----:B------:R-:W-:-:S05]  /*dbb0*/  @!P4 IMAD.WIDE.U32 R2, R10, 0x2, R2 ;  /* 0x000000020a02c825 */ /* 0x000fca00078e0002 */
[----:B------:R-:W-:Y:S04]  /*dbc0*/  @!P4 LDGSTS.E.BYPASS.LTC128B.128 [R21+0x14400], desc[UR6][R2.64], !P3 ;  /* 0x144000000215cfae */ /* 0x000fe8000d901d46 */
[----:B------:R-:W-:Y:S04]  /*dbd0*/  @!P4 LDGSTS.E.BYPASS.LTC128B.128 [R21+0x18400], desc[UR6][R2.64+0x80], !P0 ;  /* 0x184000800215cfae */ /* 0x000fe8000c101d46 */
[----:B------:R-:W-:Y:S04]  /*dbe0*/  @!P4 LDGSTS.E.BYPASS.LTC128B.128 [R21+0x1c400], desc[UR6][R2.64+0x100], !P1 ;  /* 0x1c4001000215cfae */ /* 0x000fe8000c901d46 */
[----:B------:R0:W-:Y:S01]  /*dbf0*/  @!P4 LDGSTS.E.BYPASS.LTC128B.128 [R21+0x20400], desc[UR6][R2.64+0x180], !P2 ;  /* 0x204001800215cfae */ /* 0x0001e2000d101d46 */
[----:B------:R-:W-:-:S03]  /*dc00*/  ISETP.GE.AND P4, PT, R5, R0, PT ;  /* 0x000000000500720c */ /* 0x000fc60003f86270 */
[----:B------:R-:W1:Y:S01]  /*dc10*/  SHFL.IDX PT, R5, R6, 0x1, 0x181f ;  /* 0x00381f0006057f89 */ /* 0x000e6200000e0000 */
[----:B0-----:R-:W-:-:S03]  /*dc20*/  VIADD R3, R8, 0x20 ;  /* 0x0000002008037836 */ /* 0x001fc60000000000 */
[----:B------:R-:W-:Y:S06]  /*dc30*/  SHFL.IDX PT, R2, R7, 0x2, 0x181f ;  /* 0x00581f0007027f89 */ /* 0x000fec00000e0000 */
[----:B------:R-:W-:Y:S01]  /*dc40*/  @!P4 LEA R20, R9, UR38, 0x1 ;  /* 0x000000260914cc11 */ /* 0x000fe2000f8e08ff */
[----:B-1----:R-:W-:-:S05]  /*dc50*/  @!P4 IMAD.WIDE.U32 R4, R10, 0x2, R4 ;  /* 0x000000020a04c825 */ /* 0x002fca00078e0004 */
        /* <DEDUP_REMOVED lines=26> */
[----:B0-----:R-:W-:-:S03]  /*de00*/  IADD3 R5, R8, 0x50, RZ ;  /* 0x0000005008057810 */ /* 0x001fc60007ffe0ff */
        /* <DEDUP_REMOVED lines=18> */
[----:B------:R-:W1:Y:S04]  /*df30*/  SHFL.IDX PT, R3, R6, 0x6, 0x181f ;  /* 0x00d81f0006037f89 */ /* 0x000e6800000e0000 */
[----:B0-----:R0:W2:Y:S06]  /*df40*/  SHFL.IDX PT, R4, R6, 0x7, 0x181f ;  /* 0x00f81f0006047f89 */ /* 0x0010ac00000e0000 */
[----:B------:R-:W-:Y:S01]  /*df50*/  @!P4 LEA R21, R9, UR38, 0x1 ;  /* 0x000000260915cc11 */ /* 0x000fe2000f8e08ff */
[----:B-1----:R-:W-:-:S05]  /*df60*/  @!P4 IMAD.WIDE.U32 R2, R10, 0x2, R2 ;  /* 0x000000020a02c825 */ /* 0x002fca00078e0002 */
[----:B------:R0:W-:Y:S04]  /*df70*/  @!P4 LDGSTS.E.BYPASS.LTC128B.128 [R21+0x17400], desc[UR6][R2.64], !P3 ;  /* 0x174000000215cfae */ /* 0x0001e8000d901d46 */
[----:B------:R0:W-:Y:S04]  /*df80*/  @!P4 LDGSTS.E.BYPASS.LTC128B.128 [R21+0x1b400], desc[UR6][R2.64+0x80], !P0 ;  /* 0x1b4000800215cfae */ /* 0x0001e8000c101d46 */
[----:B------:R0:W-:Y:S04]  /*df90*/  @!P4 LDGSTS.E.BYPASS.LTC128B.128 [R21+0x1f400], desc[UR6][R2.64+0x100], !P1 ;  /* 0x1f4001000215cfae */ /* 0x0001e8000c901d46 */
[----:B--2---:R0:W-:Y:S02]  /*dfa0*/  @!P4 LDGSTS.E.BYPASS.LTC128B.128 [R21+0x23400], desc[UR6][R2.64+0x180], !P2 ;  /* 0x234001800215cfae */ /* 0x0041e4000d101d46 */
.L_x_155:
[----:B0-----:R-:W-:Y:S01]  /*dfb0*/  VIADD R3, R8, 0x70 ;  /* 0x0000007008037836 */ /* 0x001fe20000000000 */
[----:B------:R-:W-:Y:S01]  /*dfc0*/  BSSY B0, `(.L_x_51) ;  /* 0x000000f000007945 */ /* 0x000fe20003800000 */
[----:B------:R-:W-:-:S03]  /*dfd0*/  IMAD.MOV.U32 R2, RZ, RZ, R14 ;  /* 0x000000ffff027224 */ /* 0x000fc600078e000e */
[----:B------:R-:W-:Y:S01]  /*dfe0*/  ISETP.GE.AND P4, PT, R3, R0, PT ;  /* 0x000000000300720c */ /* 0x000fe20003f86270 */
[----:B------:R-:W-:-:S12]  /*dff0*/  IMAD.MOV.U32 R3, RZ, RZ, R4 ;  /* 0x000000ffff037224 */ /* 0x000fd800078e0004 */
[----:B------:R-:W-:Y:S05]  /*e000*/  @P4 BRA `(.L_x_52) ;  /* 0x0000000000284947 */ /* 0x000fea0003800000 */
[----:B------:R-:W-:Y:S01]  /*e010*/  IMAD.WIDE.U32 R10, R10, 0x2, R2 ;  /* 0x000000020a0a7825 */ /* 0x000fe200078e0002 */
[----:B------:R-:W-:Y:S01]  /*e020*/  LEA R9, R9, UR38, 0x1 ;  /* 0x0000002609097c11 */ /* 0x000fe2000f8e08ff */
[----:B------:R-:W-:-:S04]  /*e030*/  ULDC.64 UR4, c[0x0][0x208] ;  /* 0x0000820000047ab9 */ /* 0x000fc80000000a00 */
[----:B------:R-:W-:Y:S01]  /*e040*/  @!PT LDS RZ, [RZ] ;  /* 0x00000000fffff984 */ /* 0x000fe20000000800 */
[----:B------:R-:W-:Y:S01]  /*e050*/  @!PT LDS RZ, [RZ] ;  /* 0x00000000fffff984 */ /* 0x000fe20000000800 */
[----:B------:R-:W-:Y:S01]  /*e060*/  @!PT LDS RZ, [RZ] ;  /* 0x00000000fffff984 */ /* 0x000fe20000000800 */
[----:B------:R0:W-:Y:S04]  /*e070*/  LDGSTS.E.BYPASS.LTC128B.128 [R9+0x17c00], desc[UR4][R10.64], !P3 ;  /* 0x17c000000a097fae */ /* 0x0001e8000d901d44 */
[----:B------:R0:W-:Y:S04]  /*e080*/  LDGSTS.E.BYPASS.LTC128B.128 [R9+0x1bc00], desc[UR4][R10.64+0x80], !P0 ;  /* 0x1bc000800a097fae */ /* 0x0001e8000c101d44 */
[----:B------:R0:W-:Y:S04]  /*e090*/  LDGSTS.E.BYPASS.LTC128B.128 [R9+0x1fc00], desc[UR4][R10.64+0x100], !P1 ;  /* 0x1fc001000a097fae */ /* 0x0001e8000c901d44 */
[----:B------:R0:W-:Y:S02]  /*e0a0*/  LDGSTS.E.BYPASS.LTC128B.128 [R9+0x23c00], desc[UR4][R10.64+0x180], !P2 ;  /* 0x23c001800a097fae */ /* 0x0001e4000d101d44 */
.L_x_52:
[----:B------:R-:W-:Y:S05]  /*e0b0*/  BSYNC B0 ;  /* 0x0000000000007941 */ /* 0x000fea0003800000 */
.L_x_51:
[----:B------:R-:W-:Y:S01]  /*e0c0*/  NOP ;  /* 0x0000000000007918 */ /* 0x000fe20000000000 */
[----:B------:R-:W-:Y:S01]  /*e0d0*/  SYNCS.ARRIVE.TRANS64.RED.A0T1 RZ, [UR38+0x38800], RZ ;  /* 0x038800ffffff79a7 */ /* 0x000fe20008200426 */
[----:B------:R-:W-:Y:S01]  /*e0e0*/  IMAD.MOV.U32 R2, RZ, RZ, 0x1 ;  /* 0x00000001ff027424 */ /* 0x000fe200078e00ff */
[----:B------:R-:W-:Y:S04]  /*e0f0*/  ARRIVES.LDGSTSBAR.64.TRANSCNT [UR38+0x38800] ;  /* 0x03880000ff0079b0 */ /* 0x000fe80008000aa6 */
[----:B------:R-:W-:Y:S01]  /*e100*/  SHF.L.U32 R2, R2, 0x1f, RZ ;  /* 0x0000001f02027819 */ /* 0x000fe200000006ff */
[----:B------:R-:W-:Y:S01]  /*e110*/  NOP ;  /* 0x0000000000007918 */ /* 0x000fe20000000000 */
[----:B------:R-:W2:Y:S01]  /*e120*/  LDL.LU R4, [R1+0x10] ;  /* 0x0000100001047983 */ /* 0x000ea20000300800 */
[----:B------:R-:W-:Y:S03]  /*e130*/  SYNCS.ARRIVE.TRANS64.A1T0 RZ, [UR38+0x38800], RZ ;  /* 0x038800ffffff79a7 */ /* 0x000fe60008100026 */
[----:B------:R-:W3:Y:S01]  /*e140*/  LDL R3, [R1+0x8] ;  /* 0x0000080001037983 */ /* 0x000ee20000100800 */
[----:B------:R-:W1:Y:S01]  /*e150*/  SYNCS.PHASECHK.TRANS64.TRYWAIT P0, [UR38+0x38820], R2 ;  /* 0x03882002ff0075a7 */ /* 0x000e620008000166 */
[----:B--2---:R-:W-:-:S04]  /*e160*/  IADD3 R0, R4, -0x2, RZ ;  /* 0xfffffffe04007810 */ /* 0x004fc80007ffe0ff */
[----:B---3--:R-:W-:Y:S01]  /*e170*/  ISETP.GE.AND P1, PT, R0, R3, PT ;  /* 0x000000030000720c */ /* 0x008fe20003f26270 */
[----:B-1----:R-:W-:-:S12]  /*e180*/  @!P0 BRA `(.L_x_53) ;  /* 0x0000003800c08947 */ /* 0x002fd80003800000 */
.L_x_156:
[----:B0-----:R-:W-:Y:S02]  /*e190*/  IMAD.MOV.U32 R9, RZ, RZ, 0x1 ;  /* 0x00000001ff097424 */ /* 0x001fe400078e00ff */
[----:B------:R-:W-:Y:S01]  /*e1a0*/  IMAD.MOV.U32 R8, RZ, RZ, RZ ;  /* 0x000000ffff087224 */ /* 0x000fe200078e00ff */
[----:B------:R-:W-:Y:S06]  /*e1b0*/  @!P1 BRA `(.L_x_54) ;  /* 0x0000002000e49947 */ /* 0x000fec0003800000 */
[----:B------:R-:W2:Y:S04]  /*e1c0*/  LDL.LU R4, [R1+0xc] ;  /* 0x00000c0001047983 */ /* 0x000ea80000300800 */
[----:B-1----:R-:W3:Y:S01]  /*e1d0*/  LDL.LU R3, [R1+0x8] ;  /* 0x0000080001037983 */ /* 0x002ee20000300800 */
[----:B------:R-:W-:Y:S01]  /*e1e0*/  UIADD3 UR4, UR40, 0x1, URZ ;  /* 0x0000000128047890 */ /* 0x000fe2000fffe03f */
[----:B------:R-:W-:Y:S01]  /*e1f0*/  MOV R9, 0x1 ;  /* 0x0000000100097802 */ /* 0x000fe20000000f00 */
[----:B------:R-:W0:Y:S02]  /*e200*/  S2R R6, SR_TID.X ;  /* 0x0000000000067919 */ /* 0x000e240000002100 */
[----:B0-----:R-:W-:Y:S02]  /*e210*/  LOP3.LUT R10, R6, 0x1f, RZ, 0xc0, !PT ;  /* 0x0000001f060a7812 */ /* 0x001fe400078ec0ff */
[----:B--2---:R-:W-:Y:S01]  /*e220*/  IMAD R2, R4, UR4, RZ ;  /* 0x0000000404027c24 */ /* 0x004fe2000f8e02ff */
[----:B---3--:R-:W-:-:S04]  /*e230*/  LOP3.LUT R3, RZ, R3, RZ, 0x33, !PT ;  /* 0x00000003ff037212 */ /* 0x008fc800078e33ff */
[----:B------:R-:W-:-:S05]  /*e240*/  VIMNMX R2, R2, UR39, PT ;  /* 0x0000002702027c48 */ /* 0x000fca000bfe0100 */
[----:B------:R-:W-:-:S05]  /*e250*/  IMAD.MOV R4, RZ, RZ, -R2 ;  /* 0x000000ffff047224 */ /* 0x000fca00078e0a02 */
[----:B------:R-:W-:Y:S02]  /*e260*/  VIADDMNMX R5, R4, 0x1, R3, !PT ;  /* 0x0000000104057846 */ /* 0x000fe40007800103 */
[----:B------:R-:W-:-:S03]  /*e270*/  LOP3.LUT R3, RZ, R2, RZ, 0x33, !PT ;  /* 0x00000002ff037212 */ /* 0x000fc600078e33ff */
[----:B------:R-:W-:Y:S02]  /*e280*/  VIADD R4, R5, 0xfffffffe ;  /* 0xfffffffe05047836 */ /* 0x000fe40000000000 */
[----:B------:R-:W-:-:S03]  /*e290*/  IMAD.IADD R5, R2, 0x1, R5 ;  /* 0x0000000102057824 */ /* 0x000fc600078e0205 */
[----:B------:R-:W-:Y:S01]  /*e2a0*/  ISETP.NE.AND P0, PT, R4, R3, PT ;  /* 0x000000030400720c */ /* 0x000fe20003f05270 */
[----:B------:R-:W-:Y:S01]  /*e2b0*/  IMAD.MOV.U32 R4, RZ, RZ, R16 ;  /* 0x000000ffff047224 */ /* 0x000fe200078e0010 */
[----:B------:R-:W-:-:S11]  /*e2c0*/  LOP3.LUT R12, R5, 0x1, RZ, 0xc0, !PT ;  /* 0x00000001050c7812 */ /* 0x000fd600078ec0ff */
[----:B------:R-:W-:Y:S05]  /*e2d0*/  @!P0 BRA `(.L_x_55) ;  /* 0x0000001400c88947 */ /* 0x000fea0003800000 */
[----:B------:R-:W-:Y:S01]  /*e2e0*/  BSSY B0, `(.L_x_55) ;  /* 0x0000171000007945 */ /* 0x000fe20003800000 */
[----:B------:R-:W-:Y:S02]  /*e2f0*/  IMAD.IADD R6, R5, 0x1, -R12 ;  /* 0x0000000105067824 */ /* 0x000fe400078e0a0c */
[----:B------:R-:W-:Y:S02]  /*e300*/  IMAD.MOV.U32 R7, RZ, RZ, 0x1 ;  /* 0x00000001ff077424 */ /* 0x000fe400078e00ff */
[----:B------:R-:W-:-:S07]  /*e310*/  IMAD.MOV.U32 R4, RZ, RZ, R16 ;  /* 0x000000ffff047224 */ /* 0x000fce00078e0010 */
.L_x_94:
[----:B------:R-:W2:Y:S01]  /*e320*/  LDL R2, [R1] ;  /* 0x0000000001027983 */ /* 0x000ea20000100800 */
[----:B------:R-:W-:Y:S01]  /*e330*/  VIADD R6, R6, 0xfffffffe ;  /* 0xfffffffe06067836 */ /* 0x000fe20000000000 */
[----:B------:R-:W-:Y:S04]  /*e340*/  BSSY B1, `(.L_x_56) ;  /* 0x00000b3000017945 */ /* 0x000fe80003800000 */
[----:B------:R-:W-:Y:S02]  /*e350*/  ISETP.NE.AND P2, PT, R6, RZ, PT ;  /* 0x000000ff0600720c */ /* 0x000fe40003f45270 */
[----:B--2---:R-:W-:-:S13]  /*e360*/  ISETP.NE.AND P0, PT, R2, RZ, PT ;  /* 0x000000ff0200720c */ /* 0x004fda0003f05270 */
[----:B------:R-:W-:Y:S05]  /*e370*/  @!P0 BRA `(.L_x_57) ;  /* 0x0000000800bc8947 */ /* 0x000fea0003800000 */
[----:B------:R-:W2:Y:S01]  /*e380*/  LDL R2, [R1+0x4] ;  /* 0x0000040001027983 */ /* 0x000ea20000100800 */
[----:B------:R-:W-:Y:S02]  /*e390*/  MOV R9, R0 ;  /* 0x0000000000097202 */ /* 0x000fe40000000f00 */
[----:B--2---:R-:W-:-:S13]  /*e3a0*/  ISETP.NE.AND P0, PT, R2, RZ, PT ;  /* 0x000000ff0200720c */ /* 0x004fda0003f05270 */
[----:B------:R-:W-:Y:S05]  /*e3b0*/  @!P0 BRA `(.L_x_58) ;  /* 0x00000000004c8947 */ /* 0x000fea0003800000 */
[----:B------:R-:W0:Y:S01]  /*e3c0*/  LDC R9, c[0x0][0x43c] ;  /* 0x00010f00ff097b82 */ /* 0x000e220000000800 */
[----:B------:R-:W-:Y:S01]  /*e3d0*/  ULDC.64 UR4, c[0x0][0x428] ;  /* 0x00010a0000047ab9 */ /* 0x000fe20000000a00 */
[----:B------:R-:W-:Y:S01]  /*e3e0*/  ULDC.64 UR6, c[0x0][0x208] ;  /* 0x0000820000067ab9 */ /* 0x000fe20000000a00 */
[----:B------:R-:W-:Y:S01]  /*e3f0*/  IMAD R5, R19, UR4, RZ ;  /* 0x0000000413057c24 */ /* 0x000fe2000f8e02ff */
[----:B0-----:R-:W-:-:S13]  /*e400*/  ISETP.NE.AND P0, PT, R9, 0x1, PT ;  /* 0x000000010900780c */ /* 0x001fda0003f05270 */
[----:B------:R-:W0:Y:S02]  /*e410*/  @P0 LDC.64 R2, c[0x0][0x440] ;  /* 0x00011000ff020b82 */ /* 0x000e240000000a00 */
[----:B0-----:R-:W-:-:S04]  /*e420*/  @P0 IMAD.HI.U32 R4, R0, R2, RZ ;  /* 0x0000000200040227 */ /* 0x001fc800078e00ff */
[----:B------:R-:W-:Y:S01]  /*e430*/  IMAD.MOV.U32 R2, RZ, RZ, R0 ;  /* 0x000000ffff027224 */ /* 0x000fe200078e0000 */
[----:B------:R-:W-:Y:S01]  /*e440*/  @P0 SHF.R.U32.HI R2, RZ, R3, R4 ;  /* 0x00000003ff020219 */ /* 0x000fe20000011604 */
[----:B------:R-:W-:-:S04]  /*e450*/  IMAD R4, R18, UR5, R5 ;  /* 0x0000000512047c24 */ /* 0x000fc8000f8e0205 */
[----:B------:R-:W-:-:S04]  /*e460*/  IMAD.MOV R3, RZ, RZ, -R2 ;  /* 0x000000ffff037224 */ /* 0x000fc800078e0a02 */
[----:B------:R-:W-:Y:S01]  /*e470*/  IMAD R9, R9, R3, R0 ;  /* 0x0000000309097224 */ /* 0x000fe200078e0200 */
[----:B------:R-:W-:-:S03]  /*e480*/  SHF.R.S32.HI R3, RZ, 0x1f, R2 ;  /* 0x0000001fff037819 */ /* 0x000fc60000011402 */
[----:B------:R-:W-:Y:S01]  /*e490*/  IMAD.WIDE.U32 R2, R18, UR4, R2 ;  /* 0x0000000412027c25 */ /* 0x000fe2000f8e0002 */
[----:B------:R-:W-:-:S03]  /*e4a0*/  ULDC.64 UR4, c[0x0][0x418] ;  /* 0x0001060000047ab9 */ /* 0x000fc60000000a00 */
[----:B------:R-:W-:Y:S01]  /*e4b0*/  IMAD.IADD R3, R4, 0x1, R3 ;  /* 0x0000000104037824 */ /* 0x000fe200078e0203 */
[----:B------:R-:W-:-:S04]  /*e4c0*/  LEA R4, P0, R2, UR4, 0x2 ;  /* 0x0000000402047c11 */ /* 0x000fc8000f8010ff */
[----:B------:R-:W-:-:S05]  /*e4d0*/  LEA.HI.X R5, R2, UR5, R3, 0x2, P0 ;  /* 0x0000000502057c11 */ /* 0x000fca00080f1403 */
[----:B------:R0:W5:Y:S04]  /*e4e0*/  LDG.E R4, desc[UR6][R4.64] ;  /* 0x0000000604047981 */ /* 0x000168000c1e1900 */
.L_x_58:
[----:B------:R-:W1:Y:S01]  /*e4f0*/  S2R R2, SR_TID.X ;  /* 0x0000000000027919 */ /* 0x000e620000002100 */
[----:B------:R-:W-:Y:S01]  /*e500*/  BSSY B2, `(.L_x_59) ;  /* 0x0000006000027945 */ /* 0x000fe20003800000 */
[----:B-1----:R-:W-:Y:S02]  /*e510*/  LOP3.LUT R3, R2, 0x7f, RZ, 0xc0, !PT ;  /* 0x0000007f02037812 */ /* 0x002fe400078ec0ff */
[----:B------:R-:W-:Y:S02]  /*e520*/  SHF.L.U32 R2, R7, 0x1f, RZ ;  /* 0x0000001f07027819 */ /* 0x000fe400000006ff */
[----:B------:R-:W-:Y:S02]  /*e530*/  ISETP.NE.AND P1, PT, R3, RZ, PT ;  /* 0x000000ff0300720c */ /* 0x000fe40003f25270 */
[----:B------:R-:W1:Y:S02]  /*e540*/  SYNCS.PHASECHK.TRANS64.TRYWAIT P0, [UR38+0x38848], R2 ;  /* 0x03884802ff0075a7 */ /* 0x000e640008000166 */
[----:B-1----:R-:W-:Y:S09]  /*e550*/  @!P0 BRA `(.L_x_60) ;  /* 0x0000003400e48947 */ /* 0x002ff20003800000 */
.L_x_157:
[----:B------:R-:W-:Y:S05]  /*e560*/  BSYNC B2 ;  /* 0x0000000000027941 */ /* 0x000fea0003800000 */
.L_x_59:
[----:B------:R-:W-:Y:S04]  /*e570*/  BSSY B2, `(.L_x_61) ;  /* 0x0000007000027945 */ /* 0x000fe80003800000 */
[----:B------:R-:W-:Y:S05]  /*e580*/  @P1 BRA `(.L_x_62) ;  /* 0x0000000000141947 */ /* 0x000fea0003800000 */
[----:B------:R-:W-:Y:S01]  /*e590*/  ISETP.NE.AND P0, PT, R10, RZ, PT ;  /* 0x000000ff0a00720c */ /* 0x000fe20003f05270 */
[----:B-1----:R-:W-:-:S04]  /*e5a0*/  IMAD.MOV.U32 R3, RZ, RZ, 0xa000 ;  /* 0x0000a000ff037424 */ /* 0x002fc800078e00ff */
[----:B------:R2:W-:Y:S08]  /*e5b0*/  SYNCS.ARRIVE.TRANS64 RZ, [UR38+0x38838], R3 ;  /* 0x03883803ffff79a7 */ /* 0x0005f00008000026 */
[----:B--2---:R-:W-:Y:S05]  /*e5c0*/  @!P0 BRA `(.L_x_62) ;  /* 0x0000000000048947 */ /* 0x004fea0003800000 */
[----:B------:R-:W-:Y:S01]  /*e5d0*/  BPT.TRAP 0x1 ;  /* 0x000000040000795c */ /* 0x000fe20000300000 */
.L_x_62:
[----:B------:R-:W-:Y:S05]  /*e5e0*/  BSYNC B2 ;  /* 0x0000000000027941 */ /* 0x000fea0003800000 */
.L_x_61:
[----:B------:R-:W-:Y:S01]  /*e5f0*/  IMAD.MOV.U32 R14, RZ, RZ, RZ ;  /* 0x000000ffff0e7224 */ /* 0x000fe200078e00ff */
[----:B------:R-:W-:Y:S01]  /*e600*/  ULDC.64 UR4, c[0x0][0x198] ;  /* 0x0000660000047ab9 */ /* 0x000fe20000000a00 */
[----:B------:R-:W-:Y:S01]  /*e610*/  PLOP3.LUT P0, PT, PT, PT, PT, 0x80, 0x0 ;  /* 0x000000000000781c */ /* 0x000fe20003f0f070 */
[----:B------:R-:W-:Y:S01]  /*e620*/  UIADD3 UR4, UP0, UR4, 0x370, URZ ;  /* 0x0000037004047890 */ /* 0x000fe2000ff1e03f */
[----:B-1----:R-:W-:Y:S01]  /*e630*/  IMAD R3, R9, 0x50, RZ ;  /* 0x0000005009037824 */ /* 0x002fe200078e02ff */
[----:B------:R-:W-:Y:S01]  /*e640*/  R2UR UR34, R14 ;  /* 0x000000000e2272ca */ /* 0x000fe200000e0000 */
[----:B------:R-:W-:Y:S02]  /*e650*/  UIADD3 UR32, UR38, 0x2e400, URZ ;  /* 0x0002e40026207890 */ /* 0x000fe4000fffe03f */
[----:B------:R-:W-:Y:S02]  /*e660*/  UIADD3 UR33, UR38, 0x38838, URZ ;  /* 0x0003883826217890 */ /* 0x000fe4000fffe03f */
[----:B------:R-:W-:Y:S01]  /*e670*/  UIADD3.X UR5, URZ, UR5, URZ, UP0, !UPT ;  /* 0x000000053f057290 */ /* 0x000fe200087fe43f */
[----:B------:R-:W-:Y:S01]  /*e680*/  UMOV UR6, 0x0 ;  /* 0x0000000000067882 */ /* 0x000fe20000000000 */
[----:B------:R-:W-:-:S10]  /*e690*/  UMOV UR7, 0x14f00000 ;  /* 0x14f0000000077882 */ /* 0x000fd40000000000 */
.L_x_63:
[----:B------:R-:W-:-:S13]  /*e6a0*/  @P0 ELECT P3, URZ, PT ;  /* 0x00000000003f082f */ /* 0x000fda0003860000 */
[----:B-----5:R-:W-:Y:S02]  /*e6b0*/  @P3 R2UR UR37, R4 ;  /* 0x00000000042532ca */ /* 0x020fe400000e0000 */
[----:B------:R-:W-:Y:S02]  /*e6c0*/  @P3 R2UR UR35, R3 ;  /* 0x00000000032332ca */ /* 0x000fe400000e0000 */
[----:B------:R-:W-:Y:S02]  /*e6d0*/  @P3 PLOP3.LUT P0, PT, P3, PT, PT, 0x8, 0x0 ;  /* 0x000000000000381c */ /* 0x000fe40001f0e170 */
[----:B------:R-:W-:-:S09]  /*e6e0*/  PLOP3.LUT P3, PT, PT, PT, PT, 0x8, 0x0 ;  /* 0x000000000000781c */ /* 0x000fd20003f6e170 */
[----:B------:R1:W-:Y:S02]  /*e6f0*/  UTMALDG.4D [UR32], [UR4], desc[UR6] ;  /* 0x00000620040075b4 */ /* 0x0003e40008019000 */
[----:B-1----:R-:W-:Y:S05]  /*e700*/  @P0 BRA.U.ANY `(.L_x_63) ;  /* 0xfffffffd00e40947 */ /* 0x002fea000393ffff */
[----:B0-----:R-:W-:Y:S01]  /*e710*/  MOV R5, 0x40 ;  /* 0x0000004000057802 */ /* 0x001fe20000000f00 */
[----:B------:R-:W-:Y:S01]  /*e720*/  UIADD3 UR8, UR38, 0x30c00, URZ ;  /* 0x00030c0026087890 */ /* 0x000fe2000fffe03f */
[----:B------:R-:W-:Y:S01]  /*e730*/  PLOP3.LUT P0, PT, PT, PT, PT, 0x80, 0x0 ;  /* 0x000000000000781c */ /* 0x000fe20003f0f070 */
[----:B------:R-:W-:Y:S01]  /*e740*/  UMOV UR6, 0x0 ;  /* 0x0000000000067882 */ /* 0x000fe20000000000 */
[----:B------:R-:W-:Y:S01]  /*e750*/  R2UR UR10, R5 ;  /* 0x00000000050a72ca */ /* 0x000fe200000e0000 */
[----:B------:R-:W-:-:S14]  /*e760*/  UMOV UR7, 0x14f00000 ;  /* 0x14f0000000077882 */ /* 0x000fdc0000000000 */
.L_x_64:
[----:B------:R-:W-:-:S13]  /*e770*/  @P0 ELECT P3, URZ, PT ;  /* 0x00000000003f082f */ /* 0x000fda0003860000 */
[----:B------:R-:W-:Y:S01]  /*e780*/  @P3 R2UR UR13, R4 ;  /* 0x00000000040d32ca */ /* 0x000fe200000e0000 */
[----:B------:R-:W-:Y:S01]  /*e790*/  UMOV UR9, UR33 ;  /* 0x0000002100097c82 */ /* 0x000fe20008000000 */
[----:B------:R-:W-:Y:S01]  /*e7a0*/  @P3 R2UR UR11, R3 ;  /* 0x00000000030b32ca */ /* 0x000fe200000e0000 */
[----:B------:R-:W-:Y:S01]  /*e7b0*/  UMOV UR12, UR36 ;  /* 0x00000024000c7c82 */ /* 0x000fe20008000000 */
[----:B------:R-:W-:Y:S02]  /*e7c0*/  @P3 PLOP3.LUT P0, PT, P3, PT, PT, 0x8, 0x0 ;  /* 0x000000000000381c */ /* 0x000fe40001f0e170 */
[----:B------:R-:W-:-:S09]  /*e7d0*/  PLOP3.LUT P3, PT, PT, PT, PT, 0x8, 0x0 ;  /* 0x000000000000781c */ /* 0x000fd20003f6e170 */
[----:B------:R0:W-:Y:S02]  /*e7e0*/  UTMALDG.4D [UR8], [UR4], desc[UR6] ;  /* 0x00000608040075b4 */ /* 0x0001e40008019000 */
[----:B0-----:R-:W-:Y:S05]  /*e7f0*/  @P0 BRA.U.ANY `(.L_x_64) ;  /* 0xfffffffd00dc0947 */ /* 0x001fea000393ffff */
[----:B------:R-:W-:Y:S01]  /*e800*/  IMAD.MOV.U32 R11, RZ, RZ, 0x80 ;  /* 0x00000080ff0b7424 */ /* 0x000fe200078e00ff */
[----:B------:R-:W-:Y:S01]  /*e810*/  PLOP3.LUT P0, PT, PT, PT, PT, 0x80, 0x0 ;  /* 0x000000000000781c */ /* 0x000fe20003f0f070 */
[----:B------:R-:W-:Y:S01]  /*e820*/  UIADD3 UR8, UR38, 0x33400, URZ ;  /* 0x0003340026087890 */ /* 0x000fe2000fffe03f */
[----:B------:R-:W-:Y:S02]  /*e830*/  UMOV UR6, 0x0 ;  /* 0x0000000000067882 */ /* 0x000fe40000000000 */
[----:B------:R-:W-:Y:S01]  /*e840*/  R2UR UR10, R11 ;  /* 0x000000000b0a72ca */ /* 0x000fe200000e0000 */
[----:B------:R-:W-:-:S14]  /*e850*/  UMOV UR7, 0x14f00000 ;  /* 0x14f0000000077882 */ /* 0x000fdc0000000000 */
.L_x_65:
        /* <DEDUP_REMOVED lines=15> */
.L_x_66:
        /* <DEDUP_REMOVED lines=9> */
[----:B------:R-:W0:Y:S01]  /*e9e0*/  SYNCS.PHASECHK.TRANS64.TRYWAIT P0, [UR38+0x38860], R2 ;  /* 0x03886002ff0075a7 */ /* 0x000e220008000166 */
[----:B------:R-:W-:Y:S04]  /*e9f0*/  BSSY B2, `(.L_x_67) ;  /* 0x0000002000027945 */ /* 0x000fe80003800000 */
[----:B0-----:R-:W-:Y:S05]  /*ea00*/  @!P0 BRA `(.L_x_68) ;  /* 0x0000003000d08947 */ /* 0x001fea0003800000 */
.L_x_158:
[----:B------:R-:W-:Y:S05]  /*ea10*/  BSYNC B2 ;  /* 0x0000000000027941 */ /* 0x000fea0003800000 */
.L_x_67:
[----:B------:R-:W-:Y:S01]  /*ea20*/  BSSY B2, `(.L_x_69) ;  /* 0x0000009000027945 */ /* 0x000fe20003800000 */
[----:B0-----:R-:W-:Y:S02]  /*ea30*/  IMAD.MOV.U32 R2, RZ, RZ, 0x0 ;  /* 0x00000000ff027424 */ /* 0x001fe400078e00ff */
[----:B------:R-:W-:Y:S01]  /*ea40*/  IMAD.MOV.U32 R3, RZ, RZ, 0x14f00000 ;  /* 0x14f00000ff037424 */ /* 0x000fe200078e00ff */
[----:B------:R-:W-:Y:S06]  /*ea50*/  @P1 BRA `(.L_x_70) ;  /* 0x0000000000141947 */ /* 0x000fec0003800000 */
[----:B------:R-:W-:Y:S01]  /*ea60*/  ISETP.NE.AND P0, PT, R10, RZ, PT ;  /* 0x000000ff0a00720c */ /* 0x000fe20003f05270 */
[----:B------:R-:W-:-:S04]  /*ea70*/  IMAD.MOV.U32 R15, RZ, RZ, 0xa000 ;  /* 0x0000a000ff0f7424 */ /* 0x000fc800078e00ff */
[----:B------:R0:W-:Y:S08]  /*ea80*/  SYNCS.ARRIVE.TRANS64 RZ, [UR38+0x38850], R15 ;  /* 0x0388500fffff79a7 */ /* 0x0001f00008000026 */
[----:B0-----:R-:W-:Y:S05]  /*ea90*/  @!P0 BRA `(.L_x_70) ;  /* 0x0000000000048947 */ /* 0x001fea0003800000 */
[----:B------:R-:W-:Y:S01]  /*eaa0*/  BPT.TRAP 0x1 ;  /* 0x000000040000795c */ /* 0x000fe20000300000 */
.L_x_70:
[----:B------:R-:W-:Y:S05]  /*eab0*/  BSYNC B2 ;  /* 0x0000000000027941 */ /* 0x000fea0003800000 */
.L_x_69:
[----:B------:R-:W-:Y:S01]  /*eac0*/  R2UR UR6, R2 ;  /* 0x00000000020672ca */ /* 0x000fe200000e0000 */
[----:B------:R-:W-:Y:S01]  /*ead0*/  ULDC.64 UR4, c[0x0][0x198] ;  /* 0x0000660000047ab9 */ /* 0x000fe20000000a00 */
[----:B------:R-:W-:Y:S01]  /*eae0*/  R2UR UR7, R3 ;  /* 0x00000000030772ca */ /* 0x000fe200000e0000 */
[----:B------:R-:W-:Y:S01]  /*eaf0*/  UIADD3 UR4, UP0, UR4, 0x470, URZ ;  /* 0x0000047004047890 */ /* 0x000fe2000ff1e03f */
[----:B------:R-:W-:Y:S01]  /*eb00*/  R2UR UR10, R14 ;  /* 0x000000000e0a72ca */ /* 0x000fe200000e0000 */
[----:B------:R-:W-:Y:S01]  /*eb10*/  IMAD R14, R17, 0x50, RZ ;  /* 0x00000050110e7824 */ /* 0x000fe200078e02ff */
[----:B------:R-:W-:Y:S01]  /*eb20*/  PLOP3.LUT P0, PT, PT, PT, PT, 0x80, 0x0 ;  /* 0x000000000000781c */ /* 0x000fe20003f0f070 */
[----:B------:R-:W-:Y:S02]  /*eb30*/  UIADD3 UR8, UR38, 0x400, URZ ;  /* 0x0000040026087890 */ /* 0x000fe4000fffe03f */
[----:B------:R-:W-:Y:S02]  /*eb40*/  UIADD3 UR9, UR38, 0x38850, URZ ;  /* 0x0003885026097890 */ /* 0x000fe4000fffe03f */
[----:B------:R-:W-:-:S12]  /*eb50*/  UIADD3.X UR5, URZ, UR5, URZ, UP0, !UPT ;  /* 0x000000053f057290 */ /* 0x000fd800087fe43f */
.L_x_71:
[----:B------:R-:W-:-:S13]  /*eb60*/  @P0 ELECT P1, URZ, PT ;  /* 0x00000000003f082f */ /* 0x000fda0003820000 */
[----:B------:R-:W-:Y:S01]  /*eb70*/  @P1 R2UR UR13, R16 ;  /* 0x00000000100d12ca */ /* 0x000fe200000e0000 */
[----:B------:R-:W-:Y:S01]  /*eb80*/  UMOV UR12, UR36 ;  /* 0x00000024000c7c82 */ /* 0x000fe20008000000 */
[----:B------:R-:W-:Y:S02]  /*eb90*/  @P1 R2UR UR11, R14 ;  /* 0x000000000e0b12ca */ /* 0x000fe400000e0000 */
[----:B------:R-:W-:Y:S02]  /*eba0*/  @P1 PLOP3.LUT P0, PT, P1, PT, PT, 0x8, 0x0 ;  /* 0x000000000000181c */ /* 0x000fe40000f0e170 */
[----:B------:R-:W-:-:S09]  /*ebb0*/  PLOP3.LUT P1, PT, PT, PT, PT, 0x8, 0x0 ;  /* 0x000000000000781c */ /* 0x000fd20003f2e170 */
[----:B------:R0:W-:Y:S02]  /*ebc0*/  UTMALDG.4D [UR8], [UR4], desc[UR6] ;  /* 0x00000608040075b4 */ /* 0x0001e40008019000 */
[----:B0-----:R-:W-:Y:S05]  /*ebd0*/  @P0 BRA.U.ANY `(.L_x_71) ;  /* 0xfffffffd00e00947 */ /* 0x001fea000393ffff */
[----:B------:R-:W-:Y:S01]  /*ebe0*/  R2UR UR10, R5 ;  /* 0x00000000050a72ca */ /* 0x000fe200000e0000 */
[----:B------:R-:W-:Y:S01]  /*ebf0*/  UIADD3 UR8, UR38, 0x2c00, URZ ;  /* 0x00002c0026087890 */ /* 0x000fe2000fffe03f */
[----:B------:R-:W-:Y:S02]  /*ec00*/  R2UR UR6, R2 ;  /* 0x00000000020672ca */ /* 0x000fe400000e0000 */
[----:B------:R-:W-:Y:S02]  /*ec10*/  R2UR UR7, R3 ;  /* 0x00000000030772ca */ /* 0x000fe400000e0000 */
[----:B------:R-:W-:-:S13]  /*ec20*/  PLOP3.LUT P0, PT, PT, PT, PT, 0x80, 0x0 ;  /* 0x000000000000781c */ /* 0x000fda0003f0f070 */
.L_x_72:
        /* <DEDUP_REMOVED lines=13> */
.L_x_73:
        /* <DEDUP_REMOVED lines=13> */
.L_x_74:
        /* <DEDUP_REMOVED lines=8> */
[----:B------:R-:W-:Y:S01]  /*ee50*/  MOV R17, R9 ;  /* 0x0000000900117202 */ /* 0x000fe20000000f00 */
[----:B------:R-:W-:-:S07]  /*ee60*/  IMAD.MOV.U32 R16, RZ, RZ, R4 ;  /* 0x000000ffff107224 */ /* 0x000fce00078e0004 */
.L_x_57:
[----:B------:R-:W-:Y:S05]  /*ee70*/  BSYNC B1 ;  /* 0x0000000000017941 */ /* 0x000fea0003800000 */
.L_x_56:
[----:B------:R-:W2:Y:S01]  /*ee80*/  LDL R2, [R1] ;  /* 0x0000000001027983 */ /* 0x000ea20000100800 */
[----:B------:R-:W-:Y:S01]  /*ee90*/  BSSY B1, `(.L_x_75) ;  /* 0x00000b2000017945 */ /* 0x000fe20003800000 */
[----:B------:R-:W-:Y:S02]  /*eea0*/  LOP3.LUT R9, R7, 0x1, RZ, 0x3c, !PT ;  /* 0x0000000107097812 */ /* 0x000fe400078e3cff */
[----:B--2---:R-:W-:-:S13]  /*eeb0*/  ISETP.NE.AND P0, PT, R2, RZ, PT ;  /* 0x000000ff0200720c */ /* 0x004fda0003f05270 */
[----:B------:R-:W-:Y:S05]  /*eec0*/  @!P0 BRA `(.L_x_76) ;  /* 0x0000000800b88947 */ /* 0x000fea0003800000 */
[----:B------:R-:W2:Y:S01]  /*eed0*/  LDL R2, [R1+0x4] ;  /* 0x0000040001027983 */ /* 0x000ea20000100800 */
[----:B------:R-:W-:Y:S01]  /*eee0*/  VIADD R11, R0, 0xffffffff ;  /* 0xffffffff000b7836 */ /* 0x000fe20000000000 */
[----:B--2---:R-:W-:-:S13]  /*eef0*/  ISETP.NE.AND P0, PT, R2, RZ, PT ;  /* 0x000000ff0200720c */ /* 0x004fda0003f05270 */
[----:B------:R-:W-:Y:S05]  /*ef00*/  @!P0 BRA `(.L_x_77) ;  /* 0x00000000004c8947 */ /* 0x000fea0003800000 */
[----:B------:R-:W0:Y:S01]  /*ef10*/  LDC R4, c[0x0][0x43c] ;  /* 0x00010f00ff047b82 */ /* 0x000e220000000800 */
[----:B------:R-:W-:Y:S01]  /*ef20*/  ULDC.64 UR4, c[0x0][0x428] ;  /* 0x00010a0000047ab9 */ /* 0x000fe20000000a00 */
[----:B------:R-:W-:Y:S01]  /*ef30*/  ULDC.64 UR6, c[0x0][0x208] ;  /* 0x0000820000067ab9 */ /* 0x000fe20000000a00 */
[----:B0-----:R-:W-:-:S13]  /*ef40*/  ISETP.NE.AND P0, PT, R4, 0x1, PT ;  /* 0x000000010400780c */ /* 0x001fda0003f05270 */
[----:B------:R-:W0:Y:S02]  /*ef50*/  @P0 LDC.64 R2, c[0x0][0x440] ;  /* 0x00011000ff020b82 */ /* 0x000e240000000a00 */
[----:B0-----:R-:W-:-:S04]  /*ef60*/  @P0 IMAD.HI.U32 R5, R11, R2, RZ ;  /* 0x000000020b050227 */ /* 0x001fc800078e00ff */
[----:B------:R-:W-:Y:S01]  /*ef70*/  IMAD.MOV.U32 R2, RZ, RZ, R11 ;  /* 0x000000ffff027224 */ /* 0x000fe200078e000b */
[----:B------:R-:W-:-:S05]  /*ef80*/  @P0 SHF.R.U32.HI R2, RZ, R3, R5 ;  /* 0x00000003ff020219 */ /* 0x000fca0000011605 */
[----:B------:R-:W-:-:S04]  /*ef90*/  IMAD.MOV R3, RZ, RZ, -R2 ;  /* 0x000000ffff037224 */ /* 0x000fc800078e0a02 */
[----:B------:R-:W-:Y:S01]  /*efa0*/  IMAD R11, R4, R3, R11 ;  /* 0x00000003040b7224 */ /* 0x000fe200078e020b */
[----:B------:R-:W-:Y:S01]  /*efb0*/  SHF.R.S32.HI R3, RZ, 0x1f, R2 ;  /* 0x0000001fff037819 */ /* 0x000fe20000011402 */
[----:B------:R-:W-:-:S04]  /*efc0*/  IMAD R4, R19, UR4, RZ ;  /* 0x0000000413047c24 */ /* 0x000fc8000f8e02ff */
[C---:B------:R-:W-:Y:S02]  /*efd0*/  IMAD R4, R18.reuse, UR5, R4 ;  /* 0x0000000512047c24 */ /* 0x040fe4000f8e0204 */
[----:B------:R-:W-:Y:S01]  /*efe0*/  IMAD.WIDE.U32 R2, R18, UR4, R2 ;  /* 0x0000000412027c25 */ /* 0x000fe2000f8e0002 */
[----:B------:R-:W-:-:S03]  /*eff0*/  ULDC.64 UR4, c[0x0][0x418] ;  /* 0x0001060000047ab9 */ /* 0x000fc60000000a00 */
[----:B------:R-:W-:Y:S01]  /*f000*/  IMAD.IADD R3, R4, 0x1, R3 ;  /* 0x0000000104037824 */ /* 0x000fe200078e0203 */
[----:B------:R-:W-:-:S04]  /*f010*/  LEA R4, P0, R2, UR4, 0x2 ;  /* 0x0000000402047c11 */ /* 0x000fc8000f8010ff */
[----:B------:R-:W-:-:S05]  /*f020*/  LEA.HI.X R5, R2, UR5, R3, 0x2, P0 ;  /* 0x0000000502057c11 */ /* 0x000fca00080f1403 */
[----:B------:R0:W5:Y:S04]  /*f030*/  LDG.E R4, desc[UR6][R4.64] ;  /* 0x0000000604047981 */ /* 0x000168000c1e1900 */
.L_x_77:
[----:B------:R-:W1:Y:S01]  /*f040*/  S2R R2, SR_TID.X ;  /* 0x0000000000027919 */ /* 0x000e620000002100 */
[----:B------:R-:W-:Y:S01]  /*f050*/  BSSY B2, `(.L_x_78) ;  /* 0x0000006000027945 */ /* 0x000fe20003800000 */
[----:B-1----:R-:W-:Y:S02]  /*f060*/  LOP3.LUT R3, R2, 0x7f, RZ, 0xc0, !PT ;  /* 0x0000007f02037812 */ /* 0x002fe400078ec0ff */
[----:B------:R-:W-:Y:S02]  /*f070*/  SHF.L.U32 R2, R9, 0x1f, RZ ;  /* 0x0000001f09027819 */ /* 0x000fe400000006ff */
[----:B------:R-:W-:Y:S02]  /*f080*/  ISETP.NE.AND P1, PT, R3, RZ, PT ;  /* 0x000000ff0300720c */ /* 0x000fe40003f25270 */
[----:B------:R-:W1:Y:S02]  /*f090*/  SYNCS.PHASECHK.TRANS64.TRYWAIT P0, [UR38+0x38840], R2 ;  /* 0x03884002ff0075a7 */ /* 0x000e640008000166 */
[----:B-1----:R-:W-:Y:S09]  /*f0a0*/  @!P0 BRA `(.L_x_79) ;  /* 0x0000002c00408947 */ /* 0x002ff20003800000 */
.L_x_159:
[----:B------:R-:W-:Y:S05]  /*f0b0*/  BSYNC B2 ;  /* 0x0000000000027941 */ /* 0x000fea0003800000 */
.L_x_78:
[----:B------:R-:W-:Y:S04]  /*f0c0*/  BSSY B2, `(.L_x_80) ;  /* 0x0000007000027945 */ /* 0x000fe80003800000 */
[----:B------:R-:W-:Y:S05]  /*f0d0*/  @P1 BRA `(.L_x_81) ;  /* 0x0000000000141947 */ /* 0x000fea0003800000 */
[----:B------:R-:W-:Y:S02]  /*f0e0*/  ISETP.NE.AND P0, PT, R10, RZ, PT ;  /* 0x000000ff0a00720c */ /* 0x000fe40003f05270 */
[----:B-1----:R-:W-:-:S04]  /*f0f0*/  MOV R2, 0xa000 ;  /* 0x0000a00000027802 */ /* 0x002fc80000000f00 */
[----:B------:R2:W-:Y:S07]  /*f100*/  SYNCS.ARRIVE.TRANS64 RZ, [UR38+0x38830], R2 ;  /* 0x03883002ffff79a7 */ /* 0x0005ee0008000026 */
[----:B------:R-:W-:Y:S05]  /*f110*/  @!P0 BRA `(.L_x_81) ;  /* 0x0000000000048947 */ /* 0x000fea0003800000 */
[----:B------:R-:W-:Y:S01]  /*f120*/  BPT.TRAP 0x1 ;  /* 0x000000040000795c */ /* 0x000fe20000300000 */
.L_x_81:
[----:B------:R-:W-:Y:S05]  /*f130*/  BSYNC B2 ;  /* 0x0000000000027941 */ /* 0x000fea0003800000 */
.L_x_80:
[----:B------:R-:W-:Y:S01]  /*f140*/  IMAD.MOV.U32 R15, RZ, RZ, RZ ;  /* 0x000000ffff0f7224 */ /* 0x000fe200078e00ff */
[----:B------:R-:W-:Y:S01]  /*f150*/  ULDC.64 UR4, c[0x0][0x198] ;  /* 0x0000660000047ab9 */ /* 0x000fe20000000a00 */
[----:B------:R-:W-:Y:S01]  /*f160*/  PLOP3.LUT P0, PT, PT, PT, PT, 0x80, 0x0 ;  /* 0x000000000000781c */ /* 0x000fe20003f0f070 */
[----:B------:R-:W-:Y:S01]  /*f170*/  UIADD3 UR4, UP0, UR4, 0x370, URZ ;  /* 0x0000037004047890 */ /* 0x000fe2000ff1e03f */
[----:B-12---:R-:W-:Y:S01]  /*f180*/  IMAD R2, R11, 0x50, RZ ;  /* 0x000000500b027824 */ /* 0x006fe200078e02ff */
[----:B------:R-:W-:Y:S01]  /*f190*/  R2UR UR10, R15 ;  /* 0x000000000f0a72ca */ /* 0x000fe200000e0000 */
[----:B------:R-:W-:Y:S02]  /*f1a0*/  UIADD3 UR8, UR38, 0x24400, URZ ;  /* 0x0002440026087890 */ /* 0x000fe4000fffe03f */
[----:B------:R-:W-:Y:S02]  /*f1b0*/  UIADD3 UR9, UR38, 0x38830, URZ ;  /* 0x0003883026097890 */ /* 0x000fe4000fffe03f */
[----:B------:R-:W-:Y:S01]  /*f1c0*/  UIADD3.X UR5, URZ, UR5, URZ, UP0, !UPT ;  /* 0x000000053f057290 */ /* 0x000fe200087fe43f */
[----:B------:R-:W-:Y:S01]  /*f1d0*/  UMOV UR6, 0x0 ;  /* 0x0000000000067882 */ /* 0x000fe20000000000 */
[----:B------:R-:W-:-:S10]  /*f1e0*/  UMOV UR7, 0x14f00000 ;  /* 0x14f0000000077882 */ /* 0x000fd40000000000 */
.L_x_82:
[----:B------:R-:W-:-:S13]  /*f1f0*/  @P0 ELECT P3, URZ, PT ;  /* 0x00000000003f082f */ /* 0x000fda0003860000 */
[----:B-----5:R-:W-:Y:S01]  /*f200*/  @P3 R2UR UR13, R4 ;  /* 0x00000000040d32ca */ /* 0x020fe200000e0000 */
[----:B------:R-:W-:Y:S01]  /*f210*/  UMOV UR12, UR36 ;  /* 0x00000024000c7c82 */ /* 0x000fe20008000000 */
[----:B------:R-:W-:Y:S02]  /*f220*/  @P3 R2UR UR11, R2 ;  /* 0x00000000020b32ca */ /* 0x000fe400000e0000 */
[----:B------:R-:W-:Y:S02]  /*f230*/  @P3 PLOP3.LUT P0, PT, P3, PT, PT, 0x8, 0x0 ;  /* 0x000000000000381c */ /* 0x000fe40001f0e170 */
[----:B------:R-:W-:-:S09]  /*f240*/  PLOP3.LUT P3, PT, PT, PT, PT, 0x8, 0x0 ;  /* 0x000000000000781c */ /* 0x000fd20003f6e170 */
[----:B------:R1:W-:Y:S02]  /*f250*/  UTMALDG.4D [UR8], [UR4], desc[UR6] ;  /* 0x00000608040075b4 */ /* 0x0003e40008019000 */
[----:B-1----:R-:W-:Y:S05]  /*f260*/  @P0 BRA.U.ANY `(.L_x_82) ;  /* 0xfffffffd00e00947 */ /* 0x002fea000393ffff */
[----:B------:R-:W-:Y:S01]  /*f270*/  IMAD.MOV.U32 R14, RZ, RZ, 0x40 ;  /* 0x00000040ff0e7424 */ /* 0x000fe200078e00ff */
[----:B------:R-:W-:Y:S01]  /*f280*/  PLOP3.LUT P0, PT, PT, PT, PT, 0x80, 0x0 ;  /* 0x000000000000781c */ /* 0x000fe20003f0f070 */
[----:B------:R-:W-:Y:S01]  /*f290*/  UIADD3 UR8, UR38, 0x26c00, URZ ;  /* 0x00026c0026087890 */ /* 0x000fe2000fffe03f */
[----:B------:R-:W-:Y:S02]  /*f2a0*/  UMOV UR6, 0x0 ;  /* 0x0000000000067882 */ /* 0x000fe40000000000 */
[----:B------:R-:W-:Y:S01]  /*f2b0*/  R2UR UR10, R14 ;  /* 0x000000000e0a72ca */ /* 0x000fe200000e0000 */
[----:B------:R-:W-:-:S14]  /*f2c0*/  UMOV UR7, 0x14f00000 ;  /* 0x14f0000000077882 */ /* 0x000fdc0000000000 */
.L_x_83:
[----:B------:R-:W-:-:S13]  /*f2d0*/  @P0 ELECT P3, URZ, PT ;  /* 0x00000000003f082f */ /* 0x000fda0003860000 */
[----:B------:R-:W-:Y:S01]  /*f2e0*/  @P3 R2UR UR13, R4 ;  /* 0x00000000040d32ca */ /* 0x000fe200000e0000 */
[----:B------:R-:W-:Y:S01]  /*f2f0*/  UMOV UR12, UR36 ;  /* 0x00000024000c7c82 */ /* 0x000fe20008000000 */
[----:B------:R-:W-:Y:S02]  /*f300*/  @P3 R2UR UR11, R2 ;  /* 0x00000000020b32ca */ /* 0x000fe400000e0000 */
[----:B------:R-:W-:Y:S02]  /*f310*/  @P3 PLOP3.LUT P0, PT, P3, PT, PT, 0x8, 0x0 ;  /* 0x000000000000381c */ /* 0x000fe40001f0e170 */
[----:B------:R-:W-:-:S09]  /*f320*/  PLOP3.LUT P3, PT, PT, PT, PT, 0x8, 0x0 ;  /* 0x000000000000781c */ /* 0x000fd20003f6e170 */
[----:B------:R1:W-:Y:S02]  /*f330*/  UTMALDG.4D [UR8], [UR4], desc[UR6] ;  /* 0x00000608040075b4 */ /* 0x0003e40008019000 */
[----:B-1----:R-:W-:Y:S05]  /*f340*/  @P0 BRA.U.ANY `(.L_x_83) ;  /* 0xfffffffd00e00947 */ /* 0x002fea000393ffff */
[----:B0-----:R-:W-:Y:S01]  /*f350*/  IMAD.MOV.U32 R5, RZ, RZ, 0x80 ;  /* 0x00000080ff057424 */ /* 0x001fe200078e00ff */
[----:B------:R-:W-:Y:S01]  /*f360*/  PLOP3.LUT P0, PT, PT, PT, PT, 0x80, 0x0 ;  /* 0x000000000000781c */ /* 0x000fe20003f0f070 */
[----:B------:R-:W-:Y:S01]  /*f370*/  UIADD3 UR8, UR38, 0x29400, URZ ;  /* 0x0002940026087890 */ /* 0x000fe2000fffe03f */
[----:B------:R-:W-:Y:S02]  /*f380*/  UMOV UR6, 0x0 ;  /* 0x0000000000067882 */ /* 0x000fe40000000000 */
[----:B------:R-:W-:Y:S01]  /*f390*/  R2UR UR10, R5 ;  /* 0x00000000050a72ca */ /* 0x000fe200000e0000 */
[----:B------:R-:W-:-:S14]  /*f3a0*/  UMOV UR7, 0x14f00000 ;  /* 0x14f0000000077882 */ /* 0x000fdc0000000000 */
.L_x_84:
        /* <DEDUP_REMOVED lines=14> */
.L_x_85:
        /* <DEDUP_REMOVED lines=8> */
[----:B------:R-:W-:Y:S01]  /*f510*/  SHF.L.U32 R2, R7, 0x1f, RZ ;  /* 0x0000001f07027819 */ /* 0x000fe200000006ff */
[----:B------:R-:W-:Y:S03]  /*f520*/  BSSY B2, `(.L_x_86) ;  /* 0x0000003000027945 */ /* 0x000fe60003800000 */
[----:B------:R-:W0:Y:S02]  /*f530*/  SYNCS.PHASECHK.TRANS64.TRYWAIT P0, [UR38+0x38868], R2 ;  /* 0x03886802ff0075a7 */ /* 0x000e240008000166 */
[----:B0-----:R-:W-:Y:S05]  /*f540*/  @!P0 BRA `(.L_x_87) ;  /* 0x0000002800308947 */ /* 0x001fea0003800000 */
.L_x_160:
[----:B------:R-:W-:Y:S05]  /*f550*/  BSYNC B2 ;  /* 0x0000000000027941 */ /* 0x000fea0003800000 */
.L_x_86:
[----:B------:R-:W-:Y:S01]  /*f560*/  BSSY B2, `(.L_x_88) ;  /* 0x0000009000027945 */ /* 0x000fe20003800000 */
[----:B0-----:R-:W-:Y:S01]  /*f570*/  IMAD.MOV.U32 R2, RZ, RZ, 0x0 ;  /* 0x00000000ff027424 */ /* 0x001fe200078e00ff */
[----:B------:R-:W-:Y:S02]  /*f580*/  MOV R3, 0x14f00000 ;  /* 0x14f0000000037802 */ /* 0x000fe40000000f00 */
[----:B------:R-:W-:Y:S05]  /*f590*/  @P1 BRA `(.L_x_89) ;  /* 0x0000000000141947 */ /* 0x000fea0003800000 */
[----:B------:R-:W-:Y:S01]  /*f5a0*/  ISETP.NE.AND P0, PT, R10, RZ, PT ;  /* 0x000000ff0a00720c */ /* 0x000fe20003f05270 */
[----:B------:R-:W-:-:S04]  /*f5b0*/  IMAD.MOV.U32 R7, RZ, RZ, 0xa000 ;  /* 0x0000a000ff077424 */ /* 0x000fc800078e00ff */
[----:B------:R0:W-:Y:S08]  /*f5c0*/  SYNCS.ARRIVE.TRANS64 RZ, [UR38+0x38858], R7 ;  /* 0x03885807ffff79a7 */ /* 0x0001f00008000026 */
[----:B0-----:R-:W-:Y:S05]  /*f5d0*/  @!P0 BRA `(.L_x_89) ;  /* 0x0000000000048947 */ /* 0x001fea0003800000 */
[----:B------:R-:W-:Y:S01]  /*f5e0*/  BPT.TRAP 0x1 ;  /* 0x000000040000795c */ /* 0x000fe20000300000 */
.L_x_89:
[----:B------:R-:W-:Y:S05]  /*f5f0*/  BSYNC B2 ;  /* 0x0000000000027941 */ /* 0x000fea0003800000 */
.L_x_88:
        /* <DEDUP_REMOVED lines=10> */
.L_x_90:
        /* <DEDUP_REMOVED lines=13> */
.L_x_91:
        /* <DEDUP_REMOVED lines=13> */
.L_x_92:
        /* <DEDUP_REMOVED lines=13> */
.L_x_93:
        /* <DEDUP_REMOVED lines=8> */
[----:B------:R-:W-:Y:S02]  /*f990*/  IMAD.MOV.U32 R17, RZ, RZ, R11 ;  /* 0x000000ffff117224 */ /* 0x000fe400078e000b */
[----:B------:R-:W-:-:S07]  /*f9a0*/  IMAD.MOV.U32 R16, RZ, RZ, R4 ;  /* 0x000000ffff107224 */ /* 0x000fce00078e0004 */
.L_x_76:
[----:B------:R-:W-:Y:S05]  /*f9b0*/  BSYNC B1 ;  /* 0x0000000000017941 */ /* 0x000fea0003800000 */
.L_x_75:
[----:B------:R-:W-:Y:S02]  /*f9c0*/  VIADD R0, R0, 0xfffffffe ;  /* 0xfffffffe00007836 */ /* 0x000fe40000000000 */
[----:B------:R-:W-:Y:S01]  /*f9d0*/  IMAD.MOV.U32 R7, RZ, RZ, R9 ;  /* 0x000000ffff077224 */ /* 0x000fe200078e0009 */
[----:B------:R-:W-:Y:S06]  /*f9e0*/  @P2 BRA `(.L_x_94) ;  /* 0xffffffe8004c2947 */ /* 0x000fec000383ffff */
[----:B------:R-:W-:Y:S05]  /*f9f0*/  BSYNC B0 ;  /* 0x0000000000007941 */ /* 0x000fea0003800000 */
.L_x_55:
[----:B------:R-:W-:Y:S01]  /*fa00*/  ISETP.NE.AND P0, PT, R12, RZ, PT ;  /* 0x000000ff0c00720c */ /* 0x000fe20003f05270 */
[----:B------:R-:W-:-:S12]  /*fa10*/  BSSY B0, `(.L_x_54) ;  /* 0x00000b3000007945 */ /* 0x000fd80003800000 */
[----:B------:R-:W-:Y:S05]  /*fa20*/  @!P0 BRA `(.L_x_95) ;  /* 0x0000000800c48947 */ /* 0x000fea0003800000 */
[----:B------:R-:W2:Y:S01]  /*fa30*/  LDL R2, [R1] ;  /* 0x0000000001027983 */ /* 0x000ea20000100800 */
[----:B------:R-:W-:Y:S02]  /*fa40*/  MOV R8, 0x1 ;  /* 0x0000000100087802 */ /* 0x000fe40000000f00 */
[----:B--2---:R-:W-:-:S13]  /*fa50*/  ISETP.NE.AND P1, PT, R2, RZ, PT ;  /* 0x000000ff0200720c */ /* 0x004fda0003f25270 */
[----:B------:R-:W-:Y:S05]  /*fa60*/  @!P1 BRA `(.L_x_95) ;  /* 0x0000000800b49947 */ /* 0x000fea0003800000 */
[----:B------:R-:W2:Y:S02]  /*fa70*/  LDL.LU R2, [R1+0x4] ;  /* 0x0000040001027983 */ /* 0x000ea40000300800 */
[----:B--2---:R-:W-:-:S13]  /*fa80*/  ISETP.NE.AND P1, PT, R2, RZ, PT ;  /* 0x000000ff0200720c */ /* 0x004fda0003f25270 */
[----:B------:R-:W-:Y:S05]  /*fa90*/  @!P1 BRA `(.L_x_96) ;  /* 0x0000000000509947 */ /* 0x000fea0003800000 */
[----:B------:R-:W0:Y:S01]  /*faa0*/  LDC R7, c[0x0][0x43c] ;  /* 0x00010f00ff077b82 */ /* 0x000e220000000800 */
[----:B------:R-:W-:Y:S01]  /*fab0*/  IMAD.MOV.U32 R6, RZ, RZ, R0 ;  /* 0x000000ffff067224 */ /* 0x000fe200078e0000 */
[----:B------:R-:W-:Y:S01]  /*fac0*/  ULDC.64 UR4, c[0x0][0x428] ;  /* 0x00010a0000047ab9 */ /* 0x000fe20000000a00 */
[----:B------:R-:W-:Y:S01]  /*fad0*/  ULDC.64 UR6, c[0x0][0x208] ;  /* 0x0000820000067ab9 */ /* 0x000fe20000000a00 */
[----:B------:R-:W-:-:S04]  /*fae0*/  IMAD R19, R19, UR4, RZ ;  /* 0x0000000413137c24 */ /* 0x000fc8000f8e02ff */
[----:B------:R-:W-:Y:S01]  /*faf0*/  IMAD R19, R18, UR5, R19 ;  /* 0x0000000512137c24 */ /* 0x000fe2000f8e0213 */
[----:B0-----:R-:W-:-:S13]  /*fb00*/  ISETP.NE.AND P0, PT, R7, 0x1, PT ;  /* 0x000000010700780c */ /* 0x001fda0003f05270 */
[----:B------:R-:W0:Y:S02]  /*fb10*/  @P0 LDC.64 R2, c[0x0][0x440] ;  /* 0x00011000ff020b82 */ /* 0x000e240000000a00 */
[----:B0-----:R-:W-:-:S05]  /*fb20*/  @P0 IMAD.HI.U32 R2, R0, R2, RZ ;  /* 0x0000000200020227 */ /* 0x001fca00078e00ff */
[----:B------:R-:W-:-:S04]  /*fb30*/  @P0 SHF.R.U32.HI R6, RZ, R3, R2 ;  /* 0x00000003ff060219 */ /* 0x000fc80000011602 */
[--C-:B------:R-:W-:Y:S01]  /*fb40*/  SHF.R.S32.HI R3, RZ, 0x1f, R6.reuse ;  /* 0x0000001fff037819 */ /* 0x100fe20000011406 */
[----:B------:R-:W-:-:S04]  /*fb50*/  IMAD.MOV.U32 R2, RZ, RZ, R6 ;  /* 0x000000ffff027224 */ /* 0x000fc800078e0006 */
[----:B------:R-:W-:Y:S01]  /*fb60*/  IMAD.WIDE.U32 R2, R18, UR4, R2 ;  /* 0x0000000412027c25 */ /* 0x000fe2000f8e0002 */
[----:B------:R-:W-:-:S03]  /*fb70*/  ULDC.64 UR4, c[0x0][0x418] ;  /* 0x0001060000047ab9 */ /* 0x000fc60000000a00 */
[----:B------:R-:W-:Y:S01]  /*fb80*/  IMAD.IADD R3, R19, 0x1, R3 ;  /* 0x0000000113037824 */ /* 0x000fe200078e0203 */
[----:B------:R-:W-:-:S04]  /*fb90*/  LEA R4, P0, R2, UR4, 0x2 ;  /* 0x0000000402047c11 */ /* 0x000fc8000f8010ff */
[----:B------:R-:W-:-:S05]  /*fba0*/  LEA.HI.X R5, R2, UR5, R3, 0x2, P0 ;  /* 0x0000000502057c11 */ /* 0x000fca00080f1403 */
[----:B------:R0:W5:Y:S01]  /*fbb0*/  LDG.E R4, desc[UR6][R4.64] ;  /* 0x0000000604047981 */ /* 0x000162000c1e1900 */
[----:B------:R-:W-:-:S04]  /*fbc0*/  IMAD.MOV R2, RZ, RZ, -R6 ;  /* 0x000000ffff027224 */ /* 0x000fc800078e0a06 */
[----:B------:R-:W-:-:S07]  /*fbd0*/  IMAD R0, R7, R2, R0 ;  /* 0x0000000207007224 */ /* 0x000fce00078e0200 */
.L_x_96:
[----:B------:R-:W1:Y:S01]  /*fbe0*/  S2R R2, SR_TID.X ;  /* 0x0000000000027919 */ /* 0x000e620000002100 */
[----:B------:R-:W-:Y:S01]  /*fbf0*/  BSSY B1, `(.L_x_97) ;  /* 0x0000006000017945 */ /* 0x000fe20003800000 */
[----:B-1----:R-:W-:Y:S02]  /*fc00*/  LOP3.LUT R3, R2, 0x7f, RZ, 0xc0, !PT ;  /* 0x0000007f02037812 */ /* 0x002fe400078ec0ff */
[----:B------:R-:W-:Y:S02]  /*fc10*/  SHF.L.U32 R2, R9, 0x1f, RZ ;  /* 0x0000001f09027819 */ /* 0x000fe400000006ff */
[----:B------:R-:W-:Y:S02]  /*fc20*/  ISETP.NE.AND P1, PT, R3, RZ, PT ;  /* 0x000000ff0300720c */ /* 0x000fe40003f25270 */
[----:B------:R-:W1:Y:S02]  /*fc30*/  SYNCS.PHASECHK.TRANS64.TRYWAIT P0, [UR38+0x38848], R2 ;  /* 0x03884802ff0075a7 */ /* 0x000e640008000166 */
[----:B-1----:R-:W-:Y:S09]  /*fc40*/  @!P0 BRA `(.L_x_98) ;  /* 0x0000002000888947 */ /* 0x002ff20003800000 */
.L_x_161:
[----:B------:R-:W-:Y:S05]  /*fc50*/  BSYNC B1 ;  /* 0x0000000000017941 */ /* 0x000fea0003800000 */
.L_x_97:
[----:B------:R-:W-:Y:S04]  /*fc60*/  BSSY B1, `(.L_x_99) ;  /* 0x0000007000017945 */ /* 0x000fe80003800000 */
[----:B------:R-:W-:Y:S05]  /*fc70*/  @P1 BRA `(.L_x_100) ;  /* 0x0000000000141947 */ /* 0x000fea0003800000 */
[----:B------:R-:W-:Y:S01]  /*fc80*/  ISETP.NE.AND P0, PT, R10, RZ, PT ;  /* 0x000000ff0a00720c */ /* 0x000fe20003f05270 */
[----:B-1----:R-:W-:-:S04]  /*fc90*/  IMAD.MOV.U32 R3, RZ, RZ, 0xa000 ;  /* 0x0000a000ff037424 */ /* 0x002fc800078e00ff */
[----:B------:R2:W-:Y:S08]  /*fca0*/  SYNCS.ARRIVE.TRANS64 RZ, [UR38+0x38838], R3 ;  /* 0x03883803ffff79a7 */ /* 0x0005f00008000026 */
[----:B--2---:R-:W-:Y:S05]  /*fcb0*/  @!P0 BRA `(.L_x_100) ;  /* 0x0000000000048947 */ /* 0x004fea0003800000 */
[----:B------:R-:W-:Y:S01]  /*fcc0*/  BPT.TRAP 0x1 ;  /* 0x000000040000795c */ /* 0x000fe20000300000 */
.L_x_100:
[----:B------:R-:W-:Y:S05]  /*fcd0*/  BSYNC B1 ;  /* 0x0000000000017941 */ /* 0x000fea0003800000 */
.L_x_99:
[----:B0-----:R-:W-:Y:S01]  /*fce0*/  MOV R5, RZ ;  /* 0x000000ff00057202 */ /* 0x001fe20000000f00 */
[----:B------:R-:W-:Y:S01]  /*fcf0*/  ULDC.64 UR4, c[0x0][0x198] ;  /* 0x0000660000047ab9 */ /* 0x000fe20000000a00 */
[----:B------:R-:W-:Y:S01]  /*fd00*/  PLOP3.LUT P0, PT, PT, PT, PT, 0x80, 0x0 ;  /* 0x000000000000781c */ /* 0x000fe20003f0f070 */
[----:B------:R-:W-:Y:S01]  /*fd10*/  UIADD3 UR4, UP0, UR4, 0x370, URZ ;  /* 0x0000037004047890 */ /* 0x000fe2000ff1e03f */
[----:B------:R-:W-:Y:S01]  /*fd20*/  R2UR UR10, R5 ;  /* 0x00000000050a72ca */ /* 0x000fe200000e0000 */
[----:B-1----:R-:W-:Y:S01]  /*fd30*/  IMAD R3, R0, 0x50, RZ ;  /* 0x0000005000037824 */ /* 0x002fe200078e02ff */
[----:B------:R-:W-:Y:S02]  /*fd40*/  UIADD3 UR8, UR38, 0x2e400, URZ ;  /* 0x0002e40026087890 */ /* 0x000fe4000fffe03f */
[----:B------:R-:W-:Y:S02]  /*fd50*/  UIADD3 UR9, UR38, 0x38838, URZ ;  /* 0x0003883826097890 */ /* 0x000fe4000fffe03f */
[----:B------:R-:W-:Y:S01]  /*fd60*/  UIADD3.X UR5, URZ, UR5, URZ, UP0, !UPT ;  /* 0x000000053f057290 */ /* 0x000fe200087fe43f */
[----:B------:R-:W-:Y:S01]  /*fd70*/  UMOV UR6, 0x0 ;  /* 0x0000000000067882 */ /* 0x000fe20000000000 */
[----:B------:R-:W-:-:S10]  /*fd80*/  UMOV UR7, 0x14f00000 ;  /* 0x14f0000000077882 */ /* 0x000fd40000000000 */
.L_x_101:
[----:B------:R-:W-:-:S13]  /*fd90*/  @P0 ELECT P2, URZ, PT ;  /* 0x00000000003f082f */ /* 0x000fda0003840000 */
[----:B-----5:R-:W-:Y:S01]  /*fda0*/  @P2 R2UR UR13, R4 ;  /* 0x00000000040d22ca */ /* 0x020fe200000e0000 */
        /* <DEDUP_REMOVED lines=12> */
.L_x_102:
        /* <DEDUP_REMOVED lines=14> */
.L_x_103:
        /* <DEDUP_REMOVED lines=14> */
.L_x_104:
        /* <DEDUP_REMOVED lines=8> */
[----:B------:R-:W0:Y:S01]  /*100b0*/  SYNCS.PHASECHK.TRANS64.TRYWAIT P0, [UR38+0x38860], R2 ;  /* 0x03886002ff0075a7 */ /* 0x000e220008000166 */
[----:B------:R-:W-:Y:S04]  /*100c0*/  BSSY B1, `(.L_x_105) ;  /* 0x0000002000017945 */ /* 0x000fe80003800000 */
[----:B0-----:R-:W-:Y:S05]  /*100d0*/  @!P0 BRA `(.L_x_106) ;  /* 0x0000001c007c8947 */ /* 0x001fea0003800000 */
.L_x_162:
[----:B------:R-:W-:Y:S05]  /*100e0*/  BSYNC B1 ;  /* 0x0000000000017941 */ /* 0x000fea0003800000 */
.L_x_105:
[----:B------:R-:W-:Y:S01]  /*100f0*/  BSSY B1, `(.L_x_107) ;  /* 0x0000009000017945 */ /* 0x000fe20003800000 */
[----:B0-----:R-:W-:Y:S02]  /*10100*/  IMAD.MOV.U32 R2, RZ, RZ, 0x0 ;  /* 0x00000000ff027424 */ /* 0x001fe400078e00ff */
[----:B------:R-:W-:Y:S01]  /*10110*/  IMAD.MOV.U32 R3, RZ, RZ, 0x14f00000 ;  /* 0x14f00000ff037424 */ /* 0x000fe200078e00ff */
[----:B------:R-:W-:Y:S06]  /*10120*/  @P1 BRA `(.L_x_108) ;  /* 0x0000000000141947 */ /* 0x000fec0003800000 */
[----:B------:R-:W-:Y:S02]  /*10130*/  ISETP.NE.AND P0, PT, R10, RZ, PT ;  /* 0x000000ff0a00720c */ /* 0x000fe40003f05270 */
[----:B------:R-:W-:-:S04]  /*10140*/  MOV R12, 0xa000 ;  /* 0x0000a000000c7802 */ /* 0x000fc80000000f00 */
[----:B------:R0:W-:Y:S07]  /*10150*/  SYNCS.ARRIVE.TRANS64 RZ, [UR38+0x38850], R12 ;  /* 0x0388500cffff79a7 */ /* 0x0001ee0008000026 */
[----:B------:R-:W-:Y:S05]  /*10160*/  @!P0 BRA `(.L_x_108) ;  /* 0x0000000000048947 */ /* 0x000fea0003800000 */
[----:B------:R-:W-:Y:S01]  /*10170*/  BPT.TRAP 0x1 ;  /* 0x000000040000795c */ /* 0x000fe20000300000 */
.L_x_108:
[----:B------:R-:W-:Y:S05]  /*10180*/  BSYNC B1 ;  /* 0x0000000000017941 */ /* 0x000fea0003800000 */
.L_x_107:
        /* <DEDUP_REMOVED lines=10> */
.L_x_109:
        /* <DEDUP_REMOVED lines=8> */
[----:B------:R-:W-:Y:S01]  /*102b0*/  R2UR UR10, R6 ;  /* 0x00000000060a72ca */ /* 0x000fe200000e0000 */
[----:B------:R-:W-:Y:S01]  /*102c0*/  UIADD3 UR8, UR38, 0x2c00, URZ ;  /* 0x00002c0026087890 */ /* 0x000fe2000fffe03f */
[----:B------:R-:W-:Y:S02]  /*102d0*/  R2UR UR6, R2 ;  /* 0x00000000020672ca */ /* 0x000fe400000e0000 */
[----:B------:R-:W-:Y:S02]  /*102e0*/  R2UR UR7, R3 ;  /* 0x00000000030772ca */ /* 0x000fe400000e0000 */
[----:B------:R-:W-:-:S13]  /*102f0*/  PLOP3.LUT P0, PT, PT, PT, PT, 0x80, 0x0 ;  /* 0x000000000000781c */ /* 0x000fda0003f0f070 */
.L_x_110:
        /* <DEDUP_REMOVED lines=13> */
.L_x_111:
        /* <DEDUP_REMOVED lines=13> */
.L_x_112:
        /* <DEDUP_REMOVED lines=8> */
[----:B------:R-:W-:Y:S02]  /*10520*/  IMAD.MOV.U32 R17, RZ, RZ, R0 ;  /* 0x000000ffff117224 */ /* 0x000fe400078e0000 */
[----:B------:R-:W-:-:S07]  /*10530*/  IMAD.MOV.U32 R16, RZ, RZ, R4 ;  /* 0x000000ffff107224 */ /* 0x000fce00078e0004 */
.L_x_95:
[----:B------:R-:W-:Y:S05]  /*10540*/  BSYNC B0 ;  /* 0x0000000000007941 */ /* 0x000fea0003800000 */
.L_x_54:
[----:B------:R-:W2:Y:S01]  /*10550*/  LDL.LU R0, [R1] ;  /* 0x0000000001007983 */ /* 0x000ea20000300800 */
[----:B------:R-:W-:Y:S01]  /*10560*/  BSSY B0, `(.L_x_113) ;  /* 0x0000051000007945 */ /* 0x000fe20003800000 */
[----:B--2---:R-:W-:-:S13]  /*10570*/  ISETP.NE.AND P0, PT, R0, RZ, PT ;  /* 0x000000ff0000720c */ /* 0x004fda0003f05270 */
[----:B------:R-:W-:Y:S05]  /*10580*/  @!P0 BRA `(.L_x_114) ;  /* 0x0000000400388947 */ /* 0x000fea0003800000 */
[----:B------:R-:W2:Y:S01]  /*10590*/  S2R R0, SR_TID.X ;  /* 0x0000000000007919 */ /* 0x000ea20000002100 */
[----:B-1----:R-:W-:Y:S01]  /*105a0*/  LEA R3, R8, UR38, 0x3 ;  /* 0x0000002608037c11 */ /* 0x002fe2000f8e18ff */
[----:B------:R-:W-:Y:S01]  /*105b0*/  BSSY B1, `(.L_x_115) ;  /* 0x0000006000017945 */ /* 0x000fe20003800000 */
[----:B--2---:R-:W-:Y:S02]  /*105c0*/  LOP3.LUT R2, R0, 0x7f, RZ, 0xc0, !PT ;  /* 0x0000007f00027812 */ /* 0x004fe400078ec0ff */
[----:B------:R-:W-:Y:S02]  /*105d0*/  SHF.L.U32 R0, R9, 0x1f, RZ ;  /* 0x0000001f09007819 */ /* 0x000fe400000006ff */
[----:B------:R-:W-:Y:S02]  /*105e0*/  ISETP.NE.AND P1, PT, R2, RZ, PT ;  /* 0x000000ff0200720c */ /* 0x000fe40003f25270 */
[----:B------:R-:W1:Y:S02]  /*105f0*/  SYNCS.PHASECHK.TRANS64.TRYWAIT P0, [R3+URZ+0x38860], R0 ;  /* 0x03886000030075a7 */ /* 0x000e64000800017f */
[----:B-1----:R-:W-:Y:S09]  /*10600*/  @!P0 BRA `(.L_x_116) ;  /* 0x0000001800488947 */ /* 0x002ff20003800000 */
.L_x_163:
[----:B------:R-:W-:Y:S05]  /*10610*/  BSYNC B1 ;  /* 0x0000000000017941 */ /* 0x000fea0003800000 */
.L_x_115:
[----:B------:R-:W-:Y:S04]  /*10620*/  BSSY B1, `(.L_x_117) ;  /* 0x0000008000017945 */ /* 0x000fe80003800000 */
[----:B------:R-:W-:Y:S05]  /*10630*/  @P1 BRA `(.L_x_118) ;  /* 0x0000000000181947 */ /* 0x000fea0003800000 */
[----:B------:R-:W2:Y:S01]  /*10640*/  S2R R2, SR_TID.X ;  /* 0x0000000000027919 */ /* 0x000ea20000002100 */
[----:B-1----:R-:W-:-:S04]  /*10650*/  IMAD.MOV.U32 R0, RZ, RZ, 0xa000 ;  /* 0x0000a000ff007424 */ /* 0x002fc800078e00ff */
[----:B------:R3:W-:Y:S01]  /*10660*/  SYNCS.ARRIVE.TRANS64 RZ, [R3+URZ+0x38850], R0 ;  /* 0x0388500003ff79a7 */ /* 0x0007e2000800003f */
[----:B--2---:R-:W-:-:S13]  /*10670*/  LOP3.LUT P0, RZ, R2, 0x1f, RZ, 0xc0, !PT ;  /* 0x0000001f02ff7812 */ /* 0x004fda000780c0ff */
[----:B---3--:R-:W-:Y:S05]  /*10680*/  @!P0 BRA `(.L_x_118) ;  /* 0x0000000000048947 */ /* 0x008fea0003800000 */
[----:B------:R-:W-:Y:S01]  /*10690*/  BPT.TRAP 0x1 ;  /* 0x000000040000795c */ /* 0x000fe20000300000 */
.L_x_118:
[----:B------:R-:W-:Y:S05]  /*106a0*/  BSYNC B1 ;  /* 0x0000000000017941 */ /* 0x000fea0003800000 */
.L_x_117:
[----:B------:R-:W-:Y:S01]  /*106b0*/  R2UR UR4, R8 ;  /* 0x00000000080472ca */ /* 0x000fe200000e0000 */
[----:B------:R-:W-:Y:S01]  /*106c0*/  ULDC.64 UR6, c[0x0][0x198] ;  /* 0x0000660000067ab9 */ /* 0x000fe20000000a00 */
[----:B------:R-:W-:Y:S01]  /*106d0*/  R2UR UR9, R3 ;  /* 0x00000000030972ca */ /* 0x000fe200000e0000 */
[----:B------:R-:W-:Y:S01]  /*106e0*/  UIADD3 UR6, UP0, UR6, 0x470, URZ ;  /* 0x0000047006067890 */ /* 0x000fe2000ff1e03f */
[----:B------:R-:W-:Y:S01]  /*106f0*/  PLOP3.LUT P0, PT, PT, PT, PT, 0x80, 0x0 ;  /* 0x000000000000781c */ /* 0x000fe20003f0f070 */
[----:B------:R-:W-:Y:S01]  /*10700*/  IMAD R17, R17, 0x50, RZ ;  /* 0x0000005011117824 */ /* 0x000fe200078e02ff */
[----:B------:R-:W-:Y:S01]  /*10710*/  UMOV UR14, 0x0 ;  /* 0x00000000000e7882 */ /* 0x000fe20000000000 */
[----:B------:R-:W-:Y:S01]  /*10720*/  UIADD3.X UR7, URZ, UR7, URZ, UP0, !UPT ;  /* 0x000000073f077290 */ /* 0x000fe200087fe43f */
[----:B------:R-:W-:Y:S01]  /*10730*/  UMOV UR15, 0x14f00000 ;  /* 0x14f00000000f7882 */ /* 0x000fe20000000000 */
[----:B------:R-:W-:-:S04]  /*10740*/  UMOV UR10, URZ ;  /* 0x0000003f000a7c82 */ /* 0x000fc80008000000 */
[----:B------:R-:W-:Y:S02]  /*10750*/  UIMAD UR4, UR4, 0xa000, UR38 ;  /* 0x0000a000040478a4 */ /* 0x000fe4000f8e0226 */
[----:B------:R-:W-:Y:S02]  /*10760*/  UIADD3 UR9, UR9, 0x38850, URZ ;  /* 0x0003885009097890 */ /* 0x000fe4000fffe03f */
[----:B------:R-:W-:-:S12]  /*10770*/  UIADD3 UR8, UR4, 0x400, URZ ;  /* 0x0000040004087890 */ /* 0x000fd8000fffe03f */
.L_x_119:
[----:B------:R-:W-:-:S13]  /*10780*/  @P0 ELECT P1, URZ, PT ;  /* 0x00000000003f082f */ /* 0x000fda0003820000 */
[----:B------:R-:W-:Y:S01]  /*10790*/  @P1 R2UR UR13, R16 ;  /* 0x00000000100d12ca */ /* 0x000fe200000e0000 */
[----:B------:R-:W-:Y:S01]  /*107a0*/  UMOV UR12, UR36 ;  /* 0x00000024000c7c82 */ /* 0x000fe20008000000 */
[----:B------:R-:W-:Y:S02]  /*107b0*/  @P1 R2UR UR11, R17 ;  /* 0x00000000110b12ca */ /* 0x000fe400000e0000 */
[----:B------:R-:W-:Y:S02]  /*107c0*/  @P1 PLOP3.LUT P0, PT, P1, PT, PT, 0x8, 0x0 ;  /* 0x000000000000181c */ /* 0x000fe40000f0e170 */
[----:B------:R-:W-:-:S09]  /*107d0*/  PLOP3.LUT P1, PT, PT, PT, PT, 0x8, 0x0 ;  /* 0x000000000000781c */ /* 0x000fd20003f2e170 */
[----:B------:R2:W-:Y:S02]  /*107e0*/  UTMALDG.4D [UR8], [UR6], desc[UR14] ;  /* 0x00000e08060075b4 */ /* 0x0005e40008019000 */
[----:B--2---:R-:W-:Y:S05]  /*107f0*/  @P0 BRA.U.ANY `(.L_x_119) ;  /* 0xfffffffd00e00947 */ /* 0x004fea000393ffff */
[----:B------:R-:W-:Y:S01]  /*10800*/  PLOP3.LUT P0, PT, PT, PT, PT, 0x80, 0x0 ;  /* 0x000000000000781c */ /* 0x000fe20003f0f070 */
[----:B------:R-:W-:Y:S01]  /*10810*/  UIADD3 UR8, UR4, 0x2c00, URZ ;  /* 0x00002c0004087890 */ /* 0x000fe2000fffe03f */
[----:B------:R-:W-:Y:S01]  /*10820*/  UMOV UR14, 0x0 ;  /* 0x00000000000e7882 */ /* 0x000fe20000000000 */
[----:B------:R-:W-:Y:S01]  /*10830*/  UMOV UR15, 0x14f00000 ;  /* 0x14f00000000f7882 */ /* 0x000fe20000000000 */
[----:B------:R-:W-:-:S09]  /*10840*/  UMOV UR10, 0x40 ;  /* 0x00000040000a7882 */ /* 0x000fd20000000000 */
.L_x_120:
        /* <DEDUP_REMOVED lines=13> */
.L_x_121:
        /* <DEDUP_REMOVED lines=10> */
[----:B------:R-:W-:Y:S02]  /*109c0*/  UMOV UR5, 0x14f00000 ;  /* 0x14f0000000057882 */ /* 0x000fe40000000000 */
[----:B------:R-:W-:Y:S01]  /*109d0*/  UMOV UR4, 0x0 ;  /* 0x0000000000047882 */ /* 0x000fe20000000000 */
[----:B------:R-:W-:-:S08]  /*109e0*/  UMOV UR10, 0xc0 ;  /* 0x000000c0000a7882 */ /* 0x000fd00000000000 */
.L_x_122:
        /* <DEDUP_REMOVED lines=8> */
.L_x_114:
[----:B------:R-:W-:Y:S05]  /*10a70*/  BSYNC B0 ;  /* 0x0000000000007941 */ /* 0x000fea0003800000 */
.L_x_113:
[----:B-1----:R-:W-:Y:S02]  /*10a80*/  VIADD R0, R8, 0x1 ;  /* 0x0000000108007836 */ /* 0x002fe40000000000 */
[----:B------:R-:W-:-:S03]  /*10a90*/  IMAD.MOV.U32 R3, RZ, RZ, RZ ;  /* 0x000000ffff037224 */ /* 0x000fc600078e00ff */
[----:B------:R-:W-:-:S04]  /*10aa0*/  ISETP.NE.AND P0, PT, R0, 0x2, PT ;  /* 0x000000020000780c */ /* 0x000fc80003f05270 */
[----:B------:R-:W-:Y:S02]  /*10ab0*/  SEL R2, RZ, 0x1, P0 ;  /* 0x00000001ff027807 */ /* 0x000fe40000000000 */
[----:B------:R-:W-:Y:S02]  /*10ac0*/  SEL R0, R0, RZ, P0 ;  /* 0x000000ff00007207 */ /* 0x000fe40000000000 */
[----:B------:R-:W-:-:S07]  /*10ad0*/  LOP3.LUT R9, R9, R2, RZ, 0x3c, !PT ;  /* 0x0000000209097212 */ /* 0x000fce00078e3cff */
.L_x_38:
[----:B------:R-:W1:Y:S01]  /*10ae0*/  S2R R5, SR_CgaCtaId ;  /* 0x0000000000057919 */ /* 0x000e620000008800 */
[----:B------:R-:W-:Y:S02]  /*10af0*/  MOV R2, 0x400 ;  /* 0x0000040000027802 */ /* 0x000fe40000000f00 */
[----:B------:R-:W-:Y:S02]  /*10b00*/  SHF.L.U32 R3, R3, 0x1f, RZ ;  /* 0x0000001f03037819 */ /* 0x000fe400000006ff */
[----:B-1----:R-:W-:-:S04]  /*10b10*/  LEA R2, R5, R2, 0x18 ;  /* 0x0000000205027211 */ /* 0x002fc800078ec0ff */
[----:B------:R-:W1:Y:S02]  /*10b20*/  SYNCS.PHASECHK.TRANS64.TRYWAIT P0, [R2+URZ+0x38820], R3 ;  /* 0x03882003020075a7 */ /* 0x000e64000800017f */
[----:B-1----:R-:W-:Y:S05]  /*10b30*/  @!P0 BRA `(.L_x_123) ;  /* 0x0000001400108947 */ /* 0x002fea0003800000 */
.L_x_164:
[----:B------:R-:W-:-:S03]  /*10b40*/  UMOV UR4, 0xffffffff ;  /* 0xffffffff00047882 */ /* 0x000fc60000000000 */
[----:B------:R-:W-:Y:S05]  /*10b50*/  BRA.DIV UR4, `(.L_x_124) ;  /* 0x00000016041c7947 */ /* 0x000fea000b800000 */
[----:B-1----:R-:W1:Y:S02]  /*10b60*/  S2R R3, SR_TID.X ;  /* 0x0000000000037919 */ /* 0x002e640000002100 */
[----:B-1----:R-:W-:-:S04]  /*10b70*/  SHF.R.U32.HI R3, RZ, 0x5, R3 ;  /* 0x00000005ff037819 */ /* 0x002fc80000011603 */
[----:B------:R-:W-:-:S05]  /*10b80*/  LOP3.LUT R3, R3, 0x3, RZ, 0xc0, !PT ;  /* 0x0000000303037812 */ /* 0x000fca00078ec0ff */
[----:B------:R1:W2:Y:S02]  /*10b90*/  SHFL.IDX PT, R14, R3, RZ, 0x1f ;  /* 0x00001fff030e7589 */ /* 0x0002a400000e0000 */
.L_x_167:
[----:B--2---:R-:W-:-:S13]  /*10ba0*/  ISETP.NE.AND P0, PT, R14, RZ, PT ;  /* 0x000000ff0e00720c */ /* 0x004fda0003f05270 */
[----:B------:R-:W-:Y:S05]  /*10bb0*/  @P0 BRA `(.L_x_10) ;  /* 0x0000000000880947 */ /* 0x000fea0003800000 */
[----:B------:R-:W-:-:S03]  /*10bc0*/  UMOV UR4, 0xffffffff ;  /* 0xffffffff00047882 */ /* 0x000fc60000000000 */
[----:B------:R-:W-:Y:S05]  /*10bd0*/  BRA.DIV UR4, `(.L_x_125) ;  /* 0x0000001604307947 */ /* 0x000fea000b800000 */
[----:B------:R-:W-:-:S13]  /*10be0*/  ELECT P6, URZ, PT ;  /* 0x00000000003f782f */ /* 0x000fda00038c0000 */
.L_x_170:
[----:B------:R-:W-:Y:S05]  /*10bf0*/  @!P6 BRA `(.L_x_10) ;  /* 0x000000000078e947 */ /* 0x000fea0003800000 */
[----:B-1----:R-:W2:Y:S02]  /*10c00*/  LDL.LU R3, [R1+0x14] ;  /* 0x0000140001037983 */ /* 0x002ea40000300800 */
[----:B--2---:R-:W-:-:S04]  /*10c10*/  LOP3.LUT R3, R3, 0x2, RZ, 0xfc, !PT ;  /* 0x0000000203037812 */ /* 0x004fc800078efcff */
[----:B------:R-:W-:-:S13]  /*10c20*/  ISETP.NE.AND P2, PT, R3, 0x3, PT ;  /* 0x000000030300780c */ /* 0x000fda0003f45270 */
[----:B------:R-:W-:Y:S05]  /*10c30*/  @!P2 BRA `(.L_x_126) ;  /* 0x000000000004a947 */ /* 0x000fea0003800000 */
[----:B------:R-:W-:Y:S01]  /*10c40*/  BPT.TRAP 0x1 ;  /* 0x000000040000795c */ /* 0x000fe20000300000 */
.L_x_126:
[----:B------:R-:W-:Y:S01]  /*10c50*/  IADD3 R7, R2, 0x38840, RZ ;  /* 0x0003884002077810 */ /* 0x000fe20007ffe0ff */
[----:B------:R-:W-:Y:S01]  /*10c60*/  VIADD R3, R0, 0x1 ;  /* 0x0000000100037836 */ /* 0x000fe20000000000 */
[----:B------:R-:W-:-:S03]  /*10c70*/  SHF.L.U32 R5, R9, 0x1f, RZ ;  /* 0x0000001f09057819 */ /* 0x000fc600000006ff */
[----:B------:R-:W-:Y:S01]  /*10c80*/  IMAD R6, R0, 0x8, R7 ;  /* 0x0000000800067824 */ /* 0x000fe200078e0207 */
[----:B------:R-:W-:-:S03]  /*10c90*/  ISETP.NE.AND P1, PT, R3, 0x2, PT ;  /* 0x000000020300780c */ /* 0x000fc60003f25270 */
[----:B------:R-:W1:Y:S01]  /*10ca0*/  SYNCS.PHASECHK.TRANS64.TRYWAIT P0, [R6+URZ], R5 ;  /* 0x00000005060075a7 */ /* 0x000e62000800017f */
[----:B------:R-:W-:Y:S02]  /*10cb0*/  SEL R4, RZ, 0x1, P1 ;  /* 0x00000001ff047807 */ /* 0x000fe40000800000 */
[----:B------:R-:W-:Y:S02]  /*10cc0*/  SEL R8, R3, RZ, P1 ;  /* 0x000000ff03087207 */ /* 0x000fe40000800000 */
[----:B------:R-:W-:-:S03]  /*10cd0*/  LOP3.LUT R4, R9, R4, RZ, 0x3c, !PT ;  /* 0x0000000409047212 */ /* 0x000fc600078e3cff */
[----:B------:R-:W-:Y:S01]  /*10ce0*/  IMAD R3, R8, 0x8, R7 ;  /* 0x0000000808037824 */ /* 0x000fe200078e0207 */
[----:B------:R-:W-:Y:S01]  /*10cf0*/  SHF.L.U32 R4, R4, 0x1f, RZ ;  /* 0x0000001f04047819 */ /* 0x000fe200000006ff */
[----:B-1----:R-:W-:Y:S06]  /*10d00*/  @!P0 BRA `(.L_x_127) ;  /* 0x0000001400048947 */ /* 0x002fec0003800000 */
.L_x_171:
[----:B------:R-:W2:Y:S02]  /*10d10*/  SYNCS.PHASECHK.TRANS64.TRYWAIT P0, [R3+URZ], R4 ;  /* 0x00000004030075a7 */ /* 0x000ea4000800017f */
[----:B--2---:R-:W-:Y:S05]  /*10d20*/  @!P0 BRA `(.L_x_128) ;  /* 0x0000001400108947 */ /* 0x004fea0003800000 */
.L_x_172:
[----:B------:R-:W-:Y:S05]  /*10d30*/  @!P2 BRA `(.L_x_129) ;  /* 0x000000000004a947 */ /* 0x000fea0003800000 */
[----:B------:R-:W-:Y:S01]  /*10d40*/  BPT.TRAP 0x1 ;  /* 0x000000040000795c */ /* 0x000fe20000300000 */
.L_x_129:
[----:B--2---:R-:W-:-:S04]  /*10d50*/  VIADD R3, R2, 0x38860 ;  /* 0x0003886002037836 */ /* 0x004fc80000000000 */
[----:B------:R-:W-:-:S04]  /*10d60*/  IMAD R0, R0, 0x8, R3 ;  /* 0x0000000800007824 */ /* 0x000fc800078e0203 */
[----:B------:R-:W2:Y:S02]  /*10d70*/  SYNCS.PHASECHK.TRANS64.TRYWAIT P0, [R0+URZ], R5 ;  /* 0x00000005000075a7 */ /* 0x000ea4000800017f */
[----:B--2---:R-:W-:Y:S05]  /*10d80*/  @!P0 BRA `(.L_x_130) ;  /* 0x00000014000c8947 */ /* 0x004fea0003800000 */
.L_x_173:
[----:B------:R-:W-:-:S07]  /*10d90*/  LEA R3, R8, R3, 0x3 ;  /* 0x0000000308037211 */ /* 0x000fce00078e18ff */
.L_x_131:
[----:B---3--:R3:W4:Y:S02]  /*10da0*/  SYNCS.PHASECHK.TRANS64.TRYWAIT P0, [R3+URZ], R4 ;  /* 0x00000004030075a7 */ /* 0x008724000800017f */
[----:B----4-:R-:W-:Y:S05]  /*10db0*/  @!P0 NANOSLEEP.SYNCS 0x989680 ;  /* 0x009896800000895d */ /* 0x010fea0003900000 */
[----:B------:R-:W4:Y:S02]  /*10dc0*/  @!P0 SYNCS.PHASECHK.TRANS64 P0, [R3+URZ], R4 ;  /* 0x00000004030085a7 */ /* 0x000f24000800007f */
[----:B----4-:R-:W-:Y:S05]  /*10dd0*/  @!P0 BRA `(.L_x_131) ;  /* 0xfffffffc00f08947 */ /* 0x010fea000383ffff */
.L_x_10:
[----:B------:R-:W-:Y:S05]  /*10de0*/  BSYNC B6 ;  /* 0x0000000000067941 */ /* 0x000fea0003800000 */
.L_x_7:
[----:B------:R-:W-:Y:S05]  /*10df0*/  EXIT ;  /* 0x000000000000794d */ /* 0x000fea0003800000 */
.L_x_14:
[----:B------:R-:W-:-:S13]  /*10e00*/  R2UR UR4, R16 ;  /* 0x00000000100472ca */ /* 0x000fda00000e0000 */
[----:B0-----:R-:W-:-:S04]  /*10e10*/  IMAD.U32 R3, RZ, RZ, UR4 ;  /* 0x00000004ff037e24 */ /* 0x001fc8000f8e00ff */
[----:B------:R0:W1:Y:S03]  /*10e20*/  SYNCS.PHASECHK.TRANS64.TRYWAIT P1, [R3+URZ+0x38800], R2 ;  /* 0x03880002030075a7 */ /* 0x000066000802017f */
[----:B-1----:R-:W-:Y:S05]  /*10e30*/  @!P1 NANOSLEEP.SYNCS 0x989680 ;  /* 0x009896800000995d */ /* 0x002fea0003900000 */
[----:B------:R-:W1:Y:S02]  /*10e40*/  @!P1 SYNCS.PHASECHK.TRANS64 P1, [R3+URZ+0x38800], R2 ;  /* 0x03880002030095a7 */ /* 0x000e64000802007f */
[----:B-1----:R-:W-:Y:S05]  /*10e50*/  @!P1 BRA `(.L_x_14) ;  /* 0xfffffffc00e89947 */ /* 0x002fea000383ffff */
[----:B------:R-:W-:Y:S05]  /*10e60*/  BRA `(.L_x_132) ;  /* 0xffffff0400847947 */ /* 0x000fea000383ffff */
.L_x_18:
[----:B------:R-:W-:-:S13]  /*10e70*/  R2UR UR4, R16 ;  /* 0x00000000100472ca */ /* 0x000fda00000e0000 */
[----:B0-----:R-:W-:-:S04]  /*10e80*/  IMAD.U32 R3, RZ, RZ, UR4 ;  /* 0x00000004ff037e24 */ /* 0x001fc8000f8e00ff */
[----:B------:R0:W2:Y:S03]  /*10e90*/  SYNCS.PHASECHK.TRANS64.TRYWAIT P2, [R3+URZ+0x38830], R2 ;  /* 0x03883002030075a7 */ /* 0x0000a6000804017f */
[----:B--2---:R-:W-:Y:S05]  /*10ea0*/  @!P2 NANOSLEEP.SYNCS 0x989680 ;  /* 0x009896800000a95d */ /* 0x004fea0003900000 */
[----:B------:R-:W2:Y:S02]  /*10eb0*/  @!P2 SYNCS.PHASECHK.TRANS64 P2, [R3+URZ+0x38830], R2 ;  /* 0x038830020300a5a7 */ /* 0x000ea4000804007f */
[----:B--2---:R-:W-:Y:S05]  /*10ec0*/  @!P2 BRA `(.L_x_18) ;  /* 0xfffffffc00e8a947 */ /* 0x004fea000383ffff */
[----:B------:R-:W-:Y:S05]  /*10ed0*/  BRA `(.L_x_17) ;  /* 0xffffff0400a07947 */ /* 0x000fea000383ffff */
.L_x_23:
[----:B------:R-:W-:-:S13]  /*10ee0*/  R2UR UR6, R215 ;  /* 0x00000000d70672ca */ /* 0x000fda00000e0000 */
[----:B-1----:R-:W-:-:S04]  /*10ef0*/  IMAD.U32 R7, RZ, RZ, UR6 ;  /* 0x00000006ff077e24 */ /* 0x002fc8000f8e00ff */
[----:B------:R1:W2:Y:S03]  /*10f00*/  SYNCS.PHASECHK.TRANS64.TRYWAIT P2, [R7+URZ+0x38830], R2 ;  /* 0x03883002070075a7 */ /* 0x0002a6000804017f */
[----:B--2---:R-:W-:Y:S05]  /*10f10*/  @!P2 NANOSLEEP.SYNCS 0x989680 ;  /* 0x009896800000a95d */ /* 0x004fea0003900000 */
[----:B------:R-:W2:Y:S02]  /*10f20*/  @!P2 SYNCS.PHASECHK.TRANS64 P2, [R7+URZ+0x38830], R2 ;  /* 0x038830020700a5a7 */ /* 0x000ea4000804007f */
[----:B--2---:R-:W-:Y:S05]  /*10f30*/  @!P2 BRA `(.L_x_23) ;  /* 0xfffffffc00e8a947 */ /* 0x004fea000383ffff */
[----:B------:R-:W-:Y:S05]  /*10f40*/  BRA `(.L_x_22) ;  /* 0xffffff4400287947 */ /* 0x000fea000383ffff */
.L_x_27:
[----:B-1----:R-:W-:-:S04]  /*10f50*/  IMAD.U32 R3, RZ, RZ, UR7 ;  /* 0x00000007ff037e24 */ /* 0x002fc8000f8e00ff */
[----:B------:R1:W2:Y:S03]  /*10f60*/  SYNCS.PHASECHK.TRANS64.TRYWAIT P2, [R3+URZ+0x38850], R0 ;  /* 0x03885000030075a7 */ /* 0x0002a6000804017f */
[----:B--2---:R-:W-:Y:S05]  /*10f70*/  @!P2 NANOSLEEP.SYNCS 0x989680 ;  /* 0x009896800000a95d */ /* 0x004fea0003900000 */
[----:B------:R-:W2:Y:S02]  /*10f80*/  @!P2 SYNCS.PHASECHK.TRANS64 P2, [R3+URZ+0x38850], R0 ;  /* 0x038850000300a5a7 */ /* 0x000ea4000804007f */
[----:B--2---:R-:W-:Y:S05]  /*10f90*/  @!P2 BRA `(.L_x_27) ;  /* 0xfffffffc00eca947 */ /* 0x004fea000383ffff */
[----:B------:R-:W-:Y:S05]  /*10fa0*/  BRA `(.L_x_26) ;  /* 0xffffff6c005c7947 */ /* 0x000fea000383ffff */
.L_x_32:
[----:B-1----:R1:W2:Y:S02]  /*10fb0*/  SYNCS.PHASECHK.TRANS64.TRYWAIT P0, [R11+URZ+0x38850], R8 ;  /* 0x038850080b0075a7 */ /* 0x0022a4000800017f */
[----:B--2---:R-:W-:Y:S05]  /*10fc0*/  @!P0 NANOSLEEP.SYNCS 0x989680 ;  /* 0x009896800000895d */ /* 0x004fea0003900000 */
[----:B------:R-:W2:Y:S02]  /*10fd0*/  @!P0 SYNCS.PHASECHK.TRANS64 P0, [R11+URZ+0x38850], R8 ;  /* 0x038850080b0085a7 */ /* 0x000ea4000800007f */
[----:B--2---:R-:W-:Y:S05]  /*10fe0*/  @!P0 BRA `(.L_x_32) ;  /* 0xfffffffc00f08947 */ /* 0x004fea000383ffff */
[----:B------:R-:W-:Y:S05]  /*10ff0*/  BRA `(.L_x_31) ;  /* 0xffffff84005c7947 */ /* 0x000fea000383ffff */
.L_x_43:
[----:B------:R-:W-:Y:S01]  /*11000*/  IMAD.MOV.U32 R13, RZ, RZ, R0 ;  /* 0x000000ffff0d7224 */ /* 0x000fe200078e0000 */
[----:B------:R-:W-:Y:S01]  /*11010*/  MOV R12, RZ ;  /* 0x000000ff000c7202 */ /* 0x000fe20000000f00 */
[----:B------:R-:W-:Y:S02]  /*11020*/  IMAD.MOV.U32 R11, RZ, RZ, 0x1f ;  /* 0x0000001fff0b7424 */ /* 0x000fe400078e00ff */
[----:B------:R-:W-:-:S07]  /*11030*/  IMAD.MOV.U32 R15, RZ, RZ, -0x1 ;  /* 0xffffffffff0f7424 */ /* 0x000fce00078e00ff */
[----:B------:R-:W-:Y:S05]  /*11040*/  WARPSYNC.COLLECTIVE R15, `(.L_x_133) ;  /* 0x000000000f087348 */ /* 0x000fea0003c00000 */
[----:B------:R0:W1:Y:S02]  /*11050*/  SHFL.IDX P6, R14, R13, R12, R11 ;  /* 0x0000000c0d0e7389 */ /* 0x00006400000c000b */
[----:B01----:R-:W-:Y:S01]  /*11060*/  ENDCOLLECTIVE ;  /* 0x000000000000791b */ /* 0x003fe20003800000 */
.L_x_133:
[----:B------:R-:W-:Y:S05]  /*11070*/  BRA `(.L_x_134) ;  /* 0xffffffc000047947 */ /* 0x000fea000383ffff */
.L_x_45:
[----:B------:R-:W-:Y:S01]  /*11080*/  BSSY B0, `(.L_x_135) ;  /* 0x0000006000007945 */ /* 0x000fe20003800000 */
[----:B------:R-:W-:-:S07]  /*11090*/  IMAD.MOV.U32 R15, RZ, RZ, -0x1 ;  /* 0xffffffffff0f7424 */ /* 0x000fce00078e00ff */
[----:B0-----:R-:W-:Y:S05]  /*110a0*/  WARPSYNC.COLLECTIVE R15, `(.L_x_136) ;  /* 0x000000000f0c7348 */ /* 0x001fea0003c00000 */
[----:B------:R-:W-:Y:S02]  /*110b0*/  ELECT P6, UR62, PT ;  /* 0x00000000003e782f */ /* 0x000fe400038c0000 */
[----:B------:R-:W-:Y:S01]  /*110c0*/  MOV R14, UR62 ;  /* 0x0000003e000e7c02 */ /* 0x000fe20008000f00 */
[----:B0-----:R-:W-:Y:S10]  /*110d0*/  ENDCOLLECTIVE ;  /* 0x000000000000791b */ /* 0x001ff40003800000 */
.L_x_136:
[----:B------:R-:W-:Y:S05]  /*110e0*/  BSYNC B0 ;  /* 0x0000000000007941 */ /* 0x000fea0003800000 */
.L_x_135:
[----:B------:R-:W-:Y:S05]  /*110f0*/  BRA `(.L_x_137) ;  /* 0xffffffc000047947 */ /* 0x000fea000383ffff */
.L_x_47:
[----:B0-----:R-:W-:-:S04]  /*11100*/  IMAD.U32 R3, RZ, RZ, UR38 ;  /* 0x00000026ff037e24 */ /* 0x001fc8000f8e00ff */
[----:B------:R0:W1:Y:S03]  /*11110*/  SYNCS.PHASECHK.TRANS64.TRYWAIT P0, [R3+URZ+0x38840], R0 ;  /* 0x03884000030075a7 */ /* 0x000066000800017f */
[----:B-1----:R-:W-:Y:S05]  /*11120*/  @!P0 NANOSLEEP.SYNCS 0x989680 ;  /* 0x009896800000895d */ /* 0x002fea0003900000 */
[----:B------:R-:W1:Y:S02]  /*11130*/  @!P0 SYNCS.PHASECHK.TRANS64 P0, [R3+URZ+0x38840], R0 ;  /* 0x03884000030085a7 */ /* 0x000e64000800007f */
[----:B-1----:R-:W-:Y:S05]  /*11140*/  @!P0 BRA `(.L_x_47) ;  /* 0xfffffffc00ec8947 */ /* 0x002fea000383ffff */
[----:B------:R-:W-:Y:S05]  /*11150*/  BRA `(.L_x_138) ;  /* 0xffffffc0005c7947 */ /* 0x000fea000383ffff */
.L_x_50:
[----:B------:R-:W-:Y:S01]  /*11160*/  IMAD R8, R11, 0x80, R8 ;  /* 0x000000800b087824 */ /* 0x000fe200078e0208 */
[----:B------:R-:W-:Y:S01]  /*11170*/  MOV R13, R6 ;  /* 0x00000006000d7202 */ /* 0x000fe20000000f00 */
[----:B------:R-:W-:Y:S02]  /*11180*/  IMAD.MOV.U32 R12, RZ, RZ, RZ ;  /* 0x000000ffff0c7224 */ /* 0x000fe400078e00ff */
[----:B------:R-:W-:Y:S02]  /*11190*/  IMAD.MOV.U32 R11, RZ, RZ, 0x181f ;  /* 0x0000181fff0b7424 */ /* 0x000fe400078e00ff */
[----:B------:R-:W-:Y:S02]  /*111a0*/  IMAD.MOV.U32 R15, RZ, RZ, -0x1 ;  /* 0xffffffffff0f7424 */ /* 0x000fe400078e00ff */
[----:B------:R-:W-:-:S07]  /*111b0*/  VIADD R5, R8, 0x10 ;  /* 0x0000001008057836 */ /* 0x000fce0000000000 */
[----:B------:R-:W-:Y:S05]  /*111c0*/  WARPSYNC.COLLECTIVE R15, `(.L_x_139) ;  /* 0x000000000f087348 */ /* 0x000fea0003c00000 */
[----:B------:R0:W1:Y:S02]  /*111d0*/  SHFL.IDX P6, R14, R13, R12, R11 ;  /* 0x0000000c0d0e7389 */ /* 0x00006400000c000b */
[----:B01----:R-:W-:Y:S01]  /*111e0*/  ENDCOLLECTIVE ;  /* 0x000000000000791b */ /* 0x003fe20003800000 */
.L_x_139:
[----:B------:R-:W-:Y:S02]  /*111f0*/  IMAD.MOV.U32 R13, RZ, RZ, R7 ;  /* 0x000000ffff0d7224 */ /* 0x000fe400078e0007 */
[----:B------:R-:W-:-:S07]  /*11200*/  IMAD.MOV.U32 R2, RZ, RZ, R14 ;  /* 0x000000ffff027224 */ /* 0x000fce00078e000e */
[----:B------:R-:W-:Y:S05]  /*11210*/  WARPSYNC.COLLECTIVE R15, `(.L_x_140) ;  /* 0x000000000f087348 */ /* 0x000fea0003c00000 */
[----:B------:R0:W1:Y:S02]  /*11220*/  SHFL.IDX P6, R14, R13, R12, R11 ;  /* 0x0000000c0d0e7389 */ /* 0x00006400000c000b */
[----:B01----:R-:W-:Y:S01]  /*11230*/  ENDCOLLECTIVE ;  /* 0x000000000000791b */ /* 0x003fe20003800000 */
.L_x_140:
[----:B------:R-:W-:Y:S01]  /*11240*/  ULDC UR4, c[0x0][0x288] ;  /* 0x0000a20000047ab9 */ /* 0x000fe20000000800 */
[----:B------:R-:W-:Y:S01]  /*11250*/  ULDC.64 UR6, c[0x0][0x208] ;  /* 0x0000820000067ab9 */ /* 0x000fe20000000a00 */
[----:B------:R-:W-:-:S05]  /*11260*/  IMAD R0, R20, UR4, RZ ;  /* 0x0000000414007c24 */ /* 0x000fca000f8e02ff */
[----:B------:R-:W-:Y:S01]  /*11270*/  ISETP.GE.AND P4, PT, R8, R0, PT ;  /* 0x000000000800720c */ /* 0x000fe20003f86270 */
[----:B------:R-:W-:Y:S02]  /*11280*/  IMAD.MOV.U32 R13, RZ, RZ, R6 ;  /* 0x000000ffff0d7224 */ /* 0x000fe400078e0006 */
[----:B------:R-:W-:-:S10]  /*11290*/  IMAD.MOV.U32 R12, RZ, RZ, 0x1 ;  /* 0x00000001ff0c7424 */ /* 0x000fd400078e00ff */
[----:B------:R-:W-:Y:S02]  /*112a0*/  @!P4 LEA R21, R9, UR38, 0x1 ;  /* 0x000000260915cc11 */ /* 0x000fe4000f8e08ff */
[----:B------:R-:W-:-:S04]  /*112b0*/  MOV R3, R14 ;  /* 0x0000000e00037202 */ /* 0x000fc80000000f00 */
[----:B------:R-:W-:-:S04]  /*112c0*/  LOP3.LUT R3, R3, R2, RZ, 0x3c, !PT ;  /* 0x0000000203037212 */ /* 0x000fc800078e3cff */
[----:B------:R-:W-:-:S04]  /*112d0*/  LOP3.LUT R2, R3, R2, RZ, 0x3c, !PT ;  /* 0x0000000203027212 */ /* 0x000fc800078e3cff */
[----:B------:R-:W-:-:S03]  /*112e0*/  LOP3.LUT R3, R3, R2, RZ, 0x3c, !PT ;  /* 0x0000000203037212 */ /* 0x000fc600078e3cff */
[----:B------:R-:W-:-:S05]  /*112f0*/  @!P4 IMAD.WIDE.U32 R2, R10, 0x2, R2 ;  /* 0x000000020a02c825 */ /* 0x000fca00078e0002 */
[----:B------:R-:W-:Y:S01]  /*11300*/  @!PT LDS RZ, [RZ] ;  /* 0x00000000fffff984 */ /* 0x000fe20000000800 */
[----:B------:R-:W-:Y:S01]  /*11310*/  @!PT LDS RZ, [RZ] ;  /* 0x00000000fffff984 */ /* 0x000fe20000000800 */
[----:B------:R-:W-:Y:S01]  /*11320*/  @!PT LDS RZ, [RZ] ;  /* 0x00000000fffff984 */ /* 0x000fe20000000800 */
[----:B------:R0:W-:Y:S04]  /*11330*/  @!P4 LDGSTS.E.BYPASS.LTC128B.128 [R21+0x14400], desc[UR6][R2.64], !P3 ;  /* 0x144000000215cfae */ /* 0x0001e8000d901d46 */
[----:B------:R0:W-:Y:S04]  /*11340*/  @!P4 LDGSTS.E.BYPASS.LTC128B.128 [R21+0x18400], desc[UR6][R2.64+0x80], !P0 ;  /* 0x184000800215cfae */ /* 0x0001e8000c101d46 */
[----:B------:R0:W-:Y:S04]  /*11350*/  @!P4 LDGSTS.E.BYPASS.LTC128B.128 [R21+0x1c400], desc[UR6][R2.64+0x100], !P1 ;  /* 0x1c4001000215cfae */ /* 0x0001e8000c901d46 */
[----:B------:R0:W-:Y:S01]  /*11360*/  @!P4 LDGSTS.E.BYPASS.LTC128B.128 [R21+0x20400], desc[UR6][R2.64+0x180], !P2 ;  /* 0x204001800215cfae */ /* 0x0001e2000d101d46 */
[----:B------:R-:W-:-:S13]  /*11370*/  ISETP.GE.AND P4, PT, R5, R0, PT ;  /* 0x000000000500720c */ /* 0x000fda0003f86270 */
[----:B0-----:R-:W-:Y:S05]  /*11380*/  WARPSYNC.COLLECTIVE R15, `(.L_x_141) ;  /* 0x000000000f087348 */ /* 0x001fea0003c00000 */
[----:B------:R1:W2:Y:S02]  /*11390*/  SHFL.IDX P6, R14, R13, R12, R11 ;  /* 0x0000000c0d0e7389 */ /* 0x0002a400000c000b */
[----:B012---:R-:W-:Y:S01]  /*113a0*/  ENDCOLLECTIVE ;  /* 0x000000000000791b */ /* 0x007fe20003800000 */
.L_x_141:
[----:B------:R-:W-:Y:S01]  /*113b0*/  VIADD R3, R8, 0x20 ;  /* 0x0000002008037836 */ /* 0x000fe20000000000 */
[----:B------:R-:W-:Y:S01]  /*113c0*/  @!P4 LEA R20, R9, UR38, 0x1 ;  /* 0x000000260914cc11 */ /* 0x000fe2000f8e08ff */
[----:B------:R-:W-:Y:S02]  /*113d0*/  IMAD.MOV.U32 R13, RZ, RZ, R7 ;  /* 0x000000ffff0d7224 */ /* 0x000fe400078e0007 */
[----:B------:R-:W-:-:S07]  /*113e0*/  IMAD.MOV.U32 R5, RZ, RZ, R14 ;  /* 0x000000ffff057224 */ /* 0x000fce00078e000e */
[----:B------:R-:W-:Y:S05]  /*113f0*/  WARPSYNC.COLLECTIVE R15, `(.L_x_142) ;  /* 0x000000000f087348 */ /* 0x000fea0003c00000 */
[----:B------:R0:W1:Y:S02]  /*11400*/  SHFL.IDX P6, R14, R13, R12, R11 ;  /* 0x0000000c0d0e7389 */ /* 0x00006400000c000b */
[----:B01----:R-:W-:Y:S01]  /*11410*/  ENDCOLLECTIVE ;  /* 0x000000000000791b */ /* 0x003fe20003800000 */
.L_x_142:
[----:B------:R-:W-:Y:S01]  /*11420*/  ULDC.64 UR4, c[0x0][0x208] ;  /* 0x0000820000047ab9 */ /* 0x000fe20000000a00 */
[----:B------:R-:W-:Y:S02]  /*11430*/  IMAD.MOV.U32 R13, RZ, RZ, R6 ;  /* 0x000000ffff0d7224 */ /* 0x000fe400078e0006 */
[----:B------:R-:W-:Y:S01]  /*11440*/  IMAD.MOV.U32 R12, RZ, RZ, 0x2 ;  /* 0x00000002ff0c7424 */ /* 0x000fe200078e00ff */
[----:B------:R-:W-:-:S05]  /*11450*/  MOV R4, R14 ;  /* 0x0000000e00047202 */ /* 0x000fca0000000f00 */
        /* <DEDUP_REMOVED lines=12> */
.L_x_143:
[----:B------:R-:W-:Y:S01]  /*11520*/  VIADD R5, R8, 0x30 ;  /* 0x0000003008057836 */ /* 0x000fe20000000000 */
[----:B------:R-:W-:Y:S01]  /*11530*/  @!P4 LEA R21, R9, UR38, 0x1 ;  /* 0x000000260915cc11 */ /* 0x000fe2000f8e08ff */
[----:B------:R-:W-:Y:S02]  /*11540*/  IMAD.MOV.U32 R13, RZ, RZ, R7 ;  /* 0x000000ffff0d7224 */ /* 0x000fe400078e0007 */
[----:B------:R-:W-:-:S07]  /*11550*/  IMAD.MOV.U32 R3, RZ, RZ, R14 ;  /* 0x000000ffff037224 */ /* 0x000fce00078e000e */
[----:B------:R-:W-:Y:S05]  /*11560*/  WARPSYNC.COLLECTIVE R15, `(.L_x_144) ;  /* 0x000000000f087348 */ /* 0x000fea0003c00000 */
[----:B------:R0:W1:Y:S02]  /*11570*/  SHFL.IDX P6, R14, R13, R12, R11 ;  /* 0x0000000c0d0e7389 */ /* 0x00006400000c000b */
[----:B01----:R-:W-:Y:S01]  /*11580*/  ENDCOLLECTIVE ;  /* 0x000000000000791b */ /* 0x003fe20003800000 */
.L_x_144:
        /* <DEDUP_REMOVED lines=16> */
.L_x_145:
[----:B------:R-:W-:Y:S01]  /*11690*/  VIADD R3, R8, 0x40 ;  /* 0x0000004008037836 */ /* 0x000fe20000000000 */
[----:B------:R-:W-:Y:S01]  /*116a0*/  @!P4 LEA R20, R9, UR38, 0x1 ;  /* 0x000000260914cc11 */ /* 0x000fe2000f8e08ff */
[----:B------:R-:W-:Y:S02]  /*116b0*/  IMAD.MOV.U32 R13, RZ, RZ, R7 ;  /* 0x000000ffff0d7224 */ /* 0x000fe400078e0007 */
[----:B------:R-:W-:-:S07]  /*116c0*/  IMAD.MOV.U32 R5, RZ, RZ, R14 ;  /* 0x000000ffff057224 */ /* 0x000fce00078e000e */
[----:B------:R-:W-:Y:S05]  /*116d0*/  WARPSYNC.COLLECTIVE R15, `(.L_x_146) ;  /* 0x000000000f087348 */ /* 0x000fea0003c00000 */
[----:B------:R0:W1:Y:S02]  /*116e0*/  SHFL.IDX P6, R14, R13, R12, R11 ;  /* 0x0000000c0d0e7389 */ /* 0x00006400000c000b */
[----:B01----:R-:W-:Y:S01]  /*116f0*/  ENDCOLLECTIVE ;  /* 0x000000000000791b */ /* 0x003fe20003800000 */
.L_x_146:
        /* <DEDUP_REMOVED lines=16> */
.L_x_147:
[----:B------:R-:W-:Y:S01]  /*11800*/  VIADD R5, R8, 0x50 ;  /* 0x0000005008057836 */ /* 0x000fe20000000000 */
[----:B------:R-:W-:Y:S01]  /*11810*/  @!P4 LEA R21, R9, UR38, 0x1 ;  /* 0x000000260915cc11 */ /* 0x000fe2000f8e08ff */
[----:B------:R-:W-:Y:S02]  /*11820*/  IMAD.MOV.U32 R13, RZ, RZ, R7 ;  /* 0x000000ffff0d7224 */ /* 0x000fe400078e0007 */
[----:B------:R-:W-:-:S07]  /*11830*/  IMAD.MOV.U32 R3, RZ, RZ, R14 ;  /* 0x000000ffff037224 */ /* 0x000fce00078e000e */
[----:B------:R-:W-:Y:S05]  /*11840*/  WARPSYNC.COLLECTIVE R15, `(.L_x_148) ;  /* 0x000000000f087348 */ /* 0x000fea0003c00000 */
[----:B------:R0:W1:Y:S02]  /*11850*/  SHFL.IDX P6, R14, R13, R12, R11 ;  /* 0x0000000c0d0e7389 */ /* 0x00006400000c000b */
[----:B01----:R-:W-:Y:S01]  /*11860*/  ENDCOLLECTIVE ;  /* 0x000000000000791b */ /* 0x003fe20003800000 */
.L_x_148:
        /* <DEDUP_REMOVED lines=16> */
.L_x_149:
[----:B------:R-:W-:Y:S01]  /*11970*/  VIADD R3, R8, 0x60 ;  /* 0x0000006008037836 */ /* 0x000fe20000000000 */
[----:B------:R-:W-:Y:S01]  /*11980*/  @!P4 LEA R20, R9, UR38, 0x1 ;  /* 0x000000260914cc11 */ /* 0x000fe2000f8e08ff */
[----:B------:R-:W-:Y:S02]  /*11990*/  IMAD.MOV.U32 R13, RZ, RZ, R7 ;  /* 0x000000ffff0d7224 */ /* 0x000fe400078e0007 */
[----:B------:R-:W-:-:S07]  /*119a0*/  IMAD.MOV.U32 R5, RZ, RZ, R14 ;  /* 0x000000ffff057224 */ /* 0x000fce00078e000e */
[----:B------:R-:W-:Y:S05]  /*119b0*/  WARPSYNC.COLLECTIVE R15, `(.L_x_150) ;  /* 0x000000000f087348 */ /* 0x000fea0003c00000 */
[----:B------:R0:W1:Y:S02]  /*119c0*/  SHFL.IDX P6, R14, R13, R12, R11 ;  /* 0x0000000c0d0e7389 */ /* 0x00006400000c000b */
[----:B01----:R-:W-:Y:S01]  /*119d0*/  ENDCOLLECTIVE ;  /* 0x000000000000791b */ /* 0x003fe20003800000 */
.L_x_150:
        /* <DEDUP_REMOVED lines=16> */
.L_x_151:
[----:B------:R-:W-:Y:S01]  /*11ae0*/  @!P4 LEA R21, R9, UR38, 0x1 ;  /* 0x000000260915cc11 */ /* 0x000fe2000f8e08ff */
[----:B------:R-:W-:Y:S02]  /*11af0*/  IMAD.MOV.U32 R13, RZ, RZ, R7 ;  /* 0x000000ffff0d7224 */ /* 0x000fe400078e0007 */
[----:B------:R-:W-:-:S07]  /*11b00*/  IMAD.MOV.U32 R3, RZ, RZ, R14 ;  /* 0x000000ffff037224 */ /* 0x000fce00078e000e */
[----:B------:R-:W-:Y:S05]  /*11b10*/  WARPSYNC.COLLECTIVE R15, `(.L_x_152) ;  /* 0x000000000f087348 */ /* 0x000fea0003c00000 */
[----:B------:R0:W1:Y:S02]  /*11b20*/  SHFL.IDX P6, R14, R13, R12, R11 ;  /* 0x0000000c0d0e7389 */ /* 0x00006400000c000b */
[----:B01----:R-:W-:Y:S01]  /*11b30*/  ENDCOLLECTIVE ;  /* 0x000000000000791b */ /* 0x003fe20003800000 */
.L_x_152:
        /* <DEDUP_REMOVED lines=11> */
[----:B------:R0:W-:Y:S02]  /*11bf0*/  @!P4 LDGSTS.E.BYPASS.LTC128B.128 [R21+0x23400], desc[UR4][R2.64+0x180], !P2 ;  /* 0x234001800215cfae */ /* 0x0001e4000d101d44 */
[----:B0-----:R-:W-:Y:S05]  /*11c00*/  WARPSYNC.COLLECTIVE R15, `(.L_x_153) ;  /* 0x000000000f087348 */ /* 0x001fea0003c00000 */
[----:B------:R1:W2:Y:S02]  /*11c10*/  SHFL.IDX P6, R14, R13, R12, R11 ;  /* 0x0000000c0d0e7389 */ /* 0x0002a400000c000b */
[----:B012---:R-:W-:Y:S01]  /*11c20*/  ENDCOLLECTIVE ;  /* 0x000000000000791b */ /* 0x007fe20003800000 */
.L_x_153:
[----:B------:R-:W-:Y:S02]  /*11c30*/  IMAD.MOV.U32 R13, RZ, RZ, R7 ;  /* 0x000000ffff0d7224 */ /* 0x000fe400078e0007 */
[----:B------:R-:W-:-:S07]  /*11c40*/  IMAD.MOV.U32 R4, RZ, RZ, R14 ;  /* 0x000000ffff047224 */ /* 0x000fce00078e000e */
[----:B------:R-:W-:Y:S05]  /*11c50*/  WARPSYNC.COLLECTIVE R15, `(.L_x_154) ;  /* 0x000000000f087348 */ /* 0x000fea0003c00000 */
[----:B------:R0:W1:Y:S02]  /*11c60*/  SHFL.IDX P6, R14, R13, R12, R11 ;  /* 0x0000000c0d0e7389 */ /* 0x00006400000c000b */
[----:B01----:R-:W-:Y:S01]  /*11c70*/  ENDCOLLECTIVE ;  /* 0x000000000000791b */ /* 0x003fe20003800000 */
.L_x_154:
[----:B------:R-:W-:Y:S05]  /*11c80*/  BRA `(.L_x_155) ;  /* 0xffffffc000c87947 */ /* 0x000fea000383ffff */
.L_x_53:
[----:B-1----:R-:W-:-:S04]  /*11c90*/  IMAD.U32 R3, RZ, RZ, UR38 ;  /* 0x00000026ff037e24 */ /* 0x002fc8000f8e00ff */
[----:B------:R1:W2:Y:S03]  /*11ca0*/  SYNCS.PHASECHK.TRANS64.TRYWAIT P0, [R3+URZ+0x38820], R2 ;  /* 0x03882002030075a7 */ /* 0x0002a6000800017f */
[----:B--2---:R-:W-:Y:S05]  /*11cb0*/  @!P0 NANOSLEEP.SYNCS 0x989680 ;  /* 0x009896800000895d */ /* 0x004fea0003900000 */
[----:B------:R-:W2:Y:S02]  /*11cc0*/  @!P0 SYNCS.PHASECHK.TRANS64 P0, [R3+URZ+0x38820], R2 ;  /* 0x03882002030085a7 */ /* 0x000ea4000800007f */
[----:B--2---:R-:W-:Y:S05]  /*11cd0*/  @!P0 BRA `(.L_x_53) ;  /* 0xfffffffc00ec8947 */ /* 0x004fea000383ffff */
[----:B------:R-:W-:Y:S05]  /*11ce0*/  BRA `(.L_x_156) ;  /* 0xffffffc400287947 */ /* 0x000fea000383ffff */
.L_x_60:
[----:B-1----:R-:W-:-:S04]  /*11cf0*/  MOV R3, UR38 ;  /* 0x0000002600037c02 */ /* 0x002fc80008000f00 */
[----:B------:R1:W2:Y:S03]  /*11d00*/  SYNCS.PHASECHK.TRANS64.TRYWAIT P0, [R3+URZ+0x38848], R2 ;  /* 0x03884802030075a7 */ /* 0x0002a6000800017f */
[----:B--2---:R-:W-:Y:S05]  /*11d10*/  @!P0 NANOSLEEP.SYNCS 0x989680 ;  /* 0x009896800000895d */ /* 0x004fea0003900000 */
[----:B------:R-:W2:Y:S02]  /*11d20*/  @!P0 SYNCS.PHASECHK.TRANS64 P0, [R3+URZ+0x38848], R2 ;  /* 0x03884802030085a7 */ /* 0x000ea4000800007f */
[----:B--2---:R-:W-:Y:S05]  /*11d30*/  @!P0 BRA `(.L_x_60) ;  /* 0xfffffffc00ec8947 */ /* 0x004fea000383ffff */
[----:B------:R-:W-:Y:S05]  /*11d40*/  BRA `(.L_x_157) ;  /* 0xffffffc800047947 */ /* 0x000fea000383ffff */
.L_x_68:
[----:B0-----:R-:W-:-:S04]  /*11d50*/  IMAD.U32 R3, RZ, RZ, UR38 ;  /* 0x00000026ff037e24 */ /* 0x001fc8000f8e00ff */
[----:B------:R0:W1:Y:S03]  /*11d60*/  SYNCS.PHASECHK.TRANS64.TRYWAIT P0, [R3+URZ+0x38860], R2 ;  /* 0x03886002030075a7 */ /* 0x000066000800017f */
[----:B-1----:R-:W-:Y:S05]  /*11d70*/  @!P0 NANOSLEEP.SYNCS 0x989680 ;  /* 0x009896800000895d */ /* 0x002fea0003900000 */
[----:B------:R-:W1:Y:S02]  /*11d80*/  @!P0 SYNCS.PHASECHK.TRANS64 P0, [R3+URZ+0x38860], R2 ;  /* 0x03886002030085a7 */ /* 0x000e64000800007f */
[----:B-1----:R-:W-:Y:S05]  /*11d90*/  @!P0 BRA `(.L_x_68) ;  /* 0xfffffffc00ec8947 */ /* 0x002fea000383ffff */
[----:B------:R-:W-:Y:S05]  /*11da0*/  BRA `(.L_x_158) ;  /* 0xffffffcc00187947 */ /* 0x000fea000383ffff */
.L_x_79:
[----:B-1----:R-:W-:-:S04]  /*11db0*/  IMAD.U32 R3, RZ, RZ, UR38 ;  /* 0x00000026ff037e24 */ /* 0x002fc8000f8e00ff */
[----:B------:R1:W2:Y:S03]  /*11dc0*/  SYNCS.PHASECHK.TRANS64.TRYWAIT P0, [R3+URZ+0x38840], R2 ;  /* 0x03884002030075a7 */ /* 0x0002a6000800017f */
[----:B--2---:R-:W-:Y:S05]  /*11dd0*/  @!P0 NANOSLEEP.SYNCS 0x989680 ;  /* 0x009896800000895d */ /* 0x004fea0003900000 */
[----:B------:R-:W2:Y:S02]  /*11de0*/  @!P0 SYNCS.PHASECHK.TRANS64 P0, [R3+URZ+0x38840], R2 ;  /* 0x03884002030085a7 */ /* 0x000ea4000800007f */
[----:B--2---:R-:W-:Y:S05]  /*11df0*/  @!P0 BRA `(.L_x_79) ;  /* 0xfffffffc00ec8947 */ /* 0x004fea000383ffff */
[----:B------:R-:W-:Y:S05]  /*11e00*/  BRA `(.L_x_159) ;  /* 0xffffffd000a87947 */ /* 0x000fea000383ffff */
.L_x_87:
[----:B0-----:R-:W-:-:S04]  /*11e10*/  IMAD.U32 R3, RZ, RZ, UR38 ;  /* 0x00000026ff037e24 */ /* 0x001fc8000f8e00ff */
[----:B------:R0:W1:Y:S03]  /*11e20*/  SYNCS.PHASECHK.TRANS64.TRYWAIT P0, [R3+URZ+0x38868], R2 ;  /* 0x03886802030075a7 */ /* 0x000066000800017f */
[----:B-1----:R-:W-:Y:S05]  /*11e30*/  @!P0 NANOSLEEP.SYNCS 0x989680 ;  /* 0x009896800000895d */ /* 0x002fea0003900000 */
[----:B------:R-:W1:Y:S02]  /*11e40*/  @!P0 SYNCS.PHASECHK.TRANS64 P0, [R3+URZ+0x38868], R2 ;  /* 0x03886802030085a7 */ /* 0x000e64000800007f */
[----:B-1----:R-:W-:Y:S05]  /*11e50*/  @!P0 BRA `(.L_x_87) ;  /* 0xfffffffc00ec8947 */ /* 0x002fea000383ffff */
[----:B------:R-:W-:Y:S05]  /*11e60*/  BRA `(.L_x_160) ;  /* 0xffffffd400b87947 */ /* 0x000fea000383ffff */
.L_x_98:
[----:B-1----:R-:W-:-:S04]  /*11e70*/  IMAD.U32 R3, RZ, RZ, UR38 ;  /* 0x00000026ff037e24 */ /* 0x002fc8000f8e00ff */
[----:B------:R1:W2:Y:S03]  /*11e80*/  SYNCS.PHASECHK.TRANS64.TRYWAIT P0, [R3+URZ+0x38848], R2 ;  /* 0x03884802030075a7 */ /* 0x0002a6000800017f */
[----:B--2---:R-:W-:Y:S05]  /*11e90*/  @!P0 NANOSLEEP.SYNCS 0x989680 ;  /* 0x009896800000895d */ /* 0x004fea0003900000 */
[----:B------:R-:W2:Y:S02]  /*11ea0*/  @!P0 SYNCS.PHASECHK.TRANS64 P0, [R3+URZ+0x38848], R2 ;  /* 0x03884802030085a7 */ /* 0x000ea4000800007f */
[----:B--2---:R-:W-:Y:S05]  /*11eb0*/  @!P0 BRA `(.L_x_98) ;  /* 0xfffffffc00ec8947 */ /* 0x004fea000383ffff */
[----:B------:R-:W-:Y:S05]  /*11ec0*/  BRA `(.L_x_161) ;  /* 0xffffffdc00607947 */ /* 0x000fea000383ffff */
.L_x_106:
[----:B0-----:R-:W-:-:S04]  /*11ed0*/  IMAD.U32 R3, RZ, RZ, UR38 ;  /* 0x00000026ff037e24 */ /* 0x001fc8000f8e00ff */
[----:B------:R0:W1:Y:S03]  /*11ee0*/  SYNCS.PHASECHK.TRANS64.TRYWAIT P0, [R3+URZ+0x38860], R2 ;  /* 0x03886002030075a7 */ /* 0x000066000800017f */
[----:B-1----:R-:W-:Y:S05]  /*11ef0*/  @!P0 NANOSLEEP.SYNCS 0x989680 ;  /* 0x009896800000895d */ /* 0x002fea0003900000 */
[----:B------:R-:W1:Y:S02]  /*11f00*/  @!P0 SYNCS.PHASECHK.TRANS64 P0, [R3+URZ+0x38860], R2 ;  /* 0x03886002030085a7 */ /* 0x000e64000800007f */
[----:B-1----:R-:W-:Y:S05]  /*11f10*/  @!P0 BRA `(.L_x_106) ;  /* 0xfffffffc00ec8947 */ /* 0x002fea000383ffff */
[----:B------:R-:W-:Y:S05]  /*11f20*/  BRA `(.L_x_162) ;  /* 0xffffffe0006c7947 */ /* 0x000fea000383ffff */
.L_x_116:
[----:B-1----:R1:W2:Y:S02]  /*11f30*/  SYNCS.PHASECHK.TRANS64.TRYWAIT P0, [R3+URZ+0x38860], R0 ;  /* 0x03886000030075a7 */ /* 0x0022a4000800017f */
[----:B--2---:R-:W-:Y:S05]  /*11f40*/  @!P0 NANOSLEEP.SYNCS 0x989680 ;  /* 0x009896800000895d */ /* 0x004fea0003900000 */
[----:B------:R-:W2:Y:S02]  /*11f50*/  @!P0 SYNCS.PHASECHK.TRANS64 P0, [R3+URZ+0x38860], R0 ;  /* 0x03886000030085a7 */ /* 0x000ea4000800007f */
[----:B--2---:R-:W-:Y:S05]  /*11f60*/  @!P0 BRA `(.L_x_116) ;  /* 0xfffffffc00f08947 */ /* 0x004fea000383ffff */
[----:B------:R-:W-:Y:S05]  /*11f70*/  BRA `(.L_x_163) ;  /* 0xffffffe400a47947 */ /* 0x000fea000383ffff */
.L_x_123:
[----:B-1----:R1:W2:Y:S02]  /*11f80*/  SYNCS.PHASECHK.TRANS64.TRYWAIT P0, [R2+URZ+0x38820], R3 ;  /* 0x03882003020075a7 */ /* 0x0022a4000800017f */
[----:B--2---:R-:W-:Y:S05]  /*11f90*/  @!P0 NANOSLEEP.SYNCS 0x989680 ;  /* 0x009896800000895d */ /* 0x004fea0003900000 */
[----:B------:R-:W2:Y:S02]  /*11fa0*/  @!P0 SYNCS.PHASECHK.TRANS64 P0, [R2+URZ+0x38820], R3 ;  /* 0x03882003020085a7 */ /* 0x000ea4000800007f */
[----:B--2---:R-:W-:Y:S05]  /*11fb0*/  @!P0 BRA `(.L_x_123) ;  /* 0xfffffffc00f08947 */ /* 0x004fea000383ffff */
[----:B------:R-:W-:Y:S05]  /*11fc0*/  BRA `(.L_x_164) ;  /* 0xffffffe800dc7947 */ /* 0x000fea000383ffff */
.L_x_124:
[----:B------:R-:W2:Y:S01]  /*11fd0*/  S2R R4, SR_TID.X ;  /* 0x0000000000047919 */ /* 0x000ea20000002100 */
[----:B------:R-:W-:Y:S01]  /*11fe0*/  BSSY B0, `(.L_x_165) ;  /* 0x000000a000007945 */ /* 0x000fe20003800000 */
[----:B0-----:R-:W-:Y:S02]  /*11ff0*/  IMAD.MOV.U32 R12, RZ, RZ, RZ ;  /* 0x000000ffff0c7224 */ /* 0x001fe400078e00ff */
[----:B------:R-:W-:Y:S02]  /*12000*/  IMAD.MOV.U32 R11, RZ, RZ, 0x1f ;  /* 0x0000001fff0b7424 */ /* 0x000fe400078e00ff */
[----:B------:R-:W-:Y:S01]  /*12010*/  IMAD.MOV.U32 R15, RZ, RZ, -0x1 ;  /* 0xffffffffff0f7424 */ /* 0x000fe200078e00ff */
[----:B--2---:R-:W-:-:S04]  /*12020*/  SHF.R.U32.HI R4, RZ, 0x5, R4 ;  /* 0x00000005ff047819 */ /* 0x004fc80000011604 */
[----:B------:R-:W-:-:S04]  /*12030*/  LOP3.LUT R4, R4, 0x3, RZ, 0xc0, !PT ;  /* 0x0000000304047812 */ /* 0x000fc800078ec0ff */
[----:B------:R-:W-:-:S07]  /*12040*/  MOV R13, R4 ;  /* 0x00000004000d7202 */ /* 0x000fce0000000f00 */
[----:B-1----:R-:W-:Y:S05]  /*12050*/  WARPSYNC.COLLECTIVE R15, `(.L_x_166) ;  /* 0x000000000f087348 */ /* 0x002fea0003c00000 */
[----:B------:R0:W2:Y:S02]  /*12060*/  SHFL.IDX P6, R14, R13, R12, R11 ;  /* 0x0000000c0d0e7389 */ /* 0x0000a400000c000b */
[----:B012---:R-:W-:Y:S01]  /*12070*/  ENDCOLLECTIVE ;  /* 0x000000000000791b */ /* 0x007fe20003800000 */
.L_x_166:
[----:B------:R-:W-:Y:S05]  /*12080*/  BSYNC B0 ;  /* 0x0000000000007941 */ /* 0x000fea0003800000 */
.L_x_165:
[----:B------:R-:W-:Y:S05]  /*12090*/  BRA `(.L_x_167) ;  /* 0xffffffe800c07947 */ /* 0x000fea000383ffff */
.L_x_125:
[----:B------:R-:W-:Y:S01]  /*120a0*/  BSSY B0, `(.L_x_168) ;  /* 0x0000006000007945 */ /* 0x000fe20003800000 */
[----:B------:R-:W-:-:S07]  /*120b0*/  IMAD.MOV.U32 R15, RZ, RZ, -0x1 ;  /* 0xffffffffff0f7424 */ /* 0x000fce00078e00ff */
[----:B01----:R-:W-:Y:S05]  /*120c0*/  WARPSYNC.COLLECTIVE R15, `(.L_x_169) ;  /* 0x000000000f0c7348 */ /* 0x003fea0003c00000 */
[----:B------:R-:W-:Y:S02]  /*120d0*/  ELECT P6, UR62, PT ;  /* 0x00000000003e782f */ /* 0x000fe400038c0000 */
[----:B------:R-:W-:Y:S01]  /*120e0*/  MOV R14, UR62 ;  /* 0x0000003e000e7c02 */ /* 0x000fe20008000f00 */
[----:B01----:R-:W-:Y:S10]  /*120f0*/  ENDCOLLECTIVE ;  /* 0x000000000000791b */ /* 0x003ff40003800000 */
.L_x_169:
[----:B------:R-:W-:Y:S05]  /*12100*/  BSYNC B0 ;  /* 0x0000000000007941 */ /* 0x000fea0003800000 */
.L_x_168:
[----:B------:R-:W-:Y:S05]  /*12110*/  BRA `(.L_x_170) ;  /* 0xffffffe800b47947 */ /* 0x000fea000383ffff */
.L_x_127:
[----:B-1----:R1:W2:Y:S02]  /*12120*/  SYNCS.PHASECHK.TRANS64.TRYWAIT P0, [R6+URZ], R5 ;  /* 0x00000005060075a7 */ /* 0x0022a4000800017f */
[----:B--2---:R-:W-:Y:S05]  /*12130*/  @!P0 NANOSLEEP.SYNCS 0x989680 ;  /* 0x009896800000895d */ /* 0x004fea0003900000 */
[----:B------:R-:W2:Y:S02]  /*12140*/  @!P0 SYNCS.PHASECHK.TRANS64 P0, [R6+URZ], R5 ;  /* 0x00000005060085a7 */ /* 0x000ea4000800007f */
[----:B--2---:R-:W-:Y:S05]  /*12150*/  @!P0 BRA `(.L_x_127) ;  /* 0xfffffffc00f08947 */ /* 0x004fea000383ffff */
[----:B------:R-:W-:Y:S05]  /*12160*/  BRA `(.L_x_171) ;  /* 0xffffffe800e87947 */ /* 0x000fea000383ffff */
.L_x_128:
[----:B--2---:R2:W3:Y:S02]  /*12170*/  SYNCS.PHASECHK.TRANS64.TRYWAIT P0, [R3+URZ], R4 ;  /* 0x00000004030075a7 */ /* 0x0044e4000800017f */
[----:B---3--:R-:W-:Y:S05]  /*12180*/  @!P0 NANOSLEEP.SYNCS 0x989680 ;  /* 0x009896800000895d */ /* 0x008fea0003900000 */
[----:B------:R-:W3:Y:S02]  /*12190*/  @!P0 SYNCS.PHASECHK.TRANS64 P0, [R3+URZ], R4 ;  /* 0x00000004030085a7 */ /* 0x000ee4000800007f */
[----:B---3--:R-:W-:Y:S05]  /*121a0*/  @!P0 BRA `(.L_x_128) ;  /* 0xfffffffc00f08947 */ /* 0x008fea000383ffff */
[----:B------:R-:W-:Y:S05]  /*121b0*/  BRA `(.L_x_172) ;  /* 0xffffffe800dc7947 */ /* 0x000fea000383ffff */
.L_x_130:
[----:B--2---:R2:W3:Y:S02]  /*121c0*/  SYNCS.PHASECHK.TRANS64.TRYWAIT P0, [R0+URZ], R5 ;  /* 0x00000005000075a7 */ /* 0x0044e4000800017f */
[----:B---3--:R-:W-:Y:S05]  /*121d0*/  @!P0 NANOSLEEP.SYNCS 0x989680 ;  /* 0x009896800000895d */ /* 0x008fea0003900000 */
[----:B------:R-:W3:Y:S02]  /*121e0*/  @!P0 SYNCS.PHASECHK.TRANS64 P0, [R0+URZ], R5 ;  /* 0x00000005000085a7 */ /* 0x000ee4000800007f */
[----:B---3--:R-:W-:Y:S05]  /*121f0*/  @!P0 BRA `(.L_x_130) ;  /* 0xfffffffc00f08947 */ /* 0x008fea000383ffff */
[----:B------:R-:W-:Y:S05]  /*12200*/  BRA `(.L_x_173) ;  /* 0xffffffe800e07947 */ /* 0x000fea000383ffff */
.L_x_174:
[----:B------:R-:W-:-:S00]  /*12210*/  BRA `(.L_x_174) ;  /* 0xfffffffc00fc7947 */ /* 0x000fc0000383ffff */
[----:B------:R-:W-:-:S00]  /*12220*/  NOP ;  /* 0x0000000000007918 */ /* 0x000fc00000000000 */
        /* <DEDUP_REMOVED lines=13> */
.L_x_3200:


//--------------------- .text._ZN7cutlass13device_kernelIN5flash11enable_sm90INS1_16FlashAttnFwdSm90INS1_25CollectiveMainloopFwdSm90ILi2EN4cute5tupleIJNS5_1CILi1EEES8_S8_EEENS6_IJNS7_ILi128EEENS7_ILi80EEENS7_ILi256EEEEEELi256ENS_10bfloat16_tEfNS_4arch4Sm90ELb0ELb0ELb0ELb1ELb0ELb0ELb0ELb1ELb1ELb1ELb1ELb0EEENS1_21CollectiveEpilogueFwdINS6_IJSA_SC_SB_EEES9_SE_SG_Li256ELb1ELb1ELb1ELb0EEENS1_36VarlenDynamicPersistentTileSchedulerILi128ELi80ELi256ELi128ELb1ELb1ELb1ELb0ELb1ELb1EEEEEEEEEvNT_6ParamsE --------------------------
	.section	.text._ZN7cutlass13device_kernelIN5flash11enable_sm90INS1_16FlashAttnFwdSm90INS1_25CollectiveMainloopFwdSm90ILi2EN4cute5tupleIJNS5_1CILi1EEES8_S8_EEENS6_IJNS7_ILi128EEENS7_ILi80EEENS7_ILi256EEEEEELi256ENS_10bfloat16_tEfNS_4arch4Sm90ELb0ELb0ELb0ELb1ELb0ELb0ELb0ELb1ELb1ELb1ELb1ELb0EEENS1_21CollectiveEpilogueFwdINS6_IJSA_SC_SB_EEES9_SE_SG_Li256ELb1ELb1ELb1ELb0EEENS1_36VarlenDynamicPersistentTileSchedulerILi128ELi80ELi256ELi128ELb1ELb1ELb1ELb0ELb1ELb1EEEEEEEEEvNT_6ParamsE,"ax",@progbits
	.align	128
.text._ZN7cutlass13device_kernelIN5flash11enable_sm90INS1_16FlashAttnFwdSm90INS1_25CollectiveMainloopFwdSm90ILi2EN4cute5tupleIJNS5_1CILi1EEES8_S8_EEENS6_IJNS7_ILi128EEENS7_ILi80EEENS7_ILi256EEEEEELi256ENS_10bfloat16_tEfNS_4arch4Sm90ELb0ELb0ELb0ELb1ELb0ELb0ELb0ELb1ELb1ELb1ELb1ELb0EEENS1_21CollectiveEpilogueFwdINS6_IJSA_SC_SB_EEES9_SE_SG_Li256ELb1ELb1ELb1ELb0EEENS1_36VarlenDynamicPersistentTileSchedulerILi128ELi80ELi256ELi128ELb1ELb1ELb1ELb0ELb1ELb1EEEEEEEEEvNT_6ParamsE:
        .type           _ZN7cutlass13device_kernelIN5flash11enable_sm90INS1_16FlashAttnFwdSm90INS1_25CollectiveMainloopFwdSm90ILi2EN4cute5tupleIJNS5_1CILi1EEES8_S8_EEENS6_IJNS7_ILi128EEENS7_ILi80EEENS7_ILi256EEEEEELi256ENS_10bfloat16_tEfNS_4arch4Sm90ELb0ELb0ELb0ELb1ELb0ELb0ELb0ELb1ELb1ELb1ELb1ELb0EEENS1_21CollectiveEpilogueFwdINS6_IJSA_SC_SB_EEES9_SE_SG_Li256ELb1ELb1ELb1ELb0EEENS1_36VarlenDynamicPersistentTileSchedulerILi128ELi80ELi256ELi128ELb1ELb1ELb1ELb0ELb1ELb1EEEEEEEEEvNT_6ParamsE,@function
        .size           _ZN7cutlass13device_kernelIN5flash11enable_sm90INS1_16FlashAttnFwdSm90INS1_25CollectiveMainloopFwdSm90ILi2EN4cute5tupleIJNS5_1CILi1EEES8_S8_EEENS6_IJNS7_ILi128EEENS7_ILi80EEENS7_ILi256EEEEEELi256ENS_10bfloat16_tEfNS_4arch4Sm90ELb0ELb0ELb0ELb1ELb0ELb0ELb0ELb1ELb1ELb1ELb1ELb0EEENS1_21CollectiveEpilogueFwdINS6_IJSA_SC_SB_EEES9_SE_SG_Li256ELb1ELb1ELb1ELb0EEENS1_36VarlenDynamicPersistentTileSchedulerILi128ELi80ELi256ELi128ELb1ELb1ELb1ELb0ELb1ELb1EEEEEEEEEvNT_6ParamsE,(.L_x_3201 - _ZN7cutlass13device_kernelIN5flash11enable_sm90INS1_16FlashAttnFwdSm90INS1_25CollectiveMainloopFwdSm90ILi2EN4cute5tupleIJNS5_1CILi1EEES8_S8_EEENS6_IJNS7_ILi128EEENS7_ILi80EEENS7_ILi256EEEEEELi256ENS_10bfloat16_tEfNS_4arch4Sm90ELb0ELb0ELb0ELb1ELb0ELb0ELb0ELb1ELb1ELb1ELb1ELb0EEENS1_21CollectiveEpilogueFwdINS6_IJSA_SC_SB_EEES9_SE_SG_Li256ELb1ELb1ELb1ELb0EEENS1_36VarlenDynamicPersistentTileSchedulerILi128ELi80ELi256ELi128ELb1ELb1ELb1ELb0ELb1ELb1EEEEEEEEEvNT_6ParamsE)
        .other          _ZN7cutlass13device_kernelIN5flash11enable_sm90INS1_16FlashAttnFwdSm90INS1_25CollectiveMainloopFwdSm90ILi2EN4cute5tupleIJNS5_1CILi1EEES8_S8_EEENS6_IJNS7_ILi128EEENS7_ILi80EEENS7_ILi256EEEEEELi256ENS_10bfloat16_tEfNS_4arch4Sm90ELb0ELb0ELb0ELb1ELb0ELb0ELb0ELb1ELb1ELb1ELb1ELb0EEENS1_21CollectiveEpilogueFwdINS6_IJSA_SC_SB_EEES9_SE_SG_Li256ELb1ELb1ELb1ELb0EEENS1_36VarlenDynamicPersistentTileSchedulerILi128ELi80ELi256ELi128ELb1ELb1ELb1ELb0ELb1ELb1EEEEEEEEEvNT_6ParamsE,@"STO_CUDA_ENTRY STV_DEFAULT"
_ZN7cutlass13device_kernelIN5flash11enable_sm90INS1_16FlashAttnFwdSm90INS1_25CollectiveMainloopFwdSm90ILi2EN4cute5tupleIJNS5_1CILi1EEES8_S8_EEENS6_IJNS7_ILi128EEENS7_ILi80EEENS7_ILi256EEEEEELi256ENS_10bfloat16_tEfNS_4arch4Sm90ELb0ELb0ELb0ELb1ELb0ELb0ELb0ELb1ELb1ELb1ELb1ELb0EEENS1_21CollectiveEpilogueFwdINS6_IJSA_SC_SB_EEES9_SE_SG_Li256ELb1ELb1ELb1ELb0EEENS1_36VarlenDynamicPersistentTileSchedulerILi128ELi80ELi256ELi128ELb1ELb1ELb1ELb0ELb1ELb1EEEEEEEEEvNT_6ParamsE:
[----:B------:R-:W0:Y:S02]  /*0000*/  LDC R1, c[0x0][0x28] ;  /* 0x00000a00ff017b82 */ /* 0x000e240000000800 */
[----:B0-----:R-:W-:Y:S01]  /*0010*/  VIADD R1, R1, 0xffffff88 ;  /* 0xffffff8801017836 */ /* 0x001fe20000000000 */
[----:B------:R-:W0:Y:S01]  /*0020*/  S2R R6, SR_TID.X ;  /* 0x0000000000067919 */ /* 0x000e220000002100 */
[----:B------:R-:W-:Y:S01]  /*0030*/  ELECT P0, URZ, PT ;  /* 0x00000000003f782f */ /* 0x000fe20003800000 */
[----:B------:R-:W-:Y:S01]  /*0040*/  BSSY B0, `(.L_x_175) ;  /* 0x000000e000007945 */ /* 0x000fe20003800000 */
[----:B0-----:R-:W-:-:S05]  /*0050*/  SHF.R.U32.HI R0, RZ, 0x5, R6 ;  /* 0x00000005ff007819 */ /* 0x001fca0000011606 */
[----:B------:R-:W0:Y:S02]  /*0060*/  SHFL.IDX PT, R2, R0, RZ, 0x1f ;  /* 0x00001fff00027589 */ /* 0x000e2400000e0000 */
[----:B0-----:R-:W-:Y:S02]  /*0070*/  ISETP.EQ.AND P0, PT, R2, RZ, P0 ;  /* 0x000000ff0200720c */ /* 0x001fe40000702270 */
[----:B------:R-:W-:-:S11]  /*0080*/  SHF.R.U32.HI R2, RZ, 0x7, R6 ;  /* 0x00000007ff027819 */ /* 0x000fd60000011606 */
        /* <DEDUP_REMOVED lines=9> */
.L_x_176:
[----:B------:R-:W-:Y:S05]  /*0120*/  BSYNC B0 ;  /* 0x0000000000007941 */ /* 0x000fea0003800000 */
.L_x_175:
[----:B------:R-:W-:Y:S01]  /*0130*/  VOTEU.ANY UP0, P0 ;  /* 0x00000000003f7886 */ /* 0x000fe20000000100 */
[----:B------:R-:W0:Y:S01]  /*0140*/  SHFL.IDX PT, R2, R2, RZ, 0x1f ;  /* 0x00001fff02027589 */ /* 0x000e2200000e0000 */
[----:B------:R-:W-:Y:S01]  /*0150*/  UMOV UR4, 0x80 ;  /* 0x0000008000047882 */ /* 0x000fe20000000000 */
[----:B------:R-:W-:Y:S01]  /*0160*/  UMOV UR7, 0x100 ;  /* 0x0000010000077882 */ /* 0x000fe20000000000 */
[----:B------:R-:W-:Y:S01]  /*0170*/  VOTEU.ANY UP1, P0 ;  /* 0x00000000003f7886 */ /* 0x000fe20000020100 */
[----:B------:R-:W1:Y:S01]  /*0180*/  @UP0 S2UR UR8, SR_CgaCtaId ;  /* 0x00000000000809c3 */ /* 0x000e620000008800 */
[----:B------:R-:W2:Y:S01]  /*0190*/  SHFL.IDX PT, R3, R0, RZ, 0x1f ;  /* 0x00001fff00037589 */ /* 0x000ea200000e0000 */
[----:B------:R-:W-:Y:S01]  /*01a0*/  @UP0 UMOV UR6, 0x400 ;  /* 0x0000040000060882 */ /* 0x000fe20000000000 */
[----:B------:R-:W-:-:S04]  /*01b0*/  @UP0 UIADD3 UR4, -UR4, 0x100000, URZ ;  /* 0x0010000004040890 */ /* 0x000fc8000fffe13f */
[----:B------:R-:W-:Y:S02]  /*01c0*/  @UP0 USHF.L.U32 UR5, UR4, 0xb, URZ ;  /* 0x0000000b04050899 */ /* 0x000fe4000800063f */
[----:B------:R-:W-:Y:S01]  /*01d0*/  @UP0 USHF.L.U32 UR4, UR4, 0x1, URZ ;  /* 0x0000000104040899 */ /* 0x000fe2000800063f */
[----:B------:R-:W-:Y:S01]  /*01e0*/  VOTEU.ANY UP2, P0 ;  /* 0x00000000003f7886 */ /* 0x000fe20000040100 */
[----:B0-----:R-:W-:Y:S01]  /*01f0*/  R2UR UR9, R2 ;  /* 0x00000000020972ca */ /* 0x001fe200000e0000 */
[----:B-1----:R-:W-:Y:S01]  /*0200*/  @UP0 ULEA UR8, UR8, UR6, 0x18 ;  /* 0x0000000608080291 */ /* 0x002fe2000f8ec03f */
[----:B--2---:R-:W-:Y:S01]  /*0210*/  ISETP.NE.AND P1, PT, R3, RZ, PT ;  /* 0x000000ff0300720c */ /* 0x004fe20003f25270 */
[----:B------:R-:W-:-:S04]  /*0220*/  @UP0 UIADD3 UR6, -UR7, 0x100000, URZ ;  /* 0x0010000007060890 */ /* 0x000fc8000fffe13f */
[----:B------:R-:W-:Y:S02]  /*0230*/  @UP0 USHF.L.U32 UR7, UR6, 0xb, URZ ;  /* 0x0000000b06070899 */ /* 0x000fe4000800063f */
[----:B------:R-:W-:-:S04]  /*0240*/  @UP0 USHF.L.U32 UR6, UR6, 0x1, URZ ;  /* 0x0000000106060899 */ /* 0x000fc8000800063f */
[----:B------:R-:W-:Y:S01]  /*0250*/  UISETP.NE.AND UP0, UPT, UR9, URZ, UPT ;  /* 0x0000003f0900728c */ /* 0x000fe2000bf05270 */
[----:B------:R-:W0:Y:S02]  /*0260*/  FENCE.VIEW.ASYNC.S ;  /* 0x00000000000073c6 */ /* 0x000e240000000000 */
[----:B0-----:R0:W1:Y:S05]  /*0270*/  @UP1 SYNCS.EXCH.64 URZ, [UR8+0x38800], UR4 ;  /* 0x03880004083f15b2 */ /* 0x00106a0008000100 */
[----:B------:R0:W2:Y:S01]  /*0280*/  @UP2 SYNCS.EXCH.64 URZ, [UR8+0x38820], UR6 ;  /* 0x03882006083f25b2 */ /* 0x0000a20008000100 */
[----:B------:R-:W-:Y:S05]  /*0290*/  @P1 BRA `(.L_x_177) ;  /* 0x0000000000481947 */ /* 0x000fea0003800000 */
[----:B0-----:R-:W0:Y:S01]  /*02a0*/  S2UR UR5, SR_CgaCtaId ;  /* 0x00000000000579c3 */ /* 0x001e220000008800 */
[----:B------:R-:W-:Y:S01]  /*02b0*/  UMOV UR4, 0x400 ;  /* 0x0000040000047882 */ /* 0x000fe20000000000 */
[----:B------:R-:W-:Y:S01]  /*02c0*/  UMOV UR6, 0x1 ;  /* 0x0000000100067882 */ /* 0x000fe20000000000 */
[----:B------:R-:W-:Y:S01]  /*02d0*/  UMOV UR7, 0x2 ;  /* 0x0000000200077882 */ /* 0x000fe20000000000 */
[----:B------:R-:W-:Y:S01]  /*02e0*/  ELECT P0, URZ, PT ;  /* 0x00000000003f782f */ /* 0x000fe20003800000 */
[----:B0-----:R-:W-:Y:S02]  /*02f0*/  ULEA UR8, UR5, UR4, 0x18 ;  /* 0x0000000405087291 */ /* 0x001fe4000f8ec03f */
[----:B------:R-:W-:-:S04]  /*0300*/  UIADD3 UR4, -UR6, 0x100000, URZ ;  /* 0x0010000006047890 */ /* 0x000fc8000fffe13f */
[----:B------:R-:W-:Y:S02]  /*0310*/  USHF.L.U32 UR5, UR4, 0xb, URZ ;  /* 0x0000000b04057899 */ /* 0x000fe4000800063f */
[----:B------:R-:W-:Y:S02]  /*0320*/  USHF.L.U32 UR4, UR4, 0x1, URZ ;  /* 0x0000000104047899 */ /* 0x000fe4000800063f */
[----:B------:R-:W-:-:S04]  /*0330*/  UIADD3 UR6, -UR7, 0x100000, URZ ;  /* 0x0010000007067890 */ /* 0x000fc8000fffe13f */
[----:B------:R-:W-:Y:S02]  /*0340*/  USHF.L.U32 UR7, UR6, 0xb, URZ ;  /* 0x0000000b06077899 */ /* 0x000fe4000800063f */
[----:B------:R-:W-:Y:S01]  /*0350*/  USHF.L.U32 UR6, UR6, 0x1, URZ ;  /* 0x0000000106067899 */ /* 0x000fe2000800063f */
[----:B------:R-:W0:Y:S03]  /*0360*/  FENCE.VIEW.ASYNC.S ;  /* 0x00000000000073c6 */ /* 0x000e260000000000 */
[----:B0-----:R3:W4:Y:S08]  /*0370*/  SYNCS.EXCH.64 URZ, [UR8+0x38830], UR4 ;  /* 0x03883004083f75b2 */ /* 0x0017300008000100 */
[----:B------:R3:W0:Y:S01]  /*0380*/  SYNCS.EXCH.64 URZ, [UR8+0x38840], UR6 ;  /* 0x03884006083f75b2 */ /* 0x0006220008000100 */
[----:B------:R3:W0:Y:S01]  /*0390*/  SYNCS.EXCH.64 URZ, [UR8+0x38838], UR4 ;  /* 0x03883804083f75b2 */ /* 0x0006220008000100 */
[----:B------:R3:W0:Y:S02]  /*03a0*/  SYNCS.EXCH.64 URZ, [UR8+0x38848], UR6 ;  /* 0x03884806083f75b2 */ /* 0x0006240008000100 */
[----:B---3--:R-:W-:Y:S01]  /*03b0*/  NOP ;  /* 0x0000000000007918 */ /* 0x008fe20000000000 */
.L_x_177:
[----:B------:R-:W3:Y:S01]  /*03c0*/  SHFL.IDX PT, R2, R0, RZ, 0x1f ;  /* 0x00001fff00027589 */ /* 0x000ee200000e0000 */
[----:B------:R-:W-:Y:S01]  /*03d0*/  NOP ;  /* 0x0000000000007918 */ /* 0x000fe20000000000 */
[----:B---3--:R-:W-:-:S13]  /*03e0*/  ISETP.NE.AND P0, PT, R2, RZ, PT ;  /* 0x000000ff0200720c */ /* 0x008fda0003f05270 */
        /* <DEDUP_REMOVED lines=14> */
[----:B0-----:R3:W0:Y:S08]  /*04d0*/  SYNCS.EXCH.64 URZ, [UR8+0x38850], UR4 ;  /* 0x03885004083f75b2 */ /* 0x0016300008000100 */
[----:B------:R3:W0:Y:S01]  /*04e0*/  SYNCS.EXCH.64 URZ, [UR8+0x38860], UR6 ;  /* 0x03886006083f75b2 */ /* 0x0006220008000100 */
[----:B------:R3:W0:Y:S01]  /*04f0*/  SYNCS.EXCH.64 URZ, [UR8+0x38858], UR4 ;  /* 0x03885804083f75b2 */ /* 0x0006220008000100 */
[----:B------:R3:W0:Y:S02]  /*0500*/  SYNCS.EXCH.64 URZ, [UR8+0x38868], UR6 ;  /* 0x03886806083f75b2 */ /* 0x0006240008000100 */
[----:B---3--:R-:W-:Y:S01]  /*0510*/  NOP ;  /* 0x0000000000007918 */ /* 0x008fe20000000000 */
.L_x_178:
[----:B------:R-:W3:Y:S01]  /*0520*/  SHFL.IDX PT, R2, R0, RZ, 0x1f ;  /* 0x00001fff00027589 */ /* 0x000ee200000e0000 */
[----:B------:R-:W-:Y:S01]  /*0530*/  NOP ;  /* 0x0000000000007918 */ /* 0x000fe20000000000 */
[----:B---3--:R-:W-:-:S13]  /*0540*/  ISETP.NE.AND P0, PT, R2, RZ, PT ;  /* 0x000000ff0200720c */ /* 0x008fda0003f05270 */
[----:B------:R-:W-:Y:S05]  /*0550*/  @P0 BRA `(.L_x_179) ;  /* 0x0000000000380947 */ /* 0x000fea0003800000 */
[----:B0-----:R-:W0:Y:S01]  /*0560*/  S2UR UR5, SR_CgaCtaId ;  /* 0x00000000000579c3 */ /* 0x001e220000008800 */
[----:B------:R-:W-:Y:S01]  /*0570*/  UMOV UR4, 0x400 ;  /* 0x0000040000047882 */ /* 0x000fe20000000000 */
[----:B------:R-:W-:Y:S01]  /*0580*/  UMOV UR7, 0x1 ;  /* 0x0000000100077882 */ /* 0x000fe20000000000 */
[----:B------:R-:W-:Y:S01]  /*0590*/  ELECT P0, URZ, PT ;  /* 0x00000000003f782f */ /* 0x000fe20003800000 */
[----:B0-----:R-:W-:Y:S02]  /*05a0*/  ULEA UR6, UR5, UR4, 0x18 ;  /* 0x0000000405067291 */ /* 0x001fe4000f8ec03f */
[----:B------:R-:W-:-:S04]  /*05b0*/  UIADD3 UR4, -UR7, 0x100000, URZ ;  /* 0x0010000007047890 */ /* 0x000fc8000fffe13f */
[----:B------:R-:W-:Y:S02]  /*05c0*/  USHF.L.U32 UR5, UR4, 0xb, URZ ;  /* 0x0000000b04057899 */ /* 0x000fe4000800063f */
[----:B------:R-:W-:Y:S01]  /*05d0*/  USHF.L.U32 UR4, UR4, 0x1, URZ ;  /* 0x0000000104047899 */ /* 0x000fe2000800063f */
[----:B------:R-:W0:Y:S11]  /*05e0*/  FENCE.VIEW.ASYNC.S ;  /* 0x00000000000073c6 */ /* 0x000e360000000000 */
[----:B0-----:R3:W0:Y:S01]  /*05f0*/  SYNCS.EXCH.64 URZ, [UR6+0x38870], UR4 ;  /* 0x03887004063f75b2 */ /* 0x0016220008000100 */
[----:B------:R3:W0:Y:S01]  /*0600*/  SYNCS.EXCH.64 URZ, [UR6+0x38880], UR4 ;  /* 0x03888004063f75b2 */ /* 0x0006220008000100 */
[----:B------:R3:W0:Y:S01]  /*0610*/  SYNCS.EXCH.64 URZ, [UR6+0x38878], UR4 ;  /* 0x03887804063f75b2 */ /* 0x0006220008000100 */
[----:B------:R3:W0:Y:S02]  /*0620*/  SYNCS.EXCH.64 URZ, [UR6+0x38888], UR4 ;  /* 0x03888804063f75b2 */ /* 0x0006240008000100 */
[----:B---3--:R-:W-:Y:S01]  /*0630*/  NOP ;  /* 0x0000000000007918 */ /* 0x008fe20000000000 */
.L_x_179:
        /* <DEDUP_REMOVED lines=22> */
.L_x_180:
        /* <DEDUP_REMOVED lines=22> */
.L_x_181:
[----:B0-----:R-:W-:Y:S01]  /*0900*/  UMOV UR4, 0x1 ;  /* 0x0000000100047882 */ /* 0x001fe20000000000 */
[----:B------:R-:W-:Y:S01]  /*0910*/  PLOP3.LUT P0, PT, PT, PT, UP0, 0x80, 0x0 ;  /* 0x000000000000781c */ /* 0x000fe20003f0f008 */
[----:B------:R-:W-:Y:S01]  /*0920*/  USEL UR4, UR4, 0x2, !UP0 ;  /* 0x0000000204047887 */ /* 0x000fe2000c000000 */
[----:B------:R-:W-:-:S05]  /*0930*/  NOP ;  /* 0x0000000000007918 */ /* 0x000fca0000000000 */
[----:B------:R-:W-:-:S05]  /*0940*/  IMAD.U32 R2, RZ, RZ, UR4 ;  /* 0x00000004ff027e24 */ /* 0x000fca000f8e00ff */
[----:B------:R0:W-:Y:S01]  /*0950*/  STL [R1+0x70], R2 ;  /* 0x0000700201007387 */ /* 0x0001e20000100800 */
[----:B-12-4-:R-:W-:Y:S06]  /*0960*/  BAR.SYNC.DEFER_BLOCKING 0x0 ;  /* 0x0000000000007b1d */ /* 0x016fec0000010000 */
[----:B------:R-:W-:Y:S05]  /*0970*/  @!P0 BRA `(.L_x_182) ;  /* 0x000000f000408947 */ /* 0x000fea0003800000 */
.L_x_183:
[----:B------:R-:W-:-:S08]  /*0980*/  NOP ;  /* 0x0000000000007918 */ /* 0x000fd00000000000 */
[----:B------:R-:W1:Y:S02]  /*0990*/  USETMAXREG.TRY_ALLOC.CTAPOOL UP0, 0xf0 ;  /* 0x000000f0000079c8 */ /* 0x000e640008000600 */
[----:B-1----:R-:W-:-:S13]  /*09a0*/  PLOP3.LUT P0, PT, PT, PT, UP0, 0x80, 0x0 ;  /* 0x000000000000781c */ /* 0x002fda0003f0f008 */
[----:B------:R-:W-:Y:S05]  /*09b0*/  @!P0 BRA `(.L_x_183) ;  /* 0xfffffffc00f08947 */ /* 0x000fea000383ffff */
[----:B------:R-:W1:Y:S08]  /*09c0*/  S2UR UR5, SR_CgaCtaId ;  /* 0x00000000000579c3 */ /* 0x000e700000008800 */
[----:B------:R-:W-:Y:S06]  /*09d0*/  BAR.ARV 0x8, 0x180 ;  /* 0x0206000000007b1d */ /* 0x000fec0000002000 */
[----:B------:R-:W-:-:S02]  /*09e0*/  UMOV UR4, 0x400 ;  /* 0x0000040000047882 */ /* 0x000fc40000000000 */
[----:B------:R-:W-:Y:S01]  /*09f0*/  BAR.SYNC.DEFER_BLOCKING 0x5, 0x180 ;  /* 0x0146000000007b1d */ /* 0x000fe20000010000 */
[----:B-1----:R-:W-:-:S09]  /*0a00*/  ULEA UR4, UR5, UR4, 0x18 ;  /* 0x0000000405047291 */ /* 0x002fd2000f8ec03f */
[----:B------:R-:W1:Y:S01]  /*0a10*/  LDS.128 R8, [UR4+0x388d0] ;  /* 0x0388d004ff087984 */ /* 0x000e620008000c00 */
[----:B------:R-:W-:Y:S01]  /*0a20*/  ULDC UR4, c[0x0][0xc3c] ;  /* 0x00030f0000047ab9 */ /* 0x000fe20000000800 */
[----:B------:R-:W-:Y:S06]  /*0a30*/  BAR.ARV 0x4, 0x180 ;  /* 0x0106000000007b1d */ /* 0x000fec0000002000 */
[----:B-1----:R-:W-:-:S13]  /*0a40*/  ISETP.GE.AND P0, PT, R11, UR4, PT ;  /* 0x000000040b007c0c */ /* 0x002fda000bf06270 */
[----:B------:R-:W-:Y:S05]  /*0a50*/  @P0 EXIT ;  /* 0x000000000000094d */ /* 0x000fea0003800000 */
[----:B------:R-:W2:Y:S01]  /*0a60*/  LDL R0, [R1+0x70] ;  /* 0x0000700001007983 */ /* 0x000ea20000100800 */
[----:B------:R-:W-:Y:S01]  /*0a70*/  VIADD R6, R6, 0xffffff80 ;  /* 0xffffff8006067836 */ /* 0x000fe20000000000 */
[----:B------:R-:W-:Y:S02]  /*0a80*/  R2UR UR6, R9 ;  /* 0x00000000090672ca */ /* 0x000fe400000e0000 */
[----:B------:R-:W-:Y:S02]  /*0a90*/  CS2R R16, SRZ ;  /* 0x0000000000107805 */ /* 0x000fe4000001ff00 */
[----:B------:R-:W-:Y:S02]  /*0aa0*/  R2UR UR5, R10 ;  /* 0x000000000a0572ca */ /* 0x000fe400000e0000 */
[----:B------:R-:W-:Y:S02]  /*0ab0*/  SHF.R.S32.HI R3, RZ, 0x1f, R6 ;  /* 0x0000001fff037819 */ /* 0x000fe40000011406 */
[----:B------:R-:W-:-:S02]  /*0ac0*/  R2UR UR7, R11 ;  /* 0x000000000b0772ca */ /* 0x000fc400000e0000 */
[CC--:B0-----:R-:W-:Y:S02]  /*0ad0*/  LEA.HI R2, R3.reuse, R6.reuse, RZ, 0x4 ;  /* 0x0000000603027211 */ /* 0x0c1fe400078f20ff */
[----:B------:R-:W-:-:S04]  /*0ae0*/  LEA.HI R4, R3, R6, RZ, 0x2 ;  /* 0x0000000603047211 */ /* 0x000fc800078f10ff */
[----:B------:R-:W-:-:S05]  /*0af0*/  LOP3.LUT R7, R4, 0xfffffffc, RZ, 0xc0, !PT ;  /* 0xfffffffc04077812 */ /* 0x000fca00078ec0ff */
[----:B------:R-:W-:Y:S01]  /*0b00*/  IMAD.IADD R10, R6, 0x1, -R7 ;  /* 0x00000001060a7824 */ /* 0x000fe200078e0a07 */
[----:B------:R-:W-:Y:S02]  /*0b10*/  SHF.R.S32.HI R7, RZ, 0x4, R2 ;  /* 0x00000004ff077819 */ /* 0x000fe40000011402 */
[----:B--2---:R-:W-:Y:S02]  /*0b20*/  R2UR UR4, R0 ;  /* 0x00000000000472ca */ /* 0x004fe400000e0000 */
[CC--:B------:R-:W-:Y:S02]  /*0b30*/  LEA.HI R0, R3.reuse, R6.reuse, RZ, 0x7 ;  /* 0x0000000603007211 */ /* 0x0c0fe400078f38ff */
[----:B------:R-:W-:Y:S02]  /*0b40*/  LEA.HI R3, R3, R6, RZ, 0x5 ;  /* 0x0000000603037211 */ /* 0x000fe400078f28ff */
[----:B------:R-:W-:-:S03]  /*0b50*/  LOP3.LUT R5, R0, 0xffffff80, RZ, 0xc0, !PT ;  /* 0xffffff8000057812 */ /* 0x000fc600078ec0ff */
[----:B------:R-:W-:Y:S02]  /*0b60*/  IMAD.SHL.U32 R3, R3, 0x20, RZ ;  /* 0x0000002003037824 */ /* 0x000fe400078e00ff */
[----:B------:R-:W-:Y:S01]  /*0b70*/  IMAD.IADD R12, R6, 0x1, -R5 ;  /* 0x00000001060c7824 */ /* 0x000fe200078e0a05 */
[----:B------:R-:W-:Y:S01]  /*0b80*/  LOP3.LUT R5, R2, 0x3fffff0, RZ, 0xc0, !PT ;  /* 0x03fffff002057812 */ /* 0x000fe200078ec0ff */
[----:B------:R-:W-:Y:S01]  /*0b90*/  ULOP3.LUT UR4, UR4, 0x1, URZ, 0xfc, !UPT ;  /* 0x0000000104047892 */ /* 0x000fe2000f8efc3f */
[----:B------:R-:W-:Y:S02]  /*0ba0*/  LOP3.LUT R4, R3, 0xfffffc00, RZ, 0xc0, !PT ;  /* 0xfffffc0003047812 */ /* 0x000fe400078ec0ff */
[----:B------:R-:W-:Y:S01]  /*0bb0*/  SHF.R.S32.HI R8, RZ, 0x1f, R12 ;  /* 0x0000001fff087819 */ /* 0x000fe2000001140c */
[----:B------:R-:W-:Y:S01]  /*0bc0*/  IMAD.IADD R5, R6, 0x1, -R5 ;  /* 0x0000000106057824 */ /* 0x000fe200078e0a05 */
[----:B------:R-:W-:Y:S01]  /*0bd0*/  SHF.R.S32.HI R3, RZ, 0x7, R0 ;  /* 0x00000007ff037819 */ /* 0x000fe20000011400 */
[----:B------:R-:W-:Y:S01]  /*0be0*/  STL [R1+0x1c], R12 ;  /* 0x00001c0c01007387 */ /* 0x000fe20000100800 */
[----:B------:R-:W-:Y:S01]  /*0bf0*/  LEA.HI R9, R8, R12, RZ, 0x2 ;  /* 0x0000000c08097211 */ /* 0x000fe200078f10ff */
[----:B------:R-:W-:Y:S01]  /*0c00*/  IMAD R5, R5, 0x40, R4 ;  /* 0x0000004005057824 */ /* 0x000fe200078e0204 */
[----:B------:R-:W-:-:S02]  /*0c10*/  LEA.HI R2, R2, R7, RZ, 0x1 ;  /* 0x0000000702027211 */ /* 0x000fc400078f08ff */
[--C-:B------:R-:W-:Y:S02]  /*0c20*/  SHF.R.S32.HI R6, RZ, 0x2, R9.reuse ;  /* 0x00000002ff067819 */ /* 0x100fe40000011409 */
[----:B------:R-:W-:Y:S02]  /*0c30*/  SHF.R.S32.HI R11, RZ, 0x1f, R9 ;  /* 0x0000001fff0b7819 */ /* 0x000fe40000011409 */
[----:B------:R-:W-:Y:S02]  /*0c40*/  LEA.HI R0, R0, R3, RZ, 0x1 ;  /* 0x0000000300007211 */ /* 0x000fe400078f08ff */
[----:B------:R-:W-:Y:S02]  /*0c50*/  LEA.HI R11, R11, R6, RZ, 0x3 ;  /* 0x000000060b0b7211 */ /* 0x000fe400078f18ff */
[----:B------:R-:W-:Y:S02]  /*0c60*/  LEA.HI R8, R8, R12, RZ, 0x5 ;  /* 0x0000000c08087211 */ /* 0x000fe400078f28ff */
[----:B------:R-:W-:-:S02]  /*0c70*/  LOP3.LUT R11, R11, 0xfffffff8, RZ, 0xc0, !PT ;  /* 0xfffffff80b0b7812 */ /* 0x000fc400078ec0ff */
[----:B------:R-:W-:Y:S02]  /*0c80*/  LOP3.LUT R2, R2, 0x1ffffffe, RZ, 0xc0, !PT ;  /* 0x1ffffffe02027812 */ /* 0x000fe400078ec0ff */
[----:B------:R-:W-:Y:S01]  /*0c90*/  LOP3.LUT R0, R0, 0x3fffffe, RZ, 0xc0, !PT ;  /* 0x03fffffe00007812 */ /* 0x000fe200078ec0ff */
[----:B------:R-:W-:Y:S01]  /*0ca0*/  IMAD.IADD R11, R6, 0x1, -R11 ;  /* 0x00000001060b7824 */ /* 0x000fe200078e0a0b */
[----:B------:R-:W-:Y:S01]  /*0cb0*/  SHF.R.S32.HI R8, RZ, 0x5, R8 ;  /* 0x00000005ff087819 */ /* 0x000fe20000011408 */
[----:B------:R-:W-:Y:S01]  /*0cc0*/  IMAD.IADD R2, R7, 0x1, -R2 ;  /* 0x0000000107027824 */ /* 0x000fe200078e0a02 */
[----:B------:R-:W-:Y:S01]  /*0cd0*/  LEA.HI R4, R10, R10, RZ, 0x1 ;  /* 0x0000000a0a047211 */ /* 0x000fe200078f08ff */
[----:B------:R-:W-:Y:S01]  /*0ce0*/  IMAD.IADD R0, R3, 0x1, -R0 ;  /* 0x0000000103007824 */ /* 0x000fe200078e0a00 */
[----:B------:R-:W-:Y:S01]  /*0cf0*/  LOP3.LUT R9, R9, 0x7ffffffc, RZ, 0xc0, !PT ;  /* 0x7ffffffc09097812 */ /* 0x000fe200078ec0ff */
[----:B------:R-:W-:Y:S01]  /*0d00*/  IMAD R11, R8, 0x10, R11 ;  /* 0x00000010080b7824 */ /* 0x000fe200078e020b */
[----:B------:R-:W-:Y:S01]  /*0d10*/  LOP3.LUT R3, R4, 0x1ffffffe, RZ, 0xc0, !PT ;  /* 0x1ffffffe04037812 */ /* 0x000fe200078ec0ff */
[----:B------:R-:W-:-:S02]  /*0d20*/  IMAD R2, R2, 0x8, R5 ;  /* 0x0000000802027824 */ /* 0x000fc400078e0205 */
[----:B------:R-:W-:Y:S02]  /*0d30*/  IMAD R0, R0, 0x40, R11 ;  /* 0x0000004000007824 */ /* 0x000fe400078e020b */
[----:B------:R-:W-:Y:S01]  /*0d40*/  IMAD.IADD R3, R10, 0x1, -R3 ;  /* 0x000000010a037824 */ /* 0x000fe200078e0a03 */
[----:B------:R0:W-:Y:S01]  /*0d50*/  STL [R1+0x68], R2 ;  /* 0x0000680201007387 */ /* 0x0001e20000100800 */
[----:B------:R-:W-:-:S03]  /*0d60*/  IMAD.IADD R9, R12, 0x1, -R9 ;  /* 0x000000010c097824 */ /* 0x000fc600078e0a09 */
[----:B------:R-:W-:Y:S01]  /*0d70*/  STL [R1+0x14], RZ ;  /* 0x000014ff01007387 */ /* 0x000fe20000100800 */
[----:B------:R-:W-:-:S03]  /*0d80*/  IMAD.SHL.U32 R19, R9, 0x2, RZ ;  /* 0x0000000209137824 */ /* 0x000fc600078e00ff */
[----:B------:R1:W-:Y:S01]  /*0d90*/  STL [R1+0x60], R0 ;  /* 0x0000600001007387 */ /* 0x0003e20000100800 */
[C---:B------:R-:W-:Y:S02]  /*0da0*/  VIADD R5, R19.reuse, 0x8 ;  /* 0x0000000813057836 */ /* 0x040fe40000000000 */
[----:B0-----:R-:W-:Y:S02]  /*0db0*/  IMAD.U32 R2, RZ, RZ, UR4 ;  /* 0x00000004ff027e24 */ /* 0x001fe4000f8e00ff */
[C---:B------:R-:W-:Y:S01]  /*0dc0*/  VIADD R4, R19.reuse, 0x10 ;  /* 0x0000001013047836 */ /* 0x040fe20000000000 */
[----:B------:R-:W-:Y:S01]  /*0dd0*/  SHF.R.S32.HI R5, RZ, 0x1f, R5 ;  /* 0x0000001fff057819 */ /* 0x000fe20000011405 */
[C---:B------:R-:W-:Y:S01]  /*0de0*/  VIADD R237, R19.reuse, 0x20 ;  /* 0x0000002013ed7836 */ /* 0x040fe20000000000 */
[----:B------:R0:W-:Y:S01]  /*0df0*/  STL [R1+0x6c], R2 ;  /* 0x00006c0201007387 */ /* 0x0001e20000100800 */
[----:B------:R-:W-:Y:S01]  /*0e00*/  VIADD R236, R19, 0x28 ;  /* 0x0000002813ec7836 */ /* 0x000fe20000000000 */
[----:B------:R-:W-:Y:S01]  /*0e10*/  SHF.R.S32.HI R4, RZ, 0x1f, R4 ;  /* 0x0000001fff047819 */ /* 0x000fe20000011404 */
[----:B-1----:R-:W-:Y:S01]  /*0e20*/  IMAD R0, R3, 0x8, R0 ;  /* 0x0000000803007824 */ /* 0x002fe200078e0200 */
[----:B------:R-:W-:Y:S01]  /*0e30*/  SHF.R.S32.HI R5, RZ, 0x1f, R237 ;  /* 0x0000001fff057819 */ /* 0x000fe200000114ed */
[C---:B------:R-:W-:Y:S01]  /*0e40*/  VIADD R235, R19.reuse, 0x30 ;  /* 0x0000003013eb7836 */ /* 0x040fe20000000000 */
[----:B------:R-:W-:Y:S01]  /*0e50*/  SHF.R.S32.HI R4, RZ, 0x1f, R236 ;  /* 0x0000001fff047819 */ /* 0x000fe200000114ec */
[C---:B------:R-:W-:Y:S01]  /*0e60*/  VIADD R234, R19.reuse, 0x38 ;  /* 0x0000003813ea7836 */ /* 0x040fe20000000000 */
[----:B------:R1:W-:Y:S01]  /*0e70*/  STL [R1+0x64], R0 ;  /* 0x0000640001007387 */ /* 0x0003e20000100800 */
[----:B------:R-:W-:-:S02]  /*0e80*/  VIADD R233, R19, 0x40 ;  /* 0x0000004013e97836 */ /* 0x000fc40000000000 */
[C---:B0-----:R-:W-:Y:S01]  /*0e90*/  VIADD R2, R19.reuse, 0x18 ;  /* 0x0000001813027836 */ /* 0x041fe20000000000 */
[----:B------:R-:W-:Y:S01]  /*0ea0*/  SHF.R.S32.HI R5, RZ, 0x1f, R234 ;  /* 0x0000001fff057819 */ /* 0x000fe200000114ea */
[C---:B------:R-:W-:Y:S01]  /*0eb0*/  VIADD R232, R19.reuse, 0x48 ;  /* 0x0000004813e87836 */ /* 0x040fe20000000000 */
        /* <DEDUP_REMOVED lines=37> */
[----:B------:R-:W-:Y:S01]  /*1110*/  VIADD R23, R19, 0xe0 ;  /* 0x000000e013177836 */ /* 0x000fe20000000000 */
[----:B------:R-:W-:-:S02]  /*1120*/  SHF.R.S32.HI R5, RZ, 0x1f, R216 ;  /* 0x0000001fff057819 */ /* 0x000fc400000114d8 */
[----:B------:R-:W-:Y:S02]  /*1130*/  SHF.R.S32.HI R4, RZ, 0x1f, R215 ;  /* 0x0000001fff047819 */ /* 0x000fe400000114d7 */
[----:B-1----:R-:W-:-:S07]  /*1140*/  SHF.R.S32.HI R2, RZ, 0x1f, R214 ;  /* 0x0000001fff027819 */ /* 0x002fce00000114d6 */
.L_x_230:
[----:B------:R-:W-:Y:S01]  /*1150*/  ULDC.64 UR8, c[0x0][0xc88] ;  /* 0x0003220000087ab9 */ /* 0x000fe20000000a00 */
[----:B------:R-:W-:Y:S01]  /*1160*/  ULDC.64 UR12, c[0x0][0x208] ;  /* 0x00008200000c7ab9 */ /* 0x000fe20000000a00 */
[----:B------:R-:W-:Y:S01]  /*1170*/  UIMAD.WIDE UR8, UR7, 0x4, UR8 ;  /* 0x00000004070878a5 */ /* 0x000fe2000f8e0208 */
[----:B------:R-:W-:Y:S02]  /*1180*/  ULDC.64 UR10, c[0x0][0xa20] ;  /* 0x00028800000a7ab9 */ /* 0x000fe40000000a00 */
[----:B------:R-:W-:-:S03]  /*1190*/  ULDC UR7, c[0x0][0x2f0] ;  /* 0x0000bc0000077ab9 */ /* 0x000fc60000000800 */
[----:B0-23--:R-:W-:Y:S02]  /*11a0*/  IMAD.U32 R2, RZ, RZ, UR8 ;  /* 0x00000008ff027e24 */ /* 0x00dfe4000f8e00ff */
[----:B-1----:R-:W-:Y:S01]  /*11b0*/  IMAD.U32 R3, RZ, RZ, UR9 ;  /* 0x00000009ff037e24 */ /* 0x002fe2000f8e00ff */
[----:B------:R-:W-:-:S04]  /*11c0*/  ULDC.64 UR8, c[0x0][0xa28] ;  /* 0x00028a0000087ab9 */ /* 0x000fc80000000a00 */
[----:B------:R-:W2:Y:S01]  /*11d0*/  LDG.E R2, desc[UR12][R2.64] ;  /* 0x0000000c02027981 */ /* 0x000ea2000c1e1900 */
[----:B------:R-:W-:Y:S02]  /*11e0*/  UISETP.NE.U32.AND UP0, UPT, UR8, URZ, UPT ;  /* 0x0000003f0800728c */ /* 0x000fe4000bf05070 */
[----:B------:R-:W-:Y:S02]  /*11f0*/  UISETP.NE.U32.AND UP1, UPT, UR10, URZ, UPT ;  /* 0x0000003f0a00728c */ /* 0x000fe4000bf25070 */
[----:B------:R-:W-:Y:S02]  /*1200*/  UISETP.NE.AND.EX UP0, UPT, UR9, URZ, UPT, UP0 ;  /* 0x0000003f0900728c */ /* 0x000fe4000bf05300 */
[----:B------:R-:W-:-:S04]  /*1210*/  UISETP.NE.AND.EX UP1, UPT, UR11, URZ, UPT, UP1 ;  /* 0x0000003f0b00728c */ /* 0x000fc8000bf25310 */
[----:B------:R-:W-:Y:S02]  /*1220*/  PLOP3.LUT P0, PT, PT, PT, UP0, 0x80, 0x0 ;  /* 0x000000000000781c */ /* 0x000fe40003f0f008 */
[----:B------:R-:W-:Y:S02]  /*1230*/  PLOP3.LUT P1, PT, PT, PT, UP1, 0x80, 0x0 ;  /* 0x000000000000781c */ /* 0x000fe40003f2f018 */
[----:B--2---:R-:W-:-:S13]  /*1240*/  R2UR UR4, R2 ;  /* 0x00000000020472ca */ /* 0x004fda00000e0000 */
[----:B------:R-:W-:Y:S02]  /*1250*/  USHF.R.S32.HI UR14, URZ, 0x1f, UR4 ;  /* 0x0000001f3f0e7899 */ /* 0x000fe40008011404 */
[----:B-----5:R-:W-:Y:S01]  /*1260*/  IMAD.U32 R0, RZ, RZ, UR4 ;  /* 0x00000004ff007e24 */ /* 0x020fe2000f8e00ff */
[----:B------:R-:W-:-:S04]  /*1270*/  @UP0 ULEA UR8, UP2, UR4, UR8, 0x2 ;  /* 0x0000000804080291 */ /* 0x000fc8000f84103f */
[----:B------:R-:W-:Y:S02]  /*1280*/  @UP0 ULEA.HI.X UR9, UR4, UR9, UR14, 0x2, UP2 ;  /* 0x0000000904090291 */ /* 0x000fe400090f140e */
[----:B------:R-:W-:Y:S01]  /*1290*/  IMAD.U32 R2, RZ, RZ, UR14 ;  /* 0x0000000eff027e24 */ /* 0x000fe2000f8e00ff */
[----:B------:R-:W-:Y:S01]  /*12a0*/  @UP1 ULEA UR10, UP0, UR4, UR10, 0x2 ;  /* 0x0000000a040a1291 */ /* 0x000fe2000f80103f */
[----:B------:R-:W-:Y:S03]  /*12b0*/  STL [R1+0x10], R0 ;  /* 0x0000100001007387 */ /* 0x000fe60000100800 */
[----:B------:R-:W-:Y:S01]  /*12c0*/  @UP1 ULEA.HI.X UR11, UR4, UR11, UR14, 0x2, UP0 ;  /* 0x0000000b040b1291 */ /* 0x000fe200080f140e */
[----:B------:R0:W-:Y:S01]  /*12d0*/  STL [R1+0x18], R2 ;  /* 0x0000180201007387 */ /* 0x0001e20000100800 */
[----:B------:R-:W-:Y:S01]  /*12e0*/  IMAD.U32 R4, RZ, RZ, UR10 ;  /* 0x0000000aff047e24 */ /* 0x000fe2000f8e00ff */
[----:B------:R-:W-:Y:S01]  /*12f0*/  ULDC UR4, c[0x0][0x424] ;  /* 0x0001090000047ab9 */ /* 0x000fe20000000800 */
[----:B------:R-:W-:-:S02]  /*1300*/  IMAD.U32 R3, RZ, RZ, UR9 ;  /* 0x00000009ff037e24 */ /* 0x000fc4000f8e00ff */
[----:B------:R-:W-:Y:S02]  /*1310*/  IMAD.U32 R5, RZ, RZ, UR11 ;  /* 0x0000000bff057e24 */ /* 0x000fe4000f8e00ff */
[----:B0-----:R-:W-:-:S03]  /*1320*/  IMAD.U32 R2, RZ, RZ, UR8 ;  /* 0x00000008ff027e24 */ /* 0x001fc6000f8e00ff */
[----:B------:R-:W2:Y:S01]  /*1330*/  @P1 LDG.E R4, desc[UR12][R4.64] ;  /* 0x0000000c04041981 */ /* 0x000ea2000c1e1900 */
[----:B------:R-:W-:-:S03]  /*1340*/  ULDC.64 UR8, c[0x0][0x418] ;  /* 0x0001060000087ab9 */ /* 0x000fc60000000a00 */
[----:B------:R0:W3:Y:S01]  /*1350*/  @P0 LDG.E R2, desc[UR12][R2.64] ;  /* 0x0000000c02020981 */ /* 0x0000e2000c1e1900 */
[----:B------:R-:W-:Y:S01]  /*1360*/  UISETP.NE.U32.AND UP0, UPT, UR8, URZ, UPT ;  /* 0x0000003f0800728c */ /* 0x000fe2000bf05070 */
[----:B0-----:R-:W-:-:S03]  /*1370*/  IMAD.U32 R3, RZ, RZ, UR6 ;  /* 0x00000006ff037e24 */ /* 0x001fc6000f8e00ff */
[----:B------:R-:W-:Y:S02]  /*1380*/  UISETP.NE.AND.EX UP0, UPT, UR9, URZ, UPT, UP0 ;  /* 0x0000003f0900728c */ /* 0x000fe4000bf05300 */
[----:B------:R0:W-:Y:S02]  /*1390*/  STL [R1+0xc], R3 ;  /* 0x00000c0301007387 */ /* 0x0001e40000100800 */
[----:B------:R-:W-:Y:S02]  /*13a0*/  USEL UR4, UR4, 0x1, UP0 ;  /* 0x0000000104047887 */ /* 0x000fe40008000000 */
[----:B------:R-:W-:Y:S02]  /*13b0*/  ULOP3.LUT UR6, UR5, 0xffff, URZ, 0xc0, !UPT ;  /* 0x0000ffff05067892 */ /* 0x000fe4000f8ec03f */
[----:B------:R-:W-:Y:S01]  /*13c0*/  UIMAD UR4, UR4, UR7, URZ ;  /* 0x00000007040472a4 */ /* 0x000fe2000f8e023f */
[----:B------:R-:W-:Y:S01]  /*13d0*/  UMOV UR54, URZ ;  /* 0x0000003f00367c82 */ /* 0x000fe20008000000 */
[----:B------:R-:W-:-:S02]  /*13e0*/  ULOP3.LUT UR7, UR5, 0xff000000, URZ, 0xc0, !UPT ;  /* 0xff00000005077892 */ /* 0x000fc4000f8ec03f */
[----:B------:R-:W-:Y:S01]  /*13f0*/  IMAD.U32 R213, RZ, RZ, UR6 ;  /* 0x00000006ffd57e24 */ /* 0x000fe2000f8e00ff */
[----:B------:R-:W-:Y:S02]  /*1400*/  ULOP3.LUT UR6, UR5, 0xff0000, URZ, 0xc0, !UPT ;  /* 0x00ff000005067892 */ /* 0x000fe4000f8ec03f */
[----:B--2---:R-:W-:Y:S02]  /*1410*/  @P1 R2UR UR4, R4 ;  /* 0x00000000040412ca */ /* 0x004fe400000e0000 */
[----:B---3--:R-:W-:Y:S01]  /*1420*/  @P0 R2UR UR54, R2 ;  /* 0x00000000023602ca */ /* 0x008fe200000e0000 */
[----:B0---4-:R-:W-:-:S14]  /*1430*/  @P1 BRA `(.L_x_184) ;  /* 0x00000000003c1947 */ /* 0x011fdc0003800000 */
[----:B------:R-:W-:Y:S02]  /*1440*/  ULDC.64 UR8, c[0x0][0xa08] ;  /* 0x0002820000087ab9 */ /* 0x000fe40000000a00 */
[----:B------:R-:W-:-:S04]  /*1450*/  ISETP.NE.U32.AND P0, PT, RZ, UR8, PT ;  /* 0x00000008ff007c0c */ /* 0x000fc8000bf05070 */
[----:B------:R-:W-:-:S13]  /*1460*/  ISETP.NE.AND.EX P0, PT, RZ, UR9, PT, P0 ;  /* 0x00000009ff007c0c */ /* 0x000fda000bf05300 */
[----:B------:R-:W-:Y:S05]  /*1470*/  @!P0 BRA `(.L_x_184) ;  /* 0x00000000002c8947 */ /* 0x000fea0003800000 */
[----:B------:R-:W-:Y:S01]  /*1480*/  R2UR UR10, R0 ;  /* 0x00000000000a72ca */ /* 0x000fe200000e0000 */
[----:B------:R-:W-:Y:S01]  /*1490*/  ULDC.64 UR4, c[0x0][0xa08] ;  /* 0x0002820000047ab9 */ /* 0x000fe20000000a00 */
[----:B------:R-:W-:-:S11]  /*14a0*/  ULDC.64 UR8, c[0x0][0x208] ;  /* 0x0000820000087ab9 */ /* 0x000fd60000000a00 */
[----:B------:R-:W-:-:S06]  /*14b0*/  UIMAD.WIDE UR4, UR10, 0x4, UR4 ;  /* 0x000000040a0478a5 */ /* 0x000fcc000f8e0204 */
[----:B------:R-:W-:Y:S02]  /*14c0*/  IMAD.U32 R2, RZ, RZ, UR4 ;  /* 0x00000004ff027e24 */ /* 0x000fe4000f8e00ff */
[----:B------:R-:W-:-:S05]  /*14d0*/  IMAD.U32 R3, RZ, RZ, UR5 ;  /* 0x00000005ff037e24 */ /* 0x000fca000f8e00ff */
[----:B------:R-:W2:Y:S04]  /*14e0*/  LDG.E R4, desc[UR8][R2.64] ;  /* 0x0000000802047981 */ /* 0x000ea8000c1e1900 */
[----:B------:R-:W3:Y:S01]  /*14f0*/  LDG.E R0, desc[UR8][R2.64+0x4] ;  /* 0x0000040802007981 */ /* 0x000ee2000c1e1900 */
[----:B--2---:R-:W-:Y:S02]  /*1500*/  R2UR UR4, R4 ;  /* 0x00000000040472ca */ /* 0x004fe400000e0000 */
[----:B---3--:R-:W-:-:S13]  /*1510*/  R2UR UR5, R0 ;  /* 0x00000000000572ca */ /* 0x008fda00000e0000 */
[----:B------:R-:W-:-:S12]  /*1520*/  UIADD3 UR4, -UR4, UR5, URZ ;  /* 0x0000000504047290 */ /* 0x000fd8000fffe13f */
.L_x_184:
[----:B------:R-:W-:Y:S02]  /*1530*/  UIADD3 UR54, -UR54, UR4, URZ ;  /* 0x0000000436367290 */ /* 0x000fe4000fffe13f */
[----:B------:R-:W-:Y:S02]  /*1540*/  USHF.R.U32.HI UR7, URZ, 0x8, UR7 ;  /* 0x000000083f077899 */ /* 0x000fe40008011607 */
[----:B------:R-:W-:Y:S02]  /*1550*/  UISETP.GE.AND UP0, UPT, UR54, 0x1, UPT ;  /* 0x000000013600788c */ /* 0x000fe4000bf06270 */
[----:B------:R-:W-:Y:S02]  /*1560*/  UIADD3 UR4, UR54, 0x4f, URZ ;  /* 0x0000004f36047890 */ /* 0x000fe4000fffe03f */
[----:B------:R-:W-:Y:S02]  /*1570*/  ULEA.HI UR7, UR6, UR7, URZ, 0x10 ;  /* 0x0000000706077291 */ /* 0x000fe4000f8f803f */
[----:B------:R-:W-:Y:S01]  /*1580*/  PLOP3.LUT P0, PT, PT, PT, UP0, 0x80, 0x0 ;  /* 0x000000000000781c */ /* 0x000fe20003f0f008 */
[----:B------:R-:W-:-:S02]  /*1590*/  UIMAD.WIDE UR4, UR4, 0x66666667, URZ ;  /* 0x66666667040478a5 */ /* 0x000fc4000f8e023f */
[----:B------:R-:W-:Y:S02]  /*15a0*/  ULOP3.LUT UR8, UR7, 0xff, URZ, 0xc0, !UPT ;  /* 0x000000ff07087892 */ /* 0x000fe4000f8ec03f */
[----:B------:R-:W-:Y:S02]  /*15b0*/  USHF.R.U32.HI UR7, URZ, 0x10, UR7 ;  /* 0x000000103f077899 */ /* 0x000fe40008011607 */
[----:B------:R-:W-:Y:S02]  /*15c0*/  USHF.R.U32.HI UR6, URZ, 0x1f, UR5 ;  /* 0x0000001f3f067899 */ /* 0x000fe40008011605 */
[----:B------:R-:W-:Y:S01]  /*15d0*/  IMAD.U32 R212, RZ, RZ, UR8 ;  /* 0x00000008ffd47e24 */ /* 0x000fe2000f8e00ff */
[----:B------:R-:W-:Y:S01]  /*15e0*/  UMOV UR4, URZ ;  /* 0x0000003f00047c82 */ /* 0x000fe20008000000 */
[----:B------:R-:W-:Y:S01]  /*15f0*/  ULEA.HI.SX32 UR9, UR5, UR6, 0x1b ;  /* 0x0000000605097291 */ /* 0x000fe2000f8fda3f */
[----:B------:R-:W-:Y:S01]  /*1600*/  IMAD.U32 R22, RZ, RZ, UR7 ;  /* 0x00000007ff167e24 */ /* 0x000fe2000f8e00ff */
[----:B------:R-:W-:Y:S10]  /*1610*/  @!P0 BRA `(.L_x_185) ;  /* 0x0000000000948947 */ /* 0x000ff40003800000 */
[----:B------:R-:W-:Y:S01]  /*1620*/  R2UR UR5, R22 ;  /* 0x00000000160572ca */ /* 0x000fe200000e0000 */
[----:B------:R-:W-:-:S12]  /*1630*/  ULDC UR4, c[0x0][0x9f0] ;  /* 0x00027c0000047ab9 */ /* 0x000fd80000000800 */
[----:B------:R-:W-:-:S04]  /*1640*/  UISETP.NE.AND UP0, UPT, UR5, URZ, UPT ;  /* 0x0000003f0500728c */ /* 0x000fc8000bf05270 */
[----:B------:R-:W-:-:S03]  /*1650*/  USEL UR10, UR5, UR4, UP0 ;  /* 0x00000004050a7287 */ /* 0x000fc60008000000 */
[----:B------:R-:W-:Y:S01]  /*1660*/  UMOV UR4, URZ ;  /* 0x0000003f00047c82 */ /* 0x000fe20008000000 */
[----:B------:R-:W-:Y:S02]  /*1670*/  UIADD3 UR6, UR9, -0x1, UR10 ;  /* 0xffffffff09067890 */ /* 0x000fe4000fffe00a */
[----:B------:R-:W-:-:S04]  /*1680*/  IMAD.U32 R3, RZ, RZ, UR10 ;  /* 0x0000000aff037e24 */ /* 0x000fc8000f8e00ff */
[----:B------:R-:W-:Y:S01]  /*1690*/  IMAD.U32 R4, RZ, RZ, UR6 ;  /* 0x00000006ff047e24 */ /* 0x000fe2000f8e00ff */
[-C--:B------:R-:W-:Y:S01]  /*16a0*/  IABS R0, R3.reuse ;  /* 0x0000000300007213 */ /* 0x080fe20000000000 */
[----:B------:R-:W-:Y:S01]  /*16b0*/  ULOP3.LUT UR6, UR6, UR10, URZ, 0x3c, !UPT ;  /* 0x0000000a06067292 */ /* 0x000fe2000f8e3c3f */
[----:B------:R-:W-:Y:S02]  /*16c0*/  IABS R5, R3 ;  /* 0x0000000300057213 */ /* 0x000fe40000000000 */
[----:B------:R-:W-:Y:S02]  /*16d0*/  R2UR UR11, R0 ;  /* 0x00000000000b72ca */ /* 0x000fe400000e0000 */
[----:B------:R-:W-:-:S05]  /*16e0*/  IABS R4, R4 ;  /* 0x0000000400047213 */ /* 0x000fca0000000000 */
[----:B------:R-:W-:-:S05]  /*16f0*/  IMAD.MOV.U32 R3, RZ, RZ, R4 ;  /* 0x000000ffff037224 */ /* 0x000fca00078e0004 */
[----:B------:R-:W-:Y:S01]  /*1700*/  R2UR UR8, R3 ;  /* 0x00000000030872ca */ /* 0x000fe200000e0000 */
[----:B------:R-:W0:Y:S08]  /*1710*/  I2F.RP R0, UR11 ;  /* 0x0000000b00007d06 */ /* 0x000e300008209400 */
[----:B0-----:R-:W0:Y:S02]  /*1720*/  MUFU.RCP R0, R0 ;  /* 0x0000000000007308 */ /* 0x001e240000001000 */
[----:B0-----:R-:W-:-:S02]  /*1730*/  VIADD R2, R0, 0xffffffe ;  /* 0x0ffffffe00027836 */ /* 0x001fc40000000000 */
[----:B------:R-:W-:-:S04]  /*1740*/  IMAD.MOV R0, RZ, RZ, -R5 ;  /* 0x000000ffff007224 */ /* 0x000fc800078e0a05 */
[----:B------:R-:W0:Y:S02]  /*1750*/  F2I.FTZ.U32.TRUNC.NTZ R2, R2 ;  /* 0x0000000200027305 */ /* 0x000e24000021f000 */
[----:B0-----:R-:W-:-:S13]  /*1760*/  R2UR UR5, R2 ;  /* 0x00000000020572ca */ /* 0x001fda00000e0000 */
[----:B------:R-:W-:-:S04]  /*1770*/  UIADD3 UR7, URZ, -UR5, URZ ;  /* 0x800000053f077290 */ /* 0x000fc8000fffe03f */
[----:B------:R-:W-:-:S04]  /*1780*/  UIMAD UR7, UR7, UR11, URZ ;  /* 0x0000000b070772a4 */ /* 0x000fc8000f8e023f */
[----:B------:R-:W-:-:S03]  /*1790*/  UIMAD.WIDE.U32 UR4, UR5, UR7, UR4 ;  /* 0x00000007050472a5 */ /* 0x000fc6000f8e0004 */
[----:B------:R-:W-:Y:S01]  /*17a0*/  R2UR UR7, R0 ;  /* 0x00000000000772ca */ /* 0x000fe200000e0000 */
[----:B------:R-:W-:-:S12]  /*17b0*/  UIMAD.WIDE.U32 UR4, UR5, UR8, URZ ;  /* 0x00000008050472a5 */ /* 0x000fd8000f8e003f */
[----:B------:R-:W-:-:S04]  /*17c0*/  UIMAD UR4, UR5, UR7, UR8 ;  /* 0x00000007050472a4 */ /* 0x000fc8000f8e0208 */
[----:B------:R-:W-:-:S11]  /*17d0*/  UISETP.GT.U32.AND UP1, UPT, UR11, UR4, UPT ;  /* 0x000000040b00728c */ /* 0x000fd6000bf24070 */
[----:B------:R-:W-:Y:S02]  /*17e0*/  @!UP1 UIADD3 UR4, UR4, -UR11, URZ ;  /* 0x8000000b04049290 */ /* 0x000fe4000fffe03f */
[----:B------:R-:W-:Y:S02]  /*17f0*/  @!UP1 UIADD3 UR5, UR5, 0x1, URZ ;  /* 0x0000000105059890 */ /* 0x000fe4000fffe03f */
[----:B------:R-:W-:Y:S02]  /*1800*/  UISETP.GE.U32.AND UP0, UPT, UR4, UR11, UPT ;  /* 0x0000000b0400728c */ /* 0x000fe4000bf06070 */
[----:B------:R-:W-:-:S09]  /*1810*/  UISETP.GE.AND UP1, UPT, UR6, URZ, UPT ;  /* 0x0000003f0600728c */ /* 0x000fd2000bf26270 */
[----:B------:R-:W-:Y:S02]  /*1820*/  @UP0 UIADD3 UR5, UR5, 0x1, URZ ;  /* 0x0000000105050890 */ /* 0x000fe4000fffe03f */
[----:B------:R-:W-:-:S05]  /*1830*/  UISETP.NE.AND UP0, UPT, UR10, URZ, UPT ;  /* 0x0000003f0a00728c */ /* 0x000fca000bf05270 */
[----:B------:R-:W-:Y:S02]  /*1840*/  UMOV UR4, UR5 ;  /* 0x0000000500047c82 */ /* 0x000fe40008000000 */
[----:B------:R-:W-:-:S04]  /*1850*/  @!UP1 UIADD3 UR4, -UR4, URZ, URZ ;  /* 0x0000003f04049290 */ /* 0x000fc8000fffe13f */
[----:B------:R-:W-:-:S12]  /*1860*/  @!UP0 ULOP3.LUT UR4, URZ, UR10, URZ, 0x33, !UPT ;  /* 0x0000000a3f048292 */ /* 0x000fd8000f8e333f */
.L_x_185:
[----:B------:R-:W-:Y:S01]  /*1870*/  R2UR UR5, R212 ;  /* 0x00000000d40572ca */ /* 0x000fe200000e0000 */
[----:B------:R-:W-:Y:S01]  /*1880*/  IMAD.U32 R0, RZ, RZ, UR9 ;  /* 0x00000009ff007e24 */ /* 0x000fe2000f8e00ff */
[----:B------:R-:W-:Y:S01]  /*1890*/  PLOP3.LUT P0, PT, PT, PT, PT, 0x80, 0x0 ;  /* 0x000000000000781c */ /* 0x000fe20003f0f070 */
[----:B------:R-:W-:Y:S01]  /*18a0*/  IMAD.U32 R3, RZ, RZ, UR4 ;  /* 0x00000004ff037e24 */ /* 0x000fe2000f8e00ff */
[----:B------:R-:W-:Y:S01]  /*18b0*/  CS2R R150, SRZ ;  /* 0x0000000000967805 */ /* 0x000fe2000001ff00 */
[----:B------:R-:W-:Y:S01]  /*18c0*/  IMAD.MOV.U32 R2, RZ, RZ, RZ ;  /* 0x000000ffff027224 */ /* 0x000fe200078e00ff */
[----:B------:R-:W-:Y:S02]  /*18d0*/  CS2R R148, SRZ ;  /* 0x0000000000947805 */ /* 0x000fe4000001ff00 */
[----:B------:R-:W-:Y:S02]  /*18e0*/  CS2R R146, SRZ ;  /* 0x0000000000927805 */ /* 0x000fe4000001ff00 */
[----:B------:R-:W-:-:S02]  /*18f0*/  CS2R R144, SRZ ;  /* 0x0000000000907805 */ /* 0x000fc4000001ff00 */
[----:B------:R-:W-:Y:S02]  /*1900*/  CS2R R142, SRZ ;  /* 0x00000000008e7805 */ /* 0x000fe4000001ff00 */
[----:B------:R-:W-:Y:S02]  /*1910*/  CS2R R140, SRZ ;  /* 0x00000000008c7805 */ /* 0x000fe4000001ff00 */
[----:B------:R-:W-:Y:S02]  /*1920*/  CS2R R138, SRZ ;  /* 0x00000000008a7805 */ /* 0x000fe4000001ff00 */
[----:B------:R-:W-:Y:S01]  /*1930*/  CS2R R136, SRZ ;  /* 0x0000000000887805 */ /* 0x000fe2000001ff00 */
[----:B------:R-:W-:Y:S01]  /*1940*/  UIMAD UR5, UR5, UR4, URZ ;  /* 0x00000004050572a4 */ /* 0x000fe2000f8e023f */
[----:B------:R-:W-:Y:S02]  /*1950*/  CS2R R134, SRZ ;  /* 0x0000000000867805 */ /* 0x000fe4000001ff00 */
[----:B------:R-:W-:-:S02]  /*1960*/  CS2R R132, SRZ ;  /* 0x0000000000847805 */ /* 0x000fc4000001ff00 */
[----:B------:R-:W-:Y:S02]  /*1970*/  CS2R R130, SRZ ;  /* 0x0000000000827805 */ /* 0x000fe4000001ff00 */
[----:B------:R-:W-:Y:S02]  /*1980*/  CS2R R128, SRZ ;  /* 0x0000000000807805 */ /* 0x000fe4000001ff00 */
[----:B------:R-:W-:Y:S02]  /*1990*/  CS2R R126, SRZ ;  /* 0x00000000007e7805 */ /* 0x000fe4000001ff00 */
[----:B------:R-:W-:Y:S01]  /*19a0*/  VIADDMNMX R3, R3, UR5, R0, PT ;  /* 0x0000000503037c46 */ /* 0x000fe2000b800100 */
[----:B------:R-:W-:Y:S01]  /*19b0*/  IMAD.U32 R18, RZ, RZ, UR5 ;  /* 0x00000005ff127e24 */ /* 0x000fe2000f8e00ff */
[----:B------:R-:W-:Y:S01]  /*19c0*/  CS2R R124, SRZ ;  /* 0x00000000007c7805 */ /* 0x000fe2000001ff00 */
[----:B------:R-:W-:Y:S01]  /*19d0*/  IMAD.MOV.U32 R0, RZ, RZ, RZ ;  /* 0x000000ffff007224 */ /* 0x000fe200078e00ff */
[----:B------:R-:W-:-:S02]  /*19e0*/  R2UR UR60, R3 ;  /* 0x00000000033c72ca */ /* 0x000fc400000e0000 */
        /* <DEDUP_REMOVED lines=11> */
[----:B------:R-:W-:Y:S01]  /*1aa0*/  CS2R R100, SRZ ;  /* 0x0000000000647805 */ /* 0x000fe2000001ff00 */
[----:B------:R-:W-:Y:S01]  /*1ab0*/  UISETP.GT.AND UP0, UPT, UR60, UR5, UPT ;  /* 0x000000053c00728c */ /* 0x000fe2000bf04270 */
[----:B------:R-:W-:-:S02]  /*1ac0*/  CS2R R98, SRZ ;  /* 0x0000000000627805 */ /* 0x000fc4000001ff00 */
[----:B------:R-:W-:Y:S02]  /*1ad0*/  CS2R R96, SRZ ;  /* 0x0000000000607805 */ /* 0x000fe4000001ff00 */
[----:B------:R-:W-:Y:S02]  /*1ae0*/  CS2R R94, SRZ ;  /* 0x00000000005e7805 */ /* 0x000fe4000001ff00 */
[----:B------:R-:W-:Y:S02]  /*1af0*/  CS2R R92, SRZ ;  /* 0x00000000005c7805 */ /* 0x000fe4000001ff00 */
[----:B------:R-:W-:Y:S02]  /*1b00*/  CS2R R90, SRZ ;  /* 0x00000000005a7805 */ /* 0x000fe4000001ff00 */
[----:B------:R-:W-:Y:S02]  /*1b10*/  PLOP3.LUT P1, PT, PT, PT, UP0, 0x80, 0x0 ;  /* 0x000000000000781c */ /* 0x000fe40003f2f008 */
        /* <DEDUP_REMOVED lines=34> */
[----:B------:R-:W0:Y:S01]  /*1d40*/  S2R R0, SR_TID.X ;  /* 0x0000000000007919 */ /* 0x000e220000002100 */
[----:B------:R-:W1:Y:S01]  /*1d50*/  S2UR UR7, SR_CgaCtaId ;  /* 0x00000000000779c3 */ /* 0x000e620000008800 */
[----:B------:R-:W-:Y:S02]  /*1d60*/  UMOV UR6, 0x400 ;  /* 0x0000040000067882 */ /* 0x000fe40000000000 */
[----:B-1----:R-:W-:-:S04]  /*1d70*/  ULEA UR6, UR7, UR6, 0x18 ;  /* 0x0000000607067291 */ /* 0x002fc8000f8ec03f */
[----:B------:R-:W-:Y:S01]  /*1d80*/  UIADD3 UR6, UR6, 0x14400, URZ ;  /* 0x0001440006067890 */ /* 0x000fe2000fffe03f */
[----:B0-----:R-:W-:-:S03]  /*1d90*/  VIADD R0, R0, 0xffffff80 ;  /* 0xffffff8000007836 */ /* 0x001fc60000000000 */
[----:B------:R-:W-:Y:S02]  /*1da0*/  ULOP3.LUT UP0, URZ, UR6, 0x9f, URZ, 0xc0, !UPT ;  /* 0x0000009f063f7892 */ /* 0x000fe4000f80c03f */
[----:B------:R-:W-:-:S04]  /*1db0*/  SHF.R.S32.HI R3, RZ, 0x1f, R0 ;  /* 0x0000001fff037819 */ /* 0x000fc80000011400 */
[----:B------:R-:W-:Y:S02]  /*1dc0*/  PLOP3.LUT P0, PT, PT, PT, UP0, 0x80, 0x0 ;  /* 0x000000000000781c */ /* 0x000fe40003f0f008 */
[----:B------:R-:W-:-:S04]  /*1dd0*/  LEA.HI R3, R3, R0, RZ, 0x7 ;  /* 0x0000000003037211 */ /* 0x000fc800078f38ff */
[----:B------:R-:W-:-:S06]  /*1de0*/  SHF.R.S32.HI R3, RZ, 0x7, R3 ;  /* 0x00000007ff037819 */ /* 0x000fcc0000011403 */
[----:B------:R-:W0:Y:S02]  /*1df0*/  SHFL.IDX PT, R3, R3, RZ, 0x1f ;  /* 0x00001fff03037589 */ /* 0x000e2400000e0000 */
[----:B0-----:R-:W-:-:S13]  /*1e00*/  R2UR UR4, R3 ;  /* 0x00000000030472ca */ /* 0x001fda00000e0000 */
        /* <DEDUP_REMOVED lines=10> */
[----:B------:R-:W-:Y:S01]  /*1eb0*/  IMAD.U32 R4, RZ, RZ, UR4 ;  /* 0x00000004ff047e24 */ /* 0x000fe2000f8e00ff */
[----:B------:R0:W1:Y:S01]  /*1ec0*/  LDC.64 R2, c[0x4][R0] ;  /* 0x0100000000027b82 */ /* 0x0000620000000a00 */
[----:B------:R-:W-:Y:S01]  /*1ed0*/  IMAD.U32 R5, RZ, RZ, UR5 ;  /* 0x00000005ff057e24 */ /* 0x000fe2000f8e00ff */
[----:B------:R-:W-:Y:S01]  /*1ee0*/  ULDC.64 UR4, c[0x4][0xb0] ;  /* 0x01002c0000047ab9 */ /* 0x000fe20000000a00 */
        /* <DEDUP_REMOVED lines=9> */
.L_x_187:
[----:B------:R-:W2:Y:S04]  /*1f80*/  LDL R2, [R1+0x14] ;  /* 0x0000140001027983 */ /* 0x000ea80000100800 */
[----:B------:R-:W3:Y:S01]  /*1f90*/  LDL R20, [R1+0x6c] ;  /* 0x00006c0001147983 */ /* 0x000ee20000100800 */
[----:B------:R-:W0:Y:S01]  /*1fa0*/  S2UR UR5, SR_CgaCtaId ;  /* 0x00000000000579c3 */ /* 0x000e220000008800 */
[----:B------:R-:W-:Y:S02]  /*1fb0*/  UMOV UR4, 0x400 ;  /* 0x0000040000047882 */ /* 0x000fe40000000000 */
[----:B0-----:R-:W-:-:S06]  /*1fc0*/  ULEA UR4, UR5, UR4, 0x18 ;  /* 0x0000000405047291 */ /* 0x001fcc000f8ec03f */
[----:B------:R-:W-:Y:S01]  /*1fd0*/  IMAD.U32 R5, RZ, RZ, UR4 ;  /* 0x00000004ff057e24 */ /* 0x000fe2000f8e00ff */
[----:B------:R-:W-:Y:S01]  /*1fe0*/  BSSY B0, `(.L_x_188) ;  /* 0x000000a000007945 */ /* 0x000fe20003800000 */
[----:B--2---:R-:W-:-:S04]  /*1ff0*/  LEA.HI R0, R2, R2, RZ, 0x1 ;  /* 0x0000000202007211 */ /* 0x004fc800078f08ff */
[----:B------:R-:W-:-:S05]  /*2000*/  LOP3.LUT R0, R0, 0xfffffffe, RZ, 0xc0, !PT ;  /* 0xfffffffe00007812 */ /* 0x000fca00078ec0ff */
[----:B------:R-:W-:-:S05]  /*2010*/  IMAD.IADD R0, R2, 0x1, -R0 ;  /* 0x0000000102007824 */ /* 0x000fca00078e0a00 */
[----:B------:R-:W-:-:S04]  /*2020*/  SHF.L.U32 R0, R0, 0x1f, RZ ;  /* 0x0000001f00007819 */ /* 0x000fc800000006ff */
[----:B------:R-:W0:Y:S01]  /*2030*/  SYNCS.PHASECHK.TRANS64.TRYWAIT P1, [R5+URZ+0x38800], R0 ;  /* 0x03880000050075a7 */ /* 0x000e22000802017f */
[----:B---3--:R-:W-:-:S13]  /*2040*/  R2UR UR6, R20 ;  /* 0x00000000140672ca */ /* 0x008fda00000e0000 */
[----:B------:R-:W-:-:S05]  /*2050*/  IMAD.U32 R2, RZ, RZ, UR6 ;  /* 0x00000006ff027e24 */ /* 0x000fca000f8e00ff */
[----:B------:R-:W-:Y:S01]  /*2060*/  ISETP.NE.AND P0, PT, R2, 0x3, PT ;  /* 0x000000030200780c */ /* 0x000fe20003f05270 */
[----:B0-----:R-:W-:-:S12]  /*2070*/  @!P1 BRA `(.L_x_189) ;  /* 0x0000014c00989947 */ /* 0x001fd80003800000 */
.L_x_364:
[----:B------:R-:W-:Y:S05]  /*2080*/  BSYNC B0 ;  /* 0x0000000000007941 */ /* 0x000fea0003800000 */
.L_x_188:
[----:B------:R-:W-:Y:S05]  /*2090*/  @!P0 BRA `(.L_x_190) ;  /* 0x0000000000048947 */ /* 0x000fea0003800000 */
[----:B------:R-:W-:Y:S01]  /*20a0*/  BPT.TRAP 0x1 ;  /* 0x000000040000795c */ /* 0x000fe20000300000 */
.L_x_190:
[----:B0-----:R-:W-:Y:S01]  /*20b0*/  IMAD R0, R16, 0x8, R5 ;  /* 0x0000000810007824 */ /* 0x001fe200078e0205 */
[----:B------:R-:W-:-:S04]  /*20c0*/  SHF.L.U32 R3, R17, 0x1f, RZ ;  /* 0x0000001f11037819 */ /* 0x000fc800000006ff */
[----:B------:R0:W1:Y:S01]  /*20d0*/  SYNCS.PHASECHK.TRANS64.TRYWAIT P2, [R0+URZ+0x38830], R3 ;  /* 0x03883003000075a7 */ /* 0x000062000804017f */
[----:B------:R-:W-:Y:S05]  /*20e0*/  @!P0 BRA `(.L_x_191) ;  /* 0x0000000000048947 */ /* 0x000fea0003800000 */
[----:B------:R-:W-:Y:S01]  /*20f0*/  BPT.TRAP 0x1 ;  /* 0x000000040000795c */ /* 0x000fe20000300000 */
.L_x_191:
[----:B------:R-:W2:Y:S01]  /*2100*/  S2R R2, SR_TID.X ;  /* 0x0000000000027919 */ /* 0x000ea20000002100 */
[----:B------:R-:W-:Y:S01]  /*2110*/  IMAD.MOV.U32 R151, RZ, RZ, RZ ;  /* 0x000000ffff977224 */ /* 0x000fe200078e00ff */
[----:B--2---:R-:W-:-:S04]  /*2120*/  LOP3.LUT R2, R2, 0x7f, RZ, 0xc0, !PT ;  /* 0x0000007f02027812 */ /* 0x004fc800078ec0ff */
[----:B------:R-:W-:Y:S01]  /*2130*/  ISETP.NE.AND P1, PT, R2, RZ, PT ;  /* 0x000000ff0200720c */ /* 0x000fe20003f25270 */
[----:B-1----:R-:W-:-:S12]  /*2140*/  @P2 BRA `(.L_x_192) ;  /* 0x0000000000082947 */ /* 0x002fd80003800000 */
[----:B------:R-:W1:Y:S02]  /*2150*/  SYNCS.PHASECHK.TRANS64.TRYWAIT P2, [R0+URZ+0x38830], R3 ;  /* 0x03883003000075a7 */ /* 0x000e64000804017f */
[----:B-1----:R-:W-:Y:S05]  /*2160*/  @!P2 BRA `(.L_x_193) ;  /* 0x0000014c0070a947 */ /* 0x002fea0003800000 */
.L_x_192:
[----:B------:R-:W-:Y:S05]  /*2170*/  WARPSYNC.ALL ;  /* 0x0000000000007948 */ /* 0x000fea0003800000 */
[----:B------:R-:W-:Y:S01]  /*2180*/  R2UR UR4, R5 ;  /* 0x00000000050472ca */ /* 0x000fe200000e0000 */
[----:B------:R-:W-:Y:S01]  /*2190*/  ULOP3.LUT UR53, UR53, 0x10000, URZ, 0xfc, !UPT ;  /* 0x0001000035357892 */ /* 0x000fe2000f8efc3f */
[----:B------:R-:W-:Y:S01]  /*21a0*/  R2UR UR52, R16 ;  /* 0x00000000103472ca */ /* 0x000fe200000e0000 */
[----:B------:R-:W-:Y:S01]  /*21b0*/  WARPGROUP.ARRIVE ;  /* 0x00000000000079c5 */ /* 0x000fe20000000000 */
[----:B------:R-:W-:Y:S01]  /*21c0*/  UMOV UR57, 0x40000040 ;  /* 0x4000004000397882 */ /* 0x000fe20000000000 */
[----:B------:R-:W-:Y:S01]  /*21d0*/  UMOV UR59, 0x40000040 ;  /* 0x40000040003b7882 */ /* 0x000fe20000000000 */
[----:B------:R-:W-:Y:S01]  /*21e0*/  UMOV UR7, 0x40000040 ;  /* 0x4000004000077882 */ /* 0x000fe20000000000 */
[----:B------:R-:W-:Y:S01]  /*21f0*/  UIADD3 UR9, UR53, 0x2, URZ ;  /* 0x0000000235097890 */ /* 0x000fe2000fffe03f */
[----:B------:R-:W-:Y:S01]  /*2200*/  MOV R4, UR57 ;  /* 0x0000003900047c02 */ /* 0x000fe20008000f00 */
[----:B------:R-:W-:Y:S01]  /*2210*/  UMOV UR56, UR53 ;  /* 0x0000003500387c82 */ /* 0x000fe20008000000 */
[----:B------:R-:W-:Y:S01]  /*2220*/  UMOV UR13, 0x40000040 ;  /* 0x40000040000d7882 */ /* 0x000fe20000000000 */
[----:B------:R-:W-:Y:S01]  /*2230*/  UMOV UR15, 0x40000040 ;  /* 0x40000040000f7882 */ /* 0x000fe20000000000 */
[----:B------:R-:W-:Y:S01]  /*2240*/  IMAD.U32 R11, RZ, RZ, UR13 ;  /* 0x0000000dff0b7e24 */ /* 0x000fe2000f8e00ff */
[----:B------:R-:W-:Y:S01]  /*2250*/  UIADD3 UR4, UR4, 0x24400, URZ ;  /* 0x0002440004047890 */ /* 0x000fe2000fffe03f */
[----:B------:R-:W-:Y:S01]  /*2260*/  MOV R12, UR56 ;  /* 0x00000038000c7c02 */ /* 0x000fe20008000f00 */
[----:B------:R-:W-:Y:S01]  /*2270*/  UMOV UR12, UR9 ;  /* 0x00000009000c7c82 */ /* 0x000fe20008000000 */
[----:B------:R-:W-:Y:S01]  /*2280*/  UIADD3 UR9, UR53, 0x4, URZ ;  /* 0x0000000435097890 */ /* 0x000fe2000fffe03f */
[----:B------:R-:W-:Y:S01]  /*2290*/  IMAD.U32 R10, RZ, RZ, UR12 ;  /* 0x0000000cff0a7e24 */ /* 0x000fe2000f8e00ff */
[----:B------:R-:W-:Y:S01]  /*22a0*/  USHF.R.U32.HI UR4, URZ, 0x4, UR4 ;  /* 0x000000043f047899 */ /* 0x000fe20008011604 */
[----:B------:R-:W-:Y:S01]  /*22b0*/  IMAD.U32 R2, RZ, RZ, UR54 ;  /* 0x00000036ff027e24 */ /* 0x000fe2000f8e00ff */
[----:B------:R-:W-:Y:S01]  /*22c0*/  UMOV UR11, 0x40000040 ;  /* 0x40000040000b7882 */ /* 0x000fe20000000000 */
[----:B------:R-:W-:Y:S01]  /*22d0*/  UIADD3 UR16, UR53, 0x404, URZ ;  /* 0x0000040435107890 */ /* 0x000fe2000fffe03f */
[----:B01----:R-:W-:Y:S01]  /*22e0*/  IMAD.U32 R3, RZ, RZ, UR60 ;  /* 0x0000003cff037e24 */ /* 0x003fe2000f8e00ff */
[----:B------:R-:W-:Y:S01]  /*22f0*/  ULOP3.LUT UR4, UR4, 0x3fff, URZ, 0xc0, !UPT ;  /* 0x00003fff04047892 */ /* 0x000fe2000f8ec03f */
[----:B------:R-:W-:Y:S01]  /*2300*/  IADD3 R2, R2, 0x50, -R19 ;  /* 0x0000005002027810 */ /* 0x000fe20007ffe813 */
[----:B------:R-:W-:Y:S01]  /*2310*/  UMOV UR17, 0x40000040 ;  /* 0x4000004000117882 */ /* 0x000fe20000000000 */
[----:B------:R-:W-:Y:S01]  /*2320*/  UMOV UR19, 0x40000040 ;  /* 0x4000004000137882 */ /* 0x000fe20000000000 */
[----:B------:R-:W-:Y:S01]  /*2330*/  ULOP3.LUT UR5, UR4, 0x10000, URZ, 0xfc, !UPT ;  /* 0x0001000004057892 */ /* 0x000fe2000f8efc3f */
[----:B------:R-:W-:Y:S01]  /*2340*/  P2R R20, PR, RZ, 0x1 ;  /* 0x00000001ff147803 */ /* 0x000fe20000000000 */
[----:B------:R-:W-:Y:S01]  /*2350*/  UIADD3 UR20, UR53, 0x406, URZ ;  /* 0x0000040635147890 */ /* 0x000fe2000fffe03f */
[----:B------:R-:W-:Y:S01]  /*2360*/  IMAD R2, R3, -0x50, R2 ;  /* 0xffffffb003027824 */ /* 0x000fe200078e0202 */
[----:B------:R-:W-:Y:S01]  /*2370*/  UIMAD UR52, UR52, 0xa00, UR5 ;  /* 0x00000a00343478a4 */ /* 0x000fe2000f8e0205 */
[----:B------:R-:W-:Y:S01]  /*2380*/  @!P1 VIADD R0, R0, 0x38840 ;  /* 0x0003884000009836 */ /* 0x000fe20000000000 */
[----:B------:R-:W-:Y:S01]  /*2390*/  UMOV UR4, UR56 ;  /* 0x0000003800047c82 */ /* 0x000fe20008000000 */
[----:B------:R-:W-:Y:S01]  /*23a0*/  IMAD.U32 R14, RZ, RZ, UR5 ;  /* 0x00000005ff0e7e24 */ /* 0x000fe2000f8e00ff */
[----:B------:R-:W-:Y:S01]  /*23b0*/  UIADD3 UR6, UR52, 0x80, URZ ;  /* 0x0000008034067890 */ /* 0x000fe2000fffe03f */
[C---:B------:R-:W-:Y:S01]  /*23c0*/  ISETP.GT.AND P6, PT, R2.reuse, RZ, PT ;  /* 0x000000ff0200720c */ /* 0x040fe20003fc4270 */
[----:B------:R-:W-:Y:S01]  /*23d0*/  UMOV UR5, UR57 ;  /* 0x0000003900057c82 */ /* 0x000fe20008000000 */
[----:B------:R-:W-:Y:S01]  /*23e0*/  UMOV UR58, UR52 ;  /* 0x00000034003a7c82 */ /* 0x000fe20008000000 */
[----:B------:R-:W-:Y:S01]  /*23f0*/  UIADD3 UR8, UR52, 0x200, URZ ;  /* 0x0000020034087890 */ /* 0x000fe2000fffe03f */
[----:B------:R-:W-:Y:S01]  /*2400*/  HGMMA.64x16x16.F32.BF16 R56, gdesc[UR56], RZ, !UPT, gsb0 ;  /* 0x00200000383879f0 */ /* 0x000fe2000c0018ff */
[----:B------:R-:W-:Y:S01]  /*2410*/  UIADD3 UR10, UR52, 0x2, URZ ;  /* 0x00000002340a7890 */ /* 0x000fe2000fffe03f */
[C---:B------:R-:W-:Y:S01]  /*2420*/  ISETP.GT.AND P5, PT, R2.reuse, 0x1, PT ;  /* 0x000000010200780c */ /* 0x040fe20003fa4270 */
[----:B------:R-:W-:Y:S01]  /*2430*/  UIADD3 UR18, UR52, 0x284, URZ ;  /* 0x0000028434127890 */ /* 0x000fe2000fffe03f */
[C---:B------:R-:W-:Y:S01]  /*2440*/  ISETP.GT.AND P4, PT, R2.reuse, 0x8, PT ;  /* 0x000000080200780c */ /* 0x040fe20003f84270 */
[----:B------:R-:W-:Y:S01]  /*2450*/  UIADD3 UR22, UR52, 0x286, URZ ;  /* 0x0000028634167890 */ /* 0x000fe2000fffe03f */
[C---:B------:R-:W-:Y:S01]  /*2460*/  ISETP.GT.AND P3, PT, R2.reuse, 0x9, PT ;  /* 0x000000090200780c */ /* 0x040fe20003f64270 */
[----:B------:R-:W-:Y:S01]  /*2470*/  UMOV UR21, 0x40000040 ;  /* 0x4000004000157882 */ /* 0x000fe20000000000 */
[----:B------:R-:W-:Y:S01]  /*2480*/  UMOV UR14, UR10 ;  /* 0x0000000a000e7c82 */ /* 0x000fe20008000000 */
[----:B------:R-:W-:Y:S01]  /*2490*/  UIADD3 UR10, UR52, 0x4, URZ ;  /* 0x00000004340a7890 */ /* 0x000fe2000fffe03f */
[----:B------:R-:W-:Y:S01]  /*24a0*/  ISETP.GT.AND P2, PT, R2, 0x10, PT ;  /* 0x000000100200780c */ /* 0x000fe20003f44270 */
[----:B------:R-:W-:Y:S01]  /*24b0*/  UMOV UR23, 0x40000040 ;  /* 0x4000004000177882 */ /* 0x000fe20000000000 */
[----:B------:R-:W-:Y:S01]  /*24c0*/  UIADD3 UR24, UR53, 0x800, URZ ;  /* 0x0000080035187890 */ /* 0x000fe2000fffe03f */
[----:B------:R-:W-:Y:S01]  /*24d0*/  @!P1 PRMT R0, RZ, 0x654, R0 ;  /* 0x00000654ff009816 */ /* 0x000fe20000000000 */
[----:B------:R-:W-:Y:S01]  /*24e0*/  UIADD3 UR26, UR52, 0x500, URZ ;  /* 0x00000500341a7890 */ /* 0x000fe2000fffe03f */
[--C-:B------:R-:W-:Y:S01]  /*24f0*/  IMAD.MOV.U32 R150, RZ, RZ, R151.reuse ;  /* 0x000000ffff967224 */ /* 0x100fe200078e0097 */
[----:B------:R-:W-:Y:S01]  /*2500*/  UMOV UR25, 0x40000040 ;  /* 0x4000004000197882 */ /* 0x000fe20000000000 */
[----:B------:R-:W-:Y:S01]  /*2510*/  UMOV UR27, 0x40000040 ;  /* 0x40000040001b7882 */ /* 0x000fe20000000000 */
[----:B------:R-:W-:Y:S01]  /*2520*/  UIADD3 UR28, UR53, 0x802, URZ ;  /* 0x00000802351c7890 */ /* 0x000fe2000fffe03f */
[--C-:B------:R-:W-:Y:S01]  /*2530*/  IMAD.MOV.U32 R149, RZ, RZ, R151.reuse ;  /* 0x000000ffff957224 */ /* 0x100fe200078e0097 */
        /* <DEDUP_REMOVED lines=31> */
[----:B------:R-:W-:Y:S01]  /*2730*/  IMAD.MOV.U32 R138, RZ, RZ, R151 ;  /* 0x000000ffff8a7224 */ /* 0x000fe200078e0097 */
[----:B------:R-:W-:-:S02]  /*2740*/  WARPGROUP.DEPBAR.LE gsb0, 0x0 ;  /* 0x00008000000079c5 */ /* 0x000fc40000010000 */
[----:B------:R-:W-:Y:S01]  /*2750*/  WARPGROUP.ARRIVE ;  /* 0x00000000000079c5 */ /* 0x000fe20000000000 */
[----:B------:R-:W-:Y:S01]  /*2760*/  UMOV UR49, 0x40000040 ;  /* 0x4000004000317882 */ /* 0x000fe20000000000 */
[----:B------:R-:W-:Y:S01]  /*2770*/  UMOV UR51, 0x40000040 ;  /* 0x4000004000337882 */ /* 0x000fe20000000000 */
[----:B------:R-:W-:Y:S01]  /*2780*/  UMOV UR59, 0x40000040 ;  /* 0x40000040003b7882 */ /* 0x000fe20000000000 */
[----:B------:R-:W-:Y:S01]  /*2790*/  UIADD3 UR54, UR52, 0x986, URZ ;  /* 0x0000098634367890 */ /* 0x000fe2000fffe03f */
[--C-:B------:R-:W-:Y:S01]  /*27a0*/  IMAD.MOV.U32 R137, RZ, RZ, R151.reuse ;  /* 0x000000ffff897224 */ /* 0x100fe200078e0097 */
[----:B------:R-:W-:Y:S01]  /*27b0*/  HGMMA.64x16x16.F32.BF16 R48, gdesc[UR4], RZ, !UPT, gsb0 ;  /* 0x00200000043079f0 */ /* 0x000fe2000c0018ff */
[----:B------:R-:W-:Y:S01]  /*27c0*/  UIADD3 UR6, UR52, 0x100, URZ ;  /* 0x0000010034067890 */ /* 0x000fe2000fffe03f */
[--C-:B------:R-:W-:Y:S01]  /*27d0*/  IMAD.MOV.U32 R136, RZ, RZ, R151.reuse ;  /* 0x000000ffff887224 */ /* 0x100fe200078e0097 */
[----:B------:R-:W-:Y:S01]  /*27e0*/  UMOV UR4, UR56 ;  /* 0x0000003800047c82 */ /* 0x000fe20008000000 */
[----:B------:R-:W-:Y:S01]  /*27f0*/  UMOV UR5, UR57 ;  /* 0x0000003900057c82 */ /* 0x000fe20008000000 */
[----:B------:R-:W-:Y:S01]  /*2800*/  UMOV UR7, 0x40000040 ;  /* 0x4000004000077882 */ /* 0x000fe20000000000 */
[----:B------:R-:W-:Y:S01]  /*2810*/  UMOV UR55, 0x40000040 ;  /* 0x4000004000377882 */ /* 0x000fe20000000000 */
[----:B------:R-:W-:Y:S01]  /*2820*/  UIADD3 UR61, UR60, -0x2, URZ ;  /* 0xfffffffe3c3d7890 */ /* 0x000fe2000fffe03f */
        /* <DEDUP_REMOVED lines=21> */
[--C-:B------:R-:W-:Y:S01]  /*2980*/  IMAD.MOV.U32 R114, RZ, RZ, R151.reuse ;  /* 0x000000ffff727224 */ /* 0x100fe200078e0097 */
[----:B------:R-:W-:Y:S02]  /*2990*/  WARPGROUP.DEPBAR.LE gsb0, 0x0 ;  /* 0x00008000000079c5 */ /* 0x000fe40000010000 */
[----:B------:R-:W-:Y:S01]  /*29a0*/  WARPGROUP.ARRIVE ;  /* 0x00000000000079c5 */ /* 0x000fe20000000000 */
[--C-:B------:R-:W-:Y:S02]  /*29b0*/  IMAD.MOV.U32 R113, RZ, RZ, R151.reuse ;  /* 0x000000ffff717224 */ /* 0x100fe400078e0097 */
[----:B------:R-:W-:-:S02]  /*29c0*/  IMAD.MOV.U32 R112, RZ, RZ, R151 ;  /* 0x000000ffff707224 */ /* 0x000fc400078e0097 */
[--C-:B------:R-:W-:Y:S01]  /*29d0*/  IMAD.MOV.U32 R111, RZ, RZ, R151.reuse ;  /* 0x000000ffff6f7224 */ /* 0x100fe200078e0097 */
[----:B------:R-:W-:Y:S01]  /*29e0*/  HGMMA.64x16x16.F32.BF16 R40, gdesc[UR4], RZ, !UPT, gsb0 ;  /* 0x00200000042879f0 */ /* 0x000fe2000c0018ff */
[----:B------:R-:W-:Y:S01]  /*29f0*/  UIADD3 UR6, UR52, 0x180, URZ ;  /* 0x0000018034067890 */ /* 0x000fe2000fffe03f */
[--C-:B------:R-:W-:Y:S01]  /*2a00*/  IMAD.MOV.U32 R110, RZ, RZ, R151.reuse ;  /* 0x000000ffff6e7224 */ /* 0x100fe200078e0097 */
[----:B------:R-:W-:Y:S01]  /*2a10*/  UMOV UR4, UR56 ;  /* 0x0000003800047c82 */ /* 0x000fe20008000000 */
[----:B------:R-:W-:Y:S01]  /*2a20*/  UMOV UR5, UR57 ;  /* 0x0000003900057c82 */ /* 0x000fe20008000000 */
[----:B------:R-:W-:Y:S01]  /*2a30*/  UMOV UR7, 0x40000040 ;  /* 0x4000004000077882 */ /* 0x000fe20000000000 */
        /* <DEDUP_REMOVED lines=29> */
[----:B------:R-:W-:Y:S01]  /*2c10*/  UMOV UR4, UR56 ;  /* 0x0000003800047c82 */ /* 0x000fe20008000000 */
[----:B------:R-:W-:Y:S01]  /*2c20*/  UMOV UR5, UR57 ;  /* 0x0000003900057c82 */ /* 0x000fe20008000000 */
[----:B------:R-:W-:Y:S01]  /*2c30*/  UMOV UR6, UR8 ;  /* 0x0000000800067c82 */ /* 0x000fe20008000000 */
[----:B------:R-:W-:Y:S01]  /*2c40*/  UMOV UR7, 0x40000040 ;  /* 0x4000004000077882 */ /* 0x000fe20000000000 */
[----:B------:R-:W-:Y:S01]  /*2c50*/  UIADD3 UR8, UR52, 0x202, URZ ;  /* 0x0000020234087890 */ /* 0x000fe2000fffe03f */
[--C-:B------:R-:W-:Y:S01]  /*2c60*/  IMAD.MOV.U32 R83, RZ, RZ, R151.reuse ;  /* 0x000000ffff537224 */ /* 0x100fe200078e0097 */
[----:B------:R-:W-:Y:S01]  /*2c70*/  UMOV UR57, 0x40000040 ;  /* 0x4000004000397882 */ /* 0x000fe20000000000 */
[----:B------:R-:W-:-:S02]  /*2c80*/  IMAD.MOV.U32 R82, RZ, RZ, R151 ;  /* 0x000000ffff527224 */ /* 0x000fc400078e0097 */
[----:B------:R-:W-:Y:S02]  /*2c90*/  IMAD.U32 R7, RZ, RZ, UR57 ;  /* 0x00000039ff077e24 */ /* 0x000fe4000f8e00ff */
        /* <DEDUP_REMOVED lines=17> */
[----:B------:R-:W-:Y:S01]  /*2db0*/  IMAD.MOV.U32 R64, RZ, RZ, R151 ;  /* 0x000000ffff407224 */ /* 0x000fe200078e0097 */
[----:B------:R-:W-:Y:S02]  /*2dc0*/  WARPGROUP.DEPBAR.LE gsb0, 0x0 ;  /* 0x00008000000079c5 */ /* 0x000fe40000010000 */
        /* <DEDUP_REMOVED lines=34> */
[----:B------:R-:W-:Y:S01]  /*2ff0*/  UMOV UR13, 0x40000040 ;  /* 0x40000040000d7882 */ /* 0x000fe20000000000 */
[----:B------:R-:W-:Y:S01]  /*3000*/  UIADD3 UR8, UR52, 0x204, URZ ;  /* 0x0000020434087890 */ /* 0x000fe2000fffe03f */
[----:B------:R-:W-:Y:S01]  /*3010*/  IMAD.U32 R8, RZ, RZ, UR12 ;  /* 0x0000000cff087e24 */ /* 0x000fe2000f8e00ff */
[----:B------:R-:W-:Y:S01]  /*3020*/  UIADD3 UR9, UR53, 0x6, URZ ;  /* 0x0000000635097890 */ /* 0x000fe2000fffe03f */
[----:B------:R-:W-:Y:S01]  /*3030*/  IMAD.U32 R9, RZ, RZ, UR13 ;  /* 0x0000000dff097e24 */ /* 0x000fe2000f8e00ff */
[----:B------:R-:W-:-:S02]  /*3040*/  WARPGROUP.DEPBAR.LE gsb0, 0x0 ;  /* 0x00008000000079c5 */ /* 0x000fc40000010000 */
        /* <DEDUP_REMOVED lines=33> */
[----:B------:R-:W-:Y:S01]  /*3260*/  UIADD3 UR12, UR52, 0x280, URZ ;  /* 0x00000280340c7890 */ /* 0x000fe2000fffe03f */
[----:B------:R-:W-:Y:S01]  /*3270*/  UMOV UR13, 0x40000040 ;  /* 0x40000040000d7882 */ /* 0x000fe20000000000 */
        /* <DEDUP_REMOVED lines=30> */
[----:B------:R-:W-:Y:S01]  /*3460*/  UMOV UR10, UR12 ;  /* 0x0000000c000a7c82 */ /* 0x000fe20008000000 */
[----:B------:R-:W-:Y:S01]  /*3470*/  UIADD3 UR12, UR53, 0x402, URZ ;  /* 0x00000402350c7890 */ /* 0x000fe2000fffe03f */
[----:B------:R-:W-:Y:S02]  /*3480*/  WARPGROUP.DEPBAR.LE gsb0, 0x0 ;  /* 0x00008000000079c5 */ /* 0x000fe40000010000 */
[----:B------:R-:W-:-:S06]  /*3490*/  WARPGROUP.ARRIVE ;  /* 0x00000000000079c5 */ /* 0x000fcc0000000000 */
[----:B------:R-:W-:Y:S01]  /*34a0*/  HGMMA.64x16x16.F32.BF16 R24, gdesc[UR4], R24, gsb0 ;  /* 0x00200000041879f0 */ /* 0x000fe20008001818 */
[----:B------:R-:W-:Y:S02]  /*34b0*/  UIADD3 UR6, UR52, 0x480, URZ ;  /* 0x0000048034067890 */ /* 0x000fe4000fffe03f */
[----:B------:R-:W-:-:S07]  /*34c0*/  UIADD3 UR7, UR53, 0xc06, URZ ;  /* 0x00000c0635077890 */ /* 0x000fce000fffe03f */
[----:B------:R-:W-:Y:S01]  /*34d0*/  UMOV UR56, UR7 ;  /* 0x0000000700387c82 */ /* 0x000fe20008000000 */
[----:B------:R-:W-:Y:S01]  /*34e0*/  R2UR UR7, R18 ;  /* 0x00000000120772ca */ /* 0x000fe200000e0000 */
[----:B------:R-:W-:-:S12]  /*34f0*/  IMAD.U32 R6, RZ, RZ, UR56 ;  /* 0x00000038ff067e24 */ /* 0x000fd8000f8e00ff */
[----:B------:R-:W-:Y:S01]  /*3500*/  UISETP.GE.AND UP0, UPT, UR61, UR7, UPT ;  /* 0x000000073d00728c */ /* 0x000fe2000bf06270 */
        /* <DEDUP_REMOVED lines=25> */
[----:B------:R-:W-:Y:S02]  /*36a0*/  UMOV UR11, UR57 ;  /* 0x00000039000b7c82 */ /* 0x000fe40008000000 */
[----:B------:R-:W-:-:S04]  /*36b0*/  UMOV UR53, UR11 ;  /* 0x0000000b00357c82 */ /* 0x000fc80008000000 */
[----:B------:R-:W-:Y:S01]  /*36c0*/  UMOV UR58, UR10 ;  /* 0x0000000a003a7c82 */ /* 0x000fe20008000000 */
[----:B------:R-:W-:Y:S01]  /*36d0*/  UMOV UR10, UR56 ;  /* 0x00000038000a7c82 */ /* 0x000fe20008000000 */
        /* <DEDUP_REMOVED lines=249> */
[----:B------:R-:W-:Y:S01]  /*4670*/  WARPGROUP.ARRIVE ;  /* 0x00000000000079c5 */ /* 0x000fe20000000000 */
[----:B------:R-:W-:Y:S02]  /*4680*/  FSEL R56, R56, -INF , P6 ;  /* 0xff80000038387808 */ /* 0x000fe40003000000 */
[----:B------:R-:W-:-:S02]  /*4690*/  FSEL R57, R57, -INF , P5 ;  /* 0xff80000039397808 */ /* 0x000fc40002800000 */
[----:B------:R-:W-:Y:S01]  /*46a0*/  FSEL R60, R60, -INF , P4 ;  /* 0xff8000003c3c7808 */ /* 0x000fe20002000000 */
[----:B------:R-:W-:Y:S01]  /*46b0*/  HGMMA.64x16x16.F32.BF16 R48, gdesc[UR56], R48, gsb0 ;  /* 0x00200000383079f0 */ /* 0x000fe20008001830 */
[----:B------:R-:W-:Y:S01]  /*46c0*/  UMOV UR56, UR10 ;  /* 0x0000000a00387c82 */ /* 0x000fe20008000000 */
[----:B------:R-:W-:Y:S01]  /*46d0*/  UMOV UR57, UR11 ;  /* 0x0000000b00397c82 */ /* 0x000fe20008000000 */
[----:B------:R-:W-:Y:S01]  /*46e0*/  UMOV UR58, UR6 ;  /* 0x00000006003a7c82 */ /* 0x000fe20008000000 */
[----:B------:R-:W-:Y:S01]  /*46f0*/  UMOV UR59, 0x40000040 ;  /* 0x40000040003b7882 */ /* 0x000fe20000000000 */
[----:B------:R-:W-:Y:S01]  /*4700*/  UIADD3 UR6, UR52, 0x906, URZ ;  /* 0x0000090634067890 */ /* 0x000fe2000fffe03f */
[----:B------:R-:W-:Y:S02]  /*4710*/  FMNMX.FTZ R3, R56, R57, !PT ;  /* 0x0000003938037209 */ /* 0x000fe40007810000 */
[----:B------:R-:W-:Y:S01]  /*4720*/  UMOV UR52, UR10 ;  /* 0x0000000a00347c82 */ /* 0x000fe20008000000 */
[----:B------:R-:W-:-:S02]  /*4730*/  FSEL R61, R61, -INF , P3 ;  /* 0xff8000003d3d7808 */ /* 0x000fc40001800000 */
[----:B------:R-:W-:Y:S02]  /*4740*/  FSEL R58, R58, -INF , P6 ;  /* 0xff8000003a3a7808 */ /* 0x000fe40003000000 */
[C---:B------:R-:W-:Y:S02]  /*4750*/  ISETP.GT.AND P6, PT, R2.reuse, 0x11, PT ;  /* 0x000000110200780c */ /* 0x040fe40003fc4270 */
[----:B------:R-:W-:Y:S02]  /*4760*/  FSEL R59, R59, -INF , P5 ;  /* 0xff8000003b3b7808 */ /* 0x000fe40002800000 */
[----:B------:R-:W-:Y:S02]  /*4770*/  ISETP.GT.AND P5, PT, R2, 0x18, PT ;  /* 0x000000180200780c */ /* 0x000fe40003fa4270 */
[----:B------:R-:W-:Y:S02]  /*4780*/  FSEL R62, R62, -INF , P4 ;  /* 0xff8000003e3e7808 */ /* 0x000fe40002000000 */
[----:B------:R-:W-:-:S02]  /*4790*/  ISETP.GT.AND P4, PT, R2, 0x19, PT ;  /* 0x000000190200780c */ /* 0x000fc40003f84270 */
[----:B------:R-:W-:Y:S02]  /*47a0*/  FSEL R63, R63, -INF , P3 ;  /* 0xff8000003f3f7808 */ /* 0x000fe40001800000 */
[----:B------:R-:W-:Y:S01]  /*47b0*/  ISETP.GT.AND P3, PT, R2, 0x20, PT ;  /* 0x000000200200780c */ /* 0x000fe20003f64270 */
[----:B------:R-:W-:Y:S02]  /*47c0*/  WARPGROUP.DEPBAR.LE gsb0, 0x0 ;  /* 0x00008000000079c5 */ /* 0x000fe40000010000 */
[----:B------:R-:W-:Y:S01]  /*47d0*/  WARPGROUP.ARRIVE ;  /* 0x00000000000079c5 */ /* 0x000fe20000000000 */
[----:B------:R-:W-:Y:S02]  /*47e0*/  FSEL R48, R48, -INF , P2 ;  /* 0xff80000030307808 */ /* 0x000fe40001000000 */
[----:B------:R-:W-:Y:S02]  /*47f0*/  FSEL R49, R49, -INF , P6 ;  /* 0xff80000031317808 */ /* 0x000fe40003000000 */
[----:B------:R-:W-:Y:S01]  /*4800*/  FSEL R52, R52, -INF , P5 ;  /* 0xff80000034347808 */ /* 0x000fe20002800000 */
[----:B------:R-:W-:Y:S01]  /*4810*/  HGMMA.64x16x16.F32.BF16 R40, gdesc[UR56], R40, gsb0 ;  /* 0x00200000382879f0 */ /* 0x000fe20008001828 */
[----:B------:R-:W-:Y:S01]  /*4820*/  UMOV UR56, UR10 ;  /* 0x0000000a00387c82 */ /* 0x000fe20008000000 */
[----:B------:R-:W-:Y:S01]  /*4830*/  UMOV UR57, UR11 ;  /* 0x0000000b00397c82 */ /* 0x000fe20008000000 */
[----:B------:R-:W-:Y:S01]  /*4840*/  UMOV UR58, UR6 ;  /* 0x00000006003a7c82 */ /* 0x000fe20008000000 */
[----:B------:R-:W-:Y:S01]  /*4850*/  UMOV UR59, 0x40000040 ;  /* 0x40000040003b7882 */ /* 0x000fe20000000000 */
[----:B------:R-:W-:Y:S01]  /*4860*/  FSEL R53, R53, -INF , P4 ;  /* 0xff80000035357808 */ /* 0x000fe20002000000 */
[----:B------:R-:W-:Y:S01]  /*4870*/  ULDC UR6, c[0x0][0x988] ;  /* 0x0002620000067ab9 */ /* 0x000fe20000000800 */
[----:B------:R-:W-:-:S02]  /*4880*/  FSEL R50, R50, -INF , P2 ;  /* 0xff80000032327808 */ /* 0x000fc40001000000 */
[C---:B------:R-:W-:Y:S02]  /*4890*/  ISETP.GT.AND P2, PT, R2.reuse, 0x21, PT ;  /* 0x000000210200780c */ /* 0x040fe40003f44270 */
[----:B------:R-:W-:Y:S02]  /*48a0*/  FSEL R51, R51, -INF , P6 ;  /* 0xff80000033337808 */ /* 0x000fe40003000000 */
[----:B------:R-:W-:Y:S02]  /*48b0*/  ISETP.GT.AND P6, PT, R2, 0x28, PT ;  /* 0x000000280200780c */ /* 0x000fe40003fc4270 */
[----:B------:R-:W-:Y:S02]  /*48c0*/  FSEL R54, R54, -INF , P5 ;  /* 0xff80000036367808 */ /* 0x000fe40002800000 */
[----:B------:R-:W-:Y:S02]  /*48d0*/  ISETP.GT.AND P5, PT, R2, 0x29, PT ;  /* 0x000000290200780c */ /* 0x000fe40003fa4270 */
[----:B------:R-:W-:-:S02]  /*48e0*/  FSEL R55, R55, -INF , P4 ;  /* 0xff80000037377808 */ /* 0x000fc40002000000 */
[----:B------:R-:W-:Y:S01]  /*48f0*/  ISETP.GT.AND P4, PT, R2, 0x30, PT ;  /* 0x000000300200780c */ /* 0x000fe20003f84270 */
[----:B------:R-:W-:Y:S02]  /*4900*/  WARPGROUP.DEPBAR.LE gsb0, 0x0 ;  /* 0x00008000000079c5 */ /* 0x000fe40000010000 */
[----:B------:R-:W-:Y:S01]  /*4910*/  WARPGROUP.ARRIVE ;  /* 0x00000000000079c5 */ /* 0x000fe20000000000 */
[----:B------:R-:W-:Y:S02]  /*4920*/  FSEL R40, R40, -INF , P3 ;  /* 0xff80000028287808 */ /* 0x000fe40001800000 */
[----:B------:R-:W-:Y:S02]  /*4930*/  FSEL R41, R41, -INF , P2 ;  /* 0xff80000029297808 */ /* 0x000fe40001000000 */
[----:B------:R-:W-:Y:S01]  /*4940*/  FSEL R44, R44, -INF , P6 ;  /* 0xff8000002c2c7808 */ /* 0x000fe20003000000 */
[----:B------:R-:W-:Y:S01]  /*4950*/  HGMMA.64x16x16.F32.BF16 R32, gdesc[UR56], R32, gsb0 ;  /* 0x00200000382079f0 */ /* 0x000fe20008001820 */
[----:B------:R-:W-:-:S02]  /*4960*/  R2UR UR57, R4 ;  /* 0x00000000043972ca */ /* 0x000fc400000e0000 */
[----:B------:R-:W-:Y:S02]  /*4970*/  FMNMX.FTZ R4, R60, R3, !PT ;  /* 0x000000033c047209 */ /* 0x000fe40007810000 */
[----:B------:R-:W-:Y:S02]  /*4980*/  FSEL R45, R45, -INF , P5 ;  /* 0xff8000002d2d7808 */ /* 0x000fe40002800000 */
[----:B------:R-:W-:Y:S02]  /*4990*/  FMNMX.FTZ R3, R61, R4, !PT ;  /* 0x000000043d037209 */ /* 0x000fe40007810000 */
[----:B------:R-:W-:Y:S02]  /*49a0*/  FSEL R42, R42, -INF , P3 ;  /* 0xff8000002a2a7808 */ /* 0x000fe40001800000 */
[----:B------:R-:W-:Y:S02]  /*49b0*/  FMNMX.FTZ R4, R48, R3, !PT ;  /* 0x0000000330047209 */ /* 0x000fe40007810000 */
[----:B------:R-:W-:-:S02]  /*49c0*/  ISETP.GT.AND P3, PT, R2, 0x31, PT ;  /* 0x000000310200780c */ /* 0x000fc40003f64270 */
[----:B------:R-:W-:Y:S02]  /*49d0*/  FMNMX.FTZ R3, R49, R4, !PT ;  /* 0x0000000431037209 */ /* 0x000fe40007810000 */
[----:B------:R-:W-:Y:S02]  /*49e0*/  FSEL R43, R43, -INF , P2 ;  /* 0xff8000002b2b7808 */ /* 0x000fe40001000000 */
[----:B------:R-:W-:Y:S02]  /*49f0*/  FMNMX.FTZ R4, R52, R3, !PT ;  /* 0x0000000334047209 */ /* 0x000fe40007810000 */
[----:B------:R-:W-:Y:S02]  /*4a00*/  ISETP.GT.AND P2, PT, R2, 0x38, PT ;  /* 0x000000380200780c */ /* 0x000fe40003f44270 */
[----:B------:R-:W-:Y:S02]  /*4a10*/  FMNMX.FTZ R3, R53, R4, !PT ;  /* 0x0000000435037209 */ /* 0x000fe40007810000 */
[----:B------:R-:W-:-:S02]  /*4a20*/  FSEL R46, R46, -INF , P6 ;  /* 0xff8000002e2e7808 */ /* 0x000fc40003000000 */
[----:B------:R-:W-:Y:S02]  /*4a30*/  FMNMX.FTZ R4, R40, R3, !PT ;  /* 0x0000000328047209 */ /* 0x000fe40007810000 */
[----:B------:R-:W-:Y:S02]  /*4a40*/  ISETP.GT.AND P6, PT, R2, 0x39, PT ;  /* 0x000000390200780c */ /* 0x000fe40003fc4270 */
[----:B------:R-:W-:Y:S02]  /*4a50*/  FMNMX.FTZ R3, R41, R4, !PT ;  /* 0x0000000429037209 */ /* 0x000fe40007810000 */
[----:B------:R-:W-:Y:S02]  /*4a60*/  FSEL R47, R47, -INF , P5 ;  /* 0xff8000002f2f7808 */ /* 0x000fe40002800000 */
[----:B------:R-:W-:Y:S02]  /*4a70*/  FMNMX.FTZ R4, R44, R3, !PT ;  /* 0x000000032c047209 */ /* 0x000fe40007810000 */
[----:B------:R-:W-:-:S02]  /*4a80*/  ISETP.GT.AND P5, PT, R2, 0x40, PT ;  /* 0x000000400200780c */ /* 0x000fc40003fa4270 */
[----:B------:R-:W-:Y:S02]  /*4a90*/  FMNMX.FTZ R3, R45, R4, !PT ;  /* 0x000000042d037209 */ /* 0x000fe40007810000 */
[----:B------:R-:W-:Y:S01]  /*4aa0*/  R2UR UR56, R12 ;  /* 0x000000000c3872ca */ /* 0x000fe200000e0000 */
[----:B------:R-:W-:Y:S02]  /*4ab0*/  WARPGROUP.DEPBAR.LE gsb0, 0x0 ;  /* 0x00008000000079c5 */ /* 0x000fe40000010000 */
[----:B------:R-:W-:Y:S01]  /*4ac0*/  WARPGROUP.ARRIVE ;  /* 0x00000000000079c5 */ /* 0x000fe20000000000 */
[----:B------:R-:W-:Y:S02]  /*4ad0*/  FSEL R32, R32, -INF , P4 ;  /* 0xff80000020207808 */ /* 0x000fe40002000000 */
[----:B------:R-:W-:Y:S02]  /*4ae0*/  FSEL R33, R33, -INF , P3 ;  /* 0xff80000021217808 */ /* 0x000fe40001800000 */
[----:B------:R-:W-:Y:S01]  /*4af0*/  FMNMX.FTZ R4, R32, R3, !PT ;  /* 0x0000000320047209 */ /* 0x000fe20007810000 */
[----:B------:R-:W-:Y:S01]  /*4b00*/  HGMMA.64x16x16.F32.BF16 R24, gdesc[UR52], R24, gsb0 ;  /* 0x00200000341879f0 */ /* 0x000fe20008001818 */
        /* <DEDUP_REMOVED lines=9> */
[----:B------:R-:W-:Y:S02]  /*4ba0*/  FSEL R38, R38, -INF , P2 ;  /* 0xff80000026267808 */ /* 0x000fe40001000000 */
[----:B------:R-:W-:Y:S02]  /*4bb0*/  ISETP.GT.AND P2, PT, R2, 0x49, PT ;  /* 0x000000490200780c */ /* 0x000fe40003f44270 */
[----:B------:R-:W-:Y:S01]  /*4bc0*/  FSEL R39, R39, -INF , P6 ;  /* 0xff80000027277808 */ /* 0x000fe20003000000 */
[----:B------:R-:W-:Y:S02]  /*4bd0*/  WARPGROUP.DEPBAR.LE gsb0, 0x0 ;  /* 0x00008000000079c5 */ /* 0x000fe40000010000 */
[----:B------:R-:W-:Y:S01]  /*4be0*/  FSEL R24, R24, -INF , P5 ;  /* 0xff80000018187808 */ /* 0x000fe20002800000 */
[----:B------:R0:W-:Y:S01]  /*4bf0*/  @!P1 SYNCS.ARRIVE.TRANS64.RED.A1T0 RZ, [R0+URZ], RZ ;  /* 0x000000ff00ff99a7 */ /* 0x0001e2000810043f */
[----:B------:R-:W-:-:S02]  /*4c00*/  FSEL R25, R25, -INF , P4 ;  /* 0xff80000019197808 */ /* 0x000fc40002000000 */
[----:B------:R-:W-:Y:S02]  /*4c10*/  FMNMX.FTZ R4, R24, R3, !PT ;  /* 0x0000000318047209 */ /* 0x000fe40007810000 */
[----:B------:R-:W-:Y:S02]  /*4c20*/  FSEL R28, R28, -INF , P3 ;  /* 0xff8000001c1c7808 */ /* 0x000fe40001800000 */
[----:B------:R-:W-:Y:S02]  /*4c30*/  FMNMX.FTZ R3, R25, R4, !PT ;  /* 0x0000000419037209 */ /* 0x000fe40007810000 */
[----:B------:R-:W-:Y:S02]  /*4c40*/  FSEL R29, R29, -INF , P2 ;  /* 0xff8000001d1d7808 */ /* 0x000fe40001000000 */
[----:B------:R-:W-:Y:S02]  /*4c50*/  FMNMX.FTZ R2, R28, R3, !PT ;  /* 0x000000031c027209 */ /* 0x000fe40007810000 */
[----:B------:R-:W-:-:S02]  /*4c60*/  FSEL R26, R26, -INF , P5 ;  /* 0xff8000001a1a7808 */ /* 0x000fc40002800000 */
[----:B------:R-:W-:Y:S02]  /*4c70*/  FMNMX.FTZ R12, R29, R2, !PT ;  /* 0x000000021d0c7209 */ /* 0x000fe40007810000 */
[----:B------:R-:W-:Y:S02]  /*4c80*/  FSEL R27, R27, -INF , P4 ;  /* 0xff8000001b1b7808 */ /* 0x000fe40002000000 */
[----:B------:R-:W-:Y:S01]  /*4c90*/  FSEL R30, R30, -INF , P3 ;  /* 0xff8000001e1e7808 */ /* 0x000fe20001800000 */
[----:B------:R-:W1:Y:S01]  /*4ca0*/  SHFL.BFLY PT, R3, R12, 0x2, 0x1f ;  /* 0x0c401f000c037f89 */ /* 0x000e6200000e0000 */
[----:B------:R-:W-:Y:S02]  /*4cb0*/  FSEL R31, R31, -INF , P2 ;  /* 0xff8000001f1f7808 */ /* 0x000fe40001000000 */
[----:B-1----:R-:W-:Y:S02]  /*4cc0*/  FMNMX.FTZ R13, R12, R3, !PT ;  /* 0x000000030c0d7209 */ /* 0x002fe40007810000 */
[----:B------:R-:W-:-:S03]  /*4cd0*/  FMNMX.FTZ R3, R58, R59, !PT ;  /* 0x0000003b3a037209 */ /* 0x000fc60007810000 */
[----:B------:R-:W1:Y:S02]  /*4ce0*/  SHFL.BFLY PT, R4, R13, 0x1, 0x1f ;  /* 0x0c201f000d047f89 */ /* 0x000e6400000e0000 */
[----:B-1----:R-:W-:-:S04]  /*4cf0*/  FMNMX.FTZ R4, R13, R4, !PT ;  /* 0x000000040d047209 */ /* 0x002fc80007810000 */
[C---:B------:R-:W-:Y:S01]  /*4d00*/  FSETP.NEU.FTZ.AND P0, PT, R4.reuse, -INF , PT ;  /* 0xff8000000400780b */ /* 0x040fe20003f1d000 */
[----:B------:R-:W-:-:S05]  /*4d10*/  FMUL.FTZ R2, R4, UR6 ;  /* 0x0000000604027c20 */ /* 0x000fca0008410000 */
[----:B------:R-:W-:Y:S02]  /*4d20*/  FSEL R15, R2, RZ, P0 ;  /* 0x000000ff020f7208 */ /* 0x000fe40000000000 */
[----:B------:R-:W-:Y:S02]  /*4d30*/  FMNMX.FTZ R2, R62, R3, !PT ;  /* 0x000000033e027209 */ /* 0x000fe40007810000 */
[----:B------:R-:W-:Y:S01]  /*4d40*/  ISETP.NE.AND P0, PT, R20, RZ, PT ;  /* 0x000000ff1400720c */ /* 0x000fe20003f05270 */
[--C-:B------:R-:W-:Y:S01]  /*4d50*/  FFMA.FTZ R208, R56, UR6, -R15.reuse ;  /* 0x0000000638d07c23 */ /* 0x100fe2000801080f */
[----:B------:R-:W-:Y:S01]  /*4d60*/  FMNMX.FTZ R3, R63, R2, !PT ;  /* 0x000000023f037209 */ /* 0x000fe20007810000 */
[--C-:B------:R-:W-:Y:S01]  /*4d70*/  FFMA.FTZ R13, R57, UR6, -R15.reuse ;  /* 0x00000006390d7c23 */ /* 0x100fe2000801080f */
[--C-:B------:R-:W-:Y:S01]  /*4d80*/  FFMA.FTZ R210, R60, UR6, -R15.reuse ;  /* 0x000000063cd27c23 */ /* 0x100fe2000801080f */
[--C-:B------:R-:W-:Y:S01]  /*4d90*/  FFMA.FTZ R61, R61, UR6, -R15.reuse ;  /* 0x000000063d3d7c23 */ /* 0x100fe2000801080f */
[----:B------:R-:W-:Y:S01]  /*4da0*/  FMNMX.FTZ R2, R50, R3, !PT ;  /* 0x0000000332027209 */ /* 0x000fe20007810000 */
[----:B------:R-:W-:Y:S01]  /*4db0*/  MUFU.EX2 R208, R208 ;  /* 0x000000d000d07308 */ /* 0x000fe20000000800 */
[--C-:B------:R-:W-:Y:S01]  /*4dc0*/  FFMA.FTZ R48, R48, UR6, -R15.reuse ;  /* 0x0000000630307c23 */ /* 0x100fe2000801080f */
[--C-:B------:R-:W-:Y:S01]  /*4dd0*/  FFMA.FTZ R49, R49, UR6, -R15.reuse ;  /* 0x0000000631317c23 */ /* 0x100fe2000801080f */
[----:B------:R-:W-:Y:S01]  /*4de0*/  FMNMX.FTZ R3, R51, R2, !PT ;  /* 0x0000000233037209 */ /* 0x000fe20007810000 */
[--C-:B------:R-:W-:Y:S01]  /*4df0*/  FFMA.FTZ R52, R52, UR6, -R15.reuse ;  /* 0x0000000634347c23 */ /* 0x100fe2000801080f */
[--C-:B------:R-:W-:Y:S01]  /*4e00*/  FFMA.FTZ R53, R53, UR6, -R15.reuse ;  /* 0x0000000635357c23 */ /* 0x100fe2000801080f */
[--C-:B------:R-:W-:Y:S01]  /*4e10*/  FFMA.FTZ R40, R40, UR6, -R15.reuse ;  /* 0x0000000628287c23 */ /* 0x100fe2000801080f */
[----:B------:R-:W-:Y:S01]  /*4e20*/  FMNMX.FTZ R2, R54, R3, !PT ;  /* 0x0000000336027209 */ /* 0x000fe20007810000 */
[----:B------:R-:W1:Y:S01]  /*4e30*/  MUFU.EX2 R13, R13 ;  /* 0x0000000d000d7308 */ /* 0x000e620000000800 */
[--C-:B------:R-:W-:Y:S01]  /*4e40*/  FFMA.FTZ R41, R41, UR6, -R15.reuse ;  /* 0x0000000629297c23 */ /* 0x100fe2000801080f */
        /* <DEDUP_REMOVED lines=12> */
[----:B------:R-:W-:Y:S01]  /*4f10*/  FFMA.FTZ R28, R28, UR6, -R15 ;  /* 0x000000061c1c7c23 */ /* 0x000fe2000801080f */
[----:B------:R-:W-:Y:S01]  /*4f20*/  FMNMX.FTZ R2, R46, R3, !PT ;  /* 0x000000032e027209 */ /* 0x000fe20007810000 */
[----:B------:R-:W-:Y:S01]  /*4f30*/  MUFU.EX2 R61, R61 ;  /* 0x0000003d003d7308 */ /* 0x000fe20000000800 */
[----:B-1----:R-:W-:Y:S01]  /*4f40*/  FADD.FTZ R21, R208, R13 ;  /* 0x0000000dd0157221 */ /* 0x002fe20000010000 */
[----:B------:R-:W-:Y:S01]  /*4f50*/  FFMA.FTZ R15, R29, UR6, -R15 ;  /* 0x000000061d0f7c23 */ /* 0x000fe2000801080f */
[----:B------:R-:W-:Y:S01]  /*4f60*/  FMNMX.FTZ R3, R47, R2, !PT ;  /* 0x000000022f037209 */ /* 0x000fe20007810000 */
[--C-:B------:R-:W-:Y:S01]  /*4f70*/  IMAD.MOV.U32 R60, RZ, RZ, R151.reuse ;  /* 0x000000ffff3c7224 */ /* 0x100fe200078e0097 */
[----:B------:R-:W-:Y:S01]  /*4f80*/  F2FP.BF16.F32.PACK_AB R208, R13, R208 ;  /* 0x000000d00dd0723e */ /* 0x000fe200000010ff */
[--C-:B------:R-:W-:Y:S01]  /*4f90*/  IMAD.MOV.U32 R57, RZ, RZ, R151.reuse ;  /* 0x000000ffff397224 */ /* 0x100fe200078e0097 */
[----:B------:R-:W-:Y:S01]  /*4fa0*/  FMNMX.FTZ R2, R34, R3, !PT ;  /* 0x0000000322027209 */ /* 0x000fe20007810000 */
[----:B------:R-:W-:Y:S01]  /*4fb0*/  MUFU.EX2 R48, R48 ;  /* 0x0000003000307308 */ /* 0x000fe20000000800 */
[----:B------:R-:W-:-:S02]  /*4fc0*/  IMAD.MOV.U32 R56, RZ, RZ, R151 ;  /* 0x000000ffff387224 */ /* 0x000fc400078e0097 */
[----:B------:R-:W-:-:S04]  /*4fd0*/  FMNMX.FTZ R3, R35, R2, !PT ;  /* 0x0000000223037209 */ /* 0x000fc80007810000 */
[----:B------:R-:W-:Y:S01]  /*4fe0*/  FMNMX.FTZ R2, R38, R3, !PT ;  /* 0x0000000326027209 */ /* 0x000fe20007810000 */
[----:B------:R-:W1:Y:S03]  /*4ff0*/  MUFU.EX2 R49, R49 ;  /* 0x0000003100317308 */ /* 0x000e660000000800 */
[----:B------:R-:W-:-:S04]  /*5000*/  FMNMX.FTZ R3, R39, R2, !PT ;  /* 0x0000000227037209 */ /* 0x000fc80007810000 */
[----:B------:R-:W-:Y:S01]  /*5010*/  FMNMX.FTZ R2, R26, R3, !PT ;  /* 0x000000031a027209 */ /* 0x000fe20007810000 */
[----:B------:R-:W-:Y:S03]  /*5020*/  MUFU.EX2 R52, R52 ;  /* 0x0000003400347308 */ /* 0x000fe60000000800 */
[----:B------:R-:W-:-:S04]  /*5030*/  FMNMX.FTZ R3, R27, R2, !PT ;  /* 0x000000021b037209 */ /* 0x000fc80007810000 */
[----:B------:R-:W-:Y:S01]  /*5040*/  FMNMX.FTZ R2, R30, R3, !PT ;  /* 0x000000031e027209 */ /* 0x000fe20007810000 */
[----:B------:R-:W2:Y:S01]  /*5050*/  MUFU.EX2 R53, R53 ;  /* 0x0000003500357308 */ /* 0x000ea20000000800 */
[----:B-1----:R-:W-:Y:S02]  /*5060*/  F2FP.BF16.F32.PACK_AB R204, R49, R48 ;  /* 0x0000003031cc723e */ /* 0x002fe400000010ff */
[----:B------:R-:W-:-:S05]  /*5070*/  FMNMX.FTZ R2, R31, R2, !PT ;  /* 0x000000021f027209 */ /* 0x000fca0007810000 */
[----:B------:R-:W1:Y:S01]  /*5080*/  SHFL.BFLY PT, R3, R2, 0x2, 0x1f ;  /* 0x0c401f0002037f89 */ /* 0x000e6200000e0000 */
[----:B------:R-:W-:Y:S08]  /*5090*/  MUFU.EX2 R40, R40 ;  /* 0x0000002800287308 */ /* 0x000ff00000000800 */
[----:B------:R-:W3:Y:S01]  /*50a0*/  MUFU.EX2 R41, R41 ;  /* 0x0000002900297308 */ /* 0x000ee20000000800 */
[----:B--2---:R-:W-:-:S07]  /*50b0*/  F2FP.BF16.F32.PACK_AB R206, R53, R52 ;  /* 0x0000003435ce723e */ /* 0x004fce00000010ff */
[----:B------:R-:W-:Y:S01]  /*50c0*/  MUFU.EX2 R44, R44 ;  /* 0x0000002c002c7308 */ /* 0x000fe20000000800 */
[----:B-1----:R-:W-:-:S07]  /*50d0*/  FMNMX.FTZ R12, R2, R3, !PT ;  /* 0x00000003020c7209 */ /* 0x002fce0007810000 */
[----:B------:R-:W1:Y:S01]  /*50e0*/  MUFU.EX2 R45, R45 ;  /* 0x0000002d002d7308 */ /* 0x000e620000000800 */
[----:B---3--:R-:W-:Y:S01]  /*50f0*/  F2FP.BF16.F32.PACK_AB R200, R41, R40 ;  /* 0x0000002829c8723e */ /* 0x008fe200000010ff */
[----:B------:R-:W2:Y:S06]  /*5100*/  SHFL.BFLY PT, R3, R12, 0x1, 0x1f ;  /* 0x0c201f000c037f89 */ /* 0x000eac00000e0000 */
[----:B------:R-:W-:Y:S08]  /*5110*/  MUFU.EX2 R32, R32 ;  /* 0x0000002000207308 */ /* 0x000ff00000000800 */
[----:B------:R-:W3:Y:S01]  /*5120*/  MUFU.EX2 R33, R33 ;  /* 0x0000002100217308 */ /* 0x000ee20000000800 */
[----:B-1----:R-:W-:-:S07]  /*5130*/  F2FP.BF16.F32.PACK_AB R202, R45, R44 ;  /* 0x0000002c2dca723e */ /* 0x002fce00000010ff */
[----:B------:R-:W-:Y:S01]  /*5140*/  MUFU.EX2 R36, R36 ;  /* 0x0000002400247308 */ /* 0x000fe20000000800 */
[----:B--2---:R-:W-:Y:S01]  /*5150*/  FMNMX.FTZ R3, R12, R3, !PT ;  /* 0x000000030c037209 */ /* 0x004fe20007810000 */
[----:B------:R-:W-:Y:S01]  /*5160*/  FADD.FTZ R12, R210, R21 ;  /* 0x00000015d20c7221 */ /* 0x000fe20000010000 */
[----:B------:R-:W-:Y:S02]  /*5170*/  F2FP.BF16.F32.PACK_AB R210, R61, R210 ;  /* 0x000000d23dd2723e */ /* 0x000fe400000010ff */
[C---:B------:R-:W-:Y:S01]  /*5180*/  FSETP.NEU.FTZ.AND P2, PT, R3.reuse, -INF , PT ;  /* 0xff8000000300780b */ /* 0x040fe20003f5d000 */
[----:B------:R-:W-:Y:S01]  /*5190*/  FMUL.FTZ R2, R3, UR6 ;  /* 0x0000000603027c20 */ /* 0x000fe20008410000 */
[----:B------:R-:W-:Y:S01]  /*51a0*/  FADD.FTZ R21, R61, R12 ;  /* 0x0000000c3d157221 */ /* 0x000fe20000010000 */
[----:B------:R-:W1:Y:S01]  /*51b0*/  MUFU.EX2 R37, R37 ;  /* 0x0000002500257308 */ /* 0x000e620000000800 */
[----:B---3--:R-:W-:Y:S01]  /*51c0*/  F2FP.BF16.F32.PACK_AB R196, R33, R32 ;  /* 0x0000002021c4723e */ /* 0x008fe200000010ff */
[----:B------:R-:W-:Y:S01]  /*51d0*/  IMAD.MOV.U32 R61, RZ, RZ, R151 ;  /* 0x000000ffff3d7224 */ /* 0x000fe200078e0097 */
[----:B------:R-:W-:Y:S01]  /*51e0*/  FSEL R2, R2, RZ, P2 ;  /* 0x000000ff02027208 */ /* 0x000fe20001000000 */
[----:B------:R-:W-:Y:S01]  /*51f0*/  FADD.FTZ R12, R48, R21 ;  /* 0x00000015300c7221 */ /* 0x000fe20000010000 */
[----:B------:R-:W-:Y:S01]  /*5200*/  PLOP3.LUT P2, PT, PT, PT, UP0, 0x80, 0x0 ;  /* 0x000000000000781c */ /* 0x000fe20003f4f008 */
[----:B------:R-:W-:-:S02]  /*5210*/  IMAD.MOV.U32 R48, RZ, RZ, R151 ;  /* 0x000000ffff307224 */ /* 0x000fc400078e0097 */
[--C-:B------:R-:W-:Y:S01]  /*5220*/  FFMA.FTZ R58, R58, UR6, -R2.reuse ;  /* 0x000000063a3a7c23 */ /* 0x100fe20008010802 */
[--C-:B------:R-:W-:Y:S01]  /*5230*/  FFMA.FTZ R59, R59, UR6, -R2.reuse ;  /* 0x000000063b3b7c23 */ /* 0x100fe20008010802 */
[--C-:B------:R-:W-:Y:S01]  /*5240*/  FFMA.FTZ R62, R62, UR6, -R2.reuse ;  /* 0x000000063e3e7c23 */ /* 0x100fe20008010802 */
[--C-:B------:R-:W-:Y:S01]  /*5250*/  FFMA.FTZ R63, R63, UR6, -R2.reuse ;  /* 0x000000063f3f7c23 */ /* 0x100fe20008010802 */
[--C-:B------:R-:W-:Y:S01]  /*5260*/  FFMA.FTZ R50, R50, UR6, -R2.reuse ;  /* 0x0000000632327c23 */ /* 0x100fe20008010802 */
[--C-:B------:R-:W-:Y:S01]  /*5270*/  FFMA.FTZ R51, R51, UR6, -R2.reuse ;  /* 0x0000000633337c23 */ /* 0x100fe20008010802 */
[----:B------:R-:W-:Y:S01]  /*5280*/  MUFU.EX2 R58, R58 ;  /* 0x0000003a003a7308 */ /* 0x000fe20000000800 */
[--C-:B------:R-:W-:Y:S01]  /*5290*/  FFMA.FTZ R54, R54, UR6, -R2.reuse ;  /* 0x0000000636367c23 */ /* 0x100fe20008010802 */
[----:B------:R-:W-:Y:S01]  /*52a0*/  FFMA.FTZ R55, R55, UR6, -R2 ;  /* 0x0000000637377c23 */ /* 0x000fe20008010802 */
[----:B------:R-:W-:Y:S01]  /*52b0*/  FADD.FTZ R29, R49, R12 ;  /* 0x0000000c311d7221 */ /* 0x000fe20000010000 */
[--C-:B------:R-:W-:Y:S01]  /*52c0*/  FFMA.FTZ R42, R42, UR6, -R2.reuse ;  /* 0x000000062a2a7c23 */ /* 0x100fe20008010802 */
[--C-:B------:R-:W-:Y:S01]  /*52d0*/  FFMA.FTZ R43, R43, UR6, -R2.reuse ;  /* 0x000000062b2b7c23 */ /* 0x100fe20008010802 */
[--C-:B------:R-:W-:Y:S01]  /*52e0*/  FFMA.FTZ R46, R46, UR6, -R2.reuse ;  /* 0x000000062e2e7c23 */ /* 0x100fe20008010802 */
[----:B------:R-:W-:Y:S01]  /*52f0*/  FADD.FTZ R20, R52, R29 ;  /* 0x0000001d34147221 */ /* 0x000fe20000010000 */
[----:B------:R-:W2:Y:S01]  /*5300*/  MUFU.EX2 R59, R59 ;  /* 0x0000003b003b7308 */ /* 0x000ea20000000800 */
[--C-:B------:R-:W-:Y:S01]  /*5310*/  FFMA.FTZ R47, R47, UR6, -R2.reuse ;  /* 0x000000062f2f7c23 */ /* 0x100fe20008010802 */
[----:B------:R-:W-:Y:S01]  /*5320*/  FFMA.FTZ R34, R34, UR6, -R2 ;  /* 0x0000000622227c23 */ /* 0x000fe20008010802 */
[----:B------:R-:W-:Y:S01]  /*5330*/  FADD.FTZ R29, R53, R20 ;  /* 0x00000014351d7221 */ /* 0x000fe20000010000 */
[--C-:B------:R-:W-:Y:S01]  /*5340*/  FFMA.FTZ R35, R35, UR6, -R2.reuse ;  /* 0x0000000623237c23 */ /* 0x100fe20008010802 */
[--C-:B------:R-:W-:Y:S01]  /*5350*/  FFMA.FTZ R38, R38, UR6, -R2.reuse ;  /* 0x0000000626267c23 */ /* 0x100fe20008010802 */
[--C-:B------:R-:W-:Y:S01]  /*5360*/  FFMA.FTZ R39, R39, UR6, -R2.reuse ;  /* 0x0000000627277c23 */ /* 0x100fe20008010802 */
[----:B------:R-:W-:Y:S01]  /*5370*/  FADD.FTZ R20, R40, R29 ;  /* 0x0000001d28147221 */ /* 0x000fe20000010000 */
[----:B------:R-:W3:Y:S01]  /*5380*/  MUFU.EX2 R62, R62 ;  /* 0x0000003e003e7308 */ /* 0x000ee20000000800 */
[--C-:B------:R-:W-:Y:S01]  /*5390*/  FFMA.FTZ R26, R26, UR6, -R2.reuse ;  /* 0x000000061a1a7c23 */ /* 0x100fe20008010802 */
[----:B------:R-:W-:Y:S01]  /*53a0*/  FFMA.FTZ R27, R27, UR6, -R2 ;  /* 0x000000061b1b7c23 */ /* 0x000fe20008010802 */
[----:B------:R-:W-:Y:S01]  /*53b0*/  FADD.FTZ R29, R41, R20 ;  /* 0x00000014291d7221 */ /* 0x000fe20000010000 */
[--C-:B------:R-:W-:Y:S01]  /*53c0*/  FFMA.FTZ R30, R30, UR6, -R2.reuse ;  /* 0x000000061e1e7c23 */ /* 0x100fe20008010802 */
[----:B------:R-:W-:Y:S01]  /*53d0*/  FFMA.FTZ R2, R31, UR6, -R2 ;  /* 0x000000061f027c23 */ /* 0x000fe20008010802 */
[----:B-1----:R-:W-:Y:S01]  /*53e0*/  F2FP.BF16.F32.PACK_AB R198, R37, R36 ;  /* 0x0000002425c6723e */ /* 0x002fe200000010ff */
[----:B0-----:R-:W-:Y:S01]  /*53f0*/  FADD.FTZ R0, R44, R29 ;  /* 0x0000001d2c007221 */ /* 0x001fe20000010000 */
[----:B------:R-:W0:Y:S01]  /*5400*/  MUFU.EX2 R63, R63 ;  /* 0x0000003f003f7308 */ /* 0x000e220000000800 */
[----:B--2---:R-:W-:Y:S01]  /*5410*/  FADD.FTZ R21, R58, R59 ;  /* 0x0000003b3a157221 */ /* 0x004fe20000010000 */
[----:B------:R-:W-:Y:S01]  /*5420*/  F2FP.BF16.F32.PACK_AB R209, R59, R58 ;  /* 0x0000003a3bd1723e */ /* 0x000fe200000010ff */
[----:B------:R-:W-:Y:S01]  /*5430*/  FADD.FTZ R29, R45, R0 ;  /* 0x000000002d1d7221 */ /* 0x000fe20000010000 */
[----:B------:R-:W-:-:S02]  /*5440*/  IMAD.MOV.U32 R59, RZ, RZ, R151 ;  /* 0x000000ffff3b7224 */ /* 0x000fc400078e0097 */
[----:B------:R-:W-:Y:S02]  /*5450*/  IMAD.MOV.U32 R58, RZ, RZ, R151 ;  /* 0x000000ffff3a7224 */ /* 0x000fe400078e0097 */
[----:B------:R-:W1:Y:S01]  /*5460*/  MUFU.EX2 R50, R50 ;  /* 0x0000003200327308 */ /* 0x000e620000000800 */
[----:B---3--:R-:W-:Y:S01]  /*5470*/  FADD.FTZ R12, R62, R21 ;  /* 0x000000153e0c7221 */ /* 0x008fe20000010000 */
[--C-:B------:R-:W-:Y:S02]  /*5480*/  IMAD.MOV.U32 R53, RZ, RZ, R151.reuse ;  /* 0x000000ffff357224 */ /* 0x100fe400078e0097 */
[--C-:B------:R-:W-:Y:S02]  /*5490*/  IMAD.MOV.U32 R52, RZ, RZ, R151.reuse ;  /* 0x000000ffff347224 */ /* 0x100fe400078e0097 */
[--C-:B------:R-:W-:Y:S02]  /*54a0*/  IMAD.MOV.U32 R49, RZ, RZ, R151.reuse ;  /* 0x000000ffff317224 */ /* 0x100fe400078e0097 */
[----:B------:R-:W2:Y:S01]  /*54b0*/  MUFU.EX2 R51, R51 ;  /* 0x0000003300337308 */ /* 0x000ea20000000800 */
[C---:B0-----:R-:W-:Y:S01]  /*54c0*/  FADD.FTZ R21, R63.reuse, R12 ;  /* 0x0000000c3f157221 */ /* 0x041fe20000010000 */
[----:B------:R-:W-:Y:S01]  /*54d0*/  F2FP.BF16.F32.PACK_AB R211, R63, R62 ;  /* 0x0000003e3fd3723e */ /* 0x000fe200000010ff */
[----:B------:R-:W-:-:S02]  /*54e0*/  IMAD.MOV.U32 R63, RZ, RZ, R151 ;  /* 0x000000ffff3f7224 */ /* 0x000fc400078e0097 */
[--C-:B------:R-:W-:Y:S02]  /*54f0*/  IMAD.MOV.U32 R62, RZ, RZ, R151.reuse ;  /* 0x000000ffff3e7224 */ /* 0x100fe400078e0097 */
[----:B------:R-:W-:Y:S01]  /*5500*/  IMAD.MOV.U32 R45, RZ, RZ, R151 ;  /* 0x000000ffff2d7224 */ /* 0x000fe200078e0097 */
[----:B------:R-:W0:Y:S01]  /*5510*/  MUFU.EX2 R54, R54 ;  /* 0x0000003600367308 */ /* 0x000e220000000800 */
[----:B-1----:R-:W-:Y:S01]  /*5520*/  FADD.FTZ R12, R50, R21 ;  /* 0x00000015320c7221 */ /* 0x002fe20000010000 */
[--C-:B------:R-:W-:Y:S02]  /*5530*/  IMAD.MOV.U32 R44, RZ, RZ, R151.reuse ;  /* 0x000000ffff2c7224 */ /* 0x100fe400078e0097 */
[--C-:B------:R-:W-:Y:S02]  /*5540*/  IMAD.MOV.U32 R41, RZ, RZ, R151.reuse ;  /* 0x000000ffff297224 */ /* 0x100fe400078e0097 */
[--C-:B------:R-:W-:Y:S02]  /*5550*/  IMAD.MOV.U32 R40, RZ, RZ, R151.reuse ;  /* 0x000000ffff287224 */ /* 0x100fe400078e0097 */
[----:B------:R-:W1:Y:S01]  /*5560*/  MUFU.EX2 R55, R55 ;  /* 0x0000003700377308 */ /* 0x000e620000000800 */
[C---:B--2---:R-:W-:Y:S01]  /*5570*/  FADD.FTZ R21, R51.reuse, R12 ;  /* 0x0000000c33157221 */ /* 0x044fe20000010000 */
[----:B------:R-:W-:Y:S01]  /*5580*/  F2FP.BF16.F32.PACK_AB R205, R51, R50 ;  /* 0x0000003233cd723e */ /* 0x000fe200000010ff */
[----:B------:R-:W-:-:S02]  /*5590*/  IMAD.MOV.U32 R51, RZ, RZ, R151 ;  /* 0x000000ffff337224 */ /* 0x000fc400078e0097 */
[--C-:B------:R-:W-:Y:S02]  /*55a0*/  IMAD.MOV.U32 R50, RZ, RZ, R151.reuse ;  /* 0x000000ffff327224 */ /* 0x100fe400078e0097 */
[----:B------:R-:W-:Y:S01]  /*55b0*/  IMAD.MOV.U32 R31, RZ, RZ, R151 ;  /* 0x000000ffff1f7224 */ /* 0x000fe200078e0097 */
[----:B------:R-:W2:Y:S01]  /*55c0*/  MUFU.EX2 R42, R42 ;  /* 0x0000002a002a7308 */ /* 0x000ea20000000800 */
[----:B0-----:R-:W-:-:S07]  /*55d0*/  FADD.FTZ R12, R54, R21 ;  /* 0x00000015360c7221 */ /* 0x001fce0000010000 */
[----:B------:R-:W0:Y:S01]  /*55e0*/  MUFU.EX2 R43, R43 ;  /* 0x0000002b002b7308 */ /* 0x000e220000000800 */
[C---:B-1----:R-:W-:Y:S01]  /*55f0*/  FADD.FTZ R21, R55.reuse, R12 ;  /* 0x0000000c37157221 */ /* 0x042fe20000010000 */
[----:B------:R-:W-:Y:S01]  /*5600*/  FADD.FTZ R12, R32, R29 ;  /* 0x0000001d200c7221 */ /* 0x000fe20000010000 */
[----:B------:R-:W-:Y:S01]  /*5610*/  F2FP.BF16.F32.PACK_AB R207, R55, R54 ;  /* 0x0000003637cf723e */ /* 0x000fe200000010ff */
[--C-:B------:R-:W-:Y:S02]  /*5620*/  IMAD.MOV.U32 R55, RZ, RZ, R151.reuse ;  /* 0x000000ffff377224 */ /* 0x100fe400078e0097 */
[----:B------:R-:W-:Y:S01]  /*5630*/  FADD.FTZ R29, R33, R12 ;  /* 0x0000000c211d7221 */ /* 0x000fe20000010000 */
[----:B------:R-:W-:Y:S01]  /*5640*/  IMAD.MOV.U32 R54, RZ, RZ, R151 ;  /* 0x000000ffff367224 */ /* 0x000fe200078e0097 */
[----:B------:R-:W1:Y:S01]  /*5650*/  MUFU.EX2 R46, R46 ;  /* 0x0000002e002e7308 */ /* 0x000e620000000800 */
[----:B--2---:R-:W-:Y:S01]  /*5660*/  FADD.FTZ R0, R42, R21 ;  /* 0x000000152a007221 */ /* 0x004fe20000010000 */
[----:B------:R-:W-:Y:S01]  /*5670*/  FADD.FTZ R12, R36, R29 ;  /* 0x0000001d240c7221 */ /* 0x000fe20000010000 */
[----:B------:R-:W-:-:S02]  /*5680*/  IMAD.MOV.U32 R36, RZ, RZ, R151 ;  /* 0x000000ffff247224 */ /* 0x000fc400078e0097 */
[--C-:B------:R-:W-:Y:S02]  /*5690*/  IMAD.MOV.U32 R33, RZ, RZ, R151.reuse ;  /* 0x000000ffff217224 */ /* 0x100fe400078e0097 */
[--C-:B------:R-:W-:Y:S01]  /*56a0*/  IMAD.MOV.U32 R32, RZ, RZ, R151.reuse ;  /* 0x000000ffff207224 */ /* 0x100fe200078e0097 */
[----:B------:R-:W2:Y:S01]  /*56b0*/  MUFU.EX2 R47, R47 ;  /* 0x0000002f002f7308 */ /* 0x000ea20000000800 */
[C---:B0-----:R-:W-:Y:S01]  /*56c0*/  FADD.FTZ R21, R43.reuse, R0 ;  /* 0x000000002b157221 */ /* 0x041fe20000010000 */
[----:B------:R-:W-:Y:S01]  /*56d0*/  F2FP.BF16.F32.PACK_AB R201, R43, R42 ;  /* 0x0000002a2bc9723e */ /* 0x000fe200000010ff */
[--C-:B------:R-:W-:Y:S02]  /*56e0*/  IMAD.MOV.U32 R43, RZ, RZ, R151.reuse ;  /* 0x000000ffff2b7224 */ /* 0x100fe400078e0097 */
[--C-:B------:R-:W-:Y:S02]  /*56f0*/  IMAD.MOV.U32 R42, RZ, RZ, R151.reuse ;  /* 0x000000ffff2a7224 */ /* 0x100fe400078e0097 */
[----:B------:R-:W-:Y:S01]  /*5700*/  IMAD.MOV.U32 R29, RZ, RZ, R151 ;  /* 0x000000ffff1d7224 */ /* 0x000fe200078e0097 */
[----:B------:R-:W0:Y:S01]  /*5710*/  MUFU.EX2 R34, R34 ;  /* 0x0000002200227308 */ /* 0x000e220000000800 */
[----:B-1----:R-:W-:Y:S01]  /*5720*/  FADD.FTZ R0, R46, R21 ;  /* 0x000000152e007221 */ /* 0x002fe20000010000 */
[----:B------:R-:W-:Y:S01]  /*5730*/  FADD.FTZ R21, R37, R12 ;  /* 0x0000000c25157221 */ /* 0x000fe20000010000 */
[----:B------:R-:W-:-:S05]  /*5740*/  IMAD.MOV.U32 R37, RZ, RZ, R151 ;  /* 0x000000ffff257224 */ /* 0x000fca00078e0097 */
[----:B------:R-:W1:Y:S01]  /*5750*/  MUFU.EX2 R24, R24 ;  /* 0x0000001800187308 */ /* 0x000e620000000800 */
[C---:B--2---:R-:W-:Y:S01]  /*5760*/  FADD.FTZ R13, R47.reuse, R0 ;  /* 0x000000002f0d7221 */ /* 0x044fe20000010000 */
[----:B------:R-:W-:Y:S01]  /*5770*/  F2FP.BF16.F32.PACK_AB R203, R47, R46 ;  /* 0x0000002e2fcb723e */ /* 0x000fe200000010ff */
[--C-:B------:R-:W-:Y:S02]  /*5780*/  IMAD.MOV.U32 R47, RZ, RZ, R151.reuse ;  /* 0x000000ffff2f7224 */ /* 0x100fe400078e0097 */
[----:B------:R-:W-:-:S03]  /*5790*/  IMAD.MOV.U32 R46, RZ, RZ, R151 ;  /* 0x000000ffff2e7224 */ /* 0x000fc600078e0097 */
[----:B------:R-:W2:Y:S01]  /*57a0*/  MUFU.EX2 R35, R35 ;  /* 0x0000002300237308 */ /* 0x000ea20000000800 */
[----:B0-----:R-:W-:-:S07]  /*57b0*/  FADD.FTZ R0, R34, R13 ;  /* 0x0000000d22007221 */ /* 0x001fce0000010000 */
[----:B------:R-:W0:Y:S01]  /*57c0*/  MUFU.EX2 R25, R25 ;  /* 0x0000001900197308 */ /* 0x000e220000000800 */
[----:B-1----:R-:W-:-:S07]  /*57d0*/  FADD.FTZ R12, R24, R21 ;  /* 0x00000015180c7221 */ /* 0x002fce0000010000 */
[----:B------:R-:W1:Y:S01]  /*57e0*/  MUFU.EX2 R38, R38 ;  /* 0x0000002600267308 */ /* 0x000e620000000800 */
[C---:B--2---:R-:W-:Y:S01]  /*57f0*/  FADD.FTZ R13, R35.reuse, R0 ;  /* 0x00000000230d7221 */ /* 0x044fe20000010000 */
[----:B------:R-:W-:Y:S01]  /*5800*/  F2FP.BF16.F32.PACK_AB R197, R35, R34 ;  /* 0x0000002223c5723e */ /* 0x000fe200000010ff */
[--C-:B------:R-:W-:Y:S02]  /*5810*/  IMAD.MOV.U32 R35, RZ, RZ, R151.reuse ;  /* 0x000000ffff237224 */ /* 0x100fe400078e0097 */
[----:B------:R-:W-:-:S03]  /*5820*/  IMAD.MOV.U32 R34, RZ, RZ, R151 ;  /* 0x000000ffff227224 */ /* 0x000fc600078e0097 */
[----:B------:R-:W2:Y:S01]  /*5830*/  MUFU.EX2 R28, R28 ;  /* 0x0000001c001c7308 */ /* 0x000ea20000000800 */
[C---:B0-----:R-:W-:Y:S01]  /*5840*/  FADD.FTZ R21, R25.reuse, R12 ;  /* 0x0000000c19157221 */ /* 0x041fe20000010000 */
[----:B------:R-:W-:Y:S01]  /*5850*/  F2FP.BF16.F32.PACK_AB R192, R25, R24 ;  /* 0x0000001819c0723e */ /* 0x000fe200000010ff */
[--C-:B------:R-:W-:Y:S02]  /*5860*/  IMAD.MOV.U32 R25, RZ, RZ, R151.reuse ;  /* 0x000000ffff197224 */ /* 0x100fe400078e0097 */
[----:B------:R-:W-:-:S03]  /*5870*/  IMAD.MOV.U32 R24, RZ, RZ, R151 ;  /* 0x000000ffff187224 */ /* 0x000fc600078e0097 */
[----:B------:R-:W0:Y:S01]  /*5880*/  MUFU.EX2 R39, R39 ;  /* 0x0000002700277308 */ /* 0x000e220000000800 */
[----:B-1----:R-:W-:-:S07]  /*5890*/  FADD.FTZ R0, R38, R13 ;  /* 0x0000000d26007221 */ /* 0x002fce0000010000 */
[----:B------:R-:W1:Y:S01]  /*58a0*/  MUFU.EX2 R26, R26 ;  /* 0x0000001a001a7308 */ /* 0x000e620000000800 */
[----:B--2---:R-:W-:-:S07]  /*58b0*/  FADD.FTZ R12, R28, R21 ;  /* 0x000000151c0c7221 */ /* 0x004fce0000010000 */
        /* <DEDUP_REMOVED lines=8> */
[C---:B--2---:R-:W-:Y:S01]  /*5940*/  FADD.FTZ R13, R15.reuse, R12 ;  /* 0x0000000c0f0d7221 */ /* 0x044fe20000010000 */
[----:B------:R-:W-:Y:S01]  /*5950*/  F2FP.BF16.F32.PACK_AB R194, R15, R28 ;  /* 0x0000001c0fc2723e */ /* 0x000fe200000010ff */
[----:B------:R-:W-:-:S05]  /*5960*/  IMAD.MOV.U32 R28, RZ, RZ, R151 ;  /* 0x000000ffff1c7224 */ /* 0x000fca00078e0097 */
[----:B------:R2:W3:Y:S01]  /*5970*/  MUFU.EX2 R195, R2 ;  /* 0x0000000200c37308 */ /* 0x0004e20000000800 */
[C---:B0-----:R-:W-:Y:S01]  /*5980*/  FADD.FTZ R15, R27.reuse, R0 ;  /* 0x000000001b0f7221 */ /* 0x041fe20000010000 */
[----:B------:R-:W-:Y:S01]  /*5990*/  F2FP.BF16.F32.PACK_AB R193, R27, R26 ;  /* 0x0000001a1bc1723e */ /* 0x000fe200000010ff */
[----:B------:R-:W-:Y:S02]  /*59a0*/  IMAD.MOV.U32 R0, RZ, RZ, 0x3f800000 ;  /* 0x3f800000ff007424 */ /* 0x000fe400078e00ff */
[--C-:B------:R-:W-:Y:S02]  /*59b0*/  IMAD.MOV.U32 R27, RZ, RZ, R151.reuse ;  /* 0x000000ffff1b7224 */ /* 0x100fe400078e0097 */
[----:B------:R-:W-:Y:S02]  /*59c0*/  IMAD.MOV.U32 R26, RZ, RZ, R151 ;  /* 0x000000ffff1a7224 */ /* 0x000fe400078e0097 */
[----:B-1----:R-:W-:Y:S01]  /*59d0*/  FADD.FTZ R12, R30, R15 ;  /* 0x0000000f1e0c7221 */ /* 0x002fe20000010000 */
[----:B--2---:R-:W-:-:S03]  /*59e0*/  IMAD.MOV.U32 R2, RZ, RZ, 0x3f800000 ;  /* 0x3f800000ff027424 */ /* 0x004fc600078e00ff */
[C---:B---3--:R-:W-:Y:S01]  /*59f0*/  FADD.FTZ R12, R195.reuse, R12 ;  /* 0x0000000cc30c7221 */ /* 0x048fe20000010000 */
[----:B------:R-:W-:Y:S01]  /*5a00*/  F2FP.BF16.F32.PACK_AB R195, R195, R30 ;  /* 0x0000001ec3c3723e */ /* 0x000fe200000010ff */
[----:B------:R-:W-:Y:S01]  /*5a10*/  IMAD.MOV.U32 R30, RZ, RZ, R151 ;  /* 0x000000ffff1e7224 */ /* 0x000fe200078e0097 */
[----:B------:R-:W-:Y:S06]  /*5a20*/  @!P2 BRA `(.L_x_194) ;  /* 0x0000003c0098a947 */ /* 0x000fec0003800000 */
[----:B------:R-:W-:Y:S01]  /*5a30*/  R2UR UR7, R16 ;  /* 0x00000000100772ca */ /* 0x000fe200000e0000 */
[----:B------:R-:W-:Y:S01]  /*5a40*/  IMAD.MOV.U32 R20, RZ, RZ, R3 ;  /* 0x000000ffff147224 */ /* 0x000fe200078e0003 */
[----:B------:R-:W-:Y:S01]  /*5a50*/  CS2R R150, SRZ ;  /* 0x0000000000967805 */ /* 0x000fe2000001ff00 */
[----:B------:R-:W-:Y:S01]  /*5a60*/  IMAD.MOV.U32 R15, RZ, RZ, R4 ;  /* 0x000000ffff0f7224 */ /* 0x000fe200078e0004 */
[----:B------:R-:W-:Y:S01]  /*5a70*/  CS2R R146, SRZ ;  /* 0x0000000000927805 */ /* 0x000fe2000001ff00 */
[----:B------:R-:W-:Y:S01]  /*5a80*/  IMAD.MOV.U32 R21, RZ, RZ, R17 ;  /* 0x000000ffff157224 */ /* 0x000fe200078e0011 */
[----:B------:R-:W-:Y:S01]  /*5a90*/  CS2R R142, SRZ ;  /* 0x00000000008e7805 */ /* 0x000fe2000001ff00 */
[----:B------:R-:W-:Y:S01]  /*5aa0*/  IMAD.MOV.U32 R0, RZ, RZ, 0x3f800000 ;  /* 0x3f800000ff007424 */ /* 0x000fe200078e00ff */
        /* <DEDUP_REMOVED lines=60> */
[----:B------:R-:W-:-:S07]  /*5e70*/  CS2R R24, SRZ ;  /* 0x0000000000187805 */ /* 0x000fce000001ff00 */
.L_x_203:
[----:B------:R-:W-:-:S04]  /*5e80*/  UIADD3 UR6, UR7, 0x1, URZ ;  /* 0x0000000107067890 */ /* 0x000fc8000fffe03f */
[----:B------:R-:W-:-:S04]  /*5e90*/  UISETP.NE.AND UP0, UPT, UR6, 0x2, UPT ;  /* 0x000000020600788c */ /* 0x000fc8000bf05270 */
[----:B------:R-:W-:Y:S02]  /*5ea0*/  USEL UR10, URZ, 0x1, UP0 ;  /* 0x000000013f0a7887 */ /* 0x000fe40008000000 */
[----:B------:R-:W-:-:S04]  /*5eb0*/  USEL UR6, UR6, URZ, UP0 ;  /* 0x0000003f06067287 */ /* 0x000fc80008000000 */
[----:B------:R-:W-:Y:S02]  /*5ec0*/  LOP3.LUT R17, R21, UR10, RZ, 0x3c, !PT ;  /* 0x0000000a15117c12 */ /* 0x000fe4000f8e3cff */
[----:B------:R-:W-:Y:S01]  /*5ed0*/  IMAD.U32 R16, RZ, RZ, UR6 ;  /* 0x00000006ff107e24 */ /* 0x000fe2000f8e00ff */
[----:B------:R-:W-:Y:S06]  /*5ee0*/  @!P0 BRA `(.L_x_195) ;  /* 0x0000000000048947 */ /* 0x000fec0003800000 */
[----:B------:R-:W-:Y:S01]  /*5ef0*/  BPT.TRAP 0x1 ;  /* 0x000000040000795c */ /* 0x000fe20000300000 */
.L_x_195:
[----:B------:R-:W0:Y:S01]  /*5f00*/  S2UR UR11, SR_CgaCtaId ;  /* 0x00000000000b79c3 */ /* 0x000e220000008800 */
[----:B------:R-:W-:Y:S01]  /*5f10*/  UMOV UR10, 0x400 ;  /* 0x00000400000a7882 */ /* 0x000fe20000000000 */
[----:B------:R-:W-:Y:S01]  /*5f20*/  SHF.L.U32 R3, R17, 0x1f, RZ ;  /* 0x0000001f11037819 */ /* 0x000fe200000006ff */
[----:B0-----:R-:W-:-:S06]  /*5f30*/  ULEA UR10, UR11, UR10, 0x18 ;  /* 0x0000000a0b0a7291 */ /* 0x001fcc000f8ec03f */
[----:B------:R-:W-:-:S05]  /*5f40*/  IMAD.U32 R5, RZ, RZ, UR10 ;  /* 0x0000000aff057e24 */ /* 0x000fca000f8e00ff */
[----:B------:R-:W-:-:S13]  /*5f50*/  R2UR UR60, R5 ;  /* 0x00000000053c72ca */ /* 0x000fda00000e0000 */
[----:B------:R-:W-:-:S09]  /*5f60*/  ULEA UR60, UR6, UR60, 0x3 ;  /* 0x0000003c063c7291 */ /* 0x000fd2000f8e183f */
[----:B------:R0:W1:Y:S01]  /*5f70*/  SYNCS.PHASECHK.TRANS64.TRYWAIT P2, [UR60+0x38830], R3 ;  /* 0x03883003ff0075a7 */ /* 0x000062000804017c */
[----:B------:R-:W-:Y:S05]  /*5f80*/  @!P0 BRA `(.L_x_196) ;  /* 0x0000000000048947 */ /* 0x000fea0003800000 */
[----:B------:R-:W-:Y:S01]  /*5f90*/  BPT.TRAP 0x1 ;  /* 0x000000040000795c */ /* 0x000fe20000300000 */
.L_x_196:
[----:B-1----:R-:W-:Y:S05]  /*5fa0*/  @P2 BRA `(.L_x_197) ;  /* 0x0000000000082947 */ /* 0x002fea0003800000 */
[----:B------:R-:W1:Y:S02]  /*5fb0*/  SYNCS.PHASECHK.TRANS64.TRYWAIT P2, [UR60+0x38830], R3 ;  /* 0x03883003ff0075a7 */ /* 0x000e64000804017c */
[----:B-1----:R-:W-:Y:S05]  /*5fc0*/  @!P2 BRA `(.L_x_198) ;  /* 0x0000010c00eca947 */ /* 0x002fea0003800000 */
.L_x_197:
[----:B------:R-:W-:Y:S01]  /*5fd0*/  R2UR UR10, R14 ;  /* 0x000000000e0a72ca */ /* 0x000fe200000e0000 */
[----:B------:R-:W-:Y:S01]  /*5fe0*/  WARPGROUP.ARRIVE ;  /* 0x00000000000079c5 */ /* 0x000fe20000000000 */
[----:B------:R-:W-:Y:S01]  /*5ff0*/  R2UR UR6, R16 ;  /* 0x00000000100672ca */ /* 0x000fe200000e0000 */
[----:B------:R-:W-:Y:S01]  /*6000*/  UMOV UR51, 0x40000040 ;  /* 0x4000004000337882 */ /* 0x000fe20000000000 */
[----:B01----:R-:W-:Y:S01]  /*6010*/  MOV R3, UR49 ;  /* 0x0000003100037c02 */ /* 0x003fe20008000f00 */
[----:B------:R-:W-:Y:S01]  /*6020*/  UMOV UR49, UR57 ;  /* 0x0000003900317c82 */ /* 0x000fe20008000000 */
[----:B------:R-:W-:Y:S01]  /*6030*/  MOV R4, UR48 ;  /* 0x0000003000047c02 */ /* 0x000fe20008000f00 */
[----:B------:R-:W-:Y:S01]  /*6040*/  UMOV UR48, UR56 ;  /* 0x0000003800307c82 */ /* 0x000fe20008000000 */
[----:B------:R-:W-:Y:S01]  /*6050*/  UMOV UR52, UR56 ;  /* 0x0000003800347c82 */ /* 0x000fe20008000000 */
[----:B------:R-:W-:Y:S01]  /*6060*/  UMOV UR53, UR57 ;  /* 0x0000003900357c82 */ /* 0x000fe20008000000 */
[----:B------:R-:W-:Y:S01]  /*6070*/  UMOV UR55, 0x40000040 ;  /* 0x4000004000377882 */ /* 0x000fe20000000000 */
[----:B------:R-:W-:Y:S01]  /*6080*/  UMOV UR59, 0x40000040 ;  /* 0x40000040003b7882 */ /* 0x000fe20000000000 */
[----:B------:R-:W-:Y:S01]  /*6090*/  R2UR UR18, R10 ;  /* 0x000000000a1272ca */ /* 0x000fe200000e0000 */
[----:B------:R-:W-:Y:S01]  /*60a0*/  UMOV UR23, 0x40000040 ;  /* 0x4000004000177882 */ /* 0x000fe20000000000 */
[----:B------:R-:W-:Y:S01]  /*60b0*/  R2UR UR19, R11 ;  /* 0x000000000b1372ca */ /* 0x000fe200000e0000 */
[----:B------:R-:W-:Y:S01]  /*60c0*/  UIMAD UR6, UR6, 0xa00, UR10 ;  /* 0x00000a00060678a4 */ /* 0x000fe2000f8e020a */
[----:B------:R-:W-:Y:S01]  /*60d0*/  R2UR UR14, R8 ;  /* 0x00000000080e72ca */ /* 0x000fe200000e0000 */
[----:B------:R-:W-:Y:S01]  /*60e0*/  UMOV UR27, 0x40000040 ;  /* 0x40000040001b7882 */ /* 0x000fe20000000000 */
[----:B------:R-:W-:Y:S01]  /*60f0*/  R2UR UR15, R9 ;  /* 0x00000000090f72ca */ /* 0x000fe200000e0000 */
[----:B------:R-:W-:Y:S01]  /*6100*/  UIADD3 UR54, UR6, 0x80, URZ ;  /* 0x0000008006367890 */ /* 0x000fe2000fffe03f */
[-C--:B------:R-:W-:Y:S01]  /*6110*/  FMUL.FTZ R24, R24, R2.reuse ;  /* 0x0000000218187220 */ /* 0x080fe20000410000 */
[----:B------:R-:W-:Y:S01]  /*6120*/  UIADD3 UR58, UR6, 0x100, URZ ;  /* 0x00000100063a7890 */ /* 0x000fe2000fffe03f */
[-C--:B------:R-:W-:Y:S01]  /*6130*/  FMUL.FTZ R25, R25, R2.reuse ;  /* 0x0000000219197220 */ /* 0x080fe20000410000 */
[----:B------:R-:W-:Y:S01]  /*6140*/  UMOV UR50, UR6 ;  /* 0x0000000600327c82 */ /* 0x000fe20008000000 */
[----:B------:R-:W-:Y:S01]  /*6150*/  UIADD3 UR10, UR6, 0x180, URZ ;  /* 0x00000180060a7890 */ /* 0x000fe2000fffe03f */
[----:B------:R-:W-:Y:S01]  /*6160*/  HGMMA.64x16x16.F32.BF16 R184, gdesc[UR48], RZ, !UPT, gsb0 ;  /* 0x0020000030b879f0 */ /* 0x000fe2000c0018ff */
[----:B------:R-:W-:Y:S01]  /*6170*/  UIADD3 UR11, UR6, 0x200, URZ ;  /* 0x00000200060b7890 */ /* 0x000fe2000fffe03f */
[----:B------:R-:W-:Y:S01]  /*6180*/  R2UR UR49, R3 ;  /* 0x00000000033172ca */ /* 0x000fe200000e0000 */
[----:B------:R-:W-:Y:S01]  /*6190*/  UIADD3 UR22, UR6, 0x286, URZ ;  /* 0x0000028606167890 */ /* 0x000fe2000fffe03f */
[----:B------:R-:W-:Y:S01]  /*61a0*/  R2UR UR48, R4 ;  /* 0x00000000043072ca */ /* 0x000fe200000e0000 */
[----:B------:R-:W-:Y:S01]  /*61b0*/  UIADD3 UR26, UR6, 0x500, URZ ;  /* 0x00000500061a7890 */ /* 0x000fe2000fffe03f */
[-C--:B------:R-:W-:Y:S01]  /*61c0*/  FMUL.FTZ R28, R28, R2.reuse ;  /* 0x000000021c1c7220 */ /* 0x080fe20000410000 */
        /* <DEDUP_REMOVED lines=53> */
[----:B------:R-:W-:Y:S01]  /*6520*/  UMOV UR52, UR56 ;  /* 0x0000003800347c82 */ /* 0x000fe20008000000 */
[----:B------:R-:W-:Y:S01]  /*6530*/  UMOV UR53, UR57 ;  /* 0x0000003900357c82 */ /* 0x000fe20008000000 */
[----:B------:R-:W-:Y:S01]  /*6540*/  UMOV UR54, UR10 ;  /* 0x0000000a00367c82 */ /* 0x000fe20008000000 */
[----:B------:R-:W-:Y:S01]  /*6550*/  UMOV UR55, 0x40000040 ;  /* 0x4000004000377882 */ /* 0x000fe20000000000 */
[----:B------:R-:W-:Y:S01]  /*6560*/  UIADD3 UR10, UR6, 0x82, URZ ;  /* 0x00000082060a7890 */ /* 0x000fe2000fffe03f */
        /* <DEDUP_REMOVED lines=102> */
[----:B------:R-:W-:Y:S01]  /*6bd0*/  HGMMA.64x16x16.F32.BF16 R152, gdesc[UR56], RZ, !UPT, gsb0 ;  /* 0x00200000389879f0 */ /* 0x000fe2000c0018ff */
        /* <DEDUP_REMOVED lines=458> */
.L_x_199:
[----:B------:R-:W-:Y:S01]  /*8880*/  IMAD.U32 R2, RZ, RZ, UR7 ;  /* 0x00000007ff027e24 */ /* 0x000fe2000f8e00ff */
[----:B------:R-:W-:-:S03]  /*8890*/  SHF.L.U32 R0, R21, 0x1f, RZ ;  /* 0x0000001f15007819 */ /* 0x000fc600000006ff */
[----:B------:R-:W-:-:S04]  /*88a0*/  IMAD R21, R2, 0x8, R5 ;  /* 0x0000000802157824 */ /* 0x000fc800078e0205 */
[----:B------:R0:W1:Y:S01]  /*88b0*/  SYNCS.PHASECHK.TRANS64.TRYWAIT P2, [R21+URZ+0x38850], R0 ;  /* 0x03885000150075a7 */ /* 0x000062000804017f */
[----:B------:R-:W-:Y:S05]  /*88c0*/  @!P0 BRA `(.L_x_200) ;  /* 0x0000000000048947 */ /* 0x000fea0003800000 */
[----:B------:R-:W-:Y:S01]  /*88d0*/  BPT.TRAP 0x1 ;  /* 0x000000040000795c */ /* 0x000fe20000300000 */
.L_x_200:
[----:B-1----:R-:W-:Y:S05]  /*88e0*/  @P2 BRA `(.L_x_201) ;  /* 0x0000000000082947 */ /* 0x002fea0003800000 */
[----:B------:R-:W1:Y:S02]  /*88f0*/  SYNCS.PHASECHK.TRANS64.TRYWAIT P2, [R21+URZ+0x38850], R0 ;  /* 0x03885000150075a7 */ /* 0x000e64000804017f */
[----:B-1----:R-:W-:Y:S05]  /*8900*/  @!P2 BRA `(.L_x_202) ;  /* 0x000000e400b4a947 */ /* 0x002fea0003800000 */
.L_x_201:
[----:B------:R-:W-:Y:S01]  /*8910*/  R2UR UR6, R5 ;  /* 0x00000000050672ca */ /* 0x000fe200000e0000 */
[----:B------:R-:W-:Y:S01]  /*8920*/  WARPGROUP.ARRIVE ;  /* 0x00000000000079c5 */ /* 0x000fe20000000000 */
[----:B01----:R-:W-:Y:S01]  /*8930*/  FMNMX.FTZ R0, R184, R15, !PT ;  /* 0x0000000fb8007209 */ /* 0x003fe20007810000 */
[----:B------:R-:W-:Y:S01]  /*8940*/  ULDC UR11, c[0x0][0x988] ;  /* 0x00026200000b7ab9 */ /* 0x000fe20000000800 */
[----:B------:R-:W-:Y:S01]  /*8950*/  @!P1 VIADD R21, R21, 0x38860 ;  /* 0x0003886015159836 */ /* 0x000fe20000000000 */
[----:B------:R-:W-:Y:S01]  /*8960*/  VOTEU.ALL UP0, P1 ;  /* 0x00000000003f7886 */ /* 0x000fe20000800000 */
[----:B------:R-:W-:-:S04]  /*8970*/  FMNMX.FTZ R0, R185, R0, !PT ;  /* 0x00000000b9007209 */ /* 0x000fc80007810000 */
[----:B------:R-:W-:Y:S01]  /*8980*/  FMNMX.FTZ R0, R188, R0, !PT ;  /* 0x00000000bc007209 */ /* 0x000fe20007810000 */
[----:B------:R-:W-:Y:S02]  /*8990*/  @!UP0 UIADD3 UR60, UR60, 0x38840, URZ ;  /* 0x000388403c3c8890 */ /* 0x000fe4000fffe03f */
[----:B------:R-:W-:Y:S01]  /*89a0*/  UIADD3 UR6, UR6, 0x400, URZ ;  /* 0x0000040006067890 */ /* 0x000fe2000fffe03f */
[----:B------:R-:W-:Y:S01]  /*89b0*/  FMNMX.FTZ R0, R189, R0, !PT ;  /* 0x00000000bd007209 */ /* 0x000fe20007810000 */
[----:B------:R-:W-:Y:S02]  /*89c0*/  @!UP0 UPRMT UR60, URZ, 0x654, UR60 ;  /* 0x000006543f3c8896 */ /* 0x000fe4000800003c */
[----:B------:R-:W-:Y:S01]  /*89d0*/  USHF.R.U32.HI UR6, URZ, 0x4, UR6 ;  /* 0x000000043f067899 */ /* 0x000fe20008011606 */
[----:B------:R-:W-:-:S03]  /*89e0*/  FMNMX.FTZ R0, R176, R0, !PT ;  /* 0x00000000b0007209 */ /* 0x000fc60007810000 */
[----:B------:R-:W-:Y:S01]  /*89f0*/  ULOP3.LUT UR6, UR6, 0x3fff, URZ, 0xc0, !UPT ;  /* 0x00003fff06067892 */ /* 0x000fe2000f8ec03f */
[----:B------:R-:W-:-:S03]  /*8a00*/  FMNMX.FTZ R0, R177, R0, !PT ;  /* 0x00000000b1007209 */ /* 0x000fc60007810000 */
[----:B------:R-:W-:Y:S01]  /*8a10*/  ULOP3.LUT UR6, UR6, 0x2800000, URZ, 0xfc, !UPT ;  /* 0x0280000006067892 */ /* 0x000fe2000f8efc3f */
[----:B------:R-:W-:-:S03]  /*8a20*/  FMNMX.FTZ R0, R180, R0, !PT ;  /* 0x00000000b4007209 */ /* 0x000fc60007810000 */
[----:B------:R-:W-:Y:S01]  /*8a30*/  UIMAD UR10, UR7, 0xa00, UR6 ;  /* 0x00000a00070a78a4 */ /* 0x000fe2000f8e0206 */
[----:B------:R-:W-:Y:S02]  /*8a40*/  FMNMX.FTZ R0, R181, R0, !PT ;  /* 0x00000000b5007209 */ /* 0x000fe40007810000 */
[----:B------:R-:W-:Y:S02]  /*8a50*/  UMOV UR7, 0x40000040 ;  /* 0x4000004000077882 */ /* 0x000fe40000000000 */
[----:B------:R-:W-:Y:S02]  /*8a60*/  FMNMX.FTZ R0, R168, R0, !PT ;  /* 0x00000000a8007209 */ /* 0x000fe40007810000 */
[----:B------:R-:W-:Y:S02]  /*8a70*/  UMOV UR6, UR10 ;  /* 0x0000000a00067c82 */ /* 0x000fe40008000000 */
[----:B------:R-:W-:Y:S01]  /*8a80*/  HGMMA.64x256x16.F32.BF16 R24, R208, gdesc[UR4].tnspB, R24, gsb0 ;  /* 0x43e00004d0187df0 */ /* 0x000fe20008001818 */
[----:B------:R-:W-:Y:S01]  /*8a90*/  UIADD3 UR6, UR10, 0x80, URZ ;  /* 0x000000800a067890 */ /* 0x000fe2000fffe03f */
[----:B------:R-:W-:Y:S01]  /*8aa0*/  FMNMX.FTZ R0, R169, R0, !PT ;  /* 0x00000000a9007209 */ /* 0x000fe20007810000 */
[----:B------:R-:W-:-:S03]  /*8ab0*/  UMOV UR7, 0x40000040 ;  /* 0x4000004000077882 */ /* 0x000fc60000000000 */
        /* <DEDUP_REMOVED lines=9> */
[----:B------:R-:W-:-:S05]  /*8b50*/  FMNMX.FTZ R0, R157, R0, !PT ;  /* 0x000000009d007209 */ /* 0x000fca0007810000 */
[----:B------:R-:W0:Y:S02]  /*8b60*/  SHFL.BFLY PT, R2, R0, 0x2, 0x1f ;  /* 0x0c401f0000027f89 */ /* 0x000e2400000e0000 */
[----:B0-----:R-:W-:Y:S02]  /*8b70*/  FMNMX.FTZ R2, R0, R2, !PT ;  /* 0x0000000200027209 */ /* 0x001fe40007810000 */
[----:B------:R-:W-:-:S03]  /*8b80*/  FMNMX.FTZ R0, R186, R20, !PT ;  /* 0x00000014ba007209 */ /* 0x000fc60007810000 */
[----:B------:R-:W0:Y:S01]  /*8b90*/  SHFL.BFLY PT, R4, R2, 0x1, 0x1f ;  /* 0x0c201f0002047f89 */ /* 0x000e2200000e0000 */
[----:B------:R-:W-:-:S04]  /*8ba0*/  FMNMX.FTZ R0, R187, R0, !PT ;  /* 0x00000000bb007209 */ /* 0x000fc80007810000 */
[----:B------:R-:W-:-:S04]  /*8bb0*/  FMNMX.FTZ R0, R190, R0, !PT ;  /* 0x00000000be007209 */ /* 0x000fc80007810000 */
[----:B------:R-:W-:-:S04]  /*8bc0*/  FMNMX.FTZ R3, R191, R0, !PT ;  /* 0x00000000bf037209 */ /* 0x000fc80007810000 */
[----:B------:R-:W-:-:S04]  /*8bd0*/  FMNMX.FTZ R3, R178, R3, !PT ;  /* 0x00000003b2037209 */ /* 0x000fc80007810000 */
[----:B------:R-:W-:-:S04]  /*8be0*/  FMNMX.FTZ R3, R179, R3, !PT ;  /* 0x00000003b3037209 */ /* 0x000fc80007810000 */
[----:B------:R-:W-:Y:S02]  /*8bf0*/  FMNMX.FTZ R3, R182, R3, !PT ;  /* 0x00000003b6037209 */ /* 0x000fe40007810000 */
[----:B0-----:R-:W-:Y:S02]  /*8c00*/  FMNMX.FTZ R4, R2, R4, !PT ;  /* 0x0000000402047209 */ /* 0x001fe40007810000 */
[----:B------:R-:W-:-:S03]  /*8c10*/  FMNMX.FTZ R3, R183, R3, !PT ;  /* 0x00000003b7037209 */ /* 0x000fc60007810000 */
[----:B------:R-:W-:Y:S01]  /*8c20*/  FADD.FTZ R2, -R4, R15 ;  /* 0x0000000f04027221 */ /* 0x000fe20000010100 */
        /* <DEDUP_REMOVED lines=33> */
[----:B------:R-:W-:Y:S01]  /*8e40*/  UMOV UR6, UR11 ;  /* 0x0000000b00067c82 */ /* 0x000fe20008000000 */
[----:B------:R-:W-:Y:S01]  /*8e50*/  R2UR UR7, R18 ;  /* 0x00000000120772ca */ /* 0x000fe200000e0000 */
[----:B------:R-:W-:Y:S01]  /*8e60*/  FMUL.FTZ R0, R4, UR6 ;  /* 0x0000000604007c20 */ /* 0x000fe20008410000 */
[----:B------:R-:W-:-:S03]  /*8e70*/  FMUL.FTZ R2, R2, UR6 ;  /* 0x0000000602027c20 */ /* 0x000fc60008410000 */
[--C-:B------:R-:W-:Y:S01]  /*8e80*/  FFMA.FTZ R206, R180, UR6, -R0.reuse ;  /* 0x00000006b4ce7c23 */ /* 0x100fe20008010800 */
[--C-:B------:R-:W-:Y:S01]  /*8e90*/  FFMA.FTZ R202, R172, UR6, -R0.reuse ;  /* 0x00000006acca7c23 */ /* 0x100fe20008010800 */
[----:B------:R-:W0:Y:S01]  /*8ea0*/  SHFL.BFLY PT, R180, R3, 0x2, 0x1f ;  /* 0x0c401f0003b47f89 */ /* 0x000e2200000e0000 */
[--C-:B------:R-:W-:Y:S01]  /*8eb0*/  FFMA.FTZ R204, R176, UR6, -R0.reuse ;  /* 0x00000006b0cc7c23 */ /* 0x100fe20008010800 */
        /* <DEDUP_REMOVED lines=12> */
[----:B------:R-:W-:Y:S01]  /*8f80*/  FFMA.FTZ R161, R165, UR6, -R0 ;  /* 0x00000006a5a17c23 */ /* 0x000fe20008010800 */
[----:B------:R-:W-:Y:S01]  /*8f90*/  MUFU.EX2 R2, R2 ;  /* 0x0000000200027308 */ /* 0x000fe20000000800 */
[----:B------:R-:W-:Y:S01]  /*8fa0*/  UISETP.GT.AND UP0, UPT, UR61, UR7, UPT ;  /* 0x000000073d00728c */ /* 0x000fe2000bf04270 */
[----:B------:R-:W-:Y:S01]  /*8fb0*/  R2UR UR7, R16 ;  /* 0x00000000100772ca */ /* 0x000fe200000e0000 */
[----:B------:R-:W-:-:S04]  /*8fc0*/  UIADD3 UR61, UR61, -0x1, URZ ;  /* 0xffffffff3d3d7890 */ /* 0x000fc8000fffe03f */
[----:B------:R-:W-:Y:S01]  /*8fd0*/  PLOP3.LUT P2, PT, PT, PT, UP0, 0x80, 0x0 ;  /* 0x000000000000781c */ /* 0x000fe20003f4f008 */
[----:B------:R-:W1:Y:S01]  /*8fe0*/  MUFU.EX2 R208, R208 ;  /* 0x000000d000d07308 */ /* 0x000e620000000800 */
[----:B0-----:R-:W-:-:S05]  /*8ff0*/  FMNMX.FTZ R3, R3, R180, !PT ;  /* 0x000000b403037209 */ /* 0x001fca0007810000 */
[----:B------:R-:W0:Y:S02]  /*9000*/  SHFL.BFLY PT, R172, R3, 0x1, 0x1f ;  /* 0x0c201f0003ac7f89 */ /* 0x000e2400000e0000 */
[----:B------:R-:W2:Y:S08]  /*9010*/  MUFU.EX2 R15, R15 ;  /* 0x0000000f000f7308 */ /* 0x000eb00000000800 */
[----:B------:R-:W-:Y:S01]  /*9020*/  MUFU.EX2 R210, R210 ;  /* 0x000000d200d27308 */ /* 0x000fe20000000800 */
[----:B-1----:R-:W-:-:S07]  /*9030*/  FFMA.FTZ R13, R2, R13, R208 ;  /* 0x0000000d020d7223 */ /* 0x002fce00000100d0 */
[----:B------:R-:W-:Y:S01]  /*9040*/  MUFU.EX2 R184, R184 ;  /* 0x000000b800b87308 */ /* 0x000fe20000000800 */
[C---:B--2---:R-:W-:Y:S01]  /*9050*/  FADD.FTZ R13, R15.reuse, R13 ;  /* 0x0000000d0f0d7221 */ /* 0x044fe20000010000 */
[----:B------:R-:W-:Y:S01]  /*9060*/  F2FP.BF16.F32.PACK_AB R208, R15, R208 ;  /* 0x000000d00fd0723e */ /* 0x000fe200000010ff */
[----:B------:R-:W-:Y:S01]  /*9070*/  IMAD.MOV.U32 R15, RZ, RZ, R4 ;  /* 0x000000ffff0f7224 */ /* 0x000fe200078e0004 */
[----:B0-----:R-:W-:-:S04]  /*9080*/  FMNMX.FTZ R3, R3, R172, !PT ;  /* 0x000000ac03037209 */ /* 0x001fc80007810000 */
[----:B------:R-:W-:Y:S08]  /*9090*/  MUFU.EX2 R204, R204 ;  /* 0x000000cc00cc7308 */ /* 0x000ff00000000800 */
        /* <DEDUP_REMOVED lines=10> */
[----:B------:R-:W-:Y:S01]  /*9140*/  MUFU.EX2 R161, R161 ;  /* 0x000000a100a17308 */ /* 0x000fe20000000800 */
[----:B------:R-:W-:-:S02]  /*9150*/  WARPGROUP.DEPBAR.LE gsb0, 0x0 ;  /* 0x00008000000079c5 */ /* 0x000fc40000010000 */
[--C-:B------:R-:W-:Y:S01]  /*9160*/  FFMA.FTZ R192, R152, UR6, -R0.reuse ;  /* 0x0000000698c07c23 */ /* 0x100fe20008010800 */
[----:B------:R-:W-:Y:S01]  /*9170*/  FFMA.FTZ R152, R153, UR6, -R0 ;  /* 0x0000000699987c23 */ /* 0x000fe20008010800 */
[----:B------:R-:W-:Y:S01]  /*9180*/  FADD.FTZ R153, -R3, R20 ;  /* 0x0000001403997221 */ /* 0x000fe20000010100 */
[--C-:B------:R-:W-:Y:S01]  /*9190*/  FFMA.FTZ R194, R156, UR6, -R0.reuse ;  /* 0x000000069cc27c23 */ /* 0x100fe20008010800 */
[----:B------:R-:W-:Y:S01]  /*91a0*/  FFMA.FTZ R0, R157, UR6, -R0 ;  /* 0x000000069d007c23 */ /* 0x000fe20008010800 */
[----:B------:R-:W-:Y:S01]  /*91b0*/  @!P1 SYNCS.ARRIVE.TRANS64.RED.A1T0 RZ, [UR60], RZ ;  /* 0x000000ffffff99a7 */ /* 0x000fe2000810043c */
[----:B------:R-:W-:Y:S01]  /*91c0*/  FMUL.FTZ R153, R153, UR6 ;  /* 0x0000000699997c20 */ /* 0x000fe20008410000 */
[----:B------:R-:W-:Y:S08]  /*91d0*/  MUFU.EX2 R192, R192 ;  /* 0x000000c000c07308 */ /* 0x000ff00000000800 */
[----:B------:R-:W-:Y:S08]  /*91e0*/  MUFU.EX2 R20, R0 ;  /* 0x0000000000147308 */ /* 0x000ff00000000800 */
[----:B------:R0:W-:Y:S08]  /*91f0*/  MUFU.EX2 R0, R153 ;  /* 0x0000009900007308 */ /* 0x0001f00000000800 */
[----:B------:R-:W-:Y:S01]  /*9200*/  MUFU.EX2 R152, R152 ;  /* 0x0000009800987308 */ /* 0x000fe20000000800 */
[----:B0-----:R-:W-:-:S04]  /*9210*/  FMUL.FTZ R153, R3, UR6 ;  /* 0x0000000603997c20 */ /* 0x001fc80008410000 */
[--C-:B------:R-:W-:Y:S01]  /*9220*/  FFMA.FTZ R209, R186, UR6, -R153.reuse ;  /* 0x00000006bad17c23 */ /* 0x100fe20008010899 */
[--C-:B------:R-:W-:Y:S01]  /*9230*/  FFMA.FTZ R156, R187, UR6, -R153.reuse ;  /* 0x00000006bb9c7c23 */ /* 0x100fe20008010899 */
[--C-:B------:R-:W-:Y:S01]  /*9240*/  FFMA.FTZ R211, R190, UR6, -R153.reuse ;  /* 0x00000006bed37c23 */ /* 0x100fe20008010899 */
[--C-:B------:R-:W-:Y:S01]  /*9250*/  FFMA.FTZ R164, R191, UR6, -R153.reuse ;  /* 0x00000006bfa47c23 */ /* 0x100fe20008010899 */
[--C-:B------:R-:W-:Y:S01]  /*9260*/  FFMA.FTZ R205, R178, UR6, -R153.reuse ;  /* 0x00000006b2cd7c23 */ /* 0x100fe20008010899 */
[--C-:B------:R-:W-:Y:S01]  /*9270*/  FFMA.FTZ R157, R179, UR6, -R153.reuse ;  /* 0x00000006b39d7c23 */ /* 0x100fe20008010899 */
[----:B------:R-:W0:Y:S01]  /*9280*/  MUFU.EX2 R209, R209 ;  /* 0x000000d100d17308 */ /* 0x000e220000000800 */
[--C-:B------:R-:W-:Y:S01]  /*9290*/  FFMA.FTZ R207, R182, UR6, -R153.reuse ;  /* 0x00000006b6cf7c23 */ /* 0x100fe20008010899 */
[--C-:B------:R-:W-:Y:S01]  /*92a0*/  FFMA.FTZ R197, R162, UR6, -R153.reuse ;  /* 0x00000006a2c57c23 */ /* 0x100fe20008010899 */
[--C-:B------:R-:W-:Y:S01]  /*92b0*/  FFMA.FTZ R165, R183, UR6, -R153.reuse ;  /* 0x00000006b7a57c23 */ /* 0x100fe20008010899 */
[--C-:B------:R-:W-:Y:S01]  /*92c0*/  FFMA.FTZ R201, R170, UR6, -R153.reuse ;  /* 0x00000006aac97c23 */ /* 0x100fe20008010899 */
[--C-:B------:R-:W-:Y:S01]  /*92d0*/  FFMA.FTZ R171, R171, UR6, -R153.reuse ;  /* 0x00000006abab7c23 */ /* 0x100fe20008010899 */
[--C-:B------:R-:W-:Y:S01]  /*92e0*/  FFMA.FTZ R203, R174, UR6, -R153.reuse ;  /* 0x00000006aecb7c23 */ /* 0x100fe20008010899 */
[--C-:B------:R-:W-:Y:S01]  /*92f0*/  FFMA.FTZ R175, R175, UR6, -R153.reuse ;  /* 0x00000006afaf7c23 */ /* 0x100fe20008010899 */
[----:B------:R-:W1:Y:S01]  /*9300*/  MUFU.EX2 R156, R156 ;  /* 0x0000009c009c7308 */ /* 0x000e620000000800 */
[--C-:B------:R-:W-:Y:S01]  /*9310*/  FFMA.FTZ R163, R163, UR6, -R153.reuse ;  /* 0x00000006a3a37c23 */ /* 0x100fe20008010899 */
[--C-:B------:R-:W-:Y:S01]  /*9320*/  FFMA.FTZ R199, R166, UR6, -R153.reuse ;  /* 0x00000006a6c77c23 */ /* 0x100fe20008010899 */
[--C-:B------:R-:W-:Y:S01]  /*9330*/  FFMA.FTZ R167, R167, UR6, -R153.reuse ;  /* 0x00000006a7a77c23 */ /* 0x100fe20008010899 */
[--C-:B------:R-:W-:Y:S01]  /*9340*/  FFMA.FTZ R162, R154, UR6, -R153.reuse ;  /* 0x000000069aa27c23 */ /* 0x100fe20008010899 */
[--C-:B------:R-:W-:Y:S01]  /*9350*/  FFMA.FTZ R155, R155, UR6, -R153.reuse ;  /* 0x000000069b9b7c23 */ /* 0x100fe20008010899 */
[--C-:B------:R-:W-:Y:S01]  /*9360*/  FFMA.FTZ R158, R158, UR6, -R153.reuse ;  /* 0x000000069e9e7c23 */ /* 0x100fe20008010899 */
[----:B------:R-:W-:Y:S01]  /*9370*/  FFMA.FTZ R153, R159, UR6, -R153 ;  /* 0x000000069f997c23 */ /* 0x000fe20008010899 */
[----:B------:R-:W2:Y:S01]  /*9380*/  MUFU.EX2 R211, R211 ;  /* 0x000000d300d37308 */ /* 0x000ea20000000800 */
[----:B0-----:R-:W-:Y:S01]  /*9390*/  FFMA.FTZ R12, R0, R12, R209 ;  /* 0x0000000c000c7223 */ /* 0x001fe200000100d1 */
[----:B------:R-:W-:Y:S01]  /*93a0*/  FADD.FTZ R159, R210, R13 ;  /* 0x0000000dd29f7221 */ /* 0x000fe20000010000 */
[----:B------:R-:W-:-:S02]  /*93b0*/  @!P1 PRMT R170, RZ, 0x654, R21 ;  /* 0x00000654ffaa9816 */ /* 0x000fc40000000015 */
[C---:B------:R-:W-:Y:S01]  /*93c0*/  F2FP.BF16.F32.PACK_AB R210, R184.reuse, R210 ;  /* 0x000000d2b8d2723e */ /* 0x040fe200000010ff */
[----:B------:R-:W-:Y:S01]  /*93d0*/  FADD.FTZ R159, R184, R159 ;  /* 0x0000009fb89f7221 */ /* 0x000fe20000010000 */
[----:B------:R0:W-:Y:S01]  /*93e0*/  @!P1 SYNCS.ARRIVE.TRANS64.RED.A1T0 RZ, [R170+URZ], RZ ;  /* 0x000000ffaaff99a7 */ /* 0x0001e2000810043f */
[----:B------:R-:W3:Y:S01]  /*93f0*/  MUFU.EX2 R164, R164 ;  /* 0x000000a400a47308 */ /* 0x000ee20000000800 */
[----:B-1----:R-:W-:Y:S01]  /*9400*/  FADD.FTZ R12, R156, R12 ;  /* 0x0000000c9c0c7221 */ /* 0x002fe20000010000 */
[----:B------:R-:W-:Y:S01]  /*9410*/  FADD.FTZ R159, R204, R159 ;  /* 0x0000009fcc9f7221 */ /* 0x000fe20000010000 */
[----:B------:R-:W-:Y:S02]  /*9420*/  F2FP.BF16.F32.PACK_AB R209, R156, R209 ;  /* 0x000000d19cd1723e */ /* 0x000fe400000010ff */
[C---:B------:R-:W-:Y:S01]  /*9430*/  F2FP.BF16.F32.PACK_AB R204, R176.reuse, R204 ;  /* 0x000000ccb0cc723e */ /* 0x040fe200000010ff */
[----:B------:R-:W-:Y:S02]  /*9440*/  FADD.FTZ R159, R176, R159 ;  /* 0x0000009fb09f7221 */ /* 0x000fe40000010000 */
[----:B------:R-:W1:Y:S01]  /*9450*/  MUFU.EX2 R205, R205 ;  /* 0x000000cd00cd7308 */ /* 0x000e620000000800 */
[----:B--2---:R-:W-:Y:S01]  /*9460*/  FADD.FTZ R13, R211, R12 ;  /* 0x0000000cd30d7221 */ /* 0x004fe20000010000 */
[----:B------:R-:W-:Y:S01]  /*9470*/  FADD.FTZ R159, R206, R159 ;  /* 0x0000009fce9f7221 */ /* 0x000fe20000010000 */
[----:B------:R-:W-:-:S03]  /*9480*/  F2FP.BF16.F32.PACK_AB R206, R177, R206 ;  /* 0x000000ceb1ce723e */ /* 0x000fc600000010ff */
[----:B------:R-:W-:Y:S02]  /*9490*/  FADD.FTZ R159, R177, R159 ;  /* 0x0000009fb19f7221 */ /* 0x000fe40000010000 */
[----:B------:R-:W2:Y:S01]  /*94a0*/  MUFU.EX2 R157, R157 ;  /* 0x0000009d009d7308 */ /* 0x000ea20000000800 */
[----:B---3--:R-:W-:Y:S01]  /*94b0*/  FADD.FTZ R13, R164, R13 ;  /* 0x0000000da40d7221 */ /* 0x008fe20000010000 */
[----:B------:R-:W-:Y:S01]  /*94c0*/  FADD.FTZ R159, R200, R159 ;  /* 0x0000009fc89f7221 */ /* 0x000fe20000010000 */
[----:B------:R-:W-:Y:S02]  /*94d0*/  F2FP.BF16.F32.PACK_AB R211, R164, R211 ;  /* 0x000000d3a4d3723e */ /* 0x000fe400000010ff */
[C---:B------:R-:W-:Y:S01]  /*94e0*/  F2FP.BF16.F32.PACK_AB R200, R168.reuse, R200 ;  /* 0x000000c8a8c8723e */ /* 0x040fe200000010ff */
[----:B------:R-:W-:Y:S02]  /*94f0*/  FADD.FTZ R159, R168, R159 ;  /* 0x0000009fa89f7221 */ /* 0x000fe40000010000 */
[----:B------:R-:W3:Y:S01]  /*9500*/  MUFU.EX2 R207, R207 ;  /* 0x000000cf00cf7308 */ /* 0x000ee20000000800 */
[----:B-1----:R-:W-:Y:S01]  /*9510*/  FADD.FTZ R13, R205, R13 ;  /* 0x0000000dcd0d7221 */ /* 0x002fe20000010000 */
[----:B------:R-:W-:Y:S01]  /*9520*/  FADD.FTZ R159, R202, R159 ;  /* 0x0000009fca9f7221 */ /* 0x000fe20000010000 */
[----:B------:R-:W-:-:S03]  /*9530*/  F2FP.BF16.F32.PACK_AB R202, R169, R202 ;  /* 0x000000caa9ca723e */ /* 0x000fc600000010ff */
[----:B------:R-:W-:Y:S02]  /*9540*/  FADD.FTZ R159, R169, R159 ;  /* 0x0000009fa99f7221 */ /* 0x000fe40000010000 */
[----:B------:R-:W1:Y:S01]  /*9550*/  MUFU.EX2 R165, R165 ;  /* 0x000000a500a57308 */ /* 0x000e620000000800 */
[C---:B--2---:R-:W-:Y:S01]  /*9560*/  FADD.FTZ R13, R157.reuse, R13 ;  /* 0x0000000d9d0d7221 */ /* 0x044fe20000010000 */
[----:B------:R-:W-:Y:S01]  /*9570*/  FADD.FTZ R159, R196, R159 ;  /* 0x0000009fc49f7221 */ /* 0x000fe20000010000 */
[----:B------:R-:W-:Y:S02]  /*9580*/  F2FP.BF16.F32.PACK_AB R205, R157, R205 ;  /* 0x000000cd9dcd723e */ /* 0x000fe400000010ff */
[C---:B------:R-:W-:Y:S01]  /*9590*/  F2FP.BF16.F32.PACK_AB R196, R160.reuse, R196 ;  /* 0x000000c4a0c4723e */ /* 0x040fe200000010ff */
[----:B------:R-:W-:Y:S02]  /*95a0*/  FADD.FTZ R159, R160, R159 ;  /* 0x0000009fa09f7221 */ /* 0x000fe40000010000 */
[----:B------:R-:W2:Y:S01]  /*95b0*/  MUFU.EX2 R201, R201 ;  /* 0x000000c900c97308 */ /* 0x000ea20000000800 */
[----:B---3--:R-:W-:Y:S01]  /*95c0*/  FADD.FTZ R13, R207, R13 ;  /* 0x0000000dcf0d7221 */ /* 0x008fe20000010000 */
[----:B------:R-:W-:Y:S01]  /*95d0*/  FADD.FTZ R159, R198, R159 ;  /* 0x0000009fc69f7221 */ /* 0x000fe20000010000 */
[----:B------:R-:W-:-:S03]  /*95e0*/  F2FP.BF16.F32.PACK_AB R198, R161, R198 ;  /* 0x000000c6a1c6723e */ /* 0x000fc600000010ff */
[----:B------:R-:W-:Y:S02]  /*95f0*/  FADD.FTZ R159, R161, R159 ;  /* 0x0000009fa19f7221 */ /* 0x000fe40000010000 */
[----:B------:R-:W3:Y:S01]  /*9600*/  MUFU.EX2 R21, R171 ;  /* 0x000000ab00157308 */ /* 0x000ee20000000800 */
[C---:B-1----:R-:W-:Y:S01]  /*9610*/  FADD.FTZ R13, R165.reuse, R13 ;  /* 0x0000000da50d7221 */ /* 0x042fe20000010000 */
[----:B------:R-:W-:Y:S01]  /*9620*/  FADD.FTZ R159, R192, R159 ;  /* 0x0000009fc09f7221 */ /* 0x000fe20000010000 */
[----:B------:R-:W-:Y:S02]  /*9630*/  F2FP.BF16.F32.PACK_AB R207, R165, R207 ;  /* 0x000000cfa5cf723e */ /* 0x000fe400000010ff */
[C---:B------:R-:W-:Y:S01]  /*9640*/  F2FP.BF16.F32.PACK_AB R192, R152.reuse, R192 ;  /* 0x000000c098c0723e */ /* 0x040fe200000010ff */
[----:B------:R-:W-:Y:S02]  /*9650*/  FADD.FTZ R159, R152, R159 ;  /* 0x0000009f989f7221 */ /* 0x000fe40000010000 */
[----:B------:R-:W1:Y:S01]  /*9660*/  MUFU.EX2 R203, R203 ;  /* 0x000000cb00cb7308 */ /* 0x000e620000000800 */
[----:B--2---:R-:W-:-:S07]  /*9670*/  FADD.FTZ R13, R201, R13 ;  /* 0x0000000dc90d7221 */ /* 0x004fce0000010000 */
[----:B------:R-:W2:Y:S01]  /*9680*/  MUFU.EX2 R154, R175 ;  /* 0x000000af009a7308 */ /* 0x000ea20000000800 */
[C---:B---3--:R-:W-:Y:S01]  /*9690*/  FADD.FTZ R13, R21.reuse, R13 ;  /* 0x0000000d150d7221 */ /* 0x048fe20000010000 */
[----:B------:R-:W-:Y:S01]  /*96a0*/  F2FP.BF16.F32.PACK_AB R201, R21, R201 ;  /* 0x000000c915c9723e */ /* 0x000fe200000010ff */
[----:B------:R-:W-:-:S05]  /*96b0*/  IMAD.MOV.U32 R21, RZ, RZ, R17 ;  /* 0x000000ffff157224 */ /* 0x000fca00078e0011 */
[----:B------:R-:W3:Y:S01]  /*96c0*/  MUFU.EX2 R197, R197 ;  /* 0x000000c500c57308 */ /* 0x000ee20000000800 */
[----:B-1----:R-:W-:-:S07]  /*96d0*/  FADD.FTZ R13, R203, R13 ;  /* 0x0000000dcb0d7221 */ /* 0x002fce0000010000 */
[----:B------:R-:W1:Y:S01]  /*96e0*/  MUFU.EX2 R12, R163 ;  /* 0x000000a3000c7308 */ /* 0x000e620000000800 */
[C---:B--2---:R-:W-:Y:S01]  /*96f0*/  FADD.FTZ R13, R154.reuse, R13 ;  /* 0x0000000d9a0d7221 */ /* 0x044fe20000010000 */
[----:B------:R-:W-:-:S06]  /*9700*/  F2FP.BF16.F32.PACK_AB R203, R154, R203 ;  /* 0x000000cb9acb723e */ /* 0x000fcc00000010ff */
[----:B------:R-:W2:Y:S01]  /*9710*/  MUFU.EX2 R199, R199 ;  /* 0x000000c700c77308 */ /* 0x000ea20000000800 */
[----:B---3--:R-:W-:-:S07]  /*9720*/  FADD.FTZ R13, R197, R13 ;  /* 0x0000000dc50d7221 */ /* 0x008fce0000010000 */
[----:B------:R-:W3:Y:S01]  /*9730*/  MUFU.EX2 R167, R167 ;  /* 0x000000a700a77308 */ /* 0x000ee20000000800 */
[C---:B-1----:R-:W-:Y:S01]  /*9740*/  FADD.FTZ R13, R12.reuse, R13 ;  /* 0x0000000d0c0d7221 */ /* 0x042fe20000010000 */
[----:B------:R-:W-:-:S06]  /*9750*/  F2FP.BF16.F32.PACK_AB R197, R12, R197 ;  /* 0x000000c50cc5723e */ /* 0x000fcc00000010ff */
[----:B------:R-:W1:Y:S01]  /*9760*/  MUFU.EX2 R162, R162 ;  /* 0x000000a200a27308 */ /* 0x000e620000000800 */
[----:B--2---:R-:W-:-:S07]  /*9770*/  FADD.FTZ R13, R199, R13 ;  /* 0x0000000dc70d7221 */ /* 0x004fce0000010000 */
[----:B------:R-:W2:Y:S01]  /*9780*/  MUFU.EX2 R155, R155 ;  /* 0x0000009b009b7308 */ /* 0x000ea20000000800 */
[C---:B---3--:R-:W-:Y:S01]  /*9790*/  FADD.FTZ R13, R167.reuse, R13 ;  /* 0x0000000da70d7221 */ /* 0x048fe20000010000 */
[----:B------:R-:W-:-:S06]  /*97a0*/  F2FP.BF16.F32.PACK_AB R199, R167, R199 ;  /* 0x000000c7a7c7723e */ /* 0x000fcc00000010ff */
[----:B------:R-:W3:Y:S01]  /*97b0*/  MUFU.EX2 R194, R194 ;  /* 0x000000c200c27308 */ /* 0x000ee20000000800 */
[----:B-1----:R-:W-:-:S07]  /*97c0*/  FADD.FTZ R13, R162, R13 ;  /* 0x0000000da20d7221 */ /* 0x002fce0000010000 */
[----:B------:R-:W1:Y:S01]  /*97d0*/  MUFU.EX2 R158, R158 ;  /* 0x0000009e009e7308 */ /* 0x000e620000000800 */
[C---:B--2---:R-:W-:Y:S01]  /*97e0*/  FADD.FTZ R13, R155.reuse, R13 ;  /* 0x0000000d9b0d7221 */ /* 0x044fe20000010000 */
[----:B------:R-:W-:-:S06]  /*97f0*/  F2FP.BF16.F32.PACK_AB R193, R155, R162 ;  /* 0x000000a29bc1723e */ /* 0x000fcc00000010ff */
[----:B------:R-:W2:Y:S01]  /*9800*/  MUFU.EX2 R153, R153 ;  /* 0x0000009900997308 */ /* 0x000ea20000000800 */
[----:B---3--:R-:W-:Y:S01]  /*9810*/  FADD.FTZ R159, R194, R159 ;  /* 0x0000009fc29f7221 */ /* 0x008fe20000010000 */
[----:B------:R-:W-:Y:S01]  /*9820*/  F2FP.BF16.F32.PACK_AB R194, R20, R194 ;  /* 0x000000c214c2723e */ /* 0x000fe200000010ff */
[----:B-1----:R-:W-:Y:S02]  /*9830*/  FADD.FTZ R12, R158, R13 ;  /* 0x0000000d9e0c7221 */ /* 0x002fe40000010000 */
[----:B------:R-:W-:Y:S01]  /*9840*/  FADD.FTZ R13, R20, R159 ;  /* 0x0000009f140d7221 */ /* 0x000fe20000010000 */
[----:B------:R-:W-:Y:S02]  /*9850*/  IMAD.MOV.U32 R20, RZ, RZ, R3 ;  /* 0x000000ffff147224 */ /* 0x000fe400078e0003 */
[C---:B--2---:R-:W-:Y:S01]  /*9860*/  FADD.FTZ R12, R153.reuse, R12 ;  /* 0x0000000c990c7221 */ /* 0x044fe20000010000 */
[----:B------:R-:W-:Y:S01]  /*9870*/  F2FP.BF16.F32.PACK_AB R195, R153, R158 ;  /* 0x0000009e99c3723e */ /* 0x000fe200000010ff */
[----:B0-----:R-:W-:Y:S06]  /*9880*/  @P2 BRA `(.L_x_203) ;  /* 0xffffffc4007c2947 */ /* 0x001fec000383ffff */
.L_x_194:
        /* <DEDUP_REMOVED lines=131> */
.L_x_204:
[----:B------:R-:W-:Y:S01]  /*a0c0*/  IMAD R0, R16, 0x8, R5 ;  /* 0x0000000810007824 */ /* 0x000fe200078e0205 */
[----:B------:R-:W-:-:S04]  /*a0d0*/  SHF.L.U32 R7, R17, 0x1f, RZ ;  /* 0x0000001f11077819 */ /* 0x000fc800000006ff */
[----:B------:R0:W1:Y:S01]  /*a0e0*/  SYNCS.PHASECHK.TRANS64.TRYWAIT P2, [R0+URZ+0x38850], R7 ;  /* 0x03885007000075a7 */ /* 0x000062000804017f */
[----:B------:R-:W-:Y:S05]  /*a0f0*/  @!P0 BRA `(.L_x_205) ;  /* 0x0000000000048947 */ /* 0x000fea0003800000 */
[----:B------:R-:W-:Y:S01]  /*a100*/  BPT.TRAP 0x1 ;  /* 0x000000040000795c */ /* 0x000fe20000300000 */
.L_x_205:
[----:B-1----:R-:W-:Y:S05]  /*a110*/  @P2 BRA `(.L_x_206) ;  /* 0x0000000000082947 */ /* 0x002fea0003800000 */
[----:B------:R-:W1:Y:S02]  /*a120*/  SYNCS.PHASECHK.TRANS64.TRYWAIT P0, [R0+URZ+0x38850], R7 ;  /* 0x03885007000075a7 */ /* 0x000e64000800017f */
[----:B-1----:R-:W-:Y:S05]  /*a130*/  @!P0 BRA `(.L_x_207) ;  /* 0x000000cc00bc8947 */ /* 0x002fea0003800000 */
.L_x_206:
[----:B------:R-:W-:Y:S05]  /*a140*/  WARPSYNC.ALL ;  /* 0x0000000000007948 */ /* 0x000fea0003800000 */
[----:B------:R-:W-:Y:S01]  /*a150*/  VIADD R5, R5, 0x400 ;  /* 0x0000040005057836 */ /* 0x000fe20000000000 */
[----:B------:R-:W2:Y:S01]  /*a160*/  LDL.LU R15, [R1+0x14] ;  /* 0x00001400010f7983 */ /* 0x000ea20000300800 */
[----:B01----:R-:W-:Y:S01]  /*a170*/  IMAD.MOV.U32 R7, RZ, RZ, 0x40000040 ;  /* 0x40000040ff077424 */ /* 0x003fe200078e00ff */
[----:B------:R-:W-:Y:S01]  /*a180*/  WARPGROUP.ARRIVE ;  /* 0x00000000000079c5 */ /* 0x000fe20000000000 */
[----:B------:R-:W-:Y:S01]  /*a190*/  IMAD.MOV.U32 R9, RZ, RZ, 0x40000040 ;  /* 0x40000040ff097424 */ /* 0x000fe200078e00ff */
[----:B------:R-:W-:Y:S01]  /*a1a0*/  SHF.R.U32.HI R5, RZ, 0x4, R5 ;  /* 0x00000004ff057819 */ /* 0x000fe20000011605 */
[----:B------:R-:W0:Y:S01]  /*a1b0*/  SHFL.BFLY PT, R2, R13, 0x2, 0x1f ;  /* 0x0c401f000d027f89 */ /* 0x000e2200000e0000 */
[----:B------:R-:W-:Y:S01]  /*a1c0*/  R2UR UR11, R7 ;  /* 0x00000000070b72ca */ /* 0x000fe200000e0000 */
[----:B------:R-:W-:Y:S01]  /*a1d0*/  IMAD.MOV.U32 R7, RZ, RZ, 0x40000040 ;  /* 0x40000040ff077424 */ /* 0x000fe200078e00ff */
[----:B------:R-:W-:Y:S01]  /*a1e0*/  LOP3.LUT R5, R5, 0x3fff, RZ, 0xc0, !PT ;  /* 0x00003fff05057812 */ /* 0x000fe200078ec0ff */
[----:B------:R-:W-:-:S02]  /*a1f0*/  @!P1 VIADD R11, R0, 0x38860 ;  /* 0x00038860000b9836 */ /* 0x000fc40000000000 */
[----:B------:R-:W-:Y:S01]  /*a200*/  IMAD.MOV.U32 R0, RZ, RZ, -0x800000 ;  /* 0xff800000ff007424 */ /* 0x000fe200078e00ff */
[----:B------:R-:W-:Y:S02]  /*a210*/  LOP3.LUT R5, R5, 0x2800000, RZ, 0xfc, !PT ;  /* 0x0280000005057812 */ /* 0x000fe400078efcff */
[----:B------:R-:W-:-:S03]  /*a220*/  @!P1 PRMT R11, RZ, 0x654, R11 ;  /* 0x00000654ff0b9816 */ /* 0x000fc6000000000b */
[C---:B------:R-:W-:Y:S02]  /*a230*/  IMAD R6, R16.reuse, 0xa00, R5 ;  /* 0x00000a0010067824 */ /* 0x040fe400078e0205 */
[----:B------:R-:W1:Y:S01]  /*a240*/  SHFL.BFLY PT, R5, R12, 0x2, 0x1f ;  /* 0x0c401f000c057f89 */ /* 0x000e6200000e0000 */
[----:B------:R-:W-:Y:S02]  /*a250*/  VIADD R16, R16, 0x1 ;  /* 0x0000000110107836 */ /* 0x000fe40000000000 */
[C---:B------:R-:W-:Y:S01]  /*a260*/  R2UR UR10, R6.reuse ;  /* 0x00000000060a72ca */ /* 0x040fe200000e0000 */
[----:B------:R-:W-:Y:S02]  /*a270*/  VIADD R8, R6, 0x80 ;  /* 0x0000008006087836 */ /* 0x000fe40000000000 */
[----:B------:R-:W-:Y:S01]  /*a280*/  ISETP.NE.AND P2, PT, R16, 0x2, PT ;  /* 0x000000021000780c */ /* 0x000fe20003f45270 */
[----:B0-----:R-:W-:Y:S01]  /*a290*/  FADD.FTZ R2, R2, R13 ;  /* 0x0000000d02027221 */ /* 0x001fe20000010000 */
[----:B------:R-:W-:-:S02]  /*a2a0*/  IMAD.U32 R13, RZ, RZ, UR6 ;  /* 0x00000006ff0d7e24 */ /* 0x000fc4000f8e00ff */
[----:B------:R-:W-:-:S06]  /*a2b0*/  SEL R16, R16, RZ, P2 ;  /* 0x000000ff10107207 */ /* 0x000fcc0001000000 */
[----:B------:R-:W-:Y:S01]  /*a2c0*/  HGMMA.64x256x16.F32.BF16 R24, R208, gdesc[UR8].tnspB, R24, gsb0 ;  /* 0x43e00008d0187df0 */ /* 0x000fe20008001818 */
[----:B------:R-:W-:Y:S01]  /*a2d0*/  R2UR UR10, R8 ;  /* 0x00000000080a72ca */ /* 0x000fe200000e0000 */
[----:B------:R-:W-:Y:S01]  /*a2e0*/  VIADD R8, R6, 0x100 ;  /* 0x0000010006087836 */ /* 0x000fe20000000000 */
[----:B------:R-:W-:Y:S01]  /*a2f0*/  R2UR UR11, R9 ;  /* 0x00000000090b72ca */ /* 0x000fe200000e0000 */
[----:B------:R-:W-:Y:S02]  /*a300*/  IMAD.MOV.U32 R9, RZ, RZ, 0x40000040 ;  /* 0x40000040ff097424 */ /* 0x000fe400078e00ff */
[----:B--2---:R-:W-:Y:S01]  /*a310*/  VIADD R15, R15, 0x1 ;  /* 0x000000010f0f7836 */ /* 0x004fe20000000000 */
[----:B------:R-:W-:Y:S02]  /*a320*/  WARPGROUP.DEPBAR.LE gsb0, 0x0 ;  /* 0x00008000000079c5 */ /* 0x000fe40000010000 */
[----:B------:R-:W-:Y:S02]  /*a330*/  WARPGROUP.ARRIVE ;  /* 0x00000000000079c5 */ /* 0x000fe40000000000 */
[----:B------:R-:W-:-:S15]  /*a340*/  STL [R1+0x14], R15 ;  /* 0x0000140f01007387 */ /* 0x000fde0000100800 */
[----:B------:R-:W-:-:S02]  /*a350*/  NOP ;  /* 0x0000000000007918 */ /* 0x000fc40000000000 */
[----:B------:R-:W-:Y:S01]  /*a360*/  HGMMA.64x256x16.F32.BF16 R24, R204, gdesc[UR8].tnspB, R24, gsb0 ;  /* 0x43e00008cc187df0 */ /* 0x000fe20008001818 */
[----:B------:R-:W-:Y:S01]  /*a370*/  R2UR UR10, R8 ;  /* 0x00000000080a72ca */ /* 0x000fe200000e0000 */
[C---:B------:R-:W-:Y:S01]  /*a380*/  VIADD R8, R6.reuse, 0x180 ;  /* 0x0000018006087836 */ /* 0x040fe20000000000 */
[----:B------:R-:W-:Y:S01]  /*a390*/  R2UR UR11, R9 ;  /* 0x00000000090b72ca */ /* 0x000fe200000e0000 */
[----:B------:R-:W-:Y:S02]  /*a3a0*/  IMAD.MOV.U32 R9, RZ, RZ, 0x40000040 ;  /* 0x40000040ff097424 */ /* 0x000fe400078e00ff */
[----:B------:R-:W-:Y:S01]  /*a3b0*/  VIADD R6, R6, 0x200 ;  /* 0x0000020006067836 */ /* 0x000fe20000000000 */
[----:B------:R-:W-:Y:S02]  /*a3c0*/  WARPGROUP.DEPBAR.LE gsb0, 0x0 ;  /* 0x00008000000079c5 */ /* 0x000fe40000010000 */
[----:B------:R-:W-:-:S15]  /*a3d0*/  WARPGROUP.ARRIVE ;  /* 0x00000000000079c5 */ /* 0x000fde0000000000 */
[----:B------:R-:W-:-:S04]  /*a3e0*/  NOP ;  /* 0x0000000000007918 */ /* 0x000fc80000000000 */
[----:B------:R-:W-:Y:S01]  /*a3f0*/  HGMMA.64x256x16.F32.BF16 R24, R200, gdesc[UR8].tnspB, R24, gsb0 ;  /* 0x43e00008c8187df0 */ /* 0x000fe20008001818 */
[----:B------:R-:W-:Y:S02]  /*a400*/  R2UR UR10, R8 ;  /* 0x00000000080a72ca */ /* 0x000fe400000e0000 */
[----:B------:R-:W-:Y:S01]  /*a410*/  R2UR UR11, R9 ;  /* 0x00000000090b72ca */ /* 0x000fe200000e0000 */
[----:B------:R-:W-:Y:S02]  /*a420*/  WARPGROUP.DEPBAR.LE gsb0, 0x0 ;  /* 0x00008000000079c5 */ /* 0x000fe40000010000 */
[----:B------:R-:W-:-:S15]  /*a430*/  WARPGROUP.ARRIVE ;  /* 0x00000000000079c5 */ /* 0x000fde0000000000 */
[----:B------:R-:W-:-:S07]  /*a440*/  NOP ;  /* 0x0000000000007918 */ /* 0x000fce0000000000 */
[----:B------:R-:W-:Y:S01]  /*a450*/  HGMMA.64x256x16.F32.BF16 R24, R196, gdesc[UR8].tnspB, R24, gsb0 ;  /* 0x43e00008c4187df0 */ /* 0x000fe20008001818 */
[----:B------:R-:W-:Y:S02]  /*a460*/  R2UR UR10, R6 ;  /* 0x00000000060a72ca */ /* 0x000fe400000e0000 */
[----:B------:R-:W-:Y:S01]  /*a470*/  R2UR UR11, R7 ;  /* 0x00000000070b72ca */ /* 0x000fe200000e0000 */
[----:B-1----:R-:W-:Y:S02]  /*a480*/  FADD.FTZ R7, R5, R12 ;  /* 0x0000000c05077221 */ /* 0x002fe40000010000 */
[----:B------:R-:W0:Y:S04]  /*a490*/  SHFL.BFLY PT, R5, R2, 0x1, 0x1f ;  /* 0x0c201f0002057f89 */ /* 0x000e2800000e0000 */
[----:B------:R-:W1:Y:S01]  /*a4a0*/  SHFL.BFLY PT, R6, R7, 0x1, 0x1f ;  /* 0x0c201f0007067f89 */ /* 0x000e6200000e0000 */
[----:B0-----:R-:W-:Y:S01]  /*a4b0*/  FADD.FTZ R10, R2, R5 ;  /* 0x00000005020a7221 */ /* 0x001fe20000010000 */
[----:B------:R-:W-:Y:S01]  /*a4c0*/  IMAD.MOV.U32 R5, RZ, RZ, RZ ;  /* 0x000000ffff057224 */ /* 0x000fe200078e00ff */
[----:B------:R-:W-:Y:S01]  /*a4d0*/  SEL R2, RZ, 0x1, P2 ;  /* 0x00000001ff027807 */ /* 0x000fe20001000000 */
[----:B-1----:R-:W-:-:S02]  /*a4e0*/  FADD.FTZ R14, R7, R6 ;  /* 0x00000006070e7221 */ /* 0x002fc40000010000 */
[----:B------:R-:W-:Y:S01]  /*a4f0*/  FSETP.NE.FTZ.AND P0, PT, R10, RZ, PT ;  /* 0x000000ff0a00720b */ /* 0x000fe20003f15000 */
[----:B------:R-:W-:Y:S01]  /*a500*/  IMAD.MOV.U32 R6, RZ, RZ, RZ ;  /* 0x000000ffff067224 */ /* 0x000fe200078e00ff */
[----:B------:R-:W-:Y:S01]  /*a510*/  LOP3.LUT R17, R17, R2, RZ, 0x3c, !PT ;  /* 0x0000000211117212 */ /* 0x000fe200078e3cff */
[----:B------:R-:W-:Y:S01]  /*a520*/  IMAD.U32 R7, RZ, RZ, UR6 ;  /* 0x00000006ff077e24 */ /* 0x000fe2000f8e00ff */
[----:B------:R-:W-:Y:S01]  /*a530*/  FSETP.NE.FTZ.AND P3, PT, R14, RZ, PT ;  /* 0x000000ff0e00720b */ /* 0x000fe20003f75000 */
[----:B------:R-:W-:-:S08]  /*a540*/  IMAD.MOV.U32 R2, RZ, RZ, -0x800000 ;  /* 0xff800000ff027424 */ /* 0x000fd000078e00ff */
[----:B------:R-:W0:Y:S01]  /*a550*/  @P0 MUFU.LG2 R8, R10 ;  /* 0x0000000a00080308 */ /* 0x000e220000000c00 */
[----:B------:R-:W-:-:S03]  /*a560*/  @P0 FMUL.FTZ R7, R7, 0.69314718246459960938 ;  /* 0x3f31721807070820 */ /* 0x000fc60000410000 */
[----:B------:R-:W-:-:S04]  /*a570*/  @P3 FMUL.FTZ R13, R13, 0.69314718246459960938 ;  /* 0x3f3172180d0d3820 */ /* 0x000fc80000410000 */
[----:B------:R-:W1:Y:S08]  /*a580*/  @P3 MUFU.LG2 R9, R14 ;  /* 0x0000000e00093308 */ /* 0x000e700000000c00 */
[----:B------:R1:W2:Y:S01]  /*a590*/  @P0 MUFU.RCP R6, R10 ;  /* 0x0000000a00060308 */ /* 0x0002a20000001000 */
[----:B0-----:R-:W-:-:S04]  /*a5a0*/  @P0 FMUL.FTZ R8, R8, 0.69314718246459960938 ;  /* 0x3f31721808080820 */ /* 0x001fc80000410000 */
[----:B------:R-:W-:Y:S01]  /*a5b0*/  @P0 FFMA.FTZ R2, R7, R4, R8 ;  /* 0x0000000407020223 */ /* 0x000fe20000010008 */
[----:B------:R-:W-:Y:S02]  /*a5c0*/  PLOP3.LUT P0, PT, PT, PT, PT, 0x8, 0x0 ;  /* 0x000000000000781c */ /* 0x000fe40003f0e170 */
[----:B------:R-:W0:Y:S01]  /*a5d0*/  @P3 MUFU.RCP R5, R14 ;  /* 0x0000000e00053308 */ /* 0x000e220000001000 */
[----:B-1----:R-:W-:-:S04]  /*a5e0*/  @P3 FMUL.FTZ R10, R9, 0.69314718246459960938 ;  /* 0x3f317218090a3820 */ /* 0x002fc80000410000 */
[----:B------:R-:W-:Y:S01]  /*a5f0*/  @P3 FFMA.FTZ R0, R13, R3, R10 ;  /* 0x000000030d003223 */ /* 0x000fe2000001000a */
[----:B------:R-:W-:Y:S02]  /*a600*/  WARPGROUP.DEPBAR.LE gsb0, 0x0 ;  /* 0x00008000000079c5 */ /* 0x000fe40000010000 */
[----:B------:R-:W-:-:S06]  /*a610*/  WARPGROUP.ARRIVE ;  /* 0x00000000000079c5 */ /* 0x000fcc0000000000 */
[----:B------:R-:W-:Y:S03]  /*a620*/  HGMMA.64x256x16.F32.BF16 R24, R192, gdesc[UR8].tnspB, R24, gsb0 ;  /* 0x43e00008c0187df0 */ /* 0x000fe60008001818 */
[----:B------:R-:W-:Y:S02]  /*a630*/  WARPGROUP.DEPBAR.LE gsb0, 0x0 ;  /* 0x00008000000079c5 */ /* 0x000fe40000010000 */
[----:B------:R1:W-:Y:S01]  /*a640*/  @!P1 SYNCS.ARRIVE.TRANS64.RED.A1T0 RZ, [R11+URZ], RZ ;  /* 0x000000ff0bff99a7 */ /* 0x0003e2000810043f */
        /* <DEDUP_REMOVED lines=64> */
[-C--:B0-----:R-:W-:Y:S01]  /*aa50*/  FMUL.FTZ R26, R26, R5.reuse ;  /* 0x000000051a1a7220 */ /* 0x081fe20000410000 */
        /* <DEDUP_REMOVED lines=62> */
[----:B-1----:R-:W-:-:S07]  /*ae40*/  FMUL.FTZ R151, R151, R5 ;  /* 0x0000000597977220 */ /* 0x002fce0000410000 */
.L_x_186:
[----:B------:R-:W0:Y:S08]  /*ae50*/  S2UR UR4, SR_CgaCtaId ;  /* 0x00000000000479c3 */ /* 0x000e300000008800 */
[----:B------:R-:W-:Y:S06]  /*ae60*/  BAR.SYNC.DEFER_BLOCKING 0x5, 0x180 ;  /* 0x0146000000007b1d */ /* 0x000fec0000010000 */
[----:B------:R-:W-:Y:S01]  /*ae70*/  UMOV UR8, 0x400 ;  /* 0x0000040000087882 */ /* 0x000fe20000000000 */
[----:B------:R-:W-:Y:S01]  /*ae80*/  BSSY B0, `(.L_x_208) ;  /* 0x00004ba000007945 */ /* 0x000fe20003800000 */
[----:B0-----:R-:W-:-:S09]  /*ae90*/  ULEA UR8, UR4, UR8, 0x18 ;  /* 0x0000000804087291 */ /* 0x001fd2000f8ec03f */
[----:B------:R-:W0:Y:S02]  /*aea0*/  LDS.128 R4, [UR8+0x388d0] ;  /* 0x0388d008ff047984 */ /* 0x000e240008000c00 */
[----:B0-----:R-:W-:Y:S02]  /*aeb0*/  R2UR UR6, R5 ;  /* 0x00000000050672ca */ /* 0x001fe400000e0000 */
[----:B------:R-:W-:Y:S02]  /*aec0*/  R2UR UR5, R6 ;  /* 0x00000000060572ca */ /* 0x000fe400000e0000 */
[----:B------:R-:W-:Y:S01]  /*aed0*/  R2UR UR7, R7 ;  /* 0x00000000070772ca */ /* 0x000fe200000e0000 */
[----:B------:R-:W-:Y:S06]  /*aee0*/  BAR.ARV 0x4, 0x180 ;  /* 0x0106000000007b1d */ /* 0x000fec0000002000 */
[----:B------:R-:W-:Y:S08]  /*aef0*/  @P0 BRA `(.L_x_209) ;  /* 0x0000003800900947 */ /* 0x000ff00003800000 */
[----:B------:R-:W2:Y:S01]  /*af00*/  LDL.LU R9, [R1+0x10] ;  /* 0x0000100001097983 */ /* 0x000ea20000300800 */
[----:B------:R-:W0:Y:S01]  /*af10*/  S2UR UR4, SR_SWINHI ;  /* 0x00000000000479c3 */ /* 0x000e220000002f00 */
[----:B------:R-:W-:Y:S01]  /*af20*/  IMAD.MOV.U32 R12, RZ, RZ, 0x2 ;  /* 0x00000002ff0c7424 */ /* 0x000fe200078e00ff */
[----:B------:R-:W-:Y:S01]  /*af30*/  F2FP.BF16.F32.PACK_AB R6, R29, R28 ;  /* 0x0000001c1d06723e */ /* 0x000fe200000010ff */
[----:B------:R-:W3:Y:S01]  /*af40*/  LDL.LU R8, [R1+0x18] ;  /* 0x0000180001087983 */ /* 0x000ee20000300800 */
[----:B------:R-:W-:Y:S01]  /*af50*/  F2FP.BF16.F32.PACK_AB R7, R31, R30 ;  /* 0x0000001e1f07723e */ /* 0x000fe200000010ff */
[----:B------:R-:W-:Y:S01]  /*af60*/  ULDC.64 UR14, c[0x0][0xc00] ;  /* 0x00030000000e7ab9 */ /* 0x000fe20000000a00 */
[----:B------:R-:W-:Y:S01]  /*af70*/  R2UR UR22, R22 ;  /* 0x00000000161672ca */ /* 0x000fe200000e0000 */
[----:B------:R-:W4:Y:S01]  /*af80*/  LDL R3, [R1+0x68] ;  /* 0x0000680001037983 */ /* 0x000f220000100800 */
[----:B------:R-:W-:Y:S01]  /*af90*/  ULDC.64 UR26, c[0x0][0x208] ;  /* 0x00008200001a7ab9 */ /* 0x000fe20000000a00 */
[----:B------:R-:W-:-:S02]  /*afa0*/  ULDC UR20, c[0x0][0xbe8] ;  /* 0x0002fa0000147ab9 */ /* 0x000fc40000000800 */
[----:B------:R-:W5:Y:S01]  /*afb0*/  LDL R174, [R1+0xc] ;  /* 0x00000c0001ae7983 */ /* 0x000f620000100800 */
[----:B------:R-:W-:Y:S02]  /*afc0*/  R2UR UR21, R212 ;  /* 0x00000000d41572ca */ /* 0x000fe400000e0000 */
[----:B------:R-:W-:Y:S01]  /*afd0*/  R2UR UR24, R213 ;  /* 0x00000000d51872ca */ /* 0x000fe200000e0000 */
[----:B------:R-:W5:Y:S01]  /*afe0*/  LDL R175, [R1+0x64] ;  /* 0x0000640001af7983 */ /* 0x000f620000100800 */
[----:B------:R-:W-:Y:S01]  /*aff0*/  UMOV UR10, UR8 ;  /* 0x00000008000a7c82 */ /* 0x000fe20008000000 */
[----:B0-----:R-:W-:Y:S01]  /*b000*/  UMOV UR11, UR4 ;  /* 0x00000004000b7c82 */ /* 0x001fe20008000000 */
[----:B------:R-:W-:Y:S01]  /*b010*/  BAR.SYNC.DEFER_BLOCKING 0x1, 0x100 ;  /* 0x0044000000007b1d */ /* 0x000fe20000010000 */
[----:B--2---:R-:W-:Y:S02]  /*b020*/  R2UR UR19, R9 ;  /* 0x00000000091372ca */ /* 0x004fe400000e0000 */
[----:B---3--:R-:W-:Y:S01]  /*b030*/  R2UR UR17, R8 ;  /* 0x00000000081172ca */ /* 0x008fe200000e0000 */
[----:B----4-:R-:W-:Y:S01]  /*b040*/  IMAD.WIDE R12, R3, R12, UR10 ;  /* 0x0000000a030c7e25 */ /* 0x010fe2000f8e020c */
[----:B-----5:R-:W-:-:S02]  /*b050*/  R2UR UR18, R174 ;  /* 0x00000000ae1272ca */ /* 0x020fc400000e0000 */
[----:B------:R-:W-:-:S04]  /*b060*/  IADD3 R15, P1, R12, 0x20, RZ ;  /* 0x000000200c0f7810 */ /* 0x000fc80007f3e0ff */
[----:B------:R-:W-:-:S04]  /*b070*/  LOP3.LUT R14, R15, 0x380, RZ, 0xc0, !PT ;  /* 0x000003800f0e7812 */ /* 0x000fc800078ec0ff */
[----:B------:R-:W-:Y:S02]  /*b080*/  SHF.R.U64 R14, R14, 0x3, RZ ;  /* 0x000000030e0e7819 */ /* 0x000fe400000012ff */
[----:B------:R-:W-:Y:S02]  /*b090*/  IADD3 R157, P0, R12, 0x40, RZ ;  /* 0x000000400c9d7810 */ /* 0x000fe40007f1e0ff */
[----:B------:R-:W-:Y:S01]  /*b0a0*/  LOP3.LUT R14, R14, R15, RZ, 0x3c, !PT ;  /* 0x0000000f0e0e7212 */ /* 0x000fe200078e3cff */
[----:B------:R-:W-:Y:S01]  /*b0b0*/  IMAD.X R15, RZ, RZ, R13, P1 ;  /* 0x000000ffff0f7224 */ /* 0x000fe200008e060d */
[C---:B------:R-:W-:Y:S02]  /*b0c0*/  IADD3 R159, P4, R12.reuse, 0x60, RZ ;  /* 0x000000600c9f7810 */ /* 0x040fe40007f9e0ff */
[C---:B------:R-:W-:Y:S02]  /*b0d0*/  IADD3 R161, P3, R12.reuse, 0x4000, RZ ;  /* 0x000040000ca17810 */ /* 0x040fe40007f7e0ff */
[----:B------:R-:W-:-:S02]  /*b0e0*/  IADD3 R163, P6, R12, 0x4020, RZ ;  /* 0x000040200ca37810 */ /* 0x000fc40007fde0ff */
[C---:B------:R-:W-:Y:S02]  /*b0f0*/  IADD3 R165, P5, R12.reuse, 0x4040, RZ ;  /* 0x000040400ca57810 */ /* 0x040fe40007fbe0ff */
[C---:B------:R-:W-:Y:S02]  /*b100*/  IADD3 R167, P2, R12.reuse, 0x4060, RZ ;  /* 0x000040600ca77810 */ /* 0x040fe40007f5e0ff */
[C---:B------:R-:W-:Y:S02]  /*b110*/  IADD3 R169, P1, R12.reuse, 0x8000, RZ ;  /* 0x000080000ca97810 */ /* 0x040fe40007f3e0ff */
[----:B------:R-:W-:Y:S02]  /*b120*/  LOP3.LUT R5, R12, 0x380, RZ, 0xc0, !PT ;  /* 0x000003800c057812 */ /* 0x000fe400078ec0ff */
[----:B------:R-:W-:Y:S02]  /*b130*/  LOP3.LUT R156, R157, 0x380, RZ, 0xc0, !PT ;  /* 0x000003809d9c7812 */ /* 0x000fe400078ec0ff */
[----:B------:R-:W-:-:S02]  /*b140*/  LOP3.LUT R158, R159, 0x380, RZ, 0xc0, !PT ;  /* 0x000003809f9e7812 */ /* 0x000fc400078ec0ff */
[----:B------:R-:W-:Y:S02]  /*b150*/  LOP3.LUT R160, R161, 0x380, RZ, 0xc0, !PT ;  /* 0x00000380a1a07812 */ /* 0x000fe400078ec0ff */
[----:B------:R-:W-:Y:S02]  /*b160*/  LOP3.LUT R162, R163, 0x380, RZ, 0xc0, !PT ;  /* 0x00000380a3a27812 */ /* 0x000fe400078ec0ff */
[----:B------:R-:W-:Y:S02]  /*b170*/  LOP3.LUT R164, R165, 0x380, RZ, 0xc0, !PT ;  /* 0x00000380a5a47812 */ /* 0x000fe400078ec0ff */
[----:B------:R-:W-:Y:S02]  /*b180*/  LOP3.LUT R166, R167, 0x380, RZ, 0xc0, !PT ;  /* 0x00000380a7a67812 */ /* 0x000fe400078ec0ff */
[----:B------:R-:W-:Y:S02]  /*b190*/  LOP3.LUT R168, R169, 0x380, RZ, 0xc0, !PT ;  /* 0x00000380a9a87812 */ /* 0x000fe400078ec0ff */
[----:B------:R-:W-:-:S02]  /*b1a0*/  SHF.R.U64 R5, R5, 0x3, RZ ;  /* 0x0000000305057819 */ /* 0x000fc400000012ff */
[----:B------:R-:W-:Y:S02]  /*b1b0*/  SHF.R.U64 R156, R156, 0x3, RZ ;  /* 0x000000039c9c7819 */ /* 0x000fe400000012ff */
[----:B------:R-:W-:Y:S02]  /*b1c0*/  SHF.R.U64 R158, R158, 0x3, RZ ;  /* 0x000000039e9e7819 */ /* 0x000fe400000012ff */
[----:B------:R-:W-:Y:S02]  /*b1d0*/  SHF.R.U64 R160, R160, 0x3, RZ ;  /* 0x00000003a0a07819 */ /* 0x000fe400000012ff */
[----:B------:R-:W-:Y:S02]  /*b1e0*/  SHF.R.U64 R162, R162, 0x3, RZ ;  /* 0x00000003a2a27819 */ /* 0x000fe400000012ff */
[----:B------:R-:W-:Y:S02]  /*b1f0*/  SHF.R.U64 R164, R164, 0x3, RZ ;  /* 0x00000003a4a47819 */ /* 0x000fe400000012ff */
[----:B------:R-:W-:-:S02]  /*b200*/  SHF.R.U64 R166, R166, 0x3, RZ ;  /* 0x00000003a6a67819 */ /* 0x000fc400000012ff */
[----:B------:R-:W-:Y:S02]  /*b210*/  SHF.R.U64 R168, R168, 0x3, RZ ;  /* 0x00000003a8a87819 */ /* 0x000fe400000012ff */
[----:B------:R-:W-:Y:S01]  /*b220*/  LOP3.LUT R4, R5, R12, RZ, 0x3c, !PT ;  /* 0x0000000c05047212 */ /* 0x000fe200078e3cff */
[--C-:B------:R-:W-:Y:S01]  /*b230*/  IMAD.MOV.U32 R5, RZ, RZ, R13.reuse ;  /* 0x000000ffff057224 */ /* 0x100fe200078e000d */
[----:B------:R-:W-:Y:S01]  /*b240*/  LOP3.LUT R156, R156, R157, RZ, 0x3c, !PT ;  /* 0x0000009d9c9c7212 */ /* 0x000fe200078e3cff */
[--C-:B------:R-:W-:Y:S01]  /*b250*/  IMAD.X R157, RZ, RZ, R13.reuse, P0 ;  /* 0x000000ffff9d7224 */ /* 0x100fe200000e060d */
        /* <DEDUP_REMOVED lines=11> */
[----:B------:R-:W-:Y:S01]  /*b310*/  IMAD.X R169, RZ, RZ, R13, P1 ;  /* 0x000000ffffa97224 */ /* 0x000fe200008e060d */
[----:B------:R-:W-:-:S02]  /*b320*/  IADD3 R171, P0, R12, 0x8020, RZ ;  /* 0x000080200cab7810 */ /* 0x000fc40007f1e0ff */
[C---:B------:R-:W-:Y:S02]  /*b330*/  IADD3 R173, P4, R12.reuse, 0x8040, RZ ;  /* 0x000080400cad7810 */ /* 0x040fe40007f9e0ff */
[C---:B------:R-:W-:Y:S02]  /*b340*/  IADD3 R9, P3, R12.reuse, 0x8060, RZ ;  /* 0x000080600c097810 */ /* 0x040fe40007f7e0ff */
[C---:B------:R-:W-:Y:S02]  /*b350*/  IADD3 R11, P6, R12.reuse, 0xc000, RZ ;  /* 0x0000c0000c0b7810 */ /* 0x040fe40007fde0ff */
[C---:B------:R-:W-:Y:S02]  /*b360*/  IADD3 R153, P5, R12.reuse, 0xc020, RZ ;  /* 0x0000c0200c997810 */ /* 0x040fe40007fbe0ff */
[C---:B------:R-:W-:Y:S02]  /*b370*/  IADD3 R155, P2, R12.reuse, 0xc040, RZ ;  /* 0x0000c0400c9b7810 */ /* 0x040fe40007f5e0ff */
[----:B------:R-:W-:-:S02]  /*b380*/  IADD3 R21, P1, R12, 0xc060, RZ ;  /* 0x0000c0600c157810 */ /* 0x000fc40007f3e0ff */
[----:B------:R-:W-:Y:S02]  /*b390*/  MOV R3, R4 ;  /* 0x0000000400037202 */ /* 0x000fe40000000f00 */
[----:B------:R-:W-:Y:S02]  /*b3a0*/  F2FP.BF16.F32.PACK_AB R4, R25, R24 ;  /* 0x000000181904723e */ /* 0x000fe400000010ff */
[----:B------:R-:W-:Y:S02]  /*b3b0*/  F2FP.BF16.F32.PACK_AB R5, R27, R26 ;  /* 0x0000001a1b05723e */ /* 0x000fe400000010ff */
[----:B------:R-:W-:Y:S02]  /*b3c0*/  LOP3.LUT R170, R171, 0x380, RZ, 0xc0, !PT ;  /* 0x00000380abaa7812 */ /* 0x000fe400078ec0ff */
[----:B------:R-:W-:Y:S02]  /*b3d0*/  LOP3.LUT R172, R173, 0x380, RZ, 0xc0, !PT ;  /* 0x00000380adac7812 */ /* 0x000fe400078ec0ff */
[----:B------:R-:W-:-:S02]  /*b3e0*/  LOP3.LUT R8, R9, 0x380, RZ, 0xc0, !PT ;  /* 0x0000038009087812 */ /* 0x000fc400078ec0ff */
[----:B------:R-:W-:Y:S02]  /*b3f0*/  LOP3.LUT R10, R11, 0x380, RZ, 0xc0, !PT ;  /* 0x000003800b0a7812 */ /* 0x000fe400078ec0ff */
[----:B------:R-:W-:Y:S02]  /*b400*/  LOP3.LUT R152, R153, 0x380, RZ, 0xc0, !PT ;  /* 0x0000038099987812 */ /* 0x000fe400078ec0ff */
[----:B------:R-:W-:Y:S02]  /*b410*/  LOP3.LUT R154, R155, 0x380, RZ, 0xc0, !PT ;  /* 0x000003809b9a7812 */ /* 0x000fe400078ec0ff */
[----:B------:R-:W-:Y:S01]  /*b420*/  LOP3.LUT R20, R21, 0x380, RZ, 0xc0, !PT ;  /* 0x0000038015147812 */ /* 0x000fe200078ec0ff */
[----:B------:R0:W-:Y:S01]  /*b430*/  STSM.16.M88.4 [R3], R4 ;  /* 0x0000000403007844 */ /* 0x0001e20000000200 */
[----:B------:R-:W-:Y:S02]  /*b440*/  SHF.R.U64 R170, R170, 0x3, RZ ;  /* 0x00000003aaaa7819 */ /* 0x000fe400000012ff */
[----:B------:R-:W-:-:S02]  /*b450*/  SHF.R.U64 R172, R172, 0x3, RZ ;  /* 0x00000003acac7819 */ /* 0x000fc400000012ff */
[----:B------:R-:W-:Y:S02]  /*b460*/  SHF.R.U64 R8, R8, 0x3, RZ ;  /* 0x0000000308087819 */ /* 0x000fe400000012ff */
[----:B------:R-:W-:Y:S02]  /*b470*/  SHF.R.U64 R10, R10, 0x3, RZ ;  /* 0x000000030a0a7819 */ /* 0x000fe400000012ff */
[----:B------:R-:W-:Y:S02]  /*b480*/  SHF.R.U64 R152, R152, 0x3, RZ ;  /* 0x0000000398987819 */ /* 0x000fe400000012ff */
[----:B------:R-:W-:Y:S02]  /*b490*/  SHF.R.U64 R154, R154, 0x3, RZ ;  /* 0x000000039a9a7819 */ /* 0x000fe400000012ff */
[----:B------:R-:W-:Y:S02]  /*b4a0*/  SHF.R.U64 R20, R20, 0x3, RZ ;  /* 0x0000000314147819 */ /* 0x000fe400000012ff */
[----:B------:R-:W-:-:S02]  /*b4b0*/  MOV R14, R14 ;  /* 0x0000000e000e7202 */ /* 0x000fc40000000f00 */
[----:B0-----:R-:W-:Y:S02]  /*b4c0*/  F2FP.BF16.F32.PACK_AB R4, R33, R32 ;  /* 0x000000202104723e */ /* 0x001fe400000010ff */
[----:B------:R-:W-:Y:S02]  /*b4d0*/  F2FP.BF16.F32.PACK_AB R5, R35, R34 ;  /* 0x000000222305723e */ /* 0x000fe400000010ff */
[----:B------:R-:W-:Y:S02]  /*b4e0*/  F2FP.BF16.F32.PACK_AB R6, R37, R36 ;  /* 0x000000242506723e */ /* 0x000fe400000010ff */
[----:B------:R-:W-:Y:S02]  /*b4f0*/  F2FP.BF16.F32.PACK_AB R7, R39, R38 ;  /* 0x000000262707723e */ /* 0x000fe400000010ff */
        /* <DEDUP_REMOVED lines=14> */
[----:B------:R0:W-:Y:S01]  /*b5e0*/  STSM.16.M88.4 [R14], R4 ;  /* 0x000000040e007844 */ /* 0x0001e20000000200 */
[----:B------:R-:W-:-:S02]  /*b5f0*/  MOV R156, R156 ;  /* 0x0000009c009c7202 */ /* 0x000fc40000000f00 */
[----:B------:R-:W-:Y:S02]  /*b600*/  F2FP.BF16.F32.PACK_AB R12, R41, R40 ;  /* 0x00000028290c723e */ /* 0x000fe400000010ff */
[----:B------:R-:W-:Y:S02]  /*b610*/  F2FP.BF16.F32.PACK_AB R13, R43, R42 ;  /* 0x0000002a2b0d723e */ /* 0x000fe400000010ff */
[----:B------:R-:W-:Y:S02]  /*b620*/  F2FP.BF16.F32.PACK_AB R15, R47, R46 ;  /* 0x0000002e2f0f723e */ /* 0x000fe400000010ff */
[----:B------:R-:W-:Y:S02]  /*b630*/  MOV R158, R158 ;  /* 0x0000009e009e7202 */ /* 0x000fe40000000f00 */
[----:B------:R-:W-:Y:S02]  /*b640*/  MOV R161, R160 ;  /* 0x000000a000a17202 */ /* 0x000fe40000000f00 */
[----:B0-----:R-:W-:-:S02]  /*b650*/  F2FP.BF16.F32.PACK_AB R14, R45, R44 ;  /* 0x0000002c2d0e723e */ /* 0x001fc400000010ff */
[----:B------:R-:W-:Y:S02]  /*b660*/  F2FP.BF16.F32.PACK_AB R4, R49, R48 ;  /* 0x000000303104723e */ /* 0x000fe400000010ff */
[----:B------:R-:W-:Y:S02]  /*b670*/  F2FP.BF16.F32.PACK_AB R5, R51, R50 ;  /* 0x000000323305723e */ /* 0x000fe400000010ff */
[----:B------:R-:W-:Y:S02]  /*b680*/  F2FP.BF16.F32.PACK_AB R6, R53, R52 ;  /* 0x000000343506723e */ /* 0x000fe400000010ff */
[----:B------:R-:W-:Y:S01]  /*b690*/  F2FP.BF16.F32.PACK_AB R7, R55, R54 ;  /* 0x000000363707723e */ /* 0x000fe200000010ff */
[----:B------:R0:W-:Y:S01]  /*b6a0*/  STSM.16.M88.4 [R156], R12 ;  /* 0x0000000c9c007844 */ /* 0x0001e20000000200 */
[----:B------:R-:W-:Y:S02]  /*b6b0*/  MOV R160, R8 ;  /* 0x0000000800a07202 */ /* 0x000fe40000000f00 */
[----:B------:R-:W-:-:S02]  /*b6c0*/  MOV R3, R10 ;  /* 0x0000000a00037202 */ /* 0x000fc40000000f00 */
[----:B------:R-:W-:Y:S02]  /*b6d0*/  F2FP.BF16.F32.PACK_AB R8, R57, R56 ;  /* 0x000000383908723e */ /* 0x000fe400000010ff */
[----:B------:R-:W-:Y:S02]  /*b6e0*/  F2FP.BF16.F32.PACK_AB R9, R59, R58 ;  /* 0x0000003a3b09723e */ /* 0x000fe400000010ff */
[----:B------:R-:W-:Y:S02]  /*b6f0*/  F2FP.BF16.F32.PACK_AB R10, R61, R60 ;  /* 0x0000003c3d0a723e */ /* 0x000fe400000010ff */
[----:B------:R-:W-:Y:S02]  /*b700*/  F2FP.BF16.F32.PACK_AB R11, R63, R62 ;  /* 0x0000003e3f0b723e */ /* 0x000fe400000010ff */
[----:B------:R-:W-:Y:S01]  /*b710*/  MOV R162, R162 ;  /* 0x000000a200a27202 */ /* 0x000fe20000000f00 */
[----:B------:R1:W-:Y:S01]  /*b720*/  STSM.16.M88.4 [R158], R4 ;  /* 0x000000049e007844 */ /* 0x0003e20000000200 */
[----:B------:R-:W-:-:S02]  /*b730*/  MOV R18, R152 ;  /* 0x0000009800127202 */ /* 0x000fc40000000f00 */
[----:B0-----:R-:W-:Y:S02]  /*b740*/  F2FP.BF16.F32.PACK_AB R12, R65, R64 ;  /* 0x00000040410c723e */ /* 0x001fe400000010ff */
[----:B------:R-:W-:Y:S02]  /*b750*/  F2FP.BF16.F32.PACK_AB R13, R67, R66 ;  /* 0x00000042430d723e */ /* 0x000fe400000010ff */
[----:B------:R-:W-:Y:S02]  /*b760*/  F2FP.BF16.F32.PACK_AB R14, R69, R68 ;  /* 0x00000044450e723e */ /* 0x000fe400000010ff */
[----:B------:R-:W-:Y:S02]  /*b770*/  F2FP.BF16.F32.PACK_AB R15, R71, R70 ;  /* 0x00000046470f723e */ /* 0x000fe400000010ff */
[----:B------:R-:W-:Y:S02]  /*b780*/  MOV R22, R154 ;  /* 0x0000009a00167202 */ /* 0x000fe40000000f00 */
[----:B------:R-:W-:-:S02]  /*b790*/  MOV R164, R164 ;  /* 0x000000a400a47202 */ /* 0x000fc40000000f00 */
[----:B------:R-:W-:Y:S02]  /*b7a0*/  F2FP.BF16.F32.PACK_AB R152, R73, R72 ;  /* 0x000000484998723e */ /* 0x000fe400000010ff */
[----:B------:R-:W-:Y:S02]  /*b7b0*/  F2FP.BF16.F32.PACK_AB R153, R75, R74 ;  /* 0x0000004a4b99723e */ /* 0x000fe400000010ff */
[----:B------:R-:W-:Y:S02]  /*b7c0*/  F2FP.BF16.F32.PACK_AB R154, R77, R76 ;  /* 0x0000004c4d9a723e */ /* 0x000fe400000010ff */
[----:B------:R-:W-:Y:S01]  /*b7d0*/  F2FP.BF16.F32.PACK_AB R155, R79, R78 ;  /* 0x0000004e4f9b723e */ /* 0x000fe200000010ff */
[----:B------:R0:W-:Y:S01]  /*b7e0*/  STSM.16.M88.4 [R161], R8 ;  /* 0x00000008a1007844 */ /* 0x0001e20000000200 */
[----:B------:R-:W-:Y:S02]  /*b7f0*/  MOV R166, R166 ;  /* 0x000000a600a67202 */ /* 0x000fe40000000f00 */
[----:B------:R-:W-:-:S02]  /*b800*/  F2FP.BF16.F32.PACK_AB R156, R81, R80 ;  /* 0x00000050519c723e */ /* 0x000fc400000010ff */
[----:B------:R-:W-:Y:S02]  /*b810*/  F2FP.BF16.F32.PACK_AB R157, R83, R82 ;  /* 0x00000052539d723e */ /* 0x000fe400000010ff */
[----:B-1----:R-:W-:Y:S02]  /*b820*/  F2FP.BF16.F32.PACK_AB R158, R85, R84 ;  /* 0x00000054559e723e */ /* 0x002fe400000010ff */
[----:B------:R-:W-:Y:S01]  /*b830*/  F2FP.BF16.F32.PACK_AB R159, R87, R86 ;  /* 0x00000056579f723e */ /* 0x000fe200000010ff */
[----:B------:R1:W-:Y:S01]  /*b840*/  STSM.16.M88.4 [R162], R12 ;  /* 0x0000000ca2007844 */ /* 0x0003e20000000200 */
[----:B------:R-:W-:Y:S02]  /*b850*/  MOV R168, R168 ;  /* 0x000000a800a87202 */ /* 0x000fe40000000f00 */
[----:B------:R-:W-:Y:S02]  /*b860*/  F2FP.BF16.F32.PACK_AB R4, R89, R88 ;  /* 0x000000585904723e */ /* 0x000fe400000010ff */
[----:B------:R-:W-:-:S02]  /*b870*/  F2FP.BF16.F32.PACK_AB R5, R91, R90 ;  /* 0x0000005a5b05723e */ /* 0x000fc400000010ff */
[----:B------:R-:W-:Y:S02]  /*b880*/  F2FP.BF16.F32.PACK_AB R6, R93, R92 ;  /* 0x0000005c5d06723e */ /* 0x000fe400000010ff */
[----:B------:R-:W-:Y:S02]  /*b890*/  F2FP.BF16.F32.PACK_AB R7, R95, R94 ;  /* 0x0000005e5f07723e */ /* 0x000fe400000010ff */
[----:B------:R-:W-:Y:S02]  /*b8a0*/  MOV R170, R170 ;  /* 0x000000aa00aa7202 */ /* 0x000fe40000000f00 */
[----:B0-----:R-:W-:Y:S02]  /*b8b0*/  F2FP.BF16.F32.PACK_AB R8, R97, R96 ;  /* 0x000000606108723e */ /* 0x001fe400000010ff */
[----:B------:R-:W-:Y:S02]  /*b8c0*/  F2FP.BF16.F32.PACK_AB R9, R99, R98 ;  /* 0x000000626309723e */ /* 0x000fe400000010ff */
[----:B------:R-:W-:-:S02]  /*b8d0*/  F2FP.BF16.F32.PACK_AB R10, R101, R100 ;  /* 0x00000064650a723e */ /* 0x000fc400000010ff */
[----:B------:R-:W-:Y:S01]  /*b8e0*/  F2FP.BF16.F32.PACK_AB R11, R103, R102 ;  /* 0x00000066670b723e */ /* 0x000fe200000010ff */
[----:B------:R0:W-:Y:S01]  /*b8f0*/  STSM.16.M88.4 [R164], R152 ;  /* 0x00000098a4007844 */ /* 0x0001e20000000200 */
[----:B------:R-:W-:Y:S02]  /*b900*/  MOV R172, R172 ;  /* 0x000000ac00ac7202 */ /* 0x000fe40000000f00 */
[----:B-1----:R-:W-:Y:S02]  /*b910*/  F2FP.BF16.F32.PACK_AB R12, R105, R104 ;  /* 0x00000068690c723e */ /* 0x002fe400000010ff */
[----:B------:R-:W-:Y:S02]  /*b920*/  F2FP.BF16.F32.PACK_AB R13, R107, R106 ;  /* 0x0000006a6b0d723e */ /* 0x000fe400000010ff */
[----:B------:R-:W-:Y:S02]  /*b930*/  F2FP.BF16.F32.PACK_AB R14, R109, R108 ;  /* 0x0000006c6d0e723e */ /* 0x000fe400000010ff */
[----:B------:R-:W-:Y:S01]  /*b940*/  F2FP.BF16.F32.PACK_AB R15, R111, R110 ;  /* 0x0000006e6f0f723e */ /* 0x000fe200000010ff */
[----:B------:R1:W-:Y:S01]  /*b950*/  STSM.16.M88.4 [R166], R156 ;  /* 0x0000009ca6007844 */ /* 0x0003e20000000200 */
[----:B------:R-:W-:-:S03]  /*b960*/  MOV R161, R20 ;  /* 0x0000001400a17202 */ /* 0x000fc60000000f00 */
[----:B------:R2:W-:Y:S01]  /*b970*/  STSM.16.M88.4 [R168], R4 ;  /* 0x00000004a8007844 */ /* 0x0005e20000000200 */
[----:B0-----:R-:W-:Y:S02]  /*b980*/  F2FP.BF16.F32.PACK_AB R152, R113, R112 ;  /* 0x000000707198723e */ /* 0x001fe400000010ff */
[----:B------:R-:W-:Y:S02]  /*b990*/  F2FP.BF16.F32.PACK_AB R153, R115, R114 ;  /* 0x000000727399723e */ /* 0x000fe400000010ff */
[----:B------:R-:W-:Y:S02]  /*b9a0*/  F2FP.BF16.F32.PACK_AB R154, R117, R116 ;  /* 0x00000074759a723e */ /* 0x000fe400000010ff */
[----:B------:R-:W-:Y:S01]  /*b9b0*/  F2FP.BF16.F32.PACK_AB R155, R119, R118 ;  /* 0x00000076779b723e */ /* 0x000fe200000010ff */
[----:B------:R0:W-:Y:S01]  /*b9c0*/  STSM.16.M88.4 [R170], R8 ;  /* 0x00000008aa007844 */ /* 0x0001e20000000200 */
[----:B-1----:R-:W-:Y:S02]  /*b9d0*/  F2FP.BF16.F32.PACK_AB R156, R121, R120 ;  /* 0x00000078799c723e */ /* 0x002fe400000010ff */
[----:B------:R-:W-:-:S02]  /*b9e0*/  F2FP.BF16.F32.PACK_AB R157, R123, R122 ;  /* 0x0000007a7b9d723e */ /* 0x000fc400000010ff */
[----:B------:R-:W-:Y:S02]  /*b9f0*/  F2FP.BF16.F32.PACK_AB R158, R125, R124 ;  /* 0x0000007c7d9e723e */ /* 0x000fe400000010ff */
[----:B------:R-:W-:Y:S01]  /*ba00*/  F2FP.BF16.F32.PACK_AB R159, R127, R126 ;  /* 0x0000007e7f9f723e */ /* 0x000fe200000010ff */
[----:B------:R1:W-:Y:S01]  /*ba10*/  STSM.16.M88.4 [R172], R12 ;  /* 0x0000000cac007844 */ /* 0x0003e20000000200 */
[----:B--2---:R-:W-:Y:S02]  /*ba20*/  F2FP.BF16.F32.PACK_AB R4, R129, R128 ;  /* 0x000000808104723e */ /* 0x004fe400000010ff */
[----:B------:R-:W-:Y:S02]  /*ba30*/  F2FP.BF16.F32.PACK_AB R5, R131, R130 ;  /* 0x000000828305723e */ /* 0x000fe400000010ff */
[----:B------:R-:W-:Y:S02]  /*ba40*/  F2FP.BF16.F32.PACK_AB R6, R133, R132 ;  /* 0x000000848506723e */ /* 0x000fe400000010ff */
[----:B------:R-:W-:-:S02]  /*ba50*/  F2FP.BF16.F32.PACK_AB R7, R135, R134 ;  /* 0x000000868707723e */ /* 0x000fc400000010ff */
        /* <DEDUP_REMOVED lines=9> */
[----:B------:R-:W-:Y:S04]  /*baf0*/  STSM.16.M88.4 [R3], R156 ;  /* 0x0000009c03007844 */ /* 0x000fe80000000200 */
[----:B------:R1:W-:Y:S04]  /*bb00*/  STSM.16.M88.4 [R18], R4 ;  /* 0x0000000412007844 */ /* 0x0003e80000000200 */
[----:B------:R2:W-:Y:S04]  /*bb10*/  STSM.16.M88.4 [R22], R8 ;  /* 0x0000000816007844 */ /* 0x0005e80000000200 */
[----:B------:R3:W-:Y:S01]  /*bb20*/  STSM.16.M88.4 [R161], R12 ;  /* 0x0000000ca1007844 */ /* 0x0007e20000000200 */
[----:B------:R-:W-:Y:S01]  /*bb30*/  USHF.L.U32 UR4, UR19, 0x2, URZ ;  /* 0x0000000213047899 */ /* 0x000fe2000800063f */
[----:B------:R-:W-:Y:S01]  /*bb40*/  BAR.SYNC.DEFER_BLOCKING 0x1, 0x100 ;  /* 0x0044000000007b1d */ /* 0x000fe20000010000 */
[----:B------:R-:W-:Y:S01]  /*bb50*/  ISETP.NE.U32.AND P0, PT, RZ, UR14, PT ;  /* 0x0000000eff007c0c */ /* 0x000fe2000bf05070 */
[----:B------:R-:W-:-:S02]  /*bb60*/  USHF.L.U64.HI UR16, UR19, 0x2, UR17 ;  /* 0x0000000213107899 */ /* 0x000fc40008010211 */
[----:B------:R-:W-:Y:S01]  /*bb70*/  UIADD3 UR9, UP0, UR4, UR14, URZ ;  /* 0x0000000e04097290 */ /* 0x000fe2000ff1e03f */
[----:B------:R-:W-:-:S03]  /*bb80*/  ISETP.NE.AND.EX P0, PT, RZ, UR15, PT, P0 ;  /* 0x0000000fff007c0c */ /* 0x000fc6000bf05300 */
[----:B------:R-:W-:Y:S02]  /*bb90*/  UIADD3.X UR12, UR16, UR15, URZ, UP0, !UPT ;  /* 0x0000000f100c7290 */ /* 0x000fe400087fe43f */
[----:B------:R-:W-:-:S04]  /*bba0*/  IMAD.U32 R20, RZ, RZ, UR9 ;  /* 0x00000009ff147e24 */ /* 0x000fc8000f8e00ff */
[----:B------:R-:W-:Y:S01]  /*bbb0*/  IMAD.U32 R21, RZ, RZ, UR12 ;  /* 0x0000000cff157e24 */ /* 0x000fe2000f8e00ff */
[----:B------:R-:W-:-:S04]  /*bbc0*/  ULDC.64 UR12, c[0x0][0xc08] ;  /* 0x00030200000c7ab9 */ /* 0x000fc80000000a00 */
[----:B0-----:R-:W4:Y:S01]  /*bbd0*/  @P0 LDG.E R152, desc[UR26][R20.64] ;  /* 0x0000001a14980981 */ /* 0x001f22000c1e1900 */
[----:B------:R-:W-:-:S04]  /*bbe0*/  UISETP.NE.U32.AND UP0, UPT, UR12, URZ, UPT ;  /* 0x0000003f0c00728c */ /* 0x000fc8000bf05070 */
[----:B------:R-:W-:-:S06]  /*bbf0*/  UISETP.NE.AND.EX UP0, UPT, UR13, URZ, UPT, UP0 ;  /* 0x0000003f0d00728c */ /* 0x000fcc000bf05300 */
[----:B------:R-:W-:-:S05]  /*bc00*/  PLOP3.LUT P4, PT, PT, PT, UP0, 0x80, 0x0 ;  /* 0x000000000000781c */ /* 0x000fca0003f8f008 */
[----:B------:R-:W-:-:S03]  /*bc10*/  @UP0 UIADD3 UR12, UP1, UR4, UR12, URZ ;  /* 0x0000000c040c0290 */ /* 0x000fc6000ff3e03f */
[----:B------:R-:W-:Y:S01]  /*bc20*/  ULDC UR4, c[0x0][0xad4] ;  /* 0x0002b50000047ab9 */ /* 0x000fe20000000800 */
[----:B------:R-:W-:Y:S02]  /*bc30*/  @UP0 UIADD3.X UR13, UR16, UR13, URZ, UP1, !UPT ;  /* 0x0000000d100d0290 */ /* 0x000fe40008ffe43f */
[----:B-1----:R-:W-:-:S04]  /*bc40*/  IMAD.U32 R4, RZ, RZ, UR12 ;  /* 0x0000000cff047e24 */ /* 0x002fc8000f8e00ff */
[----:B------:R-:W-:-:S05]  /*bc50*/  IMAD.U32 R5, RZ, RZ, UR13 ;  /* 0x0000000dff057e24 */ /* 0x000fca000f8e00ff */
[----:B------:R0:W5:Y:S01]  /*bc60*/  @P4 LDG.E R3, desc[UR26][R4.64] ;  /* 0x0000001a04034981 */ /* 0x000162000c1e1900 */
[----:B------:R-:W-:Y:S02]  /*bc70*/  UISETP.NE.AND UP0, UPT, UR22, URZ, UPT ;  /* 0x0000003f1600728c */ /* 0x000fe4000bf05270 */
[----:B------:R-:W-:Y:S02]  /*bc80*/  UISETP.NE.AND UP1, UPT, UR20, 0x1, UPT ;  /* 0x000000011400788c */ /* 0x000fe4000bf25270 */
[----:B------:R-:W-:Y:S01]  /*bc90*/  USEL UR4, UR22, UR4, UP0 ;  /* 0x0000000416047287 */ /* 0x000fe20008000000 */
[----:B------:R-:W-:-:S03]  /*bca0*/  UMOV UR23, 0x9b8 ;  /* 0x000009b800177882 */ /* 0x000fc60000000000 */
[----:B------:R-:W-:Y:S01]  /*bcb0*/  UISETP.GT.AND UP2, UPT, UR4, 0x1, UPT ;  /* 0x000000010400788c */ /* 0x000fe2000bf44270 */
[----:B------:R-:W-:Y:S01]  /*bcc0*/  PLOP3.LUT P1, PT, PT, PT, UP1, 0x80, 0x0 ;  /* 0x000000000000781c */ /* 0x000fe20003f2f018 */
[----:B------:R-:W-:Y:S02]  /*bcd0*/  UISETP.NE.U32.AND UP0, UPT, UR14, URZ, UPT ;  /* 0x0000003f0e00728c */ /* 0x000fe4000bf05070 */
[----:B------:R-:W-:Y:S01]  /*bce0*/  USEL UR23, UR23, 0x978, UP2 ;  /* 0x0000097817177887 */ /* 0x000fe20009000000 */
[----:B--2---:R-:W-:Y:S01]  /*bcf0*/  IMAD.U32 R8, RZ, RZ, UR18 ;  /* 0x00000012ff087e24 */ /* 0x004fe2000f8e00ff */
[----:B------:R-:W-:Y:S01]  /*bd00*/  UISETP.NE.AND.EX UP0, UPT, UR15, URZ, UPT, UP0 ;  /* 0x0000003f0f00728c */ /* 0x000fe2000bf05300 */
[----:B------:R-:W-:Y:S02]  /*bd10*/  UMOV UR4, URZ ;  /* 0x0000003f00047c82 */ /* 0x000fe40008000000 */
[----:B------:R-:W-:Y:S01]  /*bd20*/  IMAD R8, R8, 0x80, R175 ;  /* 0x0000008008087824 */ /* 0x000fe200078e02af */
[----:B------:R-:W-:Y:S01]  /*bd30*/  USEL UR9, UR19, URZ, !UP0 ;  /* 0x0000003f13097287 */ /* 0x000fe2000c000000 */
[----:B------:R-:W-:Y:S01]  /*bd40*/  @UP1 ULDC UR25, c[0x0][0xbec] ;  /* 0x0002fb0000191ab9 */ /* 0x000fe20000000800 */
[----:B------:R-:W-:-:S02]  /*bd50*/  USEL UR22, UR17, URZ, !UP0 ;  /* 0x0000003f11167287 */ /* 0x000fc4000c000000 */
[----:B0-----:R-:W-:Y:S01]  /*bd60*/  @P1 IMAD.HI.U32 R4, R8, UR25, RZ ;  /* 0x0000001908041c27 */ /* 0x001fe2000f8e00ff */
[----:B------:R-:W-:Y:S01]  /*bd70*/  USEL UR21, UR21, URZ, UP2 ;  /* 0x0000003f15157287 */ /* 0x000fe20009000000 */
[----:B------:R-:W-:Y:S01]  /*bd80*/  ULDC.64 UR16, c[0x0][UR23+0x220] ;  /* 0x0000880017107abb */ /* 0x000fe20008000a00 */
[----:B------:R-:W-:Y:S01]  /*bd90*/  ULDC.64 UR14, c[0x0][UR23+0x218] ;  /* 0x00008600170e7abb */ /* 0x000fe20008000a00 */
[----:B------:R-:W-:Y:S01]  /*bda0*/  ULDC.64 UR18, c[0x0][UR23+0x228] ;  /* 0x00008a0017127abb */ /* 0x000fe20008000a00 */
[----:B------:R-:W-:Y:S02]  /*bdb0*/  UIMAD UR17, UR17, UR9, URZ ;  /* 0x00000009111172a4 */ /* 0x000fe4000f8e023f */
[----:B------:R-:W-:Y:S01]  /*bdc0*/  UIMAD.WIDE.U32 UR12, UR14, UR24, URZ ;  /* 0x000000180e0c72a5 */ /* 0x000fe2000f8e003f */
[----:B------:R-:W-:Y:S01]  /*bdd0*/  IMAD.MOV.U32 R5, RZ, RZ, R8 ;  /* 0x000000ffff057224 */ /* 0x000fe200078e0008 */
[----:B------:R-:W-:Y:S01]  /*bde0*/  @UP1 ULDC UR28, c[0x0][0xbf0] ;  /* 0x0002fc00001c1ab9 */ /* 0x000fe20000000800 */
[----:B------:R-:W-:-:S02]  /*bdf0*/  UIMAD UR24, UR15, UR24, URZ ;  /* 0x000000180f1872a4 */ /* 0x000fc4000f8e023f */
[----:B------:R-:W-:Y:S01]  /*be00*/  UIMAD.WIDE.U32 UR26, UR18, UR21, URZ ;  /* 0x00000015121a72a5 */ /* 0x000fe2000f8e003f */
[----:B------:R-:W-:Y:S01]  /*be10*/  @P1 SHF.R.U32.HI R5, RZ, UR28, R4 ;  /* 0x0000001cff051c19 */ /* 0x000fe20008011604 */
[----:B------:R-:W-:Y:S02]  /*be20*/  UIMAD.WIDE.U32 UR14, UR16, UR9, URZ ;  /* 0x00000009100e72a5 */ /* 0x000fe4000f8e003f */
[----:B------:R-:W-:Y:S02]  /*be30*/  UIMAD UR18, UR19, UR21, URZ ;  /* 0x00000015131272a4 */ /* 0x000fe4000f8e023f */
[----:B------:R-:W-:Y:S01]  /*be40*/  UIMAD UR17, UR16, UR22, UR17 ;  /* 0x00000016101172a4 */ /* 0x000fe2000f8e0211 */
[----:B------:R-:W-:Y:S01]  /*be50*/  IMAD.U32 R4, RZ, RZ, UR26 ;  /* 0x0000001aff047e24 */ /* 0x000fe2000f8e00ff */
[----:B------:R-:W-:Y:S01]  /*be60*/  UIADD3 UR18, UR27, UR18, URZ ;  /* 0x000000121b127290 */ /* 0x000fe2000fffe03f */
[----:B------:R-:W-:Y:S01]  /*be70*/  IMAD.MOV R7, RZ, RZ, -R5 ;  /* 0x000000ffff077224 */ /* 0x000fe200078e0a05 */
[----:B------:R-:W-:-:S02]  /*be80*/  UIADD3 UR24, UR13, UR24, URZ ;  /* 0x000000180d187290 */ /* 0x000fc4000fffe03f */
[----:B------:R-:W-:Y:S01]  /*be90*/  UIADD3 UR17, UR15, UR17, URZ ;  /* 0x000000110f117290 */ /* 0x000fe2000fffe03f */
[----:B------:R-:W-:Y:S02]  /*bea0*/  IMAD R7, R7, UR20, R8 ;  /* 0x0000001407077c24 */ /* 0x000fe4000f8e0208 */
[----:B------:R-:W-:-:S03]  /*beb0*/  IMAD.U32 R10, RZ, RZ, UR18 ;  /* 0x00000012ff0a7e24 */ /* 0x000fc6000f8e00ff */
[----:B------:R-:W-:Y:S02]  /*bec0*/  SHF.R.S32.HI R6, RZ, 0x1f, R7 ;  /* 0x0000001fff067819 */ /* 0x000fe40000011407 */
[----:B----4-:R-:W-:-:S13]  /*bed0*/  @P0 R2UR UR4, R152 ;  /* 0x00000000980402ca */ /* 0x010fda00000e0000 */
[----:B------:R-:W-:Y:S02]  /*bee0*/  UIADD3 UR12, UP0, UP3, UR14, UR12, UR4 ;  /* 0x0000000c0e0c7290 */ /* 0x000fe4000fb1e004 */
[----:B------:R-:W-:-:S04]  /*bef0*/  USHF.R.S32.HI UR16, URZ, 0x1f, UR4 ;  /* 0x0000001f3f107899 */ /* 0x000fc80008011404 */
[----:B------:R-:W-:Y:S01]  /*bf00*/  UIADD3.X UR14, UR17, UR24, UR16, UP0, UP3 ;  /* 0x00000018110e7290 */ /* 0x000fe200087e6410 */
[----:B------:R-:W-:Y:S02]  /*bf10*/  IADD3 R4, P2, P3, R5, UR12, R4 ;  /* 0x0000000c05047c10 */ /* 0x000fe4000fb5e004 */
[----:B------:R-:W-:Y:S01]  /*bf20*/  SHF.R.S32.HI R5, RZ, 0x1f, R5 ;  /* 0x0000001fff057819 */ /* 0x000fe20000011405 */
[----:B------:R-:W-:Y:S02]  /*bf30*/  ULDC.64 UR12, c[0x0][UR23+0x210] ;  /* 0x00008400170c7abb */ /* 0x000fe40008000a00 */
[----:B------:R-:W-:Y:S01]  /*bf40*/  IMAD R9, R7, UR13, RZ ;  /* 0x0000000d07097c24 */ /* 0x000fe2000f8e02ff */
[----:B------:R-:W-:Y:S01]  /*bf50*/  IADD3.X R5, R5, UR14, R10, P2, P3 ;  /* 0x0000000e05057c10 */ /* 0x000fe200097e640a */
[----:B------:R-:W-:Y:S01]  /*bf60*/  ULDC.64 UR14, c[0x0][0xba8] ;  /* 0x0002ea00000e7ab9 */ /* 0x000fe20000000a00 */
[----:B------:R-:W-:Y:S01]  /*bf70*/  @!UP2 ULDC UR14, c[0x0][0xb50] ;  /* 0x0002d400000eaab9 */ /* 0x000fe20000000800 */
[----:B------:R-:W-:Y:S01]  /*bf80*/  IMAD R9, R6, UR12, R9 ;  /* 0x0000000c06097c24 */ /* 0x000fe2000f8e0209 */
[----:B------:R-:W-:Y:S01]  /*bf90*/  @!UP2 ULDC UR15, c[0x0][0xb54] ;  /* 0x0002d500000faab9 */ /* 0x000fe20000000800 */
[----:B------:R-:W-:-:S04]  /*bfa0*/  IMAD.WIDE.U32 R4, R7, UR12, R4 ;  /* 0x0000000c07047c25 */ /* 0x000fc8000f8e0004 */
[----:B------:R-:W-:Y:S01]  /*bfb0*/  IMAD.IADD R5, R5, 0x1, R9 ;  /* 0x0000000105057824 */ /* 0x000fe200078e0209 */
[C---:B------:R-:W-:Y:S01]  /*bfc0*/  LEA R9, P2, R4.reuse, UR14, 0x2 ;  /* 0x0000000e04097c11 */ /* 0x040fe2000f8410ff */
[----:B------:R-:W-:Y:S01]  /*bfd0*/  ULDC UR12, c[0x0][0xa88] ;  /* 0x0002a200000c7ab9 */ /* 0x000fe20000000800 */
[----:B-----5:R-:W-:Y:S02]  /*bfe0*/  @P4 R2UR UR12, R3 ;  /* 0x00000000030c42ca */ /* 0x020fe400000e0000 */
[----:B------:R-:W-:Y:S01]  /*bff0*/  LEA.HI.X R11, R4, UR15, R5, 0x2, P2 ;  /* 0x0000000f040b7c11 */ /* 0x000fe200090f1405 */
[----:B---3--:R-:W-:-:S12]  /*c000*/  @P4 BRA `(.L_x_210) ;  /* 0x00000000001c4947 */ /* 0x008fd80003800000 */
[----:B------:R-:W-:Y:S05]  /*c010*/  @!P0 BRA `(.L_x_210) ;  /* 0x0000000000188947 */ /* 0x000fea0003800000 */
[----:B------:R-:W-:Y:S02]  /*c020*/  ULDC.64 UR12, c[0x0][0x208] ;  /* 0x00008200000c7ab9 */ /* 0x000fe40000000a00 */
[----:B------:R-:W2:Y:S04]  /*c030*/  LDG.E R4, desc[UR12][R20.64] ;  /* 0x0000000c14047981 */ /* 0x000ea8000c1e1900 */
[----:B------:R-:W3:Y:S01]  /*c040*/  LDG.E R3, desc[UR12][R20.64+0x4] ;  /* 0x0000040c14037981 */ /* 0x000ee2000c1e1900 */
[----:B--2---:R-:W-:Y:S02]  /*c050*/  R2UR UR13, R4 ;  /* 0x00000000040d72ca */ /* 0x004fe400000e0000 */
[----:B---3--:R-:W-:-:S13]  /*c060*/  R2UR UR12, R3 ;  /* 0x00000000030c72ca */ /* 0x008fda00000e0000 */
[----:B------:R-:W-:-:S12]  /*c070*/  UIADD3 UR12, -UR13, UR12, URZ ;  /* 0x0000000c0d0c7290 */ /* 0x000fd8000fffe13f */
.L_x_210:
[----:B------:R-:W2:Y:S04]  /*c080*/  LDL R10, [R1+0x60] ;  /* 0x00006000010a7983 */ /* 0x000ea80000100800 */
[----:B------:R-:W3:Y:S01]  /*c090*/  LDL R3, [R1+0x1c] ;  /* 0x00001c0001037983 */ /* 0x000ee20000100800 */
[----:B------:R-:W-:Y:S01]  /*c0a0*/  R2UR UR13, R174 ;  /* 0x00000000ae0d72ca */ /* 0x000fe200000e0000 */
[----:B------:R-:W-:Y:S02]  /*c0b0*/  UIMAD UR12, UR12, UR20, URZ ;  /* 0x000000140c0c72a4 */ /* 0x000fe4000f8e023f */
[----:B------:R-:W-:Y:S01]  /*c0c0*/  SHFL.IDX PT, R4, R9, RZ, 0x1c1f ;  /* 0x001c1fff09047589 */ /* 0x000fe200000e0000 */
[----:B------:R-:W-:-:S03]  /*c0d0*/  ULDC.64 UR14, c[0x0][0x208] ;  /* 0x00008200000e7ab9 */ /* 0x000fc60000000a00 */
[----:B------:R-:W0:Y:S04]  /*c0e0*/  SHFL.IDX PT, R5, R11, RZ, 0x1c1f ;  /* 0x001c1fff0b057589 */ /* 0x000e2800000e0000 */
[----:B------:R-:W-:Y:S02]  /*c0f0*/  SHFL.IDX PT, R6, R9, 0x1, 0x1c1f ;  /* 0x003c1f0009067f89 */ /* 0x000fe400000e0000 */
[----:B------:R-:W-:Y:S02]  /*c100*/  IMAD.U32 R12, RZ, RZ, UR13 ;  /* 0x0000000dff0c7e24 */ /* 0x000fe4000f8e00ff */
[----:B------:R-:W1:Y:S02]  /*c110*/  SHFL.IDX PT, R7, R11, 0x1, 0x1c1f ;  /* 0x003c1f000b077f89 */ /* 0x000e6400000e0000 */
[----:B--2---:R-:W-:Y:S01]  /*c120*/  IMAD R12, R12, 0x80, R10 ;  /* 0x000000800c0c7824 */ /* 0x004fe200078e020a */
[----:B---3--:R-:W-:-:S03]  /*c130*/  LOP3.LUT P0, RZ, R3, 0x3, RZ, 0xc0, !PT ;  /* 0x0000000303ff7812 */ /* 0x008fc6000780c0ff */
[C---:B------:R-:W-:Y:S01]  /*c140*/  VIADD R10, R12.reuse, 0x8 ;  /* 0x000000080c0a7836 */ /* 0x040fe20000000000 */
[----:B------:R-:W-:-:S04]  /*c150*/  ISETP.GE.OR P2, PT, R12, UR12, P0 ;  /* 0x0000000c0c007c0c */ /* 0x000fc80008746670 */
[----:B------:R-:W-:-:S09]  /*c160*/  ISETP.GE.OR P0, PT, R10, UR12, P0 ;  /* 0x0000000c0a007c0c */ /* 0x000fd20008706670 */
[----:B0-----:R0:W-:Y:S04]  /*c170*/  @!P2 ST.E desc[UR14][R4.64], R2 ;  /* 0x000000020400a985 */ /* 0x0011e8000c10190e */
[----:B-1----:R0:W-:Y:S01]  /*c180*/  @!P0 ST.E desc[UR14][R6.64], R0 ;  /* 0x0000000006008985 */ /* 0x0021e2000c10190e */
[----:B------:R-:W-:-:S13]  /*c190*/  PLOP3.LUT P0, PT, PT, PT, UP2, 0x80, 0x0 ;  /* 0x000000000000781c */ /* 0x000fda0003f0f028 */
[----:B0-----:R-:W-:Y:S05]  /*c1a0*/  @P0 BRA `(.L_x_211) ;  /* 0x0000001000300947 */ /* 0x001fea0003800000 */
[----:B------:R-:W0:Y:S01]  /*c1b0*/  S2R R0, SR_TID.X ;  /* 0x0000000000007919 */ /* 0x000e220000002100 */
[----:B------:R-:W-:Y:S01]  /*c1c0*/  ULDC.64 UR14, c[0x0][0x208] ;  /* 0x00008200000e7ab9 */ /* 0x000fe20000000a00 */
[----:B------:R-:W-:Y:S02]  /*c1d0*/  R2UR UR18, R213 ;  /* 0x00000000d51272ca */ /* 0x000fe400000e0000 */
[----:B------:R-:W-:Y:S01]  /*c1e0*/  R2UR UR17, R174 ;  /* 0x00000000ae1172ca */ /* 0x000fe200000e0000 */
[----:B0-----:R-:W-:-:S05]  /*c1f0*/  VIADD R0, R0, 0xffffff80 ;  /* 0xffffff8000007836 */ /* 0x001fca0000000000 */
[----:B------:R-:W-:-:S04]  /*c200*/  SHF.R.S32.HI R3, RZ, 0x1f, R0 ;  /* 0x0000001fff037819 */ /* 0x000fc80000011400 */
[----:B------:R-:W-:-:S04]  /*c210*/  LEA.HI R3, R3, R0, RZ, 0x3 ;  /* 0x0000000003037211 */ /* 0x000fc800078f18ff */
[----:B------:R-:W-:Y:S02]  /*c220*/  LOP3.LUT R5, R3, 0xfffffff8, RZ, 0xc0, !PT ;  /* 0xfffffff803057812 */ /* 0x000fe400078ec0ff */
[----:B------:R-:W-:Y:S01]  /*c230*/  SHF.R.S32.HI R79, RZ, 0x3, R3 ;  /* 0x00000003ff4f7819 */ /* 0x000fe20000011403 */
[----:B------:R-:W-:Y:S02]  /*c240*/  IMAD.MOV.U32 R3, RZ, RZ, 0x2 ;  /* 0x00000002ff037424 */ /* 0x000fe400078e00ff */
[----:B------:R-:W-:-:S04]  /*c250*/  IMAD.IADD R18, R0, 0x1, -R5 ;  /* 0x0000000100127824 */ /* 0x000fc800078e0a05 */
[----:B------:R-:W-:-:S04]  /*c260*/  IMAD.SHL.U32 R0, R18, 0x8, RZ ;  /* 0x0000000812007824 */ /* 0x000fc800078e00ff */
[----:B------:R-:W-:-:S04]  /*c270*/  IMAD R2, R79, 0x40, R0 ;  /* 0x000000404f027824 */ /* 0x000fc800078e0200 */
[----:B------:R-:W-:-:S03]  /*c280*/  IMAD.WIDE R2, R2, R3, UR10 ;  /* 0x0000000a02027e25 */ /* 0x000fc6000f8e0203 */
[C---:B------:R-:W-:Y:S02]  /*c290*/  IADD3 R9, P4, R2.reuse, 0x1000, RZ ;  /* 0x0000100002097810 */ /* 0x040fe40007f9e0ff */
[C---:B------:R-:W-:Y:S02]  /*c2a0*/  IADD3 R13, P3, R2.reuse, 0x2000, RZ ;  /* 0x00002000020d7810 */ /* 0x040fe40007f7e0ff */
[----:B------:R-:W-:Y:S02]  /*c2b0*/  IADD3 R25, P2, R2, 0x3000, RZ ;  /* 0x0000300002197810 */ /* 0x000fe40007f5e0ff */
[----:B------:R-:W-:Y:S02]  /*c2c0*/  LOP3.LUT R8, R9, 0x380, RZ, 0xc0, !PT ;  /* 0x0000038009087812 */ /* 0x000fe400078ec0ff */
[----:B------:R-:W-:Y:S02]  /*c2d0*/  LOP3.LUT R12, R13, 0x380, RZ, 0xc0, !PT ;  /* 0x000003800d0c7812 */ /* 0x000fe400078ec0ff */
[----:B------:R-:W-:-:S02]  /*c2e0*/  LOP3.LUT R24, R25, 0x380, RZ, 0xc0, !PT ;  /* 0x0000038019187812 */ /* 0x000fc400078ec0ff */
[----:B------:R-:W-:Y:S02]  /*c2f0*/  SHF.R.U64 R8, R8, 0x3, RZ ;  /* 0x0000000308087819 */ /* 0x000fe400000012ff */
[----:B------:R-:W-:Y:S02]  /*c300*/  SHF.R.U64 R12, R12, 0x3, RZ ;  /* 0x000000030c0c7819 */ /* 0x000fe400000012ff */
[----:B------:R-:W-:Y:S02]  /*c310*/  SHF.R.U64 R24, R24, 0x3, RZ ;  /* 0x0000000318187819 */ /* 0x000fe400000012ff */
[----:B------:R-:W-:Y:S01]  /*c320*/  LOP3.LUT R8, R8, R9, RZ, 0x3c, !PT ;  /* 0x0000000908087212 */ /* 0x000fe200078e3cff */
[--C-:B------:R-:W-:Y:S01]  /*c330*/  IMAD.X R9, RZ, RZ, R3.reuse, P4 ;  /* 0x000000ffff097224 */ /* 0x100fe200020e0603 */
[----:B------:R-:W-:Y:S01]  /*c340*/  LOP3.LUT R12, R12, R13, RZ, 0x3c, !PT ;  /* 0x0000000d0c0c7212 */ /* 0x000fe200078e3cff */
[--C-:B------:R-:W-:Y:S01]  /*c350*/  IMAD.X R13, RZ, RZ, R3.reuse, P3 ;  /* 0x000000ffff0d7224 */ /* 0x100fe200018e0603 */
[----:B------:R-:W-:Y:S01]  /*c360*/  LOP3.LUT R24, R24, R25, RZ, 0x3c, !PT ;  /* 0x0000001918187212 */ /* 0x000fe200078e3cff */
[----:B------:R-:W-:Y:S01]  /*c370*/  IMAD.X R25, RZ, RZ, R3, P2 ;  /* 0x000000ffff197224 */ /* 0x000fe200010e0603 */
[C---:B------:R-:W-:Y:S01]  /*c380*/  IADD3 R29, P0, R2.reuse, 0x4000, RZ ;  /* 0x00004000021d7810 */ /* 0x040fe20007f1e0ff */
[----:B------:R-:W5:Y:S01]  /*c390*/  LD.E.128 R8, desc[UR14][R8.64] ;  /* 0x0000000e08087980 */ /* 0x000f62000c101d00 */
[----:B------:R-:W-:-:S02]  /*c3a0*/  IADD3 R33, P6, R2, 0x5000, RZ ;  /* 0x0000500002217810 */ /* 0x000fc40007fde0ff */
[C---:B------:R-:W-:Y:S01]  /*c3b0*/  IADD3 R37, P5, R2.reuse, 0x6000, RZ ;  /* 0x0000600002257810 */ /* 0x040fe20007fbe0ff */
[----:B------:R-:W5:Y:S01]  /*c3c0*/  LD.E.128 R12, desc[UR14][R12.64] ;  /* 0x0000000e0c0c7980 */ /* 0x000f62000c101d00 */
[C---:B------:R-:W-:Y:S02]  /*c3d0*/  IADD3 R41, P4, R2.reuse, 0x7000, RZ ;  /* 0x0000700002297810 */ /* 0x040fe40007f9e0ff */
[C---:B------:R-:W-:Y:S01]  /*c3e0*/  IADD3 R45, P3, R2.reuse, 0x8000, RZ ;  /* 0x00008000022d7810 */ /* 0x040fe20007f7e0ff */
[----:B------:R-:W5:Y:S01]  /*c3f0*/  LD.E.128 R24, desc[UR14][R24.64] ;  /* 0x0000000e18187980 */ /* 0x000f62000c101d00 */
[----:B------:R-:W-:Y:S02]  /*c400*/  IADD3 R49, P2, R2, 0x9000, RZ ;  /* 0x0000900002317810 */ /* 0x000fe40007f5e0ff */
[----:B------:R-:W-:Y:S02]  /*c410*/  LOP3.LUT R28, R29, 0x380, RZ, 0xc0, !PT ;  /* 0x000003801d1c7812 */ /* 0x000fe400078ec0ff */
[----:B------:R-:W-:-:S02]  /*c420*/  LOP3.LUT R32, R33, 0x380, RZ, 0xc0, !PT ;  /* 0x0000038021207812 */ /* 0x000fc400078ec0ff */
[----:B------:R-:W-:Y:S02]  /*c430*/  LOP3.LUT R36, R37, 0x380, RZ, 0xc0, !PT ;  /* 0x0000038025247812 */ /* 0x000fe400078ec0ff */
[----:B------:R-:W-:Y:S02]  /*c440*/  LOP3.LUT R40, R41, 0x380, RZ, 0xc0, !PT ;  /* 0x0000038029287812 */ /* 0x000fe400078ec0ff */
[----:B------:R-:W-:Y:S02]  /*c450*/  LOP3.LUT R44, R45, 0x380, RZ, 0xc0, !PT ;  /* 0x000003802d2c7812 */ /* 0x000fe400078ec0ff */
[----:B------:R-:W-:Y:S02]  /*c460*/  LOP3.LUT R48, R49, 0x380, RZ, 0xc0, !PT ;  /* 0x0000038031307812 */ /* 0x000fe400078ec0ff */
[----:B------:R-:W-:Y:S02]  /*c470*/  SHF.R.U64 R28, R28, 0x3, RZ ;  /* 0x000000031c1c7819 */ /* 0x000fe400000012ff */
[----:B------:R-:W-:-:S02]  /*c480*/  SHF.R.U64 R32, R32, 0x3, RZ ;  /* 0x0000000320207819 */ /* 0x000fc400000012ff */
[----:B------:R-:W-:Y:S02]  /*c490*/  SHF.R.U64 R36, R36, 0x3, RZ ;  /* 0x0000000324247819 */ /* 0x000fe400000012ff */
        /* <DEDUP_REMOVED lines=24> */
[----:B------:R-:W-:Y:S01]  /*c620*/  LOP3.LUT R52, R53, 0x380, RZ, 0xc0, !PT ;  /* 0x0000038035347812 */ /* 0x000fe200078ec0ff */
[----:B------:R-:W5:Y:S01]  /*c630*/  LD.E.128 R40, desc[UR14][R40.64] ;  /* 0x0000000e28287980 */ /* 0x000f62000c101d00 */
[----:B------:R-:W-:Y:S01]  /*c640*/  LOP3.LUT R56, R57, 0x380, RZ, 0xc0, !PT ;  /* 0x0000038039387812 */ /* 0x000fe200078ec0ff */
[----:B------:R-:W-:Y:S01]  /*c650*/  IMAD.X R73, RZ, RZ, R3, P2 ;  /* 0x000000ffff497224 */ /* 0x000fe200010e0603 */
[----:B------:R-:W-:Y:S01]  /*c660*/  LOP3.LUT R60, R61, 0x380, RZ, 0xc0, !PT ;  /* 0x000003803d3c7812 */ /* 0x000fe200078ec0ff */
[----:B------:R-:W5:Y:S01]  /*c670*/  LD.E.128 R44, desc[UR14][R44.64] ;  /* 0x0000000e2c2c7980 */ /* 0x000f62000c101d00 */
[----:B------:R-:W-:-:S02]  /*c680*/  LOP3.LUT R64, R65, 0x380, RZ, 0xc0, !PT ;  /* 0x0000038041407812 */ /* 0x000fc400078ec0ff */
[----:B------:R-:W-:Y:S01]  /*c690*/  LOP3.LUT R68, R69, 0x380, RZ, 0xc0, !PT ;  /* 0x0000038045447812 */ /* 0x000fe200078ec0ff */
[----:B------:R-:W5:Y:S01]  /*c6a0*/  LD.E.128 R48, desc[UR14][R48.64] ;  /* 0x0000000e30307980 */ /* 0x000f62000c101d00 */
[----:B------:R-:W-:Y:S02]  /*c6b0*/  LOP3.LUT R4, R5, 0x380, RZ, 0xc0, !PT ;  /* 0x0000038005047812 */ /* 0x000fe400078ec0ff */
[----:B------:R-:W-:Y:S02]  /*c6c0*/  LOP3.LUT R7, R2, 0x380, RZ, 0xc0, !PT ;  /* 0x0000038002077812 */ /* 0x000fe400078ec0ff */
[----:B------:R-:W-:Y:S02]  /*c6d0*/  SHF.R.U64 R52, R52, 0x3, RZ ;  /* 0x0000000334347819 */ /* 0x000fe400000012ff */
        /* <DEDUP_REMOVED lines=16> */
[----:B------:R-:W-:Y:S01]  /*c7e0*/  LOP3.LUT R72, R4, R5, RZ, 0x3c, !PT ;  /* 0x0000000504487212 */ /* 0x000fe200078e3cff */
[----:B------:R-:W5:Y:S01]  /*c7f0*/  LD.E.128 R52, desc[UR14][R52.64] ;  /* 0x0000000e34347980 */ /* 0x000f62000c101d00 */
[----:B------:R-:W-:-:S03]  /*c800*/  LOP3.LUT R2, R7, R2, RZ, 0x3c, !PT ;  /* 0x0000000207027212 */ /* 0x000fc600078e3cff */
[----:B------:R-:W5:Y:S04]  /*c810*/  LD.E.128 R56, desc[UR14][R56.64] ;  /* 0x0000000e38387980 */ /* 0x000f68000c101d00 */
[----:B------:R0:W5:Y:S04]  /*c820*/  LD.E.128 R4, desc[UR14][R2.64] ;  /* 0x0000000e02047980 */ /* 0x000168000c101d00 */
[----:B------:R-:W5:Y:S04]  /*c830*/  LD.E.128 R60, desc[UR14][R60.64] ;  /* 0x0000000e3c3c7980 */ /* 0x000f68000c101d00 */
[----:B------:R-:W5:Y:S04]  /*c840*/  LD.E.128 R64, desc[UR14][R64.64] ;  /* 0x0000000e40407980 */ /* 0x000f68000c101d00 */
[----:B------:R-:W5:Y:S04]  /*c850*/  LD.E.128 R68, desc[UR14][R68.64] ;  /* 0x0000000e44447980 */ /* 0x000f68000c101d00 */
[----:B------:R-:W5:Y:S01]  /*c860*/  LD.E.128 R72, desc[UR14][R72.64] ;  /* 0x0000000e48487980 */ /* 0x000f62000c101d00 */
[----:B------:R-:W-:-:S02]  /*c870*/  ULDC.64 UR14, c[0x0][0xaa0] ;  /* 0x0002a800000e7ab9 */ /* 0x000fc40000000a00 */
[----:B------:R-:W-:Y:S01]  /*c880*/  UIMAD UR13, UR16, UR14, URZ ;  /* 0x0000000e100d72a4 */ /* 0x000fe2000f8e023f */
[----:B0-----:R-:W-:Y:S01]  /*c890*/  IMAD.U32 R3, RZ, RZ, UR17 ;  /* 0x00000011ff037e24 */ /* 0x001fe2000f8e00ff */
[----:B------:R-:W-:Y:S01]  /*c8a0*/  UIMAD.WIDE.U32 UR10, UR4, UR14, URZ ;  /* 0x0000000e040a72a5 */ /* 0x000fe2000f8e003f */
[----:B------:R-:W-:Y:S01]  /*c8b0*/  IMAD R2, R18, 0x20, R79 ;  /* 0x0000002012027824 */ /* 0x000fe200078e024f */
[----:B------:R-:W-:Y:S01]  /*c8c0*/  UIMAD UR13, UR4, UR15, UR13 ;  /* 0x0000000f040d72a4 */ /* 0x000fe2000f8e020d */
[----:B------:R-:W-:Y:S01]  /*c8d0*/  IMAD.U32 R80, RZ, RZ, UR17 ;  /* 0x00000011ff507e24 */ /* 0x000fe2000f8e00ff */
[----:B------:R-:W-:Y:S01]  /*c8e0*/  @!PT LDS RZ, [RZ] ;  /* 0x00000000fffff984 */ /* 0x000fe20000000800 */
[----:B------:R-:W-:Y:S01]  /*c8f0*/  @!PT LDS RZ, [RZ] ;  /* 0x00000000fffff984 */ /* 0x000fe20000000800 */
[----:B------:R-:W-:Y:S01]  /*c900*/  @!PT LDS RZ, [RZ] ;  /* 0x00000000fffff984 */ /* 0x000fe20000000800 */
[----:B------:R-:W-:Y:S01]  /*c910*/  @!PT LDS RZ, [RZ] ;  /* 0x00000000fffff984 */ /* 0x000fe20000000800 */
[----:B------:R0:W-:Y:S06]  /*c920*/  MEMBAR.ALL.CTA ;  /* 0x0000000000007992 */ /* 0x0001ec0000008000 */
[----:B0-----:R-:W0:Y:S01]  /*c930*/  FENCE.VIEW.ASYNC.S ;  /* 0x00000000000073c6 */ /* 0x001e220000000000 */
[----:B------:R-:W-:Y:S01]  /*c940*/  ULDC.64 UR14, c[0x0][0xae8] ;  /* 0x0002ba00000e7ab9 */ /* 0x000fe20000000a00 */
[----:B------:R-:W-:-:S02]  /*c950*/  UIADD3 UR11, UR11, UR13, URZ ;  /* 0x0000000d0b0b7290 */ /* 0x000fc4000fffe03f */
[----:B------:R-:W-:Y:S02]  /*c960*/  USHF.R.S32.HI UR4, URZ, 0x1f, UR9 ;  /* 0x0000001f3f047899 */ /* 0x000fe40008011409 */
[----:B------:R-:W-:Y:S01]  /*c970*/  UIMAD.WIDE.U32 UR10, UR18, UR14, UR10 ;  /* 0x0000000e120a72a5 */ /* 0x000fe2000f8e000a */
[----:B------:R-:W-:Y:S01]  /*c980*/  IMAD R20, R3, 0x80, R2 ;  /* 0x0000008003147824 */ /* 0x000fe200078e0202 */
[----:B------:R-:W-:Y:S02]  /*c990*/  @UP1 ULDC UR13, c[0x0][0xbec] ;  /* 0x0002fb00000d1ab9 */ /* 0x000fe40000000800 */
[----:B------:R-:W-:-:S03]  /*c9a0*/  UIMAD UR11, UR18, UR15, UR11 ;  /* 0x0000000f120b72a4 */ /* 0x000fc6000f8e020b */
[----:B------:R-:W-:Y:S02]  /*c9b0*/  ULDC.64 UR14, c[0x0][0xaf0] ;  /* 0x0002bc00000e7ab9 */ /* 0x000fe40000000a00 */
[----:B------:R-:W-:Y:S01]  /*c9c0*/  UIMAD UR4, UR4, UR14, URZ ;  /* 0x0000000e040472a4 */ /* 0x000fe2000f8e023f */
[----:B------:R-:W-:Y:S01]  /*c9d0*/  @P1 IMAD.HI.U32 R2, R20, UR13, RZ ;  /* 0x0000000d14021c27 */ /* 0x000fe2000f8e00ff */
[----:B------:R-:W-:Y:S02]  /*c9e0*/  UIMAD.WIDE.U32 UR10, UR9, UR14, UR10 ;  /* 0x0000000e090a72a5 */ /* 0x000fe4000f8e000a */
[----:B------:R-:W-:Y:S01]  /*c9f0*/  UIMAD UR4, UR9, UR15, UR4 ;  /* 0x0000000f090472a4 */ /* 0x000fe2000f8e0204 */
[----:B------:R-:W-:Y:S02]  /*ca00*/  IMAD.MOV.U32 R21, RZ, RZ, R20 ;  /* 0x000000ffff157224 */ /* 0x000fe400078e0014 */
[----:B------:R-:W-:Y:S02]  /*ca10*/  @UP1 ULDC UR9, c[0x0][0xbf0] ;  /* 0x0002fc0000091ab9 */ /* 0x000fe40000000800 */
[----:B------:R-:W-:Y:S01]  /*ca20*/  @P1 SHF.R.U32.HI R21, RZ, UR9, R2 ;  /* 0x00000009ff151c19 */ /* 0x000fe20008011602 */
[----:B------:R-:W-:Y:S01]  /*ca30*/  UIADD3 UR4, UR11, UR4, URZ ;  /* 0x000000040b047290 */ /* 0x000fe2000fffe03f */
[----:B------:R-:W-:-:S02]  /*ca40*/  IMAD.U32 R2, RZ, RZ, UR10 ;  /* 0x0000000aff027e24 */ /* 0x000fc4000f8e00ff */
[--C-:B------:R-:W-:Y:S01]  /*ca50*/  SHF.R.S32.HI R18, RZ, 0x1f, R21.reuse ;  /* 0x0000001fff127819 */ /* 0x100fe20000011415 */
[----:B------:R-:W-:Y:S02]  /*ca60*/  IMAD.MOV R77, RZ, RZ, -R21 ;  /* 0x000000ffff4d7224 */ /* 0x000fe400078e0a15 */
[----:B------:R-:W-:Y:S01]  /*ca70*/  IMAD.U32 R3, RZ, RZ, UR11 ;  /* 0x0000000bff037e24 */ /* 0x000fe2000f8e00ff */
[----:B------:R-:W-:Y:S01]  /*ca80*/  ULDC.64 UR10, c[0x0][0xae0] ;  /* 0x0002b800000a7ab9 */ /* 0x000fe20000000a00 */
[----:B------:R-:W-:Y:S02]  /*ca90*/  IMAD.U32 R3, RZ, RZ, UR4 ;  /* 0x00000004ff037e24 */ /* 0x000fe4000f8e00ff */
[----:B------:R-:W-:Y:S02]  /*caa0*/  IMAD R18, R18, UR10, RZ ;  /* 0x0000000a12127c24 */ /* 0x000fe4000f8e02ff */
[----:B------:R-:W-:Y:S02]  /*cab0*/  IMAD R77, R77, UR20, R20 ;  /* 0x000000144d4d7c24 */ /* 0x000fe4000f8e0214 */
[----:B------:R-:W-:-:S04]  /*cac0*/  IMAD.WIDE.U32 R2, R21, UR10, R2 ;  /* 0x0000000a15027c25 */ /* 0x000fc8000f8e0002 */
[----:B------:R-:W-:Y:S01]  /*cad0*/  IMAD R21, R21, UR11, R18 ;  /* 0x0000000b15157c24 */ /* 0x000fe2000f8e0212 */
[----:B------:R-:W-:Y:S01]  /*cae0*/  SHF.R.S32.HI R18, RZ, 0x1f, R77 ;  /* 0x0000001fff127819 */ /* 0x000fe2000001144d */
[----:B------:R-:W-:Y:S02]  /*caf0*/  ULDC.64 UR10, c[0x0][0xad8] ;  /* 0x0002b600000a7ab9 */ /* 0x000fe40000000a00 */
[----:B------:R-:W-:Y:S02]  /*cb00*/  IMAD.IADD R3, R3, 0x1, R21 ;  /* 0x0000000103037824 */ /* 0x000fe400078e0215 */
[----:B------:R-:W-:Y:S02]  /*cb10*/  IMAD R18, R18, UR10, RZ ;  /* 0x0000000a12127c24 */ /* 0x000fe4000f8e02ff */
[----:B------:R-:W-:Y:S02]  /*cb20*/  IMAD R80, R80, 0x80, R79 ;  /* 0x0000008050507824 */ /* 0x000fe400078e024f */
[----:B------:R-:W-:-:S02]  /*cb30*/  IMAD R21, R77, UR11, R18 ;  /* 0x0000000b4d157c24 */ /* 0x000fc4000f8e0212 */
[----:B------:R-:W-:Y:S01]  /*cb40*/  IMAD.WIDE.U32 R2, R77, UR10, R2 ;  /* 0x0000000a4d027c25 */ /* 0x000fe2000f8e0002 */
[----:B------:R-:W-:-:S03]  /*cb50*/  ULDC.64 UR10, c[0x0][0xa80] ;  /* 0x0002a000000a7ab9 */ /* 0x000fc60000000a00 */
[----:B------:R-:W-:Y:S01]  /*cb60*/  VIADD R22, R80, 0x40 ;  /* 0x0000004050167836 */ /* 0x000fe20000000000 */
[----:B------:R-:W-:Y:S01]  /*cb70*/  LEA R18, P2, R2, UR10, 0x1 ;  /* 0x0000000a02127c11 */ /* 0x000fe2000f8408ff */
[----:B------:R-:W-:Y:S01]  /*cb80*/  IMAD.IADD R3, R3, 0x1, R21 ;  /* 0x0000000103037824 */ /* 0x000fe200078e0215 */
[----:B------:R-:W-:Y:S02]  /*cb90*/  UIADD3 UR8, UR8, 0x38820, URZ ;  /* 0x0003882008087890 */ /* 0x000fe4000fffe03f */
[----:B------:R-:W-:Y:S02]  /*cba0*/  ISETP.GE.AND P0, PT, R22, UR12, PT ;  /* 0x0000000c16007c0c */ /* 0x000fe4000bf06270 */
[----:B------:R-:W-:Y:S02]  /*cbb0*/  LEA.HI.X R22, R2, UR11, R3, 0x1, P2 ;  /* 0x0000000b02167c11 */ /* 0x000fe400090f0c03 */
[C---:B------:R-:W-:Y:S01]  /*cbc0*/  ISETP.GE.AND P2, PT, R80.reuse, UR12, PT ;  /* 0x0000000c50007c0c */ /* 0x040fe2000bf46270 */
[----:B------:R-:W-:Y:S01]  /*cbd0*/  UPRMT UR8, URZ, 0x654, UR8 ;  /* 0x000006543f087896 */ /* 0x000fe20008000008 */
[----:B------:R-:W-:-:S02]  /*cbe0*/  VIADD R20, R80, 0x20 ;  /* 0x0000002050147836 */ /* 0x000fc40000000000 */
[C---:B------:R-:W-:Y:S02]  /*cbf0*/  VIADD R84, R0.reuse, 0x80 ;  /* 0x0000008000547836 */ /* 0x040fe40000000000 */
[C---:B------:R-:W-:Y:S02]  /*cc00*/  VIADD R86, R0.reuse, 0xc0 ;  /* 0x000000c000567836 */ /* 0x040fe40000000000 */
[----:B------:R-:W-:Y:S01]  /*cc10*/  VIADD R82, R0, 0x40 ;  /* 0x0000004000527836 */ /* 0x000fe20000000000 */
[----:B0-----:R0:W1:Y:S01]  /*cc20*/  SHFL.IDX PT, R81, R18, RZ, 0x181f ;  /* 0x00181fff12517589 */ /* 0x00106200000e0000 */
[----:B------:R-:W-:Y:S01]  /*cc30*/  SYNCS.ARRIVE.TRANS64.RED.A1T0 RZ, [UR8], RZ ;  /* 0x000000ffffff79a7 */ /* 0x000fe20008100408 */
[----:B------:R-:W-:Y:S02]  /*cc40*/  BSSY B1, `(.L_x_212) ;  /* 0x000001a000017945 */ /* 0x000fe40003800000 */
[----:B------:R0:W2:Y:S01]  /*cc50*/  SHFL.IDX PT, R79, R22, RZ, 0x181f ;  /* 0x00181fff164f7589 */ /* 0x0000a200000e0000 */
[----:B------:R-:W-:-:S02]  /*cc60*/  ISETP.GE.AND P1, PT, R20, UR12, PT ;  /* 0x0000000c14007c0c */ /* 0x000fc4000bf26270 */
[----:B------:R-:W-:Y:S02]  /*cc70*/  SHF.R.S32.HI R88, RZ, 0x1f, R0 ;  /* 0x0000001fff587819 */ /* 0x000fe40000011400 */
[----:B------:R-:W-:Y:S02]  /*cc80*/  SHF.R.S32.HI R83, RZ, 0x1f, R84 ;  /* 0x0000001fff537819 */ /* 0x000fe40000011454 */
[----:B------:R-:W-:Y:S02]  /*cc90*/  SHF.R.S32.HI R85, RZ, 0x1f, R86 ;  /* 0x0000001fff557819 */ /* 0x000fe40000011456 */
[----:B------:R-:W-:Y:S01]  /*cca0*/  SHF.R.S32.HI R87, RZ, 0x1f, R82 ;  /* 0x0000001fff577819 */ /* 0x000fe20000011452 */
[----:B0-----:R-:W-:Y:S06]  /*ccb0*/  @P2 BRA `(.L_x_213) ;  /* 0x0000000000482947 */ /* 0x001fec0003800000 */
[----:B------:R-:W-:Y:S01]  /*ccc0*/  ULDC UR4, c[0x0][0xac8] ;  /* 0x0002b20000047ab9 */ /* 0x000fe20000000800 */
[----:B------:R-:W-:Y:S01]  /*ccd0*/  ULDC.64 UR8, c[0x0][0x208] ;  /* 0x0000820000087ab9 */ /* 0x000fe20000000a00 */
[----:B------:R-:W-:Y:S02]  /*cce0*/  ISETP.GE.AND P5, PT, R0, UR4, PT ;  /* 0x0000000400007c0c */ /* 0x000fe4000bfa6270 */
[----:B------:R-:W-:Y:S02]  /*ccf0*/  ISETP.GE.AND P4, PT, R82, UR4, PT ;  /* 0x0000000452007c0c */ /* 0x000fe4000bf86270 */
[----:B------:R-:W-:Y:S02]  /*cd00*/  ISETP.GE.AND P3, PT, R84, UR4, PT ;  /* 0x0000000454007c0c */ /* 0x000fe4000bf66270 */
[----:B------:R-:W-:-:S07]  /*cd10*/  ISETP.GE.AND P2, PT, R86, UR4, PT ;  /* 0x0000000456007c0c */ /* 0x000fce000bf46270 */
[----:B-1----:R-:W-:-:S04]  /*cd20*/  @!P5 LEA R2, P6, R0, R81, 0x1 ;  /* 0x000000510002d211 */ /* 0x002fc800078c08ff */
[----:B--2---:R-:W-:Y:S02]  /*cd30*/  @!P5 LEA.HI.X R3, R0, R79, R88, 0x1, P6 ;  /* 0x0000004f0003d211 */ /* 0x004fe400030f0c58 */
[----:B------:R-:W-:-:S03]  /*cd40*/  @!P4 LEA R20, P6, R82, R81, 0x1 ;  /* 0x000000515214c211 */ /* 0x000fc600078c08ff */
[----:B-----5:R0:W-:Y:S01]  /*cd50*/  @!P5 ST.E.128 desc[UR8][R2.64], R4 ;  /* 0x000000040200d985 */ /* 0x0201e2000c101d08 */
[----:B------:R-:W-:Y:S02]  /*cd60*/  @!P4 LEA.HI.X R21, R82, R79, R87, 0x1, P6 ;  /* 0x0000004f5215c211 */ /* 0x000fe400030f0c57 */
[----:B------:R-:W-:-:S03]  /*cd70*/  @!P3 LEA R76, P6, R84, R81, 0x1 ;  /* 0x00000051544cb211 */ /* 0x000fc600078c08ff */
[----:B------:R0:W-:Y:S01]  /*cd80*/  @!P4 ST.E.128 desc[UR8][R20.64], R28 ;  /* 0x0000001c1400c985 */ /* 0x0001e2000c101d08 */
[----:B------:R-:W-:Y:S02]  /*cd90*/  @!P3 LEA.HI.X R77, R84, R79, R83, 0x1, P6 ;  /* 0x0000004f544db211 */ /* 0x000fe400030f0c53 */
[----:B------:R-:W-:-:S03]  /*cda0*/  @!P2 LEA R78, P6, R86, R81, 0x1 ;  /* 0x00000051564ea211 */ /* 0x000fc600078c08ff */
[----:B------:R0:W-:Y:S01]  /*cdb0*/  @!P3 ST.E.128 desc[UR8][R76.64], R44 ;  /* 0x0000002c4c00b985 */ /* 0x0001e2000c101d08 */
[----:B------:R-:W-:-:S05]  /*cdc0*/  @!P2 LEA.HI.X R79, R86, R79, R85, 0x1, P6 ;  /* 0x0000004f564fa211 */ /* 0x000fca00030f0c55 */
[----:B------:R0:W-:Y:S04]  /*cdd0*/  @!P2 ST.E.128 desc[UR8][R78.64], R60 ;  /* 0x0000003c4e00a985 */ /* 0x0001e8000c101d08 */
.L_x_213:
[----:B------:R-:W-:Y:S05]  /*cde0*/  BSYNC B1 ;  /* 0x0000000000017941 */ /* 0x000fea0003800000 */
.L_x_212:
[----:B0-----:R0:W3:Y:S01]  /*cdf0*/  SHFL.IDX PT, R21, R22, 0x1, 0x181f ;  /* 0x00381f0016157f89 */ /* 0x0010e200000e0000 */
[----:B------:R-:W-:Y:S03]  /*ce00*/  BSSY B1, `(.L_x_214) ;  /* 0x0000015000017945 */ /* 0x000fe60003800000 */
[----:B-----5:R0:W4:Y:S01]  /*ce10*/  SHFL.IDX PT, R7, R18, 0x1, 0x181f ;  /* 0x00381f0012077f89 */ /* 0x02012200000e0000 */
[----:B------:R-:W-:Y:S05]  /*ce20*/  @P1 BRA `(.L_x_215) ;  /* 0x0000000000481947 */ /* 0x000fea0003800000 */
[----:B------:R-:W-:Y:S01]  /*ce30*/  ULDC UR4, c[0x0][0xac8] ;  /* 0x0002b20000047ab9 */ /* 0x000fe20000000800 */
[----:B------:R-:W-:Y:S01]  /*ce40*/  ULDC.64 UR8, c[0x0][0x208] ;  /* 0x0000820000087ab9 */ /* 0x000fe20000000a00 */
[----:B------:R-:W-:Y:S02]  /*ce50*/  ISETP.GE.AND P4, PT, R0, UR4, PT ;  /* 0x0000000400007c0c */ /* 0x000fe4000bf86270 */
[----:B------:R-:W-:Y:S02]  /*ce60*/  ISETP.GE.AND P3, PT, R82, UR4, PT ;  /* 0x0000000452007c0c */ /* 0x000fe4000bf66270 */
[----:B------:R-:W-:Y:S02]  /*ce70*/  ISETP.GE.AND P2, PT, R84, UR4, PT ;  /* 0x0000000454007c0c */ /* 0x000fe4000bf46270 */
[----:B------:R-:W-:-:S07]  /*ce80*/  ISETP.GE.AND P1, PT, R86, UR4, PT ;  /* 0x0000000456007c0c */ /* 0x000fce000bf26270 */
[-C--:B----4-:R-:W-:Y:S02]  /*ce90*/  @!P4 LEA R2, P6, R0, R7.reuse, 0x1 ;  /* 0x000000070002c211 */ /* 0x090fe400078c08ff */
[----:B------:R-:W-:Y:S02]  /*cea0*/  @!P3 LEA R4, P5, R82, R7, 0x1 ;  /* 0x000000075204b211 */ /* 0x000fe400078a08ff */
[----:B---3--:R-:W-:Y:S02]  /*ceb0*/  @!P4 LEA.HI.X R3, R0, R21, R88, 0x1, P6 ;  /* 0x000000150003c211 */ /* 0x008fe400030f0c58 */
[----:B------:R-:W-:Y:S02]  /*cec0*/  @!P2 LEA R6, P6, R84, R7, 0x1 ;  /* 0x000000075406a211 */ /* 0x000fe400078c08ff */
[----:B------:R-:W-:Y:S01]  /*ced0*/  @!P3 LEA.HI.X R5, R82, R21, R87, 0x1, P5 ;  /* 0x000000155205b211 */ /* 0x000fe200028f0c57 */
[----:B------:R3:W-:Y:S01]  /*cee0*/  @!P4 ST.E.128 desc[UR8][R2.64], R8 ;  /* 0x000000080200c985 */ /* 0x0007e2000c101d08 */
[----:B------:R-:W-:-:S02]  /*cef0*/  @!P1 LEA R20, P5, R86, R7, 0x1 ;  /* 0x0000000756149211 */ /* 0x000fc400078a08ff */
[-C--:B------:R-:W-:Y:S01]  /*cf00*/  @!P2 LEA.HI.X R7, R84, R21.reuse, R83, 0x1, P6 ;  /* 0x000000155407a211 */ /* 0x080fe200030f0c53 */
[----:B------:R3:W-:Y:S01]  /*cf10*/  @!P3 ST.E.128 desc[UR8][R4.64], R32 ;  /* 0x000000200400b985 */ /* 0x0007e2000c101d08 */
[----:B------:R-:W-:-:S03]  /*cf20*/  @!P1 LEA.HI.X R21, R86, R21, R85, 0x1, P5 ;  /* 0x0000001556159211 */ /* 0x000fc600028f0c55 */
[----:B------:R3:W-:Y:S04]  /*cf30*/  @!P2 ST.E.128 desc[UR8][R6.64], R48 ;  /* 0x000000300600a985 */ /* 0x0007e8000c101d08 */
[----:B------:R3:W-:Y:S02]  /*cf40*/  @!P1 ST.E.128 desc[UR8][R20.64], R64 ;  /* 0x0000004014009985 */ /* 0x0007e4000c101d08 */
.L_x_215:
[----:B------:R-:W-:Y:S05]  /*cf50*/  BSYNC B1 ;  /* 0x0000000000017941 */ /* 0x000fea0003800000 */
.L_x_214:
[----:B---3--:R3:W0:Y:S01]  /*cf60*/  SHFL.IDX PT, R9, R22, 0x2, 0x181f ;  /* 0x00581f0016097f89 */ /* 0x00862200000e0000 */
[----:B------:R-:W-:Y:S03]  /*cf70*/  BSSY B1, `(.L_x_216) ;  /* 0x0000015000017945 */ /* 0x000fe60003800000 */
[----:B------:R3:W0:Y:S01]  /*cf80*/  SHFL.IDX PT, R5, R18, 0x2, 0x181f ;  /* 0x00581f0012057f89 */ /* 0x00062200000e0000 */
[----:B------:R-:W-:Y:S05]  /*cf90*/  @P0 BRA `(.L_x_217) ;  /* 0x0000000000480947 */ /* 0x000fea0003800000 */
[----:B------:R-:W-:Y:S01]  /*cfa0*/  ULDC UR4, c[0x0][0xac8] ;  /* 0x0002b20000047ab9 */ /* 0x000fe20000000800 */
[----:B------:R-:W-:Y:S01]  /*cfb0*/  ULDC.64 UR8, c[0x0][0x208] ;  /* 0x0000820000087ab9 */ /* 0x000fe20000000a00 */
[----:B------:R-:W-:Y:S02]  /*cfc0*/  ISETP.GE.AND P3, PT, R0, UR4, PT ;  /* 0x0000000400007c0c */ /* 0x000fe4000bf66270 */
[----:B------:R-:W-:Y:S02]  /*cfd0*/  ISETP.GE.AND P2, PT, R82, UR4, PT ;  /* 0x0000000452007c0c */ /* 0x000fe4000bf46270 */
[----:B------:R-:W-:Y:S02]  /*cfe0*/  ISETP.GE.AND P1, PT, R84, UR4, PT ;  /* 0x0000000454007c0c */ /* 0x000fe4000bf26270 */
[----:B------:R-:W-:-:S07]  /*cff0*/  ISETP.GE.AND P0, PT, R86, UR4, PT ;  /* 0x0000000456007c0c */ /* 0x000fce000bf06270 */
[-C--:B0-----:R-:W-:Y:S02]  /*d000*/  @!P3 LEA R2, P6, R0, R5.reuse, 0x1 ;  /* 0x000000050002b211 */ /* 0x081fe400078c08ff */
[-C--:B------:R-:W-:Y:S02]  /*d010*/  @!P2 LEA R4, P5, R82, R5.reuse, 0x1 ;  /* 0x000000055204a211 */ /* 0x080fe400078a08ff */
[----:B------:R-:W-:Y:S02]  /*d020*/  @!P1 LEA R6, P4, R84, R5, 0x1 ;  /* 0x0000000554069211 */ /* 0x000fe400078808ff */
[----:B------:R-:W-:Y:S02]  /*d030*/  @!P3 LEA.HI.X R3, R0, R9, R88, 0x1, P6 ;  /* 0x000000090003b211 */ /* 0x000fe400030f0c58 */
[----:B------:R-:W-:Y:S02]  /*d040*/  @!P0 LEA R8, P6, R86, R5, 0x1 ;  /* 0x0000000556088211 */ /* 0x000fe400078c08ff */
[-C--:B------:R-:W-:Y:S01]  /*d050*/  @!P2 LEA.HI.X R5, R82, R9.reuse, R87, 0x1, P5 ;  /* 0x000000095205a211 */ /* 0x080fe200028f0c57 */
[----:B------:R0:W-:Y:S01]  /*d060*/  @!P3 ST.E.128 desc[UR8][R2.64], R12 ;  /* 0x0000000c0200b985 */ /* 0x0001e2000c101d08 */
[----:B----4-:R-:W-:-:S02]  /*d070*/  @!P1 LEA.HI.X R7, R84, R9, R83, 0x1, P4 ;  /* 0x0000000954079211 */ /* 0x010fc400020f0c53 */
[----:B------:R-:W-:Y:S01]  /*d080*/  @!P0 LEA.HI.X R9, R86, R9, R85, 0x1, P6 ;  /* 0x0000000956098211 */ /* 0x000fe200030f0c55 */
[----:B------:R0:W-:Y:S04]  /*d090*/  @!P2 ST.E.128 desc[UR8][R4.64], R36 ;  /* 0x000000240400a985 */ /* 0x0001e8000c101d08 */
[----:B------:R0:W-:Y:S04]  /*d0a0*/  @!P1 ST.E.128 desc[UR8][R6.64], R52 ;  /* 0x0000003406009985 */ /* 0x0001e8000c101d08 */
[----:B------:R0:W-:Y:S02]  /*d0b0*/  @!P0 ST.E.128 desc[UR8][R8.64], R68 ;  /* 0x0000004408008985 */ /* 0x0001e4000c101d08 */
.L_x_217:
[----:B------:R-:W-:Y:S05]  /*d0c0*/  BSYNC B1 ;  /* 0x0000000000017941 */ /* 0x000fea0003800000 */
.L_x_216:
[----:B0-----:R-:W-:Y:S01]  /*d0d0*/  VIADD R2, R80, 0x60 ;  /* 0x0000006050027836 */ /* 0x001fe20000000000 */
[----:B------:R0:W0:Y:S04]  /*d0e0*/  SHFL.IDX PT, R9, R22, 0x3, 0x181f ;  /* 0x00781f0016097f89 */ /* 0x00002800000e0000 */
[----:B------:R-:W-:Y:S01]  /*d0f0*/  ISETP.GE.AND P0, PT, R2, UR12, PT ;  /* 0x0000000c02007c0c */ /* 0x000fe2000bf06270 */
[----:B------:R0:W0:-:S12]  /*d100*/  SHFL.IDX PT, R11, R18, 0x3, 0x181f ;  /* 0x00781f00120b7f89 */ /* 0x00001800000e0000 */
[----:B------:R-:W-:Y:S05]  /*d110*/  @P0 BRA `(.L_x_218) ;  /* 0x0000002800400947 */ /* 0x000fea0003800000 */
[----:B------:R-:W-:Y:S01]  /*d120*/  ULDC UR4, c[0x0][0xac8] ;  /* 0x0002b20000047ab9 */ /* 0x000fe20000000800 */
[----:B------:R-:W-:Y:S01]  /*d130*/  ULDC.64 UR8, c[0x0][0x208] ;  /* 0x0000820000087ab9 */ /* 0x000fe20000000a00 */
[----:B------:R-:W-:Y:S02]  /*d140*/  ISETP.GE.AND P3, PT, R0, UR4, PT ;  /* 0x0000000400007c0c */ /* 0x000fe4000bf66270 */
[----:B------:R-:W-:Y:S02]  /*d150*/  ISETP.GE.AND P4, PT, R82, UR4, PT ;  /* 0x0000000452007c0c */ /* 0x000fe4000bf86270 */
[----:B------:R-:W-:-:S09]  /*d160*/  ISETP.GE.AND P5, PT, R84, UR4, PT ;  /* 0x0000000454007c0c */ /* 0x000fd2000bfa6270 */
[-C--:B0-----:R-:W-:Y:S02]  /*d170*/  @!P3 LEA R2, P0, R0, R11.reuse, 0x1 ;  /* 0x0000000b0002b211 */ /* 0x081fe400078008ff */
[----:B------:R-:W-:Y:S02]  /*d180*/  @!P4 LEA R4, P1, R82, R11, 0x1 ;  /* 0x0000000b5204c211 */ /* 0x000fe400078208ff */
[----:B------:R-:W-:Y:S02]  /*d190*/  @!P3 LEA.HI.X R3, R0, R9, R88, 0x1, P0 ;  /* 0x000000090003b211 */ /* 0x000fe400000f0c58 */
[----:B------:R-:W-:Y:S02]  /*d1a0*/  ISETP.GE.AND P0, PT, R86, UR4, PT ;  /* 0x0000000456007c0c */ /* 0x000fe4000bf06270 */
[----:B------:R-:W-:Y:S01]  /*d1b0*/  @!P5 LEA R6, P2, R84, R11, 0x1 ;  /* 0x0000000b5406d211 */ /* 0x000fe200078408ff */
[----:B------:R0:W-:Y:S01]  /*d1c0*/  @!P3 ST.E.128 desc[UR8][R2.64], R24 ;  /* 0x000000180200b985 */ /* 0x0001e2000c101d08 */
[----:B------:R-:W-:-:S02]  /*d1d0*/  @!P4 LEA.HI.X R5, R82, R9, R87, 0x1, P1 ;  /* 0x000000095205c211 */ /* 0x000fc400008f0c57 */
[----:B----4-:R-:W-:-:S03]  /*d1e0*/  @!P5 LEA.HI.X R7, R84, R9, R83, 0x1, P2 ;  /* 0x000000095407d211 */ /* 0x010fc600010f0c53 */
[----:B------:R0:W-:Y:S04]  /*d1f0*/  @!P4 ST.E.128 desc[UR8][R4.64], R40 ;  /* 0x000000280400c985 */ /* 0x0001e8000c101d08 */
[----:B------:R0:W-:Y:S01]  /*d200*/  @!P5 ST.E.128 desc[UR8][R6.64], R56 ;  /* 0x000000380600d985 */ /* 0x0001e2000c101d08 */
[----:B------:R-:W-:Y:S05]  /*d210*/  @P0 BRA `(.L_x_218) ;  /* 0x0000002800000947 */ /* 0x000fea0003800000 */
[----:B0-----:R-:W-:Y:S01]  /*d220*/  LEA R2, P0, R86, R11, 0x1 ;  /* 0x0000000b56027211 */ /* 0x001fe200078008ff */
[----:B------:R-:W-:-:S03]  /*d230*/  ULDC.64 UR8, c[0x0][0x208] ;  /* 0x0000820000087ab9 */ /* 0x000fc60000000a00 */
[----:B------:R-:W-:-:S05]  /*d240*/  LEA.HI.X R3, R86, R9, R85, 0x1, P0 ;  /* 0x0000000956037211 */ /* 0x000fca00000f0c55 */
[----:B------:R0:W-:Y:S01]  /*d250*/  ST.E.128 desc[UR8][R2.64], R72 ;  /* 0x0000004802007985 */ /* 0x0001e2000c101d08 */
[----:B------:R-:W-:Y:S05]  /*d260*/  BRA `(.L_x_218) ;  /* 0x0000002400ec7947 */ /* 0x000fea0003800000 */
.L_x_211:
[----:B------:R-:W-:Y:S01]  /*d270*/  ULDC.64 UR14, c[0x0][0xb08] ;  /* 0x0002c200000e7ab9 */ /* 0x000fe20000000a00 */
[----:B------:R-:W-:Y:S01]  /*d280*/  R2UR UR19, R213 ;  /* 0x00000000d51372ca */ /* 0x000fe200000e0000 */
[----:B------:R-:W-:Y:S01]  /*d290*/  UIMAD UR13, UR16, UR14, URZ ;  /* 0x0000000e100d72a4 */ /* 0x000fe2000f8e023f */
[----:B------:R-:W-:Y:S01]  /*d2a0*/  R2UR UR18, R212 ;  /* 0x00000000d41272ca */ /* 0x000fe200000e0000 */
[----:B------:R-:W-:Y:S01]  /*d2b0*/  UIMAD.WIDE.U32 UR10, UR4, UR14, URZ ;  /* 0x0000000e040a72a5 */ /* 0x000fe2000f8e003f */
[----:B------:R-:W-:Y:S01]  /*d2c0*/  IMAD.MOV.U32 R5, RZ, RZ, R8 ;  /* 0x000000ffff057224 */ /* 0x000fe200078e0008 */
[----:B------:R-:W-:Y:S01]  /*d2d0*/  UIMAD UR13, UR4, UR15, UR13 ;  /* 0x0000000f040d72a4 */ /* 0x000fe2000f8e020d */
[----:B------:R-:W-:Y:S01]  /*d2e0*/  ISETP.GE.AND P0, PT, R12, UR12, PT ;  /* 0x0000000c0c007c0c */ /* 0x000fe2000bf06270 */
[----:B------:R-:W-:Y:S01]  /*d2f0*/  USHF.R.S32.HI UR4, URZ, 0x1f, UR9 ;  /* 0x0000001f3f047899 */ /* 0x000fe20008011409 */
[C---:B------:R-:W-:Y:S01]  /*d300*/  VIADD R176, R19.reuse, 0x18 ;  /* 0x0000001813b07836 */ /* 0x040fe20000000000 */
[----:B------:R-:W-:Y:S01]  /*d310*/  UIADD3 UR11, UR11, UR13, URZ ;  /* 0x0000000d0b0b7290 */ /* 0x000fe2000fffe03f */
[C---:B------:R-:W-:Y:S01]  /*d320*/  VIADD R178, R19.reuse, 0x10 ;  /* 0x0000001013b27836 */ /* 0x040fe20000000000 */
[----:B------:R-:W-:Y:S01]  /*d330*/  ULDC.64 UR14, c[0x0][0xb38] ;  /* 0x0002ce00000e7ab9 */ /* 0x000fe20000000a00 */
[----:B------:R-:W-:Y:S01]  /*d340*/  ULDC.64 UR16, c[0x0][0xb40] ;  /* 0x0002d00000107ab9 */ /* 0x000fe20000000a00 */
[----:B------:R-:W-:Y:S01]  /*d350*/  UIMAD.WIDE.U32 UR10, UR19, UR14, UR10 ;  /* 0x0000000e130a72a5 */ /* 0x000fe2000f8e000a */
[----:B------:R-:W-:Y:S01]  /*d360*/  VIADD R180, R19, 0x8 ;  /* 0x0000000813b47836 */ /* 0x000fe20000000000 */
[----:B------:R-:W-:Y:S01]  /*d370*/  UIMAD UR4, UR4, UR16, URZ ;  /* 0x00000010040472a4 */ /* 0x000fe2000f8e023f */
[----:B------:R-:W-:Y:S01]  /*d380*/  BSSY B1, `(.L_x_219) ;  /* 0x00000cc000017945 */ /* 0x000fe20003800000 */
[----:B------:R-:W-:Y:S01]  /*d390*/  UIMAD UR11, UR19, UR15, UR11 ;  /* 0x0000000f130b72a4 */ /* 0x000fe2000f8e020b */
[----:B------:R-:W-:Y:S01]  /*d3a0*/  SHF.R.S32.HI R22, RZ, 0x1f, R214 ;  /* 0x0000001fff167819 */ /* 0x000fe200000114d6 */
[----:B------:R-:W-:Y:S01]  /*d3b0*/  UIMAD UR4, UR9, UR17, UR4 ;  /* 0x00000011090472a4 */ /* 0x000fe2000f8e0204 */
[----:B------:R-:W-:Y:S01]  /*d3c0*/  SHF.R.S32.HI R152, RZ, 0x1f, R215 ;  /* 0x0000001fff987819 */ /* 0x000fe200000114d7 */
[----:B------:R-:W-:Y:S01]  /*d3d0*/  UIMAD.WIDE.U32 UR10, UR9, UR16, UR10 ;  /* 0x00000010090a72a5 */ /* 0x000fe2000f8e000a */
[----:B------:R-:W-:Y:S01]  /*d3e0*/  SHF.R.S32.HI R153, RZ, 0x1f, R216 ;  /* 0x0000001fff997819 */ /* 0x000fe200000114d8 */
[----:B------:R-:W-:Y:S01]  /*d3f0*/  ULDC.64 UR14, c[0x0][0xb48] ;  /* 0x0002d200000e7ab9 */ /* 0x000fe20000000a00 */
[----:B------:R-:W-:Y:S01]  /*d400*/  @UP1 ULDC UR9, c[0x0][0xbec] ;  /* 0x0002fb0000091ab9 */ /* 0x000fe20000000800 */
[----:B------:R-:W-:Y:S01]  /*d410*/  UIADD3 UR11, UR11, UR4, URZ ;  /* 0x000000040b0b7290 */ /* 0x000fe2000fffe03f */
[----:B------:R-:W-:Y:S01]  /*d420*/  @P1 IMAD.HI.U32 R0, R8, UR9, RZ ;  /* 0x0000000908001c27 */ /* 0x000fe2000f8e00ff */
[----:B------:R-:W-:Y:S01]  /*d430*/  UIADD3 UR8, UR8, 0x38820, URZ ;  /* 0x0003882008087890 */ /* 0x000fe2000fffe03f */
[----:B------:R-:W-:Y:S01]  /*d440*/  SHF.R.S32.HI R154, RZ, 0x1f, R217 ;  /* 0x0000001fff9a7819 */ /* 0x000fe200000114d9 */
[----:B------:R-:W-:Y:S01]  /*d450*/  @UP1 ULDC UR4, c[0x0][0xbf0] ;  /* 0x0002fc0000041ab9 */ /* 0x000fe20000000800 */
[----:B------:R-:W-:Y:S01]  /*d460*/  UIMAD.WIDE.U32 UR10, UR18, UR14, UR10 ;  /* 0x0000000e120a72a5 */ /* 0x000fe2000f8e000a */
[----:B------:R-:W-:Y:S01]  /*d470*/  @P1 SHF.R.U32.HI R5, RZ, UR4, R0 ;  /* 0x00000004ff051c19 */ /* 0x000fe20008011600 */
[----:B------:R-:W-:Y:S01]  /*d480*/  UPRMT UR8, URZ, 0x654, UR8 ;  /* 0x000006543f087896 */ /* 0x000fe20008000008 */
[----:B------:R-:W-:Y:S01]  /*d490*/  SHF.R.S32.HI R155, RZ, 0x1f, R218 ;  /* 0x0000001fff9b7819 */ /* 0x000fe200000114da */
[----:B------:R-:W-:Y:S01]  /*d4a0*/  UIMAD UR4, UR18, UR15, UR11 ;  /* 0x0000000f120472a4 */ /* 0x000fe2000f8e020b */
[--C-:B------:R-:W-:Y:S01]  /*d4b0*/  SHF.R.S32.HI R0, RZ, 0x1f, R5.reuse ;  /* 0x0000001fff007819 */ /* 0x100fe20000011405 */
[----:B------:R-:W-:Y:S01]  /*d4c0*/  IMAD.MOV R7, RZ, RZ, -R5 ;  /* 0x000000ffff077224 */ /* 0x000fe200078e0a05 */
[----:B------:R-:W-:Y:S01]  /*d4d0*/  ULDC.64 UR14, c[0x0][0xb30] ;  /* 0x0002cc00000e7ab9 */ /* 0x000fe20000000a00 */
[----:B------:R-:W-:Y:S01]  /*d4e0*/  IMAD.U32 R3, RZ, RZ, UR11 ;  /* 0x0000000bff037e24 */ /* 0x000fe2000f8e00ff */
[----:B------:R-:W-:Y:S01]  /*d4f0*/  SHF.R.S32.HI R156, RZ, 0x1f, R219 ;  /* 0x0000001fff9c7819 */ /* 0x000fe200000114db */
[----:B------:R-:W-:Y:S01]  /*d500*/  IMAD R7, R7, UR20, R8 ;  /* 0x0000001407077c24 */ /* 0x000fe2000f8e0208 */
[----:B------:R-:W-:Y:S01]  /*d510*/  SYNCS.ARRIVE.TRANS64.RED.A1T0 RZ, [UR8], RZ ;  /* 0x000000ffffff79a7 */ /* 0x000fe20008100408 */
[----:B------:R-:W-:Y:S01]  /*d520*/  IMAD R0, R0, UR14, RZ ;  /* 0x0000000e00007c24 */ /* 0x000fe2000f8e02ff */
[----:B------:R-:W-:Y:S01]  /*d530*/  SHF.R.S32.HI R157, RZ, 0x1f, R220 ;  /* 0x0000001fff9d7819 */ /* 0x000fe200000114dc */
[----:B------:R-:W-:Y:S01]  /*d540*/  IMAD.U32 R2, RZ, RZ, UR10 ;  /* 0x0000000aff027e24 */ /* 0x000fe2000f8e00ff */
[----:B------:R-:W-:Y:S01]  /*d550*/  ULDC.64 UR10, c[0x0][0xb28] ;  /* 0x0002ca00000a7ab9 */ /* 0x000fe20000000a00 */
[----:B------:R-:W-:Y:S01]  /*d560*/  IMAD.U32 R3, RZ, RZ, UR4 ;  /* 0x00000004ff037e24 */ /* 0x000fe2000f8e00ff */
[----:B------:R-:W-:Y:S01]  /*d570*/  SHF.R.S32.HI R158, RZ, 0x1f, R221 ;  /* 0x0000001fff9e7819 */ /* 0x000fe200000114dd */
[C---:B------:R-:W-:Y:S01]  /*d580*/  IMAD R9, R5.reuse, UR15, R0 ;  /* 0x0000000f05097c24 */ /* 0x040fe2000f8e0200 */
[----:B------:R-:W-:Y:S01]  /*d590*/  SHF.R.S32.HI R0, RZ, 0x1f, R7 ;  /* 0x0000001fff007819 */ /* 0x000fe20000011407 */
[----:B------:R-:W-:Y:S01]  /*d5a0*/  IMAD.WIDE.U32 R2, R5, UR14, R2 ;  /* 0x0000000e05027c25 */ /* 0x000fe2000f8e0002 */
[----:B------:R-:W-:-:S02]  /*d5b0*/  SHF.R.S32.HI R159, RZ, 0x1f, R222 ;  /* 0x0000001fff9f7819 */ /* 0x000fc400000114de */
[----:B------:R-:W-:Y:S01]  /*d5c0*/  SHF.R.S32.HI R160, RZ, 0x1f, R223 ;  /* 0x0000001fffa07819 */ /* 0x000fe200000114df */
[----:B------:R-:W-:Y:S01]  /*d5d0*/  IMAD R0, R0, UR10, RZ ;  /* 0x0000000a00007c24 */ /* 0x000fe2000f8e02ff */
[----:B------:R-:W-:Y:S01]  /*d5e0*/  SHF.R.S32.HI R161, RZ, 0x1f, R224 ;  /* 0x0000001fffa17819 */ /* 0x000fe200000114e0 */
[----:B------:R-:W-:Y:S01]  /*d5f0*/  IMAD.IADD R3, R3, 0x1, R9 ;  /* 0x0000000103037824 */ /* 0x000fe200078e0209 */
[----:B------:R-:W-:Y:S01]  /*d600*/  SHF.R.S32.HI R162, RZ, 0x1f, R225 ;  /* 0x0000001fffa27819 */ /* 0x000fe200000114e1 */
[C---:B------:R-:W-:Y:S01]  /*d610*/  IMAD R11, R7.reuse, UR11, R0 ;  /* 0x0000000b070b7c24 */ /* 0x040fe2000f8e0200 */
[----:B------:R-:W-:Y:S01]  /*d620*/  SHF.R.S32.HI R163, RZ, 0x1f, R226 ;  /* 0x0000001fffa37819 */ /* 0x000fe200000114e2 */
[----:B------:R-:W-:Y:S01]  /*d630*/  IMAD.WIDE.U32 R2, R7, UR10, R2 ;  /* 0x0000000a07027c25 */ /* 0x000fe2000f8e0002 */
[----:B------:R-:W-:Y:S01]  /*d640*/  ULDC.64 UR10, c[0x0][0xb00] ;  /* 0x0002c000000a7ab9 */ /* 0x000fe20000000a00 */
[----:B------:R-:W-:Y:S02]  /*d650*/  SHF.R.S32.HI R164, RZ, 0x1f, R227 ;  /* 0x0000001fffa47819 */ /* 0x000fe400000114e3 */
[----:B------:R-:W-:Y:S01]  /*d660*/  IMAD.IADD R11, R3, 0x1, R11 ;  /* 0x00000001030b7824 */ /* 0x000fe200078e020b */
[C---:B------:R-:W-:Y:S01]  /*d670*/  LEA R0, P1, R2.reuse, UR10, 0x2 ;  /* 0x0000000a02007c11 */ /* 0x040fe2000f8210ff */
[C---:B------:R-:W-:Y:S01]  /*d680*/  VIADD R175, R19.reuse, 0x18 ;  /* 0x0000001813af7836 */ /* 0x040fe20000000000 */
[----:B------:R-:W-:Y:S01]  /*d690*/  SHF.R.S32.HI R165, RZ, 0x1f, R228 ;  /* 0x0000001fffa57819 */ /* 0x000fe200000114e4 */
[C---:B------:R-:W-:Y:S01]  /*d6a0*/  VIADD R177, R19.reuse, 0x10 ;  /* 0x0000001013b17836 */ /* 0x040fe20000000000 */
[----:B------:R-:W-:Y:S01]  /*d6b0*/  LEA.HI.X R11, R2, UR11, R11, 0x2, P1 ;  /* 0x0000000b020b7c11 */ /* 0x000fe200088f140b */
[----:B------:R-:W-:Y:S01]  /*d6c0*/  VIADD R179, R19, 0x8 ;  /* 0x0000000813b37836 */ /* 0x000fe20000000000 */
[----:B------:R0:W1:Y:S01]  /*d6d0*/  SHFL.IDX PT, R2, R0, RZ, 0x1c1f ;  /* 0x001c1fff00027589 */ /* 0x00006200000e0000 */
[----:B------:R-:W-:-:S02]  /*d6e0*/  SHF.R.S32.HI R166, RZ, 0x1f, R229 ;  /* 0x0000001fffa67819 */ /* 0x000fc400000114e5 */
[----:B------:R-:W-:Y:S01]  /*d6f0*/  SHF.R.S32.HI R167, RZ, 0x1f, R230 ;  /* 0x0000001fffa77819 */ /* 0x000fe200000114e6 */
[----:B------:R0:W2:Y:S01]  /*d700*/  SHFL.IDX PT, R3, R11, RZ, 0x1c1f ;  /* 0x001c1fff0b037589 */ /* 0x0000a200000e0000 */
[----:B------:R-:W-:Y:S02]  /*d710*/  SHF.R.S32.HI R168, RZ, 0x1f, R231 ;  /* 0x0000001fffa87819 */ /* 0x000fe400000114e7 */
[----:B------:R-:W-:Y:S02]  /*d720*/  SHF.R.S32.HI R169, RZ, 0x1f, R232 ;  /* 0x0000001fffa97819 */ /* 0x000fe400000114e8 */
[----:B------:R-:W-:Y:S02]  /*d730*/  SHF.R.S32.HI R170, RZ, 0x1f, R233 ;  /* 0x0000001fffaa7819 */ /* 0x000fe400000114e9 */
[----:B------:R-:W-:Y:S02]  /*d740*/  SHF.R.S32.HI R171, RZ, 0x1f, R234 ;  /* 0x0000001fffab7819 */ /* 0x000fe400000114ea */
[----:B------:R-:W-:-:S02]  /*d750*/  SHF.R.S32.HI R172, RZ, 0x1f, R235 ;  /* 0x0000001fffac7819 */ /* 0x000fc400000114eb */
[----:B------:R-:W-:Y:S02]  /*d760*/  SHF.R.S32.HI R173, RZ, 0x1f, R236 ;  /* 0x0000001fffad7819 */ /* 0x000fe400000114ec */
[----:B------:R-:W-:Y:S02]  /*d770*/  SHF.R.S32.HI R174, RZ, 0x1f, R237 ;  /* 0x0000001fffae7819 */ /* 0x000fe400000114ed */
[----:B------:R-:W-:Y:S02]  /*d780*/  SHF.R.S32.HI R176, RZ, 0x1f, R176 ;  /* 0x0000001fffb07819 */ /* 0x000fe400000114b0 */
[----:B------:R-:W-:Y:S02]  /*d790*/  SHF.R.S32.HI R178, RZ, 0x1f, R178 ;  /* 0x0000001fffb27819 */ /* 0x000fe400000114b2 */
[----:B------:R-:W-:Y:S01]  /*d7a0*/  SHF.R.S32.HI R180, RZ, 0x1f, R180 ;  /* 0x0000001fffb47819 */ /* 0x000fe200000114b4 */
[----:B01----:R-:W-:Y:S06]  /*d7b0*/  @P0 BRA `(.L_x_220) ;  /* 0x0000000800200947 */ /* 0x003fec0003800000 */
[----:B------:R-:W-:Y:S01]  /*d7c0*/  ULDC UR4, c[0x0][0xac8] ;  /* 0x0002b20000047ab9 */ /* 0x000fe20000000800 */
[----:B------:R-:W-:Y:S01]  /*d7d0*/  ULDC.64 UR8, c[0x0][0x208] ;  /* 0x0000820000087ab9 */ /* 0x000fe20000000a00 */
[----:B------:R-:W-:Y:S02]  /*d7e0*/  ISETP.GE.AND P4, PT, R179, UR4, PT ;  /* 0x00000004b3007c0c */ /* 0x000fe4000bf86270 */
[----:B------:R-:W-:Y:S02]  /*d7f0*/  ISETP.GE.AND P3, PT, R177, UR4, PT ;  /* 0x00000004b1007c0c */ /* 0x000fe4000bf66270 */
[----:B------:R-:W-:Y:S02]  /*d800*/  ISETP.GE.AND P5, PT, R19, UR4, PT ;  /* 0x0000000413007c0c */ /* 0x000fe4000bfa6270 */
[----:B------:R-:W-:Y:S02]  /*d810*/  ISETP.GE.AND P1, PT, R237, UR4, PT ;  /* 0x00000004ed007c0c */ /* 0x000fe4000bf26270 */
[----:B------:R-:W-:-:S05]  /*d820*/  ISETP.GE.AND P0, PT, R175, UR4, PT ;  /* 0x00000004af007c0c */ /* 0x000fca000bf06270 */
[-C--:B------:R-:W-:Y:S02]  /*d830*/  @!P4 LEA R4, P2, R179, R2.reuse, 0x2 ;  /* 0x00000002b304c211 */ /* 0x080fe400078410ff */
[----:B------:R-:W-:Y:S02]  /*d840*/  @!P3 LEA R6, P6, R177, R2, 0x2 ;  /* 0x00000002b106b211 */ /* 0x000fe400078c10ff */
[----:B--2---:R-:W-:Y:S01]  /*d850*/  @!P5 IMAD.WIDE R8, R19, 0x4, R2 ;  /* 0x000000041308d825 */ /* 0x004fe200078e0202 */
[-C--:B------:R-:W-:Y:S02]  /*d860*/  @!P4 LEA.HI.X R5, R179, R3.reuse, R180, 0x2, P2 ;  /* 0x00000003b305c211 */ /* 0x080fe400010f14b4 */
[----:B------:R-:W-:Y:S02]  /*d870*/  ISETP.GE.AND P2, PT, R236, UR4, PT ;  /* 0x00000004ec007c0c */ /* 0x000fe4000bf46270 */
[----:B------:R-:W-:Y:S01]  /*d880*/  @!P3 LEA.HI.X R7, R177, R3, R178, 0x2, P6 ;  /* 0x00000003b107b211 */ /* 0x000fe200030f14b2 */
[----:B------:R-:W-:Y:S04]  /*d890*/  @!P5 ST.E.64 desc[UR8][R8.64], R24 ;  /* 0x000000180800d985 */ /* 0x000fe8000c101b08 */
[----:B------:R0:W-:Y:S01]  /*d8a0*/  @!P4 ST.E.64 desc[UR8][R4.64], R28 ;  /* 0x0000001c0400c985 */ /* 0x0001e2000c101b08 */
[----:B------:R-:W-:-:S03]  /*d8b0*/  ISETP.GE.AND P4, PT, R234, UR4, PT ;  /* 0x00000004ea007c0c */ /* 0x000fc6000bf86270 */
[----:B------:R1:W-:Y:S01]  /*d8c0*/  @!P3 ST.E.64 desc[UR8][R6.64], R32 ;  /* 0x000000200600b985 */ /* 0x0003e2000c101b08 */
[----:B------:R-:W-:Y:S02]  /*d8d0*/  ISETP.GE.AND P3, PT, R235, UR4, PT ;  /* 0x00000004eb007c0c */ /* 0x000fe4000bf66270 */
[-C--:B0-----:R-:W-:Y:S02]  /*d8e0*/  @!P0 LEA R4, P6, R175, R2.reuse, 0x2 ;  /* 0x00000002af048211 */ /* 0x081fe400078c10ff */
[-C--:B-1----:R-:W-:Y:S01]  /*d8f0*/  @!P1 LEA R6, P5, R237, R2.reuse, 0x2 ;  /* 0x00000002ed069211 */ /* 0x082fe200078a10ff */
[----:B------:R-:W-:Y:S01]  /*d900*/  VIADD R33, R19, 0xe8 ;  /* 0x000000e813217836 */ /* 0x000fe20000000000 */
[-C--:B------:R-:W-:Y:S02]  /*d910*/  @!P0 LEA.HI.X R5, R175, R3.reuse, R176, 0x2, P6 ;  /* 0x00000003af058211 */ /* 0x080fe400030f14b0 */
[----:B------:R-:W-:Y:S02]  /*d920*/  @!P1 LEA.HI.X R7, R237, R3, R174, 0x2, P5 ;  /* 0x00000003ed079211 */ /* 0x000fe400028f14ae */
[----:B------:R-:W-:Y:S01]  /*d930*/  ISETP.GE.AND P5, PT, R233, UR4, PT ;  /* 0x00000004e9007c0c */ /* 0x000fe2000bfa6270 */
[----:B------:R0:W-:Y:S01]  /*d940*/  @!P0 ST.E.64 desc[UR8][R4.64], R36 ;  /* 0x0000002404008985 */ /* 0x0001e2000c101b08 */
[----:B------:R-:W-:-:S02]  /*d950*/  @!P2 LEA R8, P6, R236, R2, 0x2 ;  /* 0x00000002ec08a211 */ /* 0x000fc400078c10ff */
[----:B------:R-:W-:Y:S01]  /*d960*/  ISETP.GE.AND P0, PT, R232, UR4, PT ;  /* 0x00000004e8007c0c */ /* 0x000fe2000bf06270 */
[----:B------:R1:W-:Y:S01]  /*d970*/  @!P1 ST.E.64 desc[UR8][R6.64], R40 ;  /* 0x0000002806009985 */ /* 0x0003e2000c101b08 */
[----:B------:R-:W-:Y:S02]  /*d980*/  @!P2 LEA.HI.X R9, R236, R3, R173, 0x2, P6 ;  /* 0x00000003ec09a211 */ /* 0x000fe400030f14ad */
[----:B------:R-:W-:-:S03]  /*d990*/  ISETP.GE.AND P1, PT, R231, UR4, PT ;  /* 0x00000004e7007c0c */ /* 0x000fc6000bf26270 */
[----:B------:R2:W-:Y:S01]  /*d9a0*/  @!P2 ST.E.64 desc[UR8][R8.64], R44 ;  /* 0x0000002c0800a985 */ /* 0x0005e2000c101b08 */
[CC--:B0-----:R-:W-:Y:S02]  /*d9b0*/  @!P3 LEA R4, P6, R235.reuse, R2.reuse, 0x2 ;  /* 0x00000002eb04b211 */ /* 0x0c1fe400078c10ff */
[CC--:B-1----:R-:W-:Y:S02]  /*d9c0*/  @!P4 LEA R6, P2, R234.reuse, R2.reuse, 0x2 ;  /* 0x00000002ea06c211 */ /* 0x0c2fe400078410ff */
[-C--:B------:R-:W-:Y:S02]  /*d9d0*/  @!P3 LEA.HI.X R5, R235, R3.reuse, R172, 0x2, P6 ;  /* 0x00000003eb05b211 */ /* 0x080fe400030f14ac */
[----:B------:R-:W-:Y:S02]  /*d9e0*/  @!P4 LEA.HI.X R7, R234, R3, R171, 0x2, P2 ;  /* 0x00000003ea07c211 */ /* 0x000fe400010f14ab */
[----:B--2---:R-:W-:Y:S01]  /*d9f0*/  @!P5 LEA R8, P6, R233, R2, 0x2 ;  /* 0x00000002e908d211 */ /* 0x004fe200078c10ff */
[----:B------:R0:W-:Y:S01]  /*da00*/  @!P3 ST.E.64 desc[UR8][R4.64], R48 ;  /* 0x000000300400b985 */ /* 0x0001e2000c101b08 */
[----:B------:R-:W-:-:S02]  /*da10*/  ISETP.GE.AND P2, PT, R230, UR4, PT ;  /* 0x00000004e6007c0c */ /* 0x000fc4000bf46270 */
[----:B------:R-:W-:Y:S01]  /*da20*/  @!P5 LEA.HI.X R9, R233, R3, R170, 0x2, P6 ;  /* 0x00000003e909d211 */ /* 0x000fe200030f14aa */
[----:B------:R1:W-:Y:S01]  /*da30*/  @!P4 ST.E.64 desc[UR8][R6.64], R52 ;  /* 0x000000340600c985 */ /* 0x0003e2000c101b08 */
[----:B------:R-:W-:-:S03]  /*da40*/  ISETP.GE.AND P3, PT, R229, UR4, PT ;  /* 0x00000004e5007c0c */ /* 0x000fc6000bf66270 */
[----:B------:R2:W-:Y:S01]  /*da50*/  @!P5 ST.E.64 desc[UR8][R8.64], R56 ;  /* 0x000000380800d985 */ /* 0x0005e2000c101b08 */
[CC--:B0-----:R-:W-:Y:S02]  /*da60*/  @!P0 LEA R4, P4, R232.reuse, R2.reuse, 0x2 ;  /* 0x00000002e8048211 */ /* 0x0c1fe400078810ff */
[C---:B-1----:R-:W-:Y:S02]  /*da70*/  @!P1 LEA R6, P5, R231.reuse, R2, 0x2 ;  /* 0x00000002e7069211 */ /* 0x042fe400078a10ff */
[-C--:B------:R-:W-:Y:S02]  /*da80*/  @!P0 LEA.HI.X R5, R232, R3.reuse, R169, 0x2, P4 ;  /* 0x00000003e8058211 */ /* 0x080fe400020f14a9 */
[----:B------:R-:W-:Y:S02]  /*da90*/  ISETP.GE.AND P4, PT, R228, UR4, PT ;  /* 0x00000004e4007c0c */ /* 0x000fe4000bf86270 */
[----:B------:R-:W-:Y:S01]  /*daa0*/  @!P1 LEA.HI.X R7, R231, R3, R168, 0x2, P5 ;  /* 0x00000003e7079211 */ /* 0x000fe200028f14a8 */
[----:B------:R0:W-:Y:S01]  /*dab0*/  @!P0 ST.E.64 desc[UR8][R4.64], R60 ;  /* 0x0000003c04008985 */ /* 0x0001e2000c101b08 */
[----:B------:R-:W-:-:S02]  /*dac0*/  ISETP.GE.AND P5, PT, R227, UR4, PT ;  /* 0x00000004e3007c0c */ /* 0x000fc4000bfa6270 */
[C---:B--2---:R-:W-:Y:S01]  /*dad0*/  @!P2 LEA R8, P6, R230.reuse, R2, 0x2 ;  /* 0x00000002e608a211 */ /* 0x044fe200078c10ff */
[----:B------:R1:W-:Y:S01]  /*dae0*/  @!P1 ST.E.64 desc[UR8][R6.64], R64 ;  /* 0x0000004006009985 */ /* 0x0003e2000c101b08 */
[----:B------:R-:W-:Y:S02]  /*daf0*/  ISETP.GE.AND P1, PT, R225, UR4, PT ;  /* 0x00000004e1007c0c */ /* 0x000fe4000bf26270 */
[----:B------:R-:W-:Y:S02]  /*db00*/  @!P2 LEA.HI.X R9, R230, R3, R167, 0x2, P6 ;  /* 0x00000003e609a211 */ /* 0x000fe400030f14a7 */
[----:B------:R-:W-:-:S03]  /*db10*/  ISETP.GE.AND P0, PT, R226, UR4, PT ;  /* 0x00000004e2007c0c */ /* 0x000fc6000bf06270 */
[----:B------:R2:W-:Y:S01]  /*db20*/  @!P2 ST.E.64 desc[UR8][R8.64], R68 ;  /* 0x000000440800a985 */ /* 0x0005e2000c101b08 */
[CC--:B0-----:R-:W-:Y:S02]  /*db30*/  @!P3 LEA R4, P6, R229.reuse, R2.reuse, 0x2 ;  /* 0x00000002e504b211 */ /* 0x0c1fe400078c10ff */
[CC--:B-1----:R-:W-:Y:S02]  /*db40*/  @!P4 LEA R6, P2, R228.reuse, R2.reuse, 0x2 ;  /* 0x00000002e406c211 */ /* 0x0c2fe400078410ff */
[-C--:B------:R-:W-:Y:S02]  /*db50*/  @!P3 LEA.HI.X R5, R229, R3.reuse, R166, 0x2, P6 ;  /* 0x00000003e505b211 */ /* 0x080fe400030f14a6 */
[----:B------:R-:W-:Y:S02]  /*db60*/  @!P4 LEA.HI.X R7, R228, R3, R165, 0x2, P2 ;  /* 0x00000003e407c211 */ /* 0x000fe400010f14a5 */
[----:B------:R-:W-:Y:S01]  /*db70*/  ISETP.GE.AND P2, PT, R224, UR4, PT ;  /* 0x00000004e0007c0c */ /* 0x000fe2000bf46270 */
[----:B------:R0:W-:Y:S01]  /*db80*/  @!P3 ST.E.64 desc[UR8][R4.64], R72 ;  /* 0x000000480400b985 */ /* 0x0001e2000c101b08 */
[----:B--2---:R-:W-:-:S03]  /*db90*/  @!P5 LEA R8, P6, R227, R2, 0x2 ;  /* 0x00000002e308d211 */ /* 0x004fc600078c10ff */
[----:B------:R1:W-:Y:S01]  /*dba0*/  @!P4 ST.E.64 desc[UR8][R6.64], R76 ;  /* 0x0000004c0600c985 */ /* 0x0003e2000c101b08 */
[----:B------:R-:W-:Y:S02]  /*dbb0*/  @!P5 LEA.HI.X R9, R227, R3, R164, 0x2, P6 ;  /* 0x00000003e309d211 */ /* 0x000fe400030f14a4 */
[----:B------:R-:W-:-:S03]  /*dbc0*/  ISETP.GE.AND P4, PT, R222, UR4, PT ;  /* 0x00000004de007c0c */ /* 0x000fc6000bf86270 */
[----:B------:R2:W-:Y:S01]  /*dbd0*/  @!P5 ST.E.64 desc[UR8][R8.64], R80 ;  /* 0x000000500800d985 */ /* 0x0005e2000c101b08 */
[----:B------:R-:W-:Y:S02]  /*dbe0*/  ISETP.GE.AND P5, PT, R223, UR4, PT ;  /* 0x00000004df007c0c */ /* 0x000fe4000bfa6270 */
        /* <DEDUP_REMOVED lines=8> */
[----:B------:R-:W-:-:S05]  /*dc70*/  @!P2 LEA.HI.X R9, R224, R3, R161, 0x2, P6 ;  /* 0x00000003e009a211 */ /* 0x000fca00030f14a1 */
[----:B------:R2:W-:Y:S01]  /*dc80*/  @!P2 ST.E.64 desc[UR8][R8.64], R92 ;  /* 0x0000005c0800a985 */ /* 0x0005e2000c101b08 */
[----:B------:R-:W-:Y:S02]  /*dc90*/  ISETP.GE.AND P2, PT, R220, UR4, PT ;  /* 0x00000004dc007c0c */ /* 0x000fe4000bf46270 */
[CC--:B0-----:R-:W-:Y:S02]  /*dca0*/  @!P5 LEA R4, P1, R223.reuse, R2.reuse, 0x2 ;  /* 0x00000002df04d211 */ /* 0x0c1fe400078210ff */
[CC--:B-1----:R-:W-:Y:S02]  /*dcb0*/  @!P4 LEA R6, P0, R222.reuse, R2.reuse, 0x2 ;  /* 0x00000002de06c211 */ /* 0x0c2fe400078010ff */
[-C--:B------:R-:W-:Y:S02]  /*dcc0*/  @!P5 LEA.HI.X R5, R223, R3.reuse, R160, 0x2, P1 ;  /* 0x00000003df05d211 */ /* 0x080fe400008f14a0 */
[----:B------:R-:W-:Y:S02]  /*dcd0*/  ISETP.GE.AND P1, PT, R219, UR4, PT ;  /* 0x00000004db007c0c */ /* 0x000fe4000bf26270 */
[----:B--2---:R-:W-:Y:S01]  /*dce0*/  @!P3 LEA R8, P6, R221, R2, 0x2 ;  /* 0x00000002dd08b211 */ /* 0x004fe200078c10ff */
[----:B------:R-:W-:Y:S01]  /*dcf0*/  @!P5 ST.E.64 desc[UR8][R4.64], R96 ;  /* 0x000000600400d985 */ /* 0x000fe2000c101b08 */
[----:B------:R-:W-:-:S02]  /*dd00*/  @!P4 LEA.HI.X R7, R222, R3, R159, 0x2, P0 ;  /* 0x00000003de07c211 */ /* 0x000fc400000f149f */
[----:B------:R-:W-:Y:S02]  /*dd10*/  @!P3 LEA.HI.X R9, R221, R3, R158, 0x2, P6 ;  /* 0x00000003dd09b211 */ /* 0x000fe400030f149e */
[----:B------:R-:W-:Y:S01]  /*dd20*/  ISETP.GE.AND P0, PT, R218, UR4, PT ;  /* 0x00000004da007c0c */ /* 0x000fe2000bf06270 */
[----:B------:R-:W-:Y:S01]  /*dd30*/  @!P4 ST.E.64 desc[UR8][R6.64], R100 ;  /* 0x000000640600c985 */ /* 0x000fe2000c101b08 */
[-C--:B------:R-:W-:Y:S02]  /*dd40*/  @!P2 LEA R12, P6, R220, R2.reuse, 0x2 ;  /* 0x00000002dc0ca211 */ /* 0x080fe400078c10ff */
[----:B------:R-:W-:Y:S01]  /*dd50*/  ISETP.GE.AND P4, PT, R216, UR4, PT ;  /* 0x00000004d8007c0c */ /* 0x000fe2000bf86270 */
[----:B------:R0:W-:Y:S01]  /*dd60*/  @!P3 ST.E.64 desc[UR8][R8.64], R104 ;  /* 0x000000680800b985 */ /* 0x0001e2000c101b08 */
[----:B------:R-:W-:Y:S02]  /*dd70*/  ISETP.GE.AND P3, PT, R217, UR4, PT ;  /* 0x00000004d9007c0c */ /* 0x000fe4000bf66270 */
[----:B------:R-:W-:-:S02]  /*dd80*/  @!P1 LEA R14, P5, R219, R2, 0x2 ;  /* 0x00000002db0e9211 */ /* 0x000fc400078a10ff */
[-C--:B------:R-:W-:Y:S02]  /*dd90*/  @!P2 LEA.HI.X R13, R220, R3.reuse, R157, 0x2, P6 ;  /* 0x00000003dc0da211 */ /* 0x080fe400030f149d */
[-C--:B------:R-:W-:Y:S02]  /*dda0*/  @!P1 LEA.HI.X R15, R219, R3.reuse, R156, 0x2, P5 ;  /* 0x00000003db0f9211 */ /* 0x080fe400028f149c */
[CC--:B------:R-:W-:Y:S01]  /*ddb0*/  @!P0 LEA R20, P6, R218.reuse, R2.reuse, 0x2 ;  /* 0x00000002da148211 */ /* 0x0c0fe200078c10ff */
[----:B------:R-:W-:Y:S01]  /*ddc0*/  @!P2 ST.E.64 desc[UR8][R12.64], R108 ;  /* 0x0000006c0c00a985 */ /* 0x000fe2000c101b08 */
[----:B------:R-:W-:Y:S02]  /*ddd0*/  ISETP.GE.AND P2, PT, R215, UR4, PT ;  /* 0x00000004d7007c0c */ /* 0x000fe4000bf46270 */
[----:B------:R-:W-:Y:S01]  /*dde0*/  @!P0 LEA.HI.X R21, R218, R3, R155, 0x2, P6 ;  /* 0x00000003da158211 */ /* 0x000fe200030f149b */
[----:B------:R1:W-:Y:S01]  /*ddf0*/  @!P1 ST.E.64 desc[UR8][R14.64], R112 ;  /* 0x000000700e009985 */ /* 0x0003e2000c101b08 */
[----:B------:R-:W-:-:S02]  /*de00*/  @!P3 LEA R24, P1, R217, R2, 0x2 ;  /* 0x00000002d918b211 */ /* 0x000fc400078210ff */
[-C--:B------:R-:W-:Y:S01]  /*de10*/  @!P4 LEA R28, P5, R216, R2.reuse, 0x2 ;  /* 0x00000002d81cc211 */ /* 0x080fe200078a10ff */
[----:B------:R2:W-:Y:S01]  /*de20*/  @!P0 ST.E.64 desc[UR8][R20.64], R116 ;  /* 0x0000007414008985 */ /* 0x0005e2000c101b08 */
[-C--:B------:R-:W-:Y:S02]  /*de30*/  @!P3 LEA.HI.X R25, R217, R3.reuse, R154, 0x2, P1 ;  /* 0x00000003d919b211 */ /* 0x080fe400008f149a */
[----:B------:R-:W-:Y:S02]  /*de40*/  ISETP.GE.AND P1, PT, R214, UR4, PT ;  /* 0x00000004d6007c0c */ /* 0x000fe4000bf26270 */
[-C--:B------:R-:W-:Y:S01]  /*de50*/  @!P4 LEA.HI.X R29, R216, R3.reuse, R153, 0x2, P5 ;  /* 0x00000003d81dc211 */ /* 0x080fe200028f1499 */
[----:B------:R3:W-:Y:S01]  /*de60*/  @!P3 ST.E.64 desc[UR8][R24.64], R120 ;  /* 0x000000781800b985 */ /* 0x0007e2000c101b08 */
[----:B------:R-:W-:Y:S02]  /*de70*/  ISETP.GE.AND P0, PT, R23, UR4, PT ;  /* 0x0000000417007c0c */ /* 0x000fe4000bf06270 */
[----:B0-----:R-:W-:Y:S01]  /*de80*/  @!P2 LEA R8, P5, R215, R2, 0x2 ;  /* 0x00000002d708a211 */ /* 0x001fe200078a10ff */
[----:B------:R3:W-:Y:S01]  /*de90*/  @!P4 ST.E.64 desc[UR8][R28.64], R124 ;  /* 0x0000007c1c00c985 */ /* 0x0007e2000c101b08 */
[----:B------:R-:W-:Y:S01]  /*dea0*/  ISETP.GE.AND P4, PT, R33, UR4, PT ;  /* 0x0000000421007c0c */ /* 0x000fe2000bf86270 */
[----:B-1----:R-:W-:Y:S01]  /*deb0*/  VIADD R15, R19, 0xf0 ;  /* 0x000000f0130f7836 */ /* 0x002fe20000000000 */
[----:B------:R-:W-:Y:S01]  /*dec0*/  @!P2 LEA.HI.X R9, R215, R3, R152, 0x2, P5 ;  /* 0x00000003d709a211 */ /* 0x000fe200028f1498 */
[----:B--2---:R-:W-:Y:S01]  /*ded0*/  VIADD R21, R19, 0xf8 ;  /* 0x000000f813157836 */ /* 0x004fe20000000000 */
[----:B------:R-:W-:-:S02]  /*dee0*/  SHF.R.S32.HI R5, RZ, 0x1f, R23 ;  /* 0x0000001fff057819 */ /* 0x000fc40000011417 */
[CC--:B------:R-:W-:Y:S01]  /*def0*/  @!P1 LEA R6, P6, R214.reuse, R2.reuse, 0x2 ;  /* 0x00000002d6069211 */ /* 0x0c0fe200078c10ff */
[----:B------:R3:W-:Y:S01]  /*df00*/  @!P2 ST.E.64 desc[UR8][R8.64], R128 ;  /* 0x000000800800a985 */ /* 0x0007e2000c101b08 */
[----:B------:R-:W-:Y:S02]  /*df10*/  ISETP.GE.AND P3, PT, R15, UR4, PT ;  /* 0x000000040f007c0c */ /* 0x000fe4000bf66270 */
[----:B------:R-:W-:Y:S02]  /*df20*/  @!P0 LEA R4, P5, R23, R2, 0x2 ;  /* 0x0000000217048211 */ /* 0x000fe400078a10ff */
[-C--:B------:R-:W-:Y:S02]  /*df30*/  @!P1 LEA.HI.X R7, R214, R3.reuse, R22, 0x2, P6 ;  /* 0x00000003d6079211 */ /* 0x080fe400030f1416 */
[----:B------:R-:W-:Y:S02]  /*df40*/  ISETP.GE.AND P6, PT, R21, UR4, PT ;  /* 0x0000000415007c0c */ /* 0x000fe4000bfc6270 */
[----:B------:R-:W-:Y:S01]  /*df50*/  @!P0 LEA.HI.X R5, R23, R3, R5, 0x2, P5 ;  /* 0x0000000317058211 */ /* 0x000fe200028f1405 */
[----:B------:R3:W-:Y:S01]  /*df60*/  @!P1 ST.E.64 desc[UR8][R6.64], R132 ;  /* 0x0000008406009985 */ /* 0x0007e2000c101b08 */
[----:B------:R-:W-:-:S02]  /*df70*/  SHF.R.S32.HI R13, RZ, 0x1f, R33 ;  /* 0x0000001fff0d7819 */ /* 0x000fc40000011421 */
[CC--:B------:R-:W-:Y:S01]  /*df80*/  @!P4 LEA R12, P5, R33.reuse, R2.reuse, 0x2 ;  /* 0x00000002210cc211 */ /* 0x0c0fe200078a10ff */
[----:B------:R3:W-:Y:S01]  /*df90*/  @!P0 ST.E.64 desc[UR8][R4.64], R136 ;  /* 0x0000008804008985 */ /* 0x0007e2000c101b08 */
[----:B------:R-:W-:Y:S02]  /*dfa0*/  SHF.R.S32.HI R18, RZ, 0x1f, R15 ;  /* 0x0000001fff127819 */ /* 0x000fe4000001140f */
[----:B------:R-:W-:Y:S02]  /*dfb0*/  @!P4 LEA.HI.X R13, R33, R3, R13, 0x2, P5 ;  /* 0x00000003210dc211 */ /* 0x000fe400028f140d */
[----:B------:R-:W-:-:S03]  /*dfc0*/  @!P3 LEA R14, P5, R15, R2, 0x2 ;  /* 0x000000020f0eb211 */ /* 0x000fc600078a10ff */
[----:B------:R3:W-:Y:S01]  /*dfd0*/  @!P4 ST.E.64 desc[UR8][R12.64], R140 ;  /* 0x0000008c0c00c985 */ /* 0x0007e2000c101b08 */
[-C--:B------:R-:W-:Y:S02]  /*dfe0*/  @!P3 LEA.HI.X R15, R15, R3.reuse, R18, 0x2, P5 ;  /* 0x000000030f0fb211 */ /* 0x080fe400028f1412 */
[----:B------:R-:W-:Y:S02]  /*dff0*/  SHF.R.S32.HI R18, RZ, 0x1f, R21 ;  /* 0x0000001fff127819 */ /* 0x000fe40000011415 */
[C---:B------:R-:W-:Y:S01]  /*e000*/  @!P6 LEA R2, P5, R21.reuse, R2, 0x2 ;  /* 0x000000021502e211 */ /* 0x040fe200078a10ff */
[----:B------:R3:W-:Y:S03]  /*e010*/  @!P3 ST.E.64 desc[UR8][R14.64], R144 ;  /* 0x000000900e00b985 */ /* 0x0007e6000c101b08 */
[----:B------:R-:W-:-:S05]  /*e020*/  @!P6 LEA.HI.X R3, R21, R3, R18, 0x2, P5 ;  /* 0x000000031503e211 */ /* 0x000fca00028f1412 */
[----:B------:R3:W-:Y:S04]  /*e030*/  @!P6 ST.E.64 desc[UR8][R2.64], R148 ;  /* 0x000000940200e985 */ /* 0x0007e8000c101b08 */
.L_x_220:
[----:B------:R-:W-:Y:S05]  /*e040*/  BSYNC B1 ;  /* 0x0000000000017941 */ /* 0x000fea0003800000 */
.L_x_219:
[----:B------:R-:W-:Y:S01]  /*e050*/  ISETP.GE.AND P0, PT, R10, UR12, PT ;  /* 0x0000000c0a007c0c */ /* 0x000fe2000bf06270 */
[----:B--23--:R0:W1:Y:S04]  /*e060*/  SHFL.IDX PT, R3, R11, 0x1, 0x1c1f ;  /* 0x003c1f000b037f89 */ /* 0x00c06800000e0000 */
[----:B------:R0:W2:Y:S08]  /*e070*/  SHFL.IDX PT, R2, R0, 0x1, 0x1c1f ;  /* 0x003c1f0000027f89 */ /* 0x0000b000000e0000 */
[----:B0-----:R-:W-:Y:S05]  /*e080*/  @P0 BRA `(.L_x_218) ;  /* 0x0000001800640947 */ /* 0x001fea0003800000 */
[----:B------:R-:W-:Y:S01]  /*e090*/  ULDC UR4, c[0x0][0xac8] ;  /* 0x0002b20000047ab9 */ /* 0x000fe20000000800 */
[----:B------:R-:W-:Y:S01]  /*e0a0*/  ULDC.64 UR8, c[0x0][0x208] ;  /* 0x0000820000087ab9 */ /* 0x000fe20000000a00 */
[----:B------:R-:W-:Y:S01]  /*e0b0*/  ISETP.GE.AND P5, PT, R179, UR4, PT ;  /* 0x00000004b3007c0c */ /* 0x000fe2000bfa6270 */
[C---:B------:R-:W-:Y:S01]  /*e0c0*/  VIADD R21, R19.reuse, 0xe8 ;  /* 0x000000e813157836 */ /* 0x040fe20000000000 */
[C---:B------:R-:W-:Y:S01]  /*e0d0*/  ISETP.GE.AND P4, PT, R19.reuse, UR4, PT ;  /* 0x0000000413007c0c */ /* 0x040fe2000bf86270 */
[----:B------:R-:W-:Y:S01]  /*e0e0*/  VIADD R25, R19, 0xf0 ;  /* 0x000000f013197836 */ /* 0x000fe20000000000 */
[----:B------:R-:W-:Y:S02]  /*e0f0*/  ISETP.GE.AND P2, PT, R177, UR4, PT ;  /* 0x00000004b1007c0c */ /* 0x000fe4000bf46270 */
[----:B------:R-:W-:Y:S02]  /*e100*/  ISETP.GE.AND P1, PT, R175, UR4, PT ;  /* 0x00000004af007c0c */ /* 0x000fe4000bf26270 */
[----:B------:R-:W-:-:S02]  /*e110*/  ISETP.GE.AND P0, PT, R237, UR4, PT ;  /* 0x00000004ed007c0c */ /* 0x000fc4000bf06270 */
[----:B------:R-:W-:Y:S02]  /*e120*/  SHF.R.S32.HI R0, RZ, 0x1f, R21 ;  /* 0x0000001fff007819 */ /* 0x000fe40000011415 */
[----:B------:R-:W-:Y:S02]  /*e130*/  SHF.R.S32.HI R18, RZ, 0x1f, R23 ;  /* 0x0000001fff127819 */ /* 0x000fe40000011417 */
[-C--:B--2---:R-:W-:Y:S01]  /*e140*/  @!P5 LEA R6, P3, R179, R2.reuse, 0x2 ;  /* 0x00000002b306d211 */ /* 0x084fe200078610ff */
[----:B-1----:R-:W-:Y:S02]  /*e150*/  @!P4 IMAD.WIDE R4, R19, 0x4, R2 ;  /* 0x000000041304c825 */ /* 0x002fe400078e0202 */
[----:B------:R-:W-:Y:S02]  /*e160*/  @!P2 LEA R8, P6, R177, R2, 0x2 ;  /* 0x00000002b108a211 */ /* 0x000fe400078c10ff */
[----:B------:R-:W-:Y:S01]  /*e170*/  @!P5 LEA.HI.X R7, R179, R3, R180, 0x2, P3 ;  /* 0x00000003b307d211 */ /* 0x000fe200018f14b4 */
[----:B------:R0:W-:Y:S01]  /*e180*/  @!P4 ST.E.64 desc[UR8][R4.64], R26 ;  /* 0x0000001a0400c985 */ /* 0x0001e2000c101b08 */
[----:B------:R-:W-:-:S02]  /*e190*/  ISETP.GE.AND P3, PT, R236, UR4, PT ;  /* 0x00000004ec007c0c */ /* 0x000fc4000bf66270 */
[-C--:B------:R-:W-:Y:S01]  /*e1a0*/  @!P2 LEA.HI.X R9, R177, R3.reuse, R178, 0x2, P6 ;  /* 0x00000003b109a211 */ /* 0x080fe200030f14b2 */
[----:B------:R1:W-:Y:S01]  /*e1b0*/  @!P5 ST.E.64 desc[UR8][R6.64], R30 ;  /* 0x0000001e0600d985 */ /* 0x0003e2000c101b08 */
[-C--:B------:R-:W-:Y:S02]  /*e1c0*/  @!P1 LEA R10, P5, R175, R2.reuse, 0x2 ;  /* 0x00000002af0a9211 */ /* 0x080fe400078a10ff */
[----:B------:R-:W-:Y:S01]  /*e1d0*/  ISETP.GE.AND P4, PT, R235, UR4, PT ;  /* 0x00000004eb007c0c */ /* 0x000fe2000bf86270 */
[----:B------:R2:W-:Y:S01]  /*e1e0*/  @!P2 ST.E.64 desc[UR8][R8.64], R34 ;  /* 0x000000220800a985 */ /* 0x0005e2000c101b08 */
[----:B------:R-:W-:Y:S02]  /*e1f0*/  @!P0 LEA R12, P6, R237, R2, 0x2 ;  /* 0x00000002ed0c8211 */ /* 0x000fe400078c10ff */
[----:B------:R-:W-:Y:S02]  /*e200*/  @!P1 LEA.HI.X R11, R175, R3, R176, 0x2, P5 ;  /* 0x00000003af0b9211 */ /* 0x000fe400028f14b0 */
[----:B------:R-:W-:-:S02]  /*e210*/  ISETP.GE.AND P5, PT, R234, UR4, PT ;  /* 0x00000004ea007c0c */ /* 0x000fc4000bfa6270 */
[-C--:B------:R-:W-:Y:S01]  /*e220*/  @!P0 LEA.HI.X R13, R237, R3.reuse, R174, 0x2, P6 ;  /* 0x00000003ed0d8211 */ /* 0x080fe200030f14ae */
[----:B------:R3:W-:Y:S01]  /*e230*/  @!P1 ST.E.64 desc[UR8][R10.64], R38 ;  /* 0x000000260a009985 */ /* 0x0007e2000c101b08 */
[-C--:B0-----:R-:W-:Y:S02]  /*e240*/  @!P3 LEA R4, P6, R236, R2.reuse, 0x2 ;  /* 0x00000002ec04b211 */ /* 0x081fe400078c10ff */
[----:B------:R-:W-:Y:S01]  /*e250*/  ISETP.GE.AND P1, PT, R232, UR4, PT ;  /* 0x00000004e8007c0c */ /* 0x000fe2000bf26270 */
[----:B------:R0:W-:Y:S01]  /*e260*/  @!P0 ST.E.64 desc[UR8][R12.64], R42 ;  /* 0x0000002a0c008985 */ /* 0x0001e2000c101b08 */
[----:B------:R-:W-:Y:S02]  /*e270*/  ISETP.GE.AND P0, PT, R233, UR4, PT ;  /* 0x00000004e9007c0c */ /* 0x000fe4000bf06270 */
[----:B-1----:R-:W-:Y:S02]  /*e280*/  @!P4 LEA R6, P2, R235, R2, 0x2 ;  /* 0x00000002eb06c211 */ /* 0x002fe400078410ff */
[----:B------:R-:W-:-:S02]  /*e290*/  @!P3 LEA.HI.X R5, R236, R3, R173, 0x2, P6 ;  /* 0x00000003ec05b211 */ /* 0x000fc400030f14ad */
[CC--:B------:R-:W-:Y:S02]  /*e2a0*/  @!P5 LEA R14, P6, R234.reuse, R2.reuse, 0x2 ;  /* 0x00000002ea0ed211 */ /* 0x0c0fe400078c10ff */
[-C--:B------:R-:W-:Y:S01]  /*e2b0*/  @!P4 LEA.HI.X R7, R235, R3.reuse, R172, 0x2, P2 ;  /* 0x00000003eb07c211 */ /* 0x080fe200010f14ac */
[----:B------:R1:W-:Y:S01]  /*e2c0*/  @!P3 ST.E.64 desc[UR8][R4.64], R46 ;  /* 0x0000002e0400b985 */ /* 0x0003e2000c101b08 */
[----:B------:R-:W-:Y:S02]  /*e2d0*/  ISETP.GE.AND P2, PT, R231, UR4, PT ;  /* 0x00000004e7007c0c */ /* 0x000fe4000bf46270 */
[----:B------:R-:W-:Y:S01]  /*e2e0*/  @!P5 LEA.HI.X R15, R234, R3, R171, 0x2, P6 ;  /* 0x00000003ea0fd211 */ /* 0x000fe200030f14ab */
[----:B------:R4:W-:Y:S01]  /*e2f0*/  @!P4 ST.E.64 desc[UR8][R6.64], R50 ;  /* 0x000000320600c985 */ /* 0x0009e2000c101b08 */
[-C--:B--2---:R-:W-:Y:S02]  /*e300*/  @!P0 LEA R8, P4, R233, R2.reuse, 0x2 ;  /* 0x00000002e9088211 */ /* 0x084fe400078810ff */
[----:B------:R-:W-:Y:S01]  /*e310*/  ISETP.GE.AND P3, PT, R230, UR4, PT ;  /* 0x00000004e6007c0c */ /* 0x000fe2000bf66270 */
[----:B------:R2:W-:Y:S01]  /*e320*/  @!P5 ST.E.64 desc[UR8][R14.64], R54 ;  /* 0x000000360e00d985 */ /* 0x0005e2000c101b08 */
[----:B---3--:R-:W-:-:S02]  /*e330*/  @!P1 LEA R10, P5, R232, R2, 0x2 ;  /* 0x00000002e80a9211 */ /* 0x008fc400078a10ff */
[-C--:B------:R-:W-:Y:S02]  /*e340*/  @!P0 LEA.HI.X R9, R233, R3.reuse, R170, 0x2, P4 ;  /* 0x00000003e9098211 */ /* 0x080fe400020f14aa */
[----:B------:R-:W-:Y:S02]  /*e350*/  ISETP.GE.AND P4, PT, R229, UR4, PT ;  /* 0x00000004e5007c0c */ /* 0x000fe4000bf86270 */
[CC--:B0-----:R-:W-:Y:S01]  /*e360*/  @!P2 LEA R12, P6, R231.reuse, R2.reuse, 0x2 ;  /* 0x00000002e70ca211 */ /* 0x0c1fe200078c10ff */
[----:B------:R0:W-:Y:S01]  /*e370*/  @!P0 ST.E.64 desc[UR8][R8.64], R58 ;  /* 0x0000003a08008985 */ /* 0x0001e2000c101b08 */
[-C--:B------:R-:W-:Y:S02]  /*e380*/  @!P1 LEA.HI.X R11, R232, R3.reuse, R169, 0x2, P5 ;  /* 0x00000003e80b9211 */ /* 0x080fe400028f14a9 */
[----:B------:R-:W-:Y:S02]  /*e390*/  ISETP.GE.AND P5, PT, R228, UR4, PT ;  /* 0x00000004e4007c0c */ /* 0x000fe4000bfa6270 */
[----:B------:R-:W-:Y:S01]  /*e3a0*/  @!P2 LEA.HI.X R13, R231, R3, R168, 0x2, P6 ;  /* 0x00000003e70da211 */ /* 0x000fe200030f14a8 */
[----:B------:R3:W-:Y:S01]  /*e3b0*/  @!P1 ST.E.64 desc[UR8][R10.64], R62 ;  /* 0x0000003e0a009985 */ /* 0x0007e2000c101b08 */
[----:B-1----:R-:W-:-:S02]  /*e3c0*/  @!P3 LEA R4, P6, R230, R2, 0x2 ;  /* 0x00000002e604b211 */ /* 0x002fc400078c10ff */
[----:B------:R-:W-:Y:S01]  /*e3d0*/  ISETP.GE.AND P1, PT, R226, UR4, PT ;  /* 0x00000004e2007c0c */ /* 0x000fe2000bf26270 */
[----:B------:R1:W-:Y:S01]  /*e3e0*/  @!P2 ST.E.64 desc[UR8][R12.64], R66 ;  /* 0x000000420c00a985 */ /* 0x0003e2000c101b08 */
[----:B------:R-:W-:Y:S02]  /*e3f0*/  ISETP.GE.AND P2, PT, R227, UR4, PT ;  /* 0x00000004e3007c0c */ /* 0x000fe4000bf46270 */
[CC--:B----4-:R-:W-:Y:S02]  /*e400*/  @!P4 LEA R6, P0, R229.reuse, R2.reuse, 0x2 ;  /* 0x00000002e506c211 */ /* 0x0d0fe400078010ff */
[-C--:B------:R-:W-:Y:S02]  /*e410*/  @!P3 LEA.HI.X R5, R230, R3.reuse, R167, 0x2, P6 ;  /* 0x00000003e605b211 */ /* 0x080fe400030f14a7 */
[----:B--2---:R-:W-:Y:S02]  /*e420*/  @!P5 LEA R14, P6, R228, R2, 0x2 ;  /* 0x00000002e40ed211 */ /* 0x004fe400078c10ff */
[----:B------:R-:W-:Y:S01]  /*e430*/  @!P4 LEA.HI.X R7, R229, R3, R166, 0x2, P0 ;  /* 0x00000003e507c211 */ /* 0x000fe200000f14a6 */
[----:B------:R2:W-:Y:S01]  /*e440*/  @!P3 ST.E.64 desc[UR8][R4.64], R70 ;  /* 0x000000460400b985 */ /* 0x0005e2000c101b08 */
[----:B------:R-:W-:-:S02]  /*e450*/  ISETP.GE.AND P0, PT, R225, UR4, PT ;  /* 0x00000004e1007c0c */ /* 0x000fc4000bf06270 */
[-C--:B------:R-:W-:Y:S01]  /*e460*/  @!P5 LEA.HI.X R15, R228, R3.reuse, R165, 0x2, P6 ;  /* 0x00000003e40fd211 */ /* 0x080fe200030f14a5 */
[----:B------:R4:W-:Y:S01]  /*e470*/  @!P4 ST.E.64 desc[UR8][R6.64], R74 ;  /* 0x0000004a0600c985 */ /* 0x0009e2000c101b08 */
[-C--:B0-----:R-:W-:Y:S02]  /*e480*/  @!P2 LEA R8, P6, R227, R2.reuse, 0x2 ;  /* 0x00000002e308a211 */ /* 0x081fe400078c10ff */
[----:B------:R-:W-:Y:S01]  /*e490*/  ISETP.GE.AND P4, PT, R223, UR4, PT ;  /* 0x00000004df007c0c */ /* 0x000fe2000bf86270 */
[----:B------:R0:W-:Y:S01]  /*e4a0*/  @!P5 ST.E.64 desc[UR8][R14.64], R78 ;  /* 0x0000004e0e00d985 */ /* 0x0001e2000c101b08 */
[----:B------:R-:W-:Y:S02]  /*e4b0*/  ISETP.GE.AND P5, PT, R224, UR4, PT ;  /* 0x00000004e0007c0c */ /* 0x000fe4000bfa6270 */
[----:B---3--:R-:W-:Y:S02]  /*e4c0*/  @!P1 LEA R10, P3, R226, R2, 0x2 ;  /* 0x00000002e20a9211 */ /* 0x008fe400078610ff */
[----:B------:R-:W-:-:S02]  /*e4d0*/  @!P2 LEA.HI.X R9, R227, R3, R164, 0x2, P6 ;  /* 0x00000003e309a211 */ /* 0x000fc400030f14a4 */
[CC--:B-1----:R-:W-:Y:S02]  /*e4e0*/  @!P0 LEA R12, P6, R225.reuse, R2.reuse, 0x2 ;  /* 0x00000002e10c8211 */ /* 0x0c2fe400078c10ff */
[-C--:B------:R-:W-:Y:S01]  /*e4f0*/  @!P1 LEA.HI.X R11, R226, R3.reuse, R163, 0x2, P3 ;  /* 0x00000003e20b9211 */ /* 0x080fe200018f14a3 */
[----:B------:R1:W-:Y:S01]  /*e500*/  @!P2 ST.E.64 desc[UR8][R8.64], R82 ;  /* 0x000000520800a985 */ /* 0x0003e2000c101b08 */
[----:B------:R-:W-:Y:S02]  /*e510*/  @!P0 LEA.HI.X R13, R225, R3, R162, 0x2, P6 ;  /* 0x00000003e10d8211 */ /* 0x000fe400030f14a2 */
[----:B------:R-:W-:Y:S01]  /*e520*/  ISETP.GE.AND P3, PT, R222, UR4, PT ;  /* 0x00000004de007c0c */ /* 0x000fe2000bf66270 */
[----:B------:R3:W-:Y:S01]  /*e530*/  @!P1 ST.E.64 desc[UR8][R10.64], R86 ;  /* 0x000000560a009985 */ /* 0x0007e2000c101b08 */
[-C--:B--2---:R-:W-:Y:S02]  /*e540*/  @!P5 LEA R4, P2, R224, R2.reuse, 0x2 ;  /* 0x00000002e004d211 */ /* 0x084fe400078410ff */
[----:B----4-:R-:W-:Y:S01]  /*e550*/  @!P4 LEA R6, P1, R223, R2, 0x2 ;  /* 0x00000002df06c211 */ /* 0x010fe200078210ff */
[----:B------:R2:W-:Y:S01]  /*e560*/  @!P0 ST.E.64 desc[UR8][R12.64], R90 ;  /* 0x0000005a0c008985 */ /* 0x0005e2000c101b08 */
[----:B------:R-:W-:-:S02]  /*e570*/  ISETP.GE.AND P0, PT, R221, UR4, PT ;  /* 0x00000004dd007c0c */ /* 0x000fc4000bf06270 */
[-C--:B------:R-:W-:Y:S02]  /*e580*/  @!P5 LEA.HI.X R5, R224, R3.reuse, R161, 0x2, P2 ;  /* 0x00000003e005d211 */ /* 0x080fe400010f14a1 */
[----:B------:R-:W-:Y:S02]  /*e590*/  @!P4 LEA.HI.X R7, R223, R3, R160, 0x2, P1 ;  /* 0x00000003df07c211 */ /* 0x000fe400008f14a0 */
[----:B------:R-:W-:Y:S01]  /*e5a0*/  ISETP.GE.AND P2, PT, R220, UR4, PT ;  /* 0x00000004dc007c0c */ /* 0x000fe2000bf46270 */
[----:B------:R4:W-:Y:S01]  /*e5b0*/  @!P5 ST.E.64 desc[UR8][R4.64], R94 ;  /* 0x0000005e0400d985 */ /* 0x0009e2000c101b08 */
[----:B0-----:R-:W-:Y:S02]  /*e5c0*/  @!P3 LEA R14, P6, R222, R2, 0x2 ;  /* 0x00000002de0eb211 */ /* 0x001fe400078c10ff */
[----:B------:R-:W-:Y:S01]  /*e5d0*/  ISETP.GE.AND P1, PT, R219, UR4, PT ;  /* 0x00000004db007c0c */ /* 0x000fe2000bf26270 */
[----:B------:R0:W-:Y:S01]  /*e5e0*/  @!P4 ST.E.64 desc[UR8][R6.64], R98 ;  /* 0x000000620600c985 */ /* 0x0001e2000c101b08 */
[----:B------:R-:W-:-:S02]  /*e5f0*/  ISETP.GE.AND P4, PT, R218, UR4, PT ;  /* 0x00000004da007c0c */ /* 0x000fc4000bf86270 */
[-C--:B------:R-:W-:Y:S02]  /*e600*/  @!P3 LEA.HI.X R15, R222, R3.reuse, R159, 0x2, P6 ;  /* 0x00000003de0fb211 */ /* 0x080fe400030f149f */
[-C--:B-1----:R-:W-:Y:S02]  /*e610*/  @!P0 LEA R8, P6, R221, R2.reuse, 0x2 ;  /* 0x00000002dd088211 */ /* 0x082fe400078c10ff */
[----:B------:R-:W-:Y:S01]  /*e620*/  ISETP.GE.AND P5, PT, R217, UR4, PT ;  /* 0x00000004d9007c0c */ /* 0x000fe2000bfa6270 */
[----:B------:R1:W-:Y:S01]  /*e630*/  @!P3 ST.E.64 desc[UR8][R14.64], R102 ;  /* 0x000000660e00b985 */ /* 0x0003e2000c101b08 */
[-C--:B------:R-:W-:Y:S02]  /*e640*/  @!P0 LEA.HI.X R9, R221, R3.reuse, R158, 0x2, P6 ;  /* 0x00000003dd098211 */ /* 0x080fe400030f149e */
[CC--:B---3--:R-:W-:Y:S02]  /*e650*/  @!P2 LEA R10, P3, R220.reuse, R2.reuse, 0x2 ;  /* 0x00000002dc0aa211 */ /* 0x0c8fe400078610ff */
[----:B--2---:R-:W-:Y:S01]  /*e660*/  @!P1 LEA R12, P6, R219, R2, 0x2 ;  /* 0x00000002db0c9211 */ /* 0x004fe200078c10ff */
[----:B------:R2:W-:Y:S01]  /*e670*/  @!P0 ST.E.64 desc[UR8][R8.64], R106 ;  /* 0x0000006a08008985 */ /* 0x0005e2000c101b08 */
[----:B------:R-:W-:-:S02]  /*e680*/  @!P2 LEA.HI.X R11, R220, R3, R157, 0x2, P3 ;  /* 0x00000003dc0ba211 */ /* 0x000fc400018f149d */
[----:B------:R-:W-:Y:S02]  /*e690*/  ISETP.GE.AND P3, PT, R216, UR4, PT ;  /* 0x00000004d8007c0c */ /* 0x000fe4000bf66270 */
[CC--:B----4-:R-:W-:Y:S01]  /*e6a0*/  @!P4 LEA R4, P0, R218.reuse, R2.reuse, 0x2 ;  /* 0x00000002da04c211 */ /* 0x0d0fe200078010ff */
[----:B------:R3:W-:Y:S01]  /*e6b0*/  @!P2 ST.E.64 desc[UR8][R10.64], R110 ;  /* 0x0000006e0a00a985 */ /* 0x0007e2000c101b08 */
[-C--:B------:R-:W-:Y:S02]  /*e6c0*/  @!P1 LEA.HI.X R13, R219, R3.reuse, R156, 0x2, P6 ;  /* 0x00000003db0d9211 */ /* 0x080fe400030f149c */
[----:B------:R-:W-:Y:S02]  /*e6d0*/  @!P4 LEA.HI.X R5, R218, R3, R155, 0x2, P0 ;  /* 0x00000003da05c211 */ /* 0x000fe400000f149b */
[----:B------:R-:W-:Y:S01]  /*e6e0*/  ISETP.GE.AND P0, PT, R215, UR4, PT ;  /* 0x00000004d7007c0c */ /* 0x000fe2000bf06270 */
[----:B------:R-:W-:Y:S01]  /*e6f0*/  @!P1 ST.E.64 desc[UR8][R12.64], R114 ;  /* 0x000000720c009985 */ /* 0x000fe2000c101b08 */
[----:B0-----:R-:W-:-:S02]  /*e700*/  @!P5 LEA R6, P6, R217, R2, 0x2 ;  /* 0x00000002d906d211 */ /* 0x001fc400078c10ff */
[----:B------:R-:W-:Y:S01]  /*e710*/  ISETP.GE.AND P1, PT, R21, UR4, PT ;  /* 0x0000000415007c0c */ /* 0x000fe2000bf26270 */
[----:B------:R0:W-:Y:S01]  /*e720*/  @!P4 ST.E.64 desc[UR8][R4.64], R118 ;  /* 0x000000760400c985 */ /* 0x0001e2000c101b08 */
[-C--:B------:R-:W-:Y:S02]  /*e730*/  @!P5 LEA.HI.X R7, R217, R3.reuse, R154, 0x2, P6 ;  /* 0x00000003d907d211 */ /* 0x080fe400030f149a */
[----:B-1----:R-:W-:Y:S02]  /*e740*/  @!P3 LEA R14, P2, R216, R2, 0x2 ;  /* 0x00000002d80eb211 */ /* 0x002fe400078410ff */
[----:B------:R-:W-:Y:S01]  /*e750*/  ISETP.GE.AND P4, PT, R214, UR4, PT ;  /* 0x00000004d6007c0c */ /* 0x000fe2000bf86270 */
[----:B------:R1:W-:Y:S01]  /*e760*/  @!P5 ST.E.64 desc[UR8][R6.64], R122 ;  /* 0x0000007a0600d985 */ /* 0x0003e2000c101b08 */
[----:B------:R-:W-:Y:S02]  /*e770*/  ISETP.GE.AND P5, PT, R23, UR4, PT ;  /* 0x0000000417007c0c */ /* 0x000fe4000bfa6270 */
[----:B------:R-:W-:-:S02]  /*e780*/  @!P3 LEA.HI.X R15, R216, R3, R153, 0x2, P2 ;  /* 0x00000003d80fb211 */ /* 0x000fc400010f1499 */
[----:B------:R-:W-:Y:S02]  /*e790*/  ISETP.GE.AND P2, PT, R25, UR4, PT ;  /* 0x0000000419007c0c */ /* 0x000fe4000bf46270 */
[-C--:B--2---:R-:W-:Y:S01]  /*e7a0*/  @!P0 LEA R8, P6, R215, R2.reuse, 0x2 ;  /* 0x00000002d7088211 */ /* 0x084fe200078c10ff */
[----:B------:R2:W-:Y:S01]  /*e7b0*/  @!P3 ST.E.64 desc[UR8][R14.64], R126 ;  /* 0x0000007e0e00b985 */ /* 0x0005e2000c101b08 */
[-C--:B---3--:R-:W-:Y:S02]  /*e7c0*/  @!P1 LEA R10, P3, R21, R2.reuse, 0x2 ;  /* 0x00000002150a9211 */ /* 0x088fe400078610ff */
[-C--:B------:R-:W-:Y:S02]  /*e7d0*/  @!P0 LEA.HI.X R9, R215, R3.reuse, R152, 0x2, P6 ;  /* 0x00000003d7098211 */ /* 0x080fe400030f1498 */
[-C--:B0-----:R-:W-:Y:S02]  /*e7e0*/  @!P4 LEA R4, P6, R214, R2.reuse, 0x2 ;  /* 0x00000002d604c211 */ /* 0x081fe400078c10ff */
[----:B------:R-:W-:Y:S01]  /*e7f0*/  @!P1 LEA.HI.X R11, R21, R3, R0, 0x2, P3 ;  /* 0x00000003150b9211 */ /* 0x000fe200018f1400 */
[----:B------:R0:W-:Y:S01]  /*e800*/  @!P0 ST.E.64 desc[UR8][R8.64], R130 ;  /* 0x0000008208008985 */ /* 0x0001e2000c101b08 */
[----:B-1----:R-:W-:-:S02]  /*e810*/  @!P5 LEA R6, P3, R23, R2, 0x2 ;  /* 0x000000021706d211 */ /* 0x002fc400078610ff */
[-C--:B------:R-:W-:Y:S02]  /*e820*/  @!P4 LEA.HI.X R5, R214, R3.reuse, R22, 0x2, P6 ;  /* 0x00000003d605c211 */ /* 0x080fe400030f1416 */
[----:B------:R-:W-:Y:S01]  /*e830*/  SHF.R.S32.HI R0, RZ, 0x1f, R25 ;  /* 0x0000001fff007819 */ /* 0x000fe20000011419 */
[----:B--2---:R-:W-:Y:S01]  /*e840*/  VIADD R15, R19, 0xf8 ;  /* 0x000000f8130f7836 */ /* 0x004fe20000000000 */
[----:B------:R-:W-:Y:S01]  /*e850*/  @!P2 LEA R12, P6, R25, R2, 0x2 ;  /* 0x00000002190ca211 */ /* 0x000fe200078c10ff */
[----:B------:R0:W-:Y:S01]  /*e860*/  @!P4 ST.E.64 desc[UR8][R4.64], R134 ;  /* 0x000000860400c985 */ /* 0x0001e2000c101b08 */
[-C--:B------:R-:W-:Y:S02]  /*e870*/  @!P5 LEA.HI.X R7, R23, R3.reuse, R18, 0x2, P3 ;  /* 0x000000031707d211 */ /* 0x080fe400018f1412 */
[----:B------:R-:W-:Y:S02]  /*e880*/  ISETP.GE.AND P0, PT, R15, UR4, PT ;  /* 0x000000040f007c0c */ /* 0x000fe4000bf06270 */
[----:B------:R-:W-:Y:S01]  /*e890*/  @!P2 LEA.HI.X R13, R25, R3, R0, 0x2, P6 ;  /* 0x00000003190da211 */ /* 0x000fe200030f1400 */
[----:B------:R0:W-:Y:S04]  /*e8a0*/  @!P5 ST.E.64 desc[UR8][R6.64], R138 ;  /* 0x0000008a0600d985 */ /* 0x0001e8000c101b08 */
[----:B------:R0:W-:Y:S04]  /*e8b0*/  @!P1 ST.E.64 desc[UR8][R10.64], R142 ;  /* 0x0000008e0a009985 */ /* 0x0001e8000c101b08 */
[----:B------:R0:W-:Y:S02]  /*e8c0*/  @!P2 ST.E.64 desc[UR8][R12.64], R146 ;  /* 0x000000920c00a985 */ /* 0x0001e4000c101b08 */
[----:B------:R-:W-:Y:S05]  /*e8d0*/  @P0 BRA `(.L_x_218) ;  /* 0x0000001000500947 */ /* 0x000fea0003800000 */
[----:B------:R-:W-:Y:S01]  /*e8e0*/  LEA R2, P0, R15, R2, 0x2 ;  /* 0x000000020f027211 */ /* 0x000fe200078010ff */
[----:B------:R-:W-:Y:S01]  /*e8f0*/  ULDC.64 UR8, c[0x0][0x208] ;  /* 0x0000820000087ab9 */ /* 0x000fe20000000a00 */
[----:B------:R-:W-:-:S04]  /*e900*/  SHF.R.S32.HI R0, RZ, 0x1f, R15 ;  /* 0x0000001fff007819 */ /* 0x000fc8000001140f */
[----:B------:R-:W-:-:S05]  /*e910*/  LEA.HI.X R3, R15, R3, R0, 0x2, P0 ;  /* 0x000000030f037211 */ /* 0x000fca00000f1400 */
[----:B------:R3:W-:Y:S01]  /*e920*/  ST.E.64 desc[UR8][R2.64], R150 ;  /* 0x0000009602007985 */ /* 0x0007e2000c101b08 */
[----:B------:R-:W-:Y:S05]  /*e930*/  BRA `(.L_x_218) ;  /* 0x0000001000387947 */ /* 0x000fea0003800000 */
.L_x_209:
[----:B------:R-:W2:Y:S01]  /*e940*/  LDL R8, [R1+0x10] ;  /* 0x0000100001087983 */ /* 0x000ea20000100800 */
[----:B------:R-:W-:Y:S01]  /*e950*/  ULDC.64 UR8, c[0x0][0xc00] ;  /* 0x0003000000087ab9 */ /* 0x000fe20000000a00 */
[----:B------:R-:W-:Y:S01]  /*e960*/  ULDC.64 UR12, c[0x0][0x208] ;  /* 0x00008200000c7ab9 */ /* 0x000fe20000000a00 */
[----:B------:R-:W-:Y:S01]  /*e970*/  UISETP.NE.U32.AND UP0, UPT, UR8, URZ, UPT ;  /* 0x0000003f0800728c */ /* 0x000fe2000bf05070 */
[----:B------:R-:W-:-:S03]  /*e980*/  R2UR UR10, R22 ;  /* 0x00000000160a72ca */ /* 0x000fc600000e0000 */
[----:B------:R-:W-:-:S03]  /*e990*/  UISETP.NE.AND.EX UP0, UPT, UR9, URZ, UPT, UP0 ;  /* 0x0000003f0900728c */ /* 0x000fc6000bf05300 */
[----:B------:R-:W-:-:S03]  /*e9a0*/  ULDC.64 UR8, c[0x0][0xc00] ;  /* 0x0003000000087ab9 */ /* 0x000fc60000000a00 */
[----:B------:R-:W-:Y:S02]  /*e9b0*/  PLOP3.LUT P1, PT, PT, PT, UP0, 0x80, 0x0 ;  /* 0x000000000000781c */ /* 0x000fe40003f2f008 */
[----:B--2---:R-:W-:-:S13]  /*e9c0*/  R2UR UR4, R8 ;  /* 0x00000000080472ca */ /* 0x004fda00000e0000 */
[----:B------:R-:W-:-:S06]  /*e9d0*/  UIMAD.WIDE UR8, UR4, 0x4, UR8 ;  /* 0x00000004040878a5 */ /* 0x000fcc000f8e0208 */
[----:B------:R-:W-:Y:S02]  /*e9e0*/  IMAD.U32 R2, RZ, RZ, UR8 ;  /* 0x00000008ff027e24 */ /* 0x000fe4000f8e00ff */
[----:B------:R-:W-:Y:S01]  /*e9f0*/  IMAD.U32 R3, RZ, RZ, UR9 ;  /* 0x00000009ff037e24 */ /* 0x000fe2000f8e00ff */
[----:B------:R-:W-:-:S04]  /*ea00*/  ULDC.64 UR8, c[0x0][0xc08] ;  /* 0x0003020000087ab9 */ /* 0x000fc80000000a00 */
[----:B------:R-:W2:Y:S01]  /*ea10*/  @P1 LDG.E R7, desc[UR12][R2.64] ;  /* 0x0000000c02071981 */ /* 0x000ea2000c1e1900 */
[----:B------:R-:W-:Y:S01]  /*ea20*/  UISETP.NE.U32.AND UP1, UPT, UR8, URZ, UPT ;  /* 0x0000003f0800728c */ /* 0x000fe2000bf25070 */
[----:B------:R-:W0:Y:S03]  /*ea30*/  S2R R6, SR_TID.X ;  /* 0x0000000000067919 */ /* 0x000e260000002100 */
[----:B------:R-:W-:-:S06]  /*ea40*/  UISETP.NE.AND.EX UP1, UPT, UR9, URZ, UPT, UP1 ;  /* 0x0000003f0900728c */ /* 0x000fcc000bf25310 */
[----:B------:R-:W-:-:S05]  /*ea50*/  PLOP3.LUT P2, PT, PT, PT, UP1, 0x80, 0x0 ;  /* 0x000000000000781c */ /* 0x000fca0003f4f018 */
[----:B------:R-:W-:Y:S02]  /*ea60*/  @UP1 ULDC.64 UR8, c[0x0][0xc08] ;  /* 0x0003020000081ab9 */ /* 0x000fe40000000a00 */
[----:B------:R-:W-:-:S03]  /*ea70*/  @UP1 UIMAD.WIDE UR8, UR4, 0x4, UR8 ;  /* 0x00000004040818a5 */ /* 0x000fc6000f8e0208 */
[----:B------:R-:W-:Y:S02]  /*ea80*/  ULDC UR4, c[0x0][0xa88] ;  /* 0x0002a20000047ab9 */ /* 0x000fe40000000800 */
[----:B------:R-:W-:Y:S01]  /*ea90*/  IMAD.U32 R0, RZ, RZ, UR4 ;  /* 0x00000004ff007e24 */ /* 0x000fe2000f8e00ff */
[----:B------:R-:W-:Y:S01]  /*eaa0*/  UMOV UR4, URZ ;  /* 0x0000003f00047c82 */ /* 0x000fe20008000000 */
[----:B------:R-:W-:Y:S01]  /*eab0*/  UISETP.NE.AND UP1, UPT, UR10, URZ, UPT ;  /* 0x0000003f0a00728c */ /* 0x000fe2000bf25270 */
[----:B------:R-:W-:Y:S02]  /*eac0*/  IMAD.U32 R4, RZ, RZ, UR8 ;  /* 0x00000008ff047e24 */ /* 0x000fe4000f8e00ff */
[----:B------:R-:W-:-:S05]  /*ead0*/  IMAD.U32 R5, RZ, RZ, UR9 ;  /* 0x00000009ff057e24 */ /* 0x000fca000f8e00ff */
[----:B------:R1:W5:Y:S01]  /*eae0*/  @P2 LDG.E R0, desc[UR12][R4.64] ;  /* 0x0000000c04002981 */ /* 0x000362000c1e1900 */
[----:B0-----:R-:W-:Y:S02]  /*eaf0*/  VIADD R6, R6, 0xffffff80 ;  /* 0xffffff8006067836 */ /* 0x001fe40000000000 */
[----:B------:R-:W-:Y:S02]  /*eb00*/  @!UP1 ULDC UR10, c[0x0][0xad4] ;  /* 0x0002b500000a9ab9 */ /* 0x000fe40000000800 */
[----:B------:R-:W-:Y:S01]  /*eb10*/  IMAD.U32 R22, RZ, RZ, UR10 ;  /* 0x0000000aff167e24 */ /* 0x000fe2000f8e00ff */
[----:B------:R-:W-:Y:S02]  /*eb20*/  ISETP.GT.AND P0, PT, R6, 0x7f, PT ;  /* 0x0000007f0600780c */ /* 0x000fe40003f04270 */
[----:B--2---:R-:W-:-:S13]  /*eb30*/  @P1 R2UR UR4, R7 ;  /* 0x00000000070412ca */ /* 0x004fda00000e0000 */
[----:B------:R-:W-:Y:S01]  /*eb40*/  USHF.R.S32.HI UR21, URZ, 0x1f, UR4 ;  /* 0x0000001f3f157899 */ /* 0x000fe20008011404 */
[----:B-1----:R-:W-:Y:S11]  /*eb50*/  @P2 BRA `(.L_x_221) ;  /* 0x0000000000142947 */ /* 0x002ff60003800000 */
[----:B------:R-:W-:Y:S05]  /*eb60*/  @!P1 BRA `(.L_x_221) ;  /* 0x0000000000109947 */ /* 0x000fea0003800000 */
[----:B------:R-:W-:Y:S02]  /*eb70*/  ULDC.64 UR8, c[0x0][0x208] ;  /* 0x0000820000087ab9 */ /* 0x000fe40000000a00 */
[----:B------:R-:W2:Y:S04]  /*eb80*/  LDG.E R5, desc[UR8][R2.64] ;  /* 0x0000000802057981 */ /* 0x000ea8000c1e1900 */
[----:B-----5:R-:W2:Y:S02]  /*eb90*/  LDG.E R0, desc[UR8][R2.64+0x4] ;  /* 0x0000040802007981 */ /* 0x020ea4000c1e1900 */
[----:B--2---:R-:W-:-:S07]  /*eba0*/  IMAD.IADD R0, R0, 0x1, -R5 ;  /* 0x0000000100007824 */ /* 0x004fce00078e0a05 */
.L_x_221:
[----:B------:R-:W2:Y:S01]  /*ebb0*/  LDL.LU R2, [R1+0x18] ;  /* 0x0000180001027983 */ /* 0x000ea20000300800 */
[----:B------:R-:W-:Y:S01]  /*ebc0*/  R2UR UR8, R8 ;  /* 0x00000000080872ca */ /* 0x000fe200000e0000 */
[----:B------:R-:W-:-:S12]  /*ebd0*/  BSSY B1, `(.L_x_222) ;  /* 0x0000041000017945 */ /* 0x000fd80003800000 */
[----:B------:R-:W-:Y:S01]  /*ebe0*/  USEL UR8, UR8, URZ, !UP0 ;  /* 0x0000003f08087287 */ /* 0x000fe2000c000000 */
[----:B--2---:R-:W-:-:S13]  /*ebf0*/  R2UR UR9, R2 ;  /* 0x00000000020972ca */ /* 0x004fda00000e0000 */
[----:B------:R-:W-:Y:S01]  /*ec00*/  USEL UR9, UR9, URZ, !UP0 ;  /* 0x0000003f09097287 */ /* 0x000fe2000c000000 */
[----:B------:R-:W-:Y:S11]  /*ec10*/  @P0 BRA `(.L_x_223) ;  /* 0x0000000000f00947 */ /* 0x000ff60003800000 */
[----:B------:R-:W2:Y:S01]  /*ec20*/  LDL R2, [R1+0xc] ;  /* 0x00000c0001027983 */ /* 0x000ea20000100800 */
[----:B------:R-:W0:Y:S01]  /*ec30*/  LDC R9, c[0x0][0xbe8] ;  /* 0x0002fa00ff097b82 */ /* 0x000e220000000800 */
[----:B--2---:R-:W-:Y:S02]  /*ec40*/  R2UR UR10, R2 ;  /* 0x00000000020a72ca */ /* 0x004fe400000e0000 */
[----:B------:R-:W1:Y:S11]  /*ec50*/  S2R R2, SR_TID.X ;  /* 0x0000000000027919 */ /* 0x000e760000002100 */
[----:B------:R-:W-:-:S04]  /*ec60*/  IMAD.U32 R3, RZ, RZ, UR10 ;  /* 0x0000000aff037e24 */ /* 0x000fc8000f8e00ff */
[----:B-1----:R-:W-:Y:S02]  /*ec70*/  IMAD R2, R3, 0x80, R2 ;  /* 0x0000008003027824 */ /* 0x002fe400078e0202 */
[----:B0----5:R-:W-:Y:S02]  /*ec80*/  IMAD R3, R0, R9, RZ ;  /* 0x0000000900037224 */ /* 0x021fe400078e02ff */
[----:B------:R-:W-:-:S05]  /*ec90*/  VIADD R4, R2, 0xffffff80 ;  /* 0xffffff8002047836 */ /* 0x000fca0000000000 */
[----:B------:R-:W-:-:S13]  /*eca0*/  ISETP.GE.AND P0, PT, R4, R3, PT ;  /* 0x000000030400720c */ /* 0x000fda0003f06270 */
[----:B------:R-:W-:Y:S05]  /*ecb0*/  @P0 BRA `(.L_x_223) ;  /* 0x0000000000c80947 */ /* 0x000fea0003800000 */
[----:B------:R-:W-:Y:S01]  /*ecc0*/  ISETP.NE.AND P0, PT, R9, 0x1, PT ;  /* 0x000000010900780c */ /* 0x000fe20003f05270 */
[----:B------:R-:W-:Y:S01]  /*ecd0*/  UMOV UR19, 0x9b8 ;  /* 0x000009b800137882 */ /* 0x000fe20000000000 */
[----:B------:R-:W-:Y:S01]  /*ece0*/  R2UR UR11, R22 ;  /* 0x00000000160b72ca */ /* 0x000fe200000e0000 */
[----:B------:R-:W-:Y:S01]  /*ecf0*/  IMAD.MOV.U32 R5, RZ, RZ, R4 ;  /* 0x000000ffff057224 */ /* 0x000fe200078e0004 */
[----:B------:R-:W-:Y:S01]  /*ed00*/  R2UR UR10, R212 ;  /* 0x00000000d40a72ca */ /* 0x000fe200000e0000 */
[----:B------:R-:W-:Y:S01]  /*ed10*/  ULDC.64 UR24, c[0x0][0x208] ;  /* 0x0000820000187ab9 */ /* 0x000fe20000000a00 */
[----:B------:R-:W-:-:S07]  /*ed20*/  R2UR UR20, R213 ;  /* 0x00000000d51472ca */ /* 0x000fce00000e0000 */
[----:B------:R-:W0:Y:S02]  /*ed30*/  @P0 LDC R3, c[0x0][0xbec] ;  /* 0x0002fb00ff030b82 */ /* 0x000e240000000800 */
[----:B------:R-:W-:-:S04]  /*ed40*/  UISETP.GT.AND UP0, UPT, UR11, 0x1, UPT ;  /* 0x000000010b00788c */ /* 0x000fc8000bf04270 */
[----:B------:R-:W-:Y:S02]  /*ed50*/  USEL UR19, UR19, 0x978, UP0 ;  /* 0x0000097813137887 */ /* 0x000fe40008000000 */
[----:B------:R-:W1:Y:S01]  /*ed60*/  @P0 LDC R7, c[0x0][0xbf0] ;  /* 0x0002fc00ff070b82 */ /* 0x000e620000000800 */
[----:B------:R-:W-:-:S09]  /*ed70*/  USEL UR18, UR10, URZ, UP0 ;  /* 0x0000003f0a127287 */ /* 0x000fd20008000000 */
[----:B------:R-:W-:Y:S01]  /*ed80*/  ULDC.64 UR12, c[0x0][UR19+0x220] ;  /* 0x00008800130c7abb */ /* 0x000fe20008000a00 */
[----:B------:R-:W-:Y:S01]  /*ed90*/  ULDC.64 UR10, c[0x0][UR19+0x218] ;  /* 0x00008600130a7abb */ /* 0x000fe20008000a00 */
[----:B------:R-:W-:Y:S01]  /*eda0*/  ULDC.64 UR14, c[0x0][UR19+0x228] ;  /* 0x00008a00130e7abb */ /* 0x000fe20008000a00 */
[----:B------:R-:W-:Y:S02]  /*edb0*/  UIMAD UR13, UR13, UR8, URZ ;  /* 0x000000080d0d72a4 */ /* 0x000fe4000f8e023f */
[----:B------:R-:W-:Y:S01]  /*edc0*/  UIMAD.WIDE.U32 UR16, UR10, UR20, URZ ;  /* 0x000000140a1072a5 */ /* 0x000fe2000f8e003f */
[----:B0-----:R-:W-:Y:S01]  /*edd0*/  @P0 IMAD.HI.U32 R2, R4, R3, RZ ;  /* 0x0000000304020227 */ /* 0x001fe200078e00ff */
[----:B------:R-:W-:Y:S02]  /*ede0*/  UIMAD UR20, UR11, UR20, URZ ;  /* 0x000000140b1472a4 */ /* 0x000fe4000f8e023f */
[----:B------:R-:W-:Y:S02]  /*edf0*/  UIMAD.WIDE.U32 UR22, UR14, UR18, URZ ;  /* 0x000000120e1672a5 */ /* 0x000fe4000f8e003f */
[----:B------:R-:W-:-:S02]  /*ee00*/  UIMAD.WIDE.U32 UR10, UR12, UR8, URZ ;  /* 0x000000080c0a72a5 */ /* 0x000fc4000f8e003f */
[----:B------:R-:W-:Y:S01]  /*ee10*/  UIMAD UR14, UR15, UR18, URZ ;  /* 0x000000120f0e72a4 */ /* 0x000fe2000f8e023f */
[----:B-1----:R-:W-:Y:S01]  /*ee20*/  @P0 SHF.R.U32.HI R5, RZ, R7, R2 ;  /* 0x00000007ff050219 */ /* 0x002fe20000011602 */
[----:B------:R-:W-:Y:S01]  /*ee30*/  UIMAD UR13, UR12, UR9, UR13 ;  /* 0x000000090c0d72a4 */ /* 0x000fe2000f8e020d */
[----:B------:R-:W-:Y:S01]  /*ee40*/  IMAD.U32 R2, RZ, RZ, UR22 ;  /* 0x00000016ff027e24 */ /* 0x000fe2000f8e00ff */
[----:B------:R-:W-:Y:S01]  /*ee50*/  UIADD3 UR16, UP1, UP2, UR10, UR16, UR4 ;  /* 0x000000100a107290 */ /* 0x000fe2000fa3e004 */
[----:B------:R-:W-:Y:S01]  /*ee60*/  IMAD.U32 R3, RZ, RZ, UR23 ;  /* 0x00000017ff037e24 */ /* 0x000fe2000f8e00ff */
[----:B------:R-:W-:Y:S01]  /*ee70*/  UIADD3 UR14, UR23, UR14, URZ ;  /* 0x0000000e170e7290 */ /* 0x000fe2000fffe03f */
[--C-:B------:R-:W-:Y:S01]  /*ee80*/  IMAD.MOV R7, RZ, RZ, -R5.reuse ;  /* 0x000000ffff077224 */ /* 0x100fe200078e0a05 */
[----:B------:R-:W-:Y:S02]  /*ee90*/  UIADD3 UR20, UR17, UR20, URZ ;  /* 0x0000001411147290 */ /* 0x000fe4000fffe03f */
[----:B------:R-:W-:Y:S01]  /*eea0*/  UIADD3 UR12, UR11, UR13, URZ ;  /* 0x0000000d0b0c7290 */ /* 0x000fe2000fffe03f */
[----:B------:R-:W-:Y:S01]  /*eeb0*/  IMAD R7, R9, R7, R4 ;  /* 0x0000000709077224 */ /* 0x000fe200078e0204 */
[----:B------:R-:W-:Y:S01]  /*eec0*/  IADD3 R2, P0, P1, R5, UR16, R2 ;  /* 0x0000001005027c10 */ /* 0x000fe2000f91e002 */
[----:B------:R-:W-:Y:S01]  /*eed0*/  IMAD.U32 R8, RZ, RZ, UR14 ;  /* 0x0000000eff087e24 */ /* 0x000fe2000f8e00ff */
[----:B------:R-:W-:Y:S01]  /*eee0*/  UIADD3.X UR12, UR12, UR20, UR21, UP1, UP2 ;  /* 0x000000140c0c7290 */ /* 0x000fe20008fe4415 */
[----:B------:R-:W-:Y:S01]  /*eef0*/  SHF.R.S32.HI R5, RZ, 0x1f, R5 ;  /* 0x0000001fff057819 */ /* 0x000fe20000011405 */
[----:B------:R-:W-:Y:S01]  /*ef00*/  ULDC.64 UR10, c[0x0][UR19+0x210] ;  /* 0x00008400130a7abb */ /* 0x000fe20008000a00 */
[----:B------:R-:W-:Y:S01]  /*ef10*/  SHF.R.S32.HI R4, RZ, 0x1f, R7 ;  /* 0x0000001fff047819 */ /* 0x000fe20000011407 */
[----:B------:R-:W-:-:S02]  /*ef20*/  IMAD R9, R7, UR11, RZ ;  /* 0x0000000b07097c24 */ /* 0x000fc4000f8e02ff */
[----:B------:R-:W-:Y:S01]  /*ef30*/  IADD3.X R3, R5, UR12, R8, P0, P1 ;  /* 0x0000000c05037c10 */ /* 0x000fe200087e2408 */
[----:B------:R-:W-:Y:S01]  /*ef40*/  ULDC.64 UR12, c[0x0][0xba8] ;  /* 0x0002ea00000c7ab9 */ /* 0x000fe20000000a00 */
[----:B------:R-:W-:Y:S01]  /*ef50*/  IMAD R9, R4, UR10, R9 ;  /* 0x0000000a04097c24 */ /* 0x000fe2000f8e0209 */
[----:B------:R-:W-:Y:S01]  /*ef60*/  @!UP0 ULDC UR12, c[0x0][0xb50] ;  /* 0x0002d400000c8ab9 */ /* 0x000fe20000000800 */
[----:B------:R-:W-:Y:S01]  /*ef70*/  @!UP0 ULDC UR13, c[0x0][0xb54] ;  /* 0x0002d500000d8ab9 */ /* 0x000fe20000000800 */
[----:B------:R-:W-:-:S04]  /*ef80*/  IMAD.WIDE.U32 R2, R7, UR10, R2 ;  /* 0x0000000a07027c25 */ /* 0x000fc8000f8e0002 */
[----:B------:R-:W-:Y:S01]  /*ef90*/  IMAD.IADD R3, R3, 0x1, R9 ;  /* 0x0000000103037824 */ /* 0x000fe200078e0209 */
[----:B------:R-:W-:-:S04]  /*efa0*/  LEA R4, P0, R2, UR12, 0x2 ;  /* 0x0000000c02047c11 */ /* 0x000fc8000f8010ff */
[----:B------:R-:W-:Y:S01]  /*efb0*/  LEA.HI.X R5, R2, UR13, R3, 0x2, P0 ;  /* 0x0000000d02057c11 */ /* 0x000fe200080f1403 */
[----:B------:R-:W-:-:S05]  /*efc0*/  IMAD.MOV.U32 R3, RZ, RZ, -0x800000 ;  /* 0xff800000ff037424 */ /* 0x000fca00078e00ff */
[----:B------:R0:W-:Y:S03]  /*efd0*/  STG.E desc[UR24][R4.64], R3 ;  /* 0x0000000304007986 */ /* 0x0001e6000c101918 */
.L_x_223:
[----:B------:R-:W-:Y:S05]  /*efe0*/  BSYNC B1 ;  /* 0x0000000000017941 */ /* 0x000fea0003800000 */
.L_x_222:
[----:B------:R-:W-:-:S13]  /*eff0*/  R2UR UR10, R22 ;  /* 0x00000000160a72ca */ /* 0x000fda00000e0000 */
[----:B------:R-:W-:-:S06]  /*f000*/  UISETP.GT.AND UP0, UPT, UR10, 0x1, UPT ;  /* 0x000000010a00788c */ /* 0x000fcc000bf04270 */
[----:B------:R-:W-:-:S13]  /*f010*/  PLOP3.LUT P0, PT, PT, PT, UP0, 0x80, 0x0 ;  /* 0x000000000000781c */ /* 0x000fda0003f0f008 */
[----:B------:R-:W-:Y:S05]  /*f020*/  @P0 BRA `(.L_x_218) ;  /* 0x00000008007c0947 */ /* 0x000fea0003800000 */
[----:B------:R-:W2:Y:S01]  /*f030*/  LDL.LU R2, [R1+0xc] ;  /* 0x00000c0001027983 */ /* 0x000ea20000300800 */
[----:B------:R-:W1:Y:S01]  /*f040*/  LDC R11, c[0x0][0xbe8] ;  /* 0x0002fa00ff0b7b82 */ /* 0x000e620000000800 */
[----:B0-----:R-:W-:Y:S01]  /*f050*/  SHF.R.S32.HI R3, RZ, 0x1f, R6 ;  /* 0x0000001fff037819 */ /* 0x001fe20000011406 */
[----:B------:R-:W-:Y:S01]  /*f060*/  ULDC.64 UR12, c[0x0][0xaa0] ;  /* 0x0002a800000c7ab9 */ /* 0x000fe20000000a00 */
[----:B------:R-:W-:Y:S01]  /*f070*/  R2UR UR15, R213 ;  /* 0x00000000d50f72ca */ /* 0x000fe200000e0000 */
[----:B------:R-:W-:Y:S01]  /*f080*/  UIMAD.WIDE.U32 UR10, UR4, UR12, URZ ;  /* 0x0000000c040a72a5 */ /* 0x000fe2000f8e003f */
[----:B------:R-:W-:Y:S01]  /*f090*/  BSSY B1, `(.L_x_224) ;  /* 0x0000053000017945 */ /* 0x000fe20003800000 */
[----:B------:R-:W-:-:S04]  /*f0a0*/  UIMAD UR12, UR21, UR12, URZ ;  /* 0x0000000c150c72a4 */ /* 0x000fc8000f8e023f */
[----:B------:R-:W-:-:S04]  /*f0b0*/  UIMAD UR12, UR4, UR13, UR12 ;  /* 0x0000000d040c72a4 */ /* 0x000fc8000f8e020c */
[----:B------:R-:W-:-:S03]  /*f0c0*/  UIADD3 UR11, UR11, UR12, URZ ;  /* 0x0000000c0b0b7290 */ /* 0x000fc6000fffe03f */
[----:B------:R-:W-:Y:S02]  /*f0d0*/  ULDC.64 UR12, c[0x0][0xae8] ;  /* 0x0002ba00000c7ab9 */ /* 0x000fe40000000a00 */
[----:B------:R-:W-:-:S04]  /*f0e0*/  UIMAD.WIDE.U32 UR10, UR15, UR12, UR10 ;  /* 0x0000000c0f0a72a5 */ /* 0x000fc8000f8e000a */
[----:B------:R-:W-:Y:S01]  /*f0f0*/  UIMAD UR11, UR15, UR13, UR11 ;  /* 0x0000000d0f0b72a4 */ /* 0x000fe2000f8e020b */
[----:B-1----:R-:W-:Y:S02]  /*f100*/  ISETP.NE.AND P0, PT, R11, 0x1, PT ;  /* 0x000000010b00780c */ /* 0x002fe40003f05270 */
[----:B------:R-:W-:Y:S02]  /*f110*/  ULDC.64 UR12, c[0x0][0xaf0] ;  /* 0x0002bc00000c7ab9 */ /* 0x000fe40000000a00 */
[----:B------:R-:W-:-:S04]  /*f120*/  UIMAD UR9, UR9, UR12, URZ ;  /* 0x0000000c090972a4 */ /* 0x000fc8000f8e023f */
[----:B------:R-:W-:Y:S02]  /*f130*/  UIMAD UR4, UR8, UR13, UR9 ;  /* 0x0000000d080472a4 */ /* 0x000fe4000f8e0209 */
[----:B------:R-:W-:-:S03]  /*f140*/  UIMAD.WIDE.U32 UR8, UR8, UR12, UR10 ;  /* 0x0000000c080872a5 */ /* 0x000fc6000f8e000a */
[----:B------:R-:W0:Y:S01]  /*f150*/  @P0 LDC R7, c[0x0][0xbf0] ;  /* 0x0002fc00ff070b82 */ /* 0x000e220000000800 */
[----:B------:R-:W-:Y:S01]  /*f160*/  UIADD3 UR4, UR9, UR4, URZ ;  /* 0x0000000409047290 */ /* 0x000fe2000fffe03f */
[----:B------:R-:W-:Y:S01]  /*f170*/  ULDC.64 UR10, c[0x0][0xae0] ;  /* 0x0002b800000a7ab9 */ /* 0x000fe20000000a00 */
[----:B--2---:R-:W-:Y:S02]  /*f180*/  R2UR UR14, R2 ;  /* 0x00000000020e72ca */ /* 0x004fe400000e0000 */
[----:B------:R-:W-:-:S03]  /*f190*/  LEA.HI R2, R3, R6, RZ, 0x3 ;  /* 0x0000000603027211 */ /* 0x000fc600078f18ff */
[----:B------:R-:W1:Y:S01]  /*f1a0*/  @P0 LDC R3, c[0x0][0xbec] ;  /* 0x0002fb00ff030b82 */ /* 0x000e620000000800 */
[----:B------:R-:W-:Y:S02]  /*f1b0*/  LOP3.LUT R5, R2, 0xfffffff8, RZ, 0xc0, !PT ;  /* 0xfffffff802057812 */ /* 0x000fe400078ec0ff */
[----:B------:R-:W-:-:S03]  /*f1c0*/  SHF.R.S32.HI R13, RZ, 0x3, R2 ;  /* 0x00000003ff0d7819 */ /* 0x000fc60000011402 */
[----:B------:R-:W-:Y:S02]  /*f1d0*/  IMAD.IADD R8, R6, 0x1, -R5 ;  /* 0x0000000106087824 */ /* 0x000fe400078e0a05 */
[----:B------:R-:W-:Y:S02]  /*f1e0*/  IMAD.U32 R5, RZ, RZ, UR14 ;  /* 0x0000000eff057e24 */ /* 0x000fe4000f8e00ff */
[----:B------:R-:W-:-:S04]  /*f1f0*/  IMAD R2, R8, 0x20, R13 ;  /* 0x0000002008027824 */ /* 0x000fc800078e020d */
[----:B------:R-:W-:-:S04]  /*f200*/  IMAD R6, R5, 0x80, R2 ;  /* 0x0000008005067824 */ /* 0x000fc800078e0202 */
[----:B------:R-:W-:Y:S02]  /*f210*/  IMAD.MOV.U32 R5, RZ, RZ, R6 ;  /* 0x000000ffff057224 */ /* 0x000fe400078e0006 */
[----:B-1----:R-:W-:-:S04]  /*f220*/  @P0 IMAD.HI.U32 R2, R6, R3, RZ ;  /* 0x0000000306020227 */ /* 0x002fc800078e00ff */
[----:B------:R-:W-:Y:S01]  /*f230*/  IMAD.U32 R3, RZ, RZ, UR9 ;  /* 0x00000009ff037e24 */ /* 0x000fe2000f8e00ff */
[----:B0-----:R-:W-:Y:S01]  /*f240*/  @P0 SHF.R.U32.HI R5, RZ, R7, R2 ;  /* 0x00000007ff050219 */ /* 0x001fe20000011602 */
[----:B------:R-:W-:Y:S01]  /*f250*/  IMAD.U32 R2, RZ, RZ, UR8 ;  /* 0x00000008ff027e24 */ /* 0x000fe2000f8e00ff */
[----:B------:R-:W-:Y:S01]  /*f260*/  ULDC.64 UR8, c[0x0][0xad8] ;  /* 0x0002b60000087ab9 */ /* 0x000fe20000000a00 */
[----:B------:R-:W-:Y:S01]  /*f270*/  IMAD.U32 R3, RZ, RZ, UR4 ;  /* 0x00000004ff037e24 */ /* 0x000fe2000f8e00ff */
[--C-:B------:R-:W-:Y:S01]  /*f280*/  SHF.R.S32.HI R4, RZ, 0x1f, R5.reuse ;  /* 0x0000001fff047819 */ /* 0x100fe20000011405 */
[----:B------:R-:W-:Y:S02]  /*f290*/  IMAD.MOV R7, RZ, RZ, -R5 ;  /* 0x000000ffff077224 */ /* 0x000fe400078e0a05 */
[----:B------:R-:W-:-:S04]  /*f2a0*/  IMAD.WIDE.U32 R2, R5, UR10, R2 ;  /* 0x0000000a05027c25 */ /* 0x000fc8000f8e0002 */
[----:B------:R-:W-:Y:S02]  /*f2b0*/  IMAD R7, R11, R7, R6 ;  /* 0x000000070b077224 */ /* 0x000fe400078e0206 */
[----:B------:R-:W-:Y:S02]  /*f2c0*/  IMAD R4, R4, UR10, RZ ;  /* 0x0000000a04047c24 */ /* 0x000fe4000f8e02ff */
[----:B------:R-:W-:Y:S02]  /*f2d0*/  IMAD.U32 R6, RZ, RZ, UR14 ;  /* 0x0000000eff067e24 */ /* 0x000fe4000f8e00ff */
[----:B------:R-:W-:Y:S01]  /*f2e0*/  IMAD R9, R5, UR11, R4 ;  /* 0x0000000b05097c24 */ /* 0x000fe2000f8e0204 */
[----:B------:R-:W-:Y:S01]  /*f2f0*/  SHF.R.S32.HI R4, RZ, 0x1f, R7 ;  /* 0x0000001fff047819 */ /* 0x000fe20000011407 */
[----:B------:R-:W-:Y:S02]  /*f300*/  IMAD R6, R6, 0x80, R13 ;  /* 0x0000008006067824 */ /* 0x000fe400078e020d */
[----:B------:R-:W-:-:S02]  /*f310*/  IMAD.IADD R3, R3, 0x1, R9 ;  /* 0x0000000103037824 */ /* 0x000fc400078e0209 */
[----:B------:R-:W-:Y:S02]  /*f320*/  IMAD R4, R4, UR8, RZ ;  /* 0x0000000804047c24 */ /* 0x000fe4000f8e02ff */
[----:B------:R-:W-:-:S04]  /*f330*/  IMAD.WIDE.U32 R2, R7, UR8, R2 ;  /* 0x0000000807027c25 */ /* 0x000fc8000f8e0002 */
[----:B------:R-:W-:Y:S01]  /*f340*/  IMAD R5, R7, UR9, R4 ;  /* 0x0000000907057c24 */ /* 0x000fe2000f8e0204 */
[----:B------:R-:W-:Y:S01]  /*f350*/  ULDC.64 UR8, c[0x0][0xa80] ;  /* 0x0002a00000087ab9 */ /* 0x000fe20000000a00 */
[----:B-----5:R-:W-:Y:S02]  /*f360*/  IMAD R11, R0, R11, RZ ;  /* 0x0000000b000b7224 */ /* 0x020fe400078e02ff */
[----:B------:R-:W-:Y:S02]  /*f370*/  VIADD R4, R6, 0x40 ;  /* 0x0000004006047836 */ /* 0x000fe40000000000 */
[----:B------:R-:W-:Y:S01]  /*f380*/  IMAD.IADD R3, R3, 0x1, R5 ;  /* 0x0000000103037824 */ /* 0x000fe200078e0205 */
[----:B------:R-:W-:Y:S01]  /*f390*/  LEA R5, P2, R2, UR8, 0x1 ;  /* 0x0000000802057c11 */ /* 0x000fe2000f8408ff */
[----:B------:R-:W-:Y:S01]  /*f3a0*/  VIADD R0, R6, 0x20 ;  /* 0x0000002006007836 */ /* 0x000fe20000000000 */
[----:B------:R-:W-:Y:S01]  /*f3b0*/  ISETP.GE.AND P0, PT, R4, R11, PT ;  /* 0x0000000b0400720c */ /* 0x000fe20003f06270 */
[----:B------:R-:W-:Y:S01]  /*f3c0*/  IMAD.SHL.U32 R7, R8, 0x8, RZ ;  /* 0x0000000808077824 */ /* 0x000fe200078e00ff */
[----:B------:R-:W-:-:S02]  /*f3d0*/  LEA.HI.X R4, R2, UR9, R3, 0x1, P2 ;  /* 0x0000000902047c11 */ /* 0x000fc400090f0c03 */
[-C--:B------:R-:W-:Y:S01]  /*f3e0*/  ISETP.GE.AND P2, PT, R6, R11.reuse, PT ;  /* 0x0000000b0600720c */ /* 0x080fe20003f46270 */
[C---:B------:R-:W-:Y:S01]  /*f3f0*/  VIADD R9, R7.reuse, 0x80 ;  /* 0x0000008007097836 */ /* 0x040fe20000000000 */
[----:B------:R-:W-:Y:S01]  /*f400*/  ISETP.GE.AND P1, PT, R0, R11, PT ;  /* 0x0000000b0000720c */ /* 0x000fe20003f26270 */
[C---:B------:R-:W-:Y:S01]  /*f410*/  VIADD R13, R7.reuse, 0xc0 ;  /* 0x000000c0070d7836 */ /* 0x040fe20000000000 */
[----:B------:R0:W1:Y:S01]  /*f420*/  SHFL.IDX PT, R2, R5, RZ, 0x181f ;  /* 0x00181fff05027589 */ /* 0x00006200000e0000 */
[----:B------:R-:W-:Y:S01]  /*f430*/  VIADD R15, R7, 0x40 ;  /* 0x00000040070f7836 */ /* 0x000fe20000000000 */
[----:B------:R-:W-:Y:S02]  /*f440*/  SHF.R.S32.HI R12, RZ, 0x1f, R7 ;  /* 0x0000001fff0c7819 */ /* 0x000fe40000011407 */
[----:B------:R0:W2:Y:S01]  /*f450*/  SHFL.IDX PT, R0, R4, RZ, 0x181f ;  /* 0x00181fff04007589 */ /* 0x0000a200000e0000 */
[----:B------:R-:W-:Y:S02]  /*f460*/  SHF.R.S32.HI R8, RZ, 0x1f, R9 ;  /* 0x0000001fff087819 */ /* 0x000fe40000011409 */
[----:B------:R-:W-:-:S02]  /*f470*/  SHF.R.S32.HI R10, RZ, 0x1f, R13 ;  /* 0x0000001fff0a7819 */ /* 0x000fc4000001140d */
[----:B------:R-:W-:Y:S01]  /*f480*/  SHF.R.S32.HI R14, RZ, 0x1f, R15 ;  /* 0x0000001fff0e7819 */ /* 0x000fe2000001140f */
[----:B------:R-:W-:Y:S06]  /*f490*/  @P2 BRA `(.L_x_225) ;  /* 0x0000000000482947 */ /* 0x000fec0003800000 */
        /* <DEDUP_REMOVED lines=9> */
[----:B------:R3:W-:Y:S01]  /*f530*/  @!P5 ST.E.128 desc[UR8][R20.64], RZ ;  /* 0x000000ff1400d985 */ /* 0x0007e2000c101d08 */
[----:B------:R-:W-:Y:S02]  /*f540*/  @!P4 LEA.HI.X R25, R15, R0, R14, 0x1, P6 ;  /* 0x000000000f19c211 */ /* 0x000fe400030f0c0e */
[----:B------:R-:W-:-:S03]  /*f550*/  @!P3 LEA R26, P6, R9, R2, 0x1 ;  /* 0x00000002091ab211 */ /* 0x000fc600078c08ff */
[----:B------:R3:W-:Y:S01]  /*f560*/  @!P4 ST.E.128 desc[UR8][R24.64], RZ ;  /* 0x000000ff1800c985 */ /* 0x0007e2000c101d08 */
[----:B------:R-:W-:Y:S02]  /*f570*/  @!P3 LEA.HI.X R27, R9, R0, R8, 0x1, P6 ;  /* 0x00000000091bb211 */ /* 0x000fe400030f0c08 */
[----:B------:R-:W-:-:S03]  /*f580*/  @!P2 LEA R2, P6, R13, R2, 0x1 ;  /* 0x000000020d02a211 */ /* 0x000fc600078c08ff */
[----:B------:R3:W-:Y:S01]  /*f590*/  @!P3 ST.E.128 desc[UR8][R26.64], RZ ;  /* 0x000000ff1a00b985 */ /* 0x0007e2000c101d08 */
[----:B------:R-:W-:-:S05]  /*f5a0*/  @!P2 LEA.HI.X R3, R13, R0, R10, 0x1, P6 ;  /* 0x000000000d03a211 */ /* 0x000fca00030f0c0a */
[----:B------:R3:W-:Y:S04]  /*f5b0*/  @!P2 ST.E.128 desc[UR8][R2.64], RZ ;  /* 0x000000ff0200a985 */ /* 0x0007e8000c101d08 */
.L_x_225:
[----:B------:R-:W-:Y:S05]  /*f5c0*/  BSYNC B1 ;  /* 0x0000000000017941 */ /* 0x000fea0003800000 */
.L_x_224:
[----:B--2---:R2:W4:Y:S01]  /*f5d0*/  SHFL.IDX PT, R0, R4, 0x1, 0x181f ;  /* 0x00381f0004007f89 */ /* 0x00452200000e0000 */
[----:B------:R-:W-:Y:S03]  /*f5e0*/  BSSY B1, `(.L_x_226) ;  /* 0x0000015000017945 */ /* 0x000fe60003800000 */
[----:B-1-3--:R2:W1:Y:S01]  /*f5f0*/  SHFL.IDX PT, R2, R5, 0x1, 0x181f ;  /* 0x00381f0005027f89 */ /* 0x00a46200000e0000 */
[----:B------:R-:W-:Y:S05]  /*f600*/  @P1 BRA `(.L_x_227) ;  /* 0x0000000000481947 */ /* 0x000fea0003800000 */
[----:B------:R-:W-:Y:S01]  /*f610*/  ULDC UR4, c[0x0][0xac8] ;  /* 0x0002b20000047ab9 */ /* 0x000fe20000000800 */
[----:B------:R-:W-:Y:S01]  /*f620*/  ULDC.64 UR8, c[0x0][0x208] ;  /* 0x0000820000087ab9 */ /* 0x000fe20000000a00 */
[----:B------:R-:W-:Y:S02]  /*f630*/  ISETP.GE.AND P4, PT, R7, UR4, PT ;  /* 0x0000000407007c0c */ /* 0x000fe4000bf86270 */
[----:B------:R-:W-:Y:S02]  /*f640*/  ISETP.GE.AND P3, PT, R15, UR4, PT ;  /* 0x000000040f007c0c */ /* 0x000fe4000bf66270 */
[----:B------:R-:W-:Y:S02]  /*f650*/  ISETP.GE.AND P2, PT, R9, UR4, PT ;  /* 0x0000000409007c0c */ /* 0x000fe4000bf46270 */
[----:B------:R-:W-:-:S07]  /*f660*/  ISETP.GE.AND P1, PT, R13, UR4, PT ;  /* 0x000000040d007c0c */ /* 0x000fce000bf26270 */
[-C--:B-1----:R-:W-:Y:S02]  /*f670*/  @!P4 LEA R20, P6, R7, R2.reuse, 0x1 ;  /* 0x000000020714c211 */ /* 0x082fe400078c08ff */
[----:B------:R-:W-:Y:S02]  /*f680*/  @!P3 LEA R24, P5, R15, R2, 0x1 ;  /* 0x000000020f18b211 */ /* 0x000fe400078a08ff */
[----:B----4-:R-:W-:Y:S02]  /*f690*/  @!P4 LEA.HI.X R21, R7, R0, R12, 0x1, P6 ;  /* 0x000000000715c211 */ /* 0x010fe400030f0c0c */
[----:B------:R-:W-:Y:S02]  /*f6a0*/  @!P2 LEA R26, P6, R9, R2, 0x1 ;  /* 0x00000002091aa211 */ /* 0x000fe400078c08ff */
[----:B------:R-:W-:Y:S01]  /*f6b0*/  @!P3 LEA.HI.X R25, R15, R0, R14, 0x1, P5 ;  /* 0x000000000f19b211 */ /* 0x000fe200028f0c0e */
[----:B------:R3:W-:Y:S01]  /*f6c0*/  @!P4 ST.E.128 desc[UR8][R20.64], RZ ;  /* 0x000000ff1400c985 */ /* 0x0007e2000c101d08 */
[----:B------:R-:W-:-:S02]  /*f6d0*/  @!P1 LEA R2, P5, R13, R2, 0x1 ;  /* 0x000000020d029211 */ /* 0x000fc400078a08ff */
[-C--:B------:R-:W-:Y:S01]  /*f6e0*/  @!P2 LEA.HI.X R27, R9, R0.reuse, R8, 0x1, P6 ;  /* 0x00000000091ba211 */ /* 0x080fe200030f0c08 */
[----:B------:R3:W-:Y:S01]  /*f6f0*/  @!P3 ST.E.128 desc[UR8][R24.64], RZ ;  /* 0x000000ff1800b985 */ /* 0x0007e2000c101d08 */
[----:B------:R-:W-:-:S03]  /*f700*/  @!P1 LEA.HI.X R3, R13, R0, R10, 0x1, P5 ;  /* 0x000000000d039211 */ /* 0x000fc600028f0c0a */
[----:B------:R3:W-:Y:S04]  /*f710*/  @!P2 ST.E.128 desc[UR8][R26.64], RZ ;  /* 0x000000ff1a00a985 */ /* 0x0007e8000c101d08 */
[----:B------:R3:W-:Y:S02]  /*f720*/  @!P1 ST.E.128 desc[UR8][R2.64], RZ ;  /* 0x000000ff02009985 */ /* 0x0007e4000c101d08 */
.L_x_227:
[----:B------:R-:W-:Y:S05]  /*f730*/  BSYNC B1 ;  /* 0x0000000000017941 */ /* 0x000fea0003800000 */
.L_x_226:
[----:B----4-:R4:W0:Y:S01]  /*f740*/  SHFL.IDX PT, R0, R4, 0x2, 0x181f ;  /* 0x00581f0004007f89 */ /* 0x01082200000e0000 */
        /* <DEDUP_REMOVED lines=10> */
[-C--:B------:R-:W-:Y:S02]  /*f7f0*/  @!P2 LEA R24, P5, R15, R2.reuse, 0x1 ;  /* 0x000000020f18a211 */ /* 0x080fe400078a08ff */
[----:B------:R-:W-:Y:S02]  /*f800*/  @!P1 LEA R26, P4, R9, R2, 0x1 ;  /* 0x00000002091a9211 */ /* 0x000fe400078808ff */
[----:B0-----:R-:W-:Y:S02]  /*f810*/  @!P3 LEA.HI.X R21, R7, R0, R12, 0x1, P6 ;  /* 0x000000000715b211 */ /* 0x001fe400030f0c0c */
[----:B------:R-:W-:Y:S02]  /*f820*/  @!P0 LEA R2, P6, R13, R2, 0x1 ;  /* 0x000000020d028211 */ /* 0x000fe400078c08ff */
[-C--:B------:R-:W-:Y:S01]  /*f830*/  @!P2 LEA.HI.X R25, R15, R0.reuse, R14, 0x1, P5 ;  /* 0x000000000f19a211 */ /* 0x080fe200028f0c0e */
[----:B------:R3:W-:Y:S01]  /*f840*/  @!P3 ST.E.128 desc[UR8][R20.64], RZ ;  /* 0x000000ff1400b985 */ /* 0x0007e2000c101d08 */
[----:B------:R-:W-:-:S02]  /*f850*/  @!P1 LEA.HI.X R27, R9, R0, R8, 0x1, P4 ;  /* 0x00000000091b9211 */ /* 0x000fc400020f0c08 */
[----:B------:R-:W-:Y:S01]  /*f860*/  @!P0 LEA.HI.X R3, R13, R0, R10, 0x1, P6 ;  /* 0x000000000d038211 */ /* 0x000fe200030f0c0a */
[----:B------:R3:W-:Y:S04]  /*f870*/  @!P2 ST.E.128 desc[UR8][R24.64], RZ ;  /* 0x000000ff1800a985 */ /* 0x0007e8000c101d08 */
[----:B------:R3:W-:Y:S04]  /*f880*/  @!P1 ST.E.128 desc[UR8][R26.64], RZ ;  /* 0x000000ff1a009985 */ /* 0x0007e8000c101d08 */
[----:B------:R3:W-:Y:S02]  /*f890*/  @!P0 ST.E.128 desc[UR8][R2.64], RZ ;  /* 0x000000ff02008985 */ /* 0x0007e4000c101d08 */
.L_x_229:
[----:B------:R-:W-:Y:S05]  /*f8a0*/  BSYNC B1 ;  /* 0x0000000000017941 */ /* 0x000fea0003800000 */
.L_x_228:
[----:B0-----:R-:W-:Y:S01]  /*f8b0*/  VIADD R0, R6, 0x60 ;  /* 0x0000006006007836 */ /* 0x001fe20000000000 */
[----:B--2-4-:R-:W0:Y:S04]  /*f8c0*/  SHFL.IDX PT, R4, R4, 0x3, 0x181f ;  /* 0x00781f0004047f89 */ /* 0x014e2800000e0000 */
[----:B------:R-:W-:Y:S01]  /*f8d0*/  ISETP.GE.AND P0, PT, R0, R11, PT ;  /* 0x0000000b0000720c */ /* 0x000fe20003f06270 */
[----:B-1-3--:R1:W2:-:S12]  /*f8e0*/  SHFL.IDX PT, R2, R5, 0x3, 0x181f ;  /* 0x00781f0005027f89 */ /* 0x00a29800000e0000 */
[----:B-1----:R-:W-:Y:S05]  /*f8f0*/  @P0 BRA `(.L_x_218) ;  /* 0x0000000000480947 */ /* 0x002fea0003800000 */
[----:B------:R-:W-:Y:S01]  /*f900*/  ULDC UR4, c[0x0][0xac8] ;  /* 0x0002b20000047ab9 */ /* 0x000fe20000000800 */
[----:B------:R-:W-:Y:S01]  /*f910*/  ULDC.64 UR8, c[0x0][0x208] ;  /* 0x0000820000087ab9 */ /* 0x000fe20000000a00 */
[----:B------:R-:W-:Y:S02]  /*f920*/  ISETP.GE.AND P3, PT, R7, UR4, PT ;  /* 0x0000000407007c0c */ /* 0x000fe4000bf66270 */
[----:B------:R-:W-:Y:S02]  /*f930*/  ISETP.GE.AND P2, PT, R15, UR4, PT ;  /* 0x000000040f007c0c */ /* 0x000fe4000bf46270 */
[----:B------:R-:W-:Y:S02]  /*f940*/  ISETP.GE.AND P1, PT, R9, UR4, PT ;  /* 0x0000000409007c0c */ /* 0x000fe4000bf26270 */
[----:B------:R-:W-:-:S07]  /*f950*/  ISETP.GE.AND P0, PT, R13, UR4, PT ;  /* 0x000000040d007c0c */ /* 0x000fce000bf06270 */
[----:B--2---:R-:W-:-:S04]  /*f960*/  @!P3 LEA R6, P4, R7, R2, 0x1 ;  /* 0x000000020706b211 */ /* 0x004fc800078808ff */
[----:B0-----:R-:W-:Y:S02]  /*f970*/  @!P3 LEA.HI.X R7, R7, R4, R12, 0x1, P4 ;  /* 0x000000040707b211 */ /* 0x001fe400020f0c0c */
[-C--:B------:R-:W-:Y:S02]  /*f980*/  @!P2 LEA R20, P4, R15, R2.reuse, 0x1 ;  /* 0x000000020f14a211 */ /* 0x080fe400078808ff */
[-C--:B------:R-:W-:Y:S01]  /*f990*/  @!P1 LEA R24, P5, R9, R2.reuse, 0x1 ;  /* 0x0000000209189211 */ /* 0x080fe200078a08ff */
[----:B------:R0:W-:Y:S01]  /*f9a0*/  @!P3 ST.E.128 desc[UR8][R6.64], RZ ;  /* 0x000000ff0600b985 */ /* 0x0001e2000c101d08 */
[----:B------:R-:W-:Y:S02]  /*f9b0*/  @!P0 LEA R2, P6, R13, R2, 0x1 ;  /* 0x000000020d028211 */ /* 0x000fe400078c08ff */
[-C--:B------:R-:W-:Y:S02]  /*f9c0*/  @!P2 LEA.HI.X R21, R15, R4.reuse, R14, 0x1, P4 ;  /* 0x000000040f15a211 */ /* 0x080fe400020f0c0e */
[----:B------:R-:W-:-:S02]  /*f9d0*/  @!P1 LEA.HI.X R25, R9, R4, R8, 0x1, P5 ;  /* 0x0000000409199211 */ /* 0x000fc400028f0c08 */
[----:B------:R-:W-:Y:S01]  /*f9e0*/  @!P0 LEA.HI.X R3, R13, R4, R10, 0x1, P6 ;  /* 0x000000040d038211 */ /* 0x000fe200030f0c0a */
[----:B------:R0:W-:Y:S04]  /*f9f0*/  @!P2 ST.E.128 desc[UR8][R20.64], RZ ;  /* 0x000000ff1400a985 */ /* 0x0001e8000c101d08 */
[----:B------:R0:W-:Y:S04]  /*fa00*/  @!P1 ST.E.128 desc[UR8][R24.64], RZ ;  /* 0x000000ff18009985 */ /* 0x0001e8000c101d08 */
[----:B------:R0:W-:Y:S02]  /*fa10*/  @!P0 ST.E.128 desc[UR8][R2.64], RZ ;  /* 0x000000ff02008985 */ /* 0x0001e4000c101d08 */
.L_x_218:
[----:B------:R-:W-:Y:S05]  /*fa20*/  BSYNC B0 ;  /* 0x0000000000007941 */ /* 0x000fea0003800000 */
.L_x_208:
[----:B------:R-:W-:Y:S02]  /*fa30*/  ULDC UR4, c[0x0][0xc3c] ;  /* 0x00030f0000047ab9 */ /* 0x000fe40000000800 */
[----:B------:R-:W-:-:S06]  /*fa40*/  UISETP.GE.AND UP0, UPT, UR7, UR4, UPT ;  /* 0x000000040700728c */ /* 0x000fcc000bf06270 */
[----:B------:R-:W-:-:S13]  /*fa50*/  PLOP3.LUT P0, PT, PT, PT, UP0, 0x80, 0x0 ;  /* 0x000000000000781c */ /* 0x000fda0003f0f008 */
[----:B------:R-:W-:Y:S05]  /*fa60*/  @!P0 BRA `(.L_x_230) ;  /* 0xffffff1400b88947 */ /* 0x000fea000383ffff */
[----:B------:R-:W-:Y:S05]  /*fa70*/  EXIT ;  /* 0x000000000000794d */ /* 0x000fea0003800000 */
.L_x_182:
[----:B------:R-:W-:-:S08]  /*fa80*/  NOP ;  /* 0x0000000000007918 */ /* 0x000fd00000000000 */
[----:B0-----:R-:W0:-:S00]  /*fa90*/  USETMAXREG.DEALLOC.CTAPOOL 0x18 ;  /* 0x00000018000079c8 */ /* 0x001e0000080e0500 */
[----:B0-----:R-:W-:Y:S01]  /*faa0*/  LOP3.LUT R0, R0, 0x3, RZ, 0xc0, !PT ;  /* 0x0000000300007812 */ /* 0x001fe200078ec0ff */
[----:B------:R-:W-:-:S05]  /*fab0*/  IMAD.MOV.U32 R7, RZ, RZ, RZ ;  /* 0x000000ffff077224 */ /* 0x000fca00078e00ff */
[----:B------:R-:W0:Y:S02]  /*fac0*/  SHFL.IDX PT, R0, R0, RZ, 0x1f ;  /* 0x00001fff00007589 */ /* 0x000e2400000e0000 */
[----:B0-----:R-:W-:-:S04]  /*fad0*/  ISETP.NE.AND P0, PT, R0, RZ, PT ;  /* 0x000000ff0000720c */ /* 0x001fc80003f05270 */
[----:B------:R-:W-:-:S05]  /*fae0*/  P2R R0, PR, RZ, 0x1 ;  /* 0x00000001ff007803 */ /* 0x000fca0000000000 */
[----:B------:R0:W-:Y:S04]  /*faf0*/  STL [R1+0x5c], R0 ;  /* 0x00005c0001007387 */ /* 0x0001e80000100800 */
[----:B------:R-:W-:Y:S05]  /*fb00*/  @!P0 BRA `(.L_x_231) ;  /* 0x0000000000248947 */ /* 0x000fea0003800000 */
[----:B------:R-:W1:Y:S08]  /*fb10*/  S2UR UR5, SR_CgaCtaId ;  /* 0x00000000000579c3 */ /* 0x000e700000008800 */
[----:B------:R-:W-:Y:S06]  /*fb20*/  BAR.SYNC.DEFER_BLOCKING 0x5, 0x180 ;  /* 0x0146000000007b1d */ /* 0x000fec0000010000 */
[----:B------:R-:W-:-:S02]  /*fb30*/  UMOV UR4, 0x400 ;  /* 0x0000040000047882 */ /* 0x000fc40000000000 */
[----:B-1----:R-:W-:-:S09]  /*fb40*/  ULEA UR4, UR5, UR4, 0x18 ;  /* 0x0000000405047291 */ /* 0x002fd2000f8ec03f */
[----:B------:R-:W1:Y:S04]  /*fb50*/  LDS.128 R8, [UR4+0x388d0] ;  /* 0x0388d004ff087984 */ /* 0x000e680008000c00 */
[----:B-1----:R2:W-:Y:S04]  /*fb60*/  STL.64 [R1], R8 ;  /* 0x0000000801007387 */ /* 0x0025e80000100a00 */
[----:B------:R2:W-:Y:S01]  /*fb70*/  STL.64 [R1+0x8], R10 ;  /* 0x0000080a01007387 */ /* 0x0005e20000100a00 */
[----:B------:R-:W-:Y:S06]  /*fb80*/  BAR.ARV 0x4, 0x180 ;  /* 0x0106000000007b1d */ /* 0x000fec0000002000 */
[----:B------:R-:W-:Y:S05]  /*fb90*/  BRA `(.L_x_232) ;  /* 0x0000000800ac7947 */ /* 0x000fea0003800000 */
.L_x_231:
[----:B0-----:R-:W-:Y:S01]  /*fba0*/  LOP3.LUT R0, R6, 0x1f, RZ, 0xc0, !PT ;  /* 0x0000001f06007812 */ /* 0x001fe200078ec0ff */
[----:B------:R-:W-:Y:S01]  /*fbb0*/  ULDC UR4, c[0x0][0xc3c] ;  /* 0x00030f0000047ab9 */ /* 0x000fe20000000800 */
[----:B------:R-:W-:Y:S01]  /*fbc0*/  ULDC.64 UR6, c[0x0][0x208] ;  /* 0x0000820000067ab9 */ /* 0x000fe20000000a00 */
[----:B------:R-:W-:Y:S01]  /*fbd0*/  IMAD.MOV.U32 R10, RZ, RZ, RZ ;  /* 0x000000ffff0a7224 */ /* 0x000fe200078e00ff */
[----:B------:R-:W-:Y:S01]  /*fbe0*/  ISETP.NE.AND P0, PT, R0, 0x1f, PT ;  /* 0x0000001f0000780c */ /* 0x000fe20003f05270 */
[----:B------:R-:W-:-:S03]  /*fbf0*/  ULDC UR5, c[0x0][0xc38] ;  /* 0x00030e0000057ab9 */ /* 0x000fc60000000800 */
[----:B------:R-:W-:-:S13]  /*fc00*/  ISETP.GE.OR P1, PT, R0, UR4, !P0 ;  /* 0x0000000400007c0c */ /* 0x000fda000c726670 */
[----:B------:R-:W0:Y:S08]  /*fc10*/  @!P1 LDC.64 R2, c[0x0][0xc80] ;  /* 0x00032000ff029b82 */ /* 0x000e300000000a00 */
[----:B------:R-:W1:Y:S01]  /*fc20*/  @!P1 LDC.64 R4, c[0x0][0xc78] ;  /* 0x00031e00ff049b82 */ /* 0x000e620000000a00 */
[----:B0-----:R-:W-:-:S05]  /*fc30*/  @!P1 IMAD.WIDE.U32 R2, R0, 0x4, R2 ;  /* 0x0000000400029825 */ /* 0x001fca00078e0002 */
[----:B------:R1:W2:Y:S02]  /*fc40*/  @!P1 LDG.E R7, desc[UR6][R2.64] ;  /* 0x0000000602079981 */ /* 0x0002a4000c1e1900 */
[----:B-1----:R-:W-:-:S05]  /*fc50*/  @!P1 IMAD.WIDE.U32 R2, R0, 0x4, R4 ;  /* 0x0000000400029825 */ /* 0x002fca00078e0004 */
[----:B------:R-:W2:Y:S01]  /*fc60*/  @!P1 LDG.E R10, desc[UR6][R2.64] ;  /* 0x00000006020a9981 */ /* 0x000ea2000c1e1900 */
[C---:B------:R-:W-:Y:S01]  /*fc70*/  ISETP.NE.AND P1, PT, R0.reuse, RZ, PT ;  /* 0x000000ff0000720c */ /* 0x040fe20003f25270 */
[----:B------:R-:W0:Y:S01]  /*fc80*/  S2UR UR6, SR_CTAID.X ;  /* 0x00000000000679c3 */ /* 0x000e220000002500 */
[C---:B------:R-:W-:Y:S01]  /*fc90*/  ISETP.GE.U32.AND P2, PT, R0.reuse, 0x2, PT ;  /* 0x000000020000780c */ /* 0x040fe20003f46070 */
[----:B------:R-:W-:Y:S01]  /*fca0*/  UMOV UR4, URZ ;  /* 0x0000003f00047c82 */ /* 0x000fe20008000000 */
[C---:B------:R-:W-:Y:S02]  /*fcb0*/  ISETP.GE.U32.AND P3, PT, R0.reuse, 0x4, PT ;  /* 0x000000040000780c */ /* 0x040fe40003f66070 */
[C---:B------:R-:W-:Y:S02]  /*fcc0*/  ISETP.GE.U32.AND P4, PT, R0.reuse, 0x8, PT ;  /* 0x000000080000780c */ /* 0x040fe40003f86070 */
[----:B------:R-:W-:Y:S01]  /*fcd0*/  ISETP.GE.U32.AND P5, PT, R0, 0x10, PT ;  /* 0x000000100000780c */ /* 0x000fe20003fa6070 */
[----:B--2---:R-:W-:-:S05]  /*fce0*/  IMAD R4, R7, R10, RZ ;  /* 0x0000000a07047224 */ /* 0x004fca00078e02ff */
[----:B------:R-:W1:Y:S02]  /*fcf0*/  SHFL.UP PT, R5, R4, 0x1, RZ ;  /* 0x0420000004057989 */ /* 0x000e6400000e00ff */
[----:B-1----:R-:W-:-:S05]  /*fd00*/  SEL R5, R5, RZ, P1 ;  /* 0x000000ff05057207 */ /* 0x002fca0000800000 */
[----:B------:R-:W-:-:S05]  /*fd10*/  IMAD.IADD R5, R4, 0x1, R5 ;  /* 0x0000000104057824 */ /* 0x000fca00078e0205 */
        /* <DEDUP_REMOVED lines=12> */
[----:B------:R-:W1:Y:S02]  /*fde0*/  SHFL.IDX PT, R8, R2, 0x1f, 0x1f ;  /* 0x03e01f0002087f89 */ /* 0x000e6400000e0000 */
[----:B-1----:R-:W-:-:S04]  /*fdf0*/  IMAD R8, R8, UR5, RZ ;  /* 0x0000000508087c24 */ /* 0x002fc8000f8e02ff */
[----:B------:R-:W-:Y:S01]  /*fe00*/  IMAD.MOV.U32 R11, RZ, RZ, R8 ;  /* 0x000000ffff0b7224 */ /* 0x000fe200078e0008 */
[----:B0-----:R-:W-:-:S13]  /*fe10*/  ISETP.GT.AND P6, PT, R8, UR6, PT ;  /* 0x0000000608007c0c */ /* 0x001fda000bfc4270 */
[----:B------:R-:W-:Y:S05]  /*fe20*/  @P6 BRA `(.L_x_233) ;  /* 0x0000000000a86947 */ /* 0x000fea0003800000 */
[----:B------:R-:W-:Y:S01]  /*fe30*/  IMAD.MOV.U32 R8, RZ, RZ, R11 ;  /* 0x000000ffff087224 */ /* 0x000fe200078e000b */
[----:B------:R-:W-:Y:S01]  /*fe40*/  UMOV UR4, URZ ;  /* 0x0000003f00047c82 */ /* 0x000fe20008000000 */
[----:B------:R-:W-:-:S05]  /*fe50*/  ULDC UR5, c[0x0][0xc38] ;  /* 0x00030e0000057ab9 */ /* 0x000fca0000000800 */
.L_x_235:
[----:B------:R-:W0:Y:S01]  /*fe60*/  LDC R2, c[0x0][0xc3c] ;  /* 0x00030f00ff027b82 */ /* 0x000e220000000800 */
[----:B------:R-:W-:Y:S01]  /*fe70*/  ULDC UR7, c[0x0][0xc3c] ;  /* 0x00030f0000077ab9 */ /* 0x000fe20000000800 */
[----:B------:R-:W-:Y:S01]  /*fe80*/  UIADD3 UR4, UR4, 0x1f, URZ ;  /* 0x0000001f04047890 */ /* 0x000fe2000fffe03f */
[----:B------:R-:W-:-:S05]  /*fe90*/  IMAD.U32 R3, RZ, RZ, UR7 ;  /* 0x00000007ff037e24 */ /* 0x000fca000f8e00ff */
[----:B------:R1:W-:Y:S01]  /*fea0*/  STL [R1+0xc], R3 ;  /* 0x00000c0301007387 */ /* 0x0003e20000100800 */
[----:B0-----:R-:W-:-:S13]  /*feb0*/  ISETP.LE.AND P6, PT, R2, UR4, PT ;  /* 0x0000000402007c0c */ /* 0x001fda000bfc3270 */
[----:B-1----:R-:W-:Y:S05]  /*fec0*/  @P6 BRA `(.L_x_234) ;  /* 0x0000000400a86947 */ /* 0x002fea0003800000 */
[----:B------:R-:W-:Y:S01]  /*fed0*/  VIADD R9, R0, UR4 ;  /* 0x0000000400097c36 */ /* 0x000fe20008000000 */
[----:B------:R-:W-:Y:S01]  /*fee0*/  ULDC.64 UR8, c[0x0][0x208] ;  /* 0x0000820000087ab9 */ /* 0x000fe20000000a00 */
[----:B------:R-:W-:-:S03]  /*fef0*/  IMAD.MOV.U32 R7, RZ, RZ, RZ ;  /* 0x000000ffff077224 */ /* 0x000fc600078e00ff */
[----:B------:R-:W-:-:S13]  /*ff00*/  ISETP.GE.OR P6, PT, R9, R2, !P0 ;  /* 0x000000020900720c */ /* 0x000fda00047c6670 */
[----:B------:R-:W0:Y:S08]  /*ff10*/  @!P6 LDC.64 R2, c[0x0][0xc80] ;  /* 0x00032000ff02eb82 */ /* 0x000e300000000a00 */
[----:B------:R-:W1:Y:S01]  /*ff20*/  @!P6 LDC.64 R4, c[0x0][0xc78] ;  /* 0x00031e00ff04eb82 */ /* 0x000e620000000a00 */
[----:B------:R-:W-:Y:S02]  /*ff30*/  IMAD.MOV.U32 R10, RZ, RZ, RZ ;  /* 0x000000ffff0a7224 */ /* 0x000fe400078e00ff */
[----:B0-----:R-:W-:-:S05]  /*ff40*/  @!P6 IMAD.WIDE R2, R9, 0x4, R2 ;  /* 0x000000040902e825 */ /* 0x001fca00078e0202 */
[----:B------:R1:W2:Y:S02]  /*ff50*/  @!P6 LDG.E R7, desc[UR8][R2.64] ;  /* 0x000000080207e981 */ /* 0x0002a4000c1e1900 */
[----:B-1----:R-:W-:-:S05]  /*ff60*/  @!P6 IMAD.WIDE R2, R9, 0x4, R4 ;  /* 0x000000040902e825 */ /* 0x002fca00078e0204 */
[----:B------:R-:W2:Y:S02]  /*ff70*/  @!P6 LDG.E R10, desc[UR8][R2.64] ;  /* 0x00000008020ae981 */ /* 0x000ea4000c1e1900 */
[----:B--2---:R-:W-:-:S05]  /*ff80*/  IMAD R11, R7, R10, RZ ;  /* 0x0000000a070b7224 */ /* 0x004fca00078e02ff */
[----:B------:R-:W0:Y:S02]  /*ff90*/  SHFL.UP PT, R4, R11, 0x1, RZ ;  /* 0x042000000b047989 */ /* 0x000e2400000e00ff */
[----:B0-----:R-:W-:-:S05]  /*ffa0*/  SEL R4, R4, RZ, P1 ;  /* 0x000000ff04047207 */ /* 0x001fca0000800000 */
[----:B------:R-:W-:-:S05]  /*ffb0*/  IMAD.IADD R4, R11, 0x1, R4 ;  /* 0x000000010b047824 */ /* 0x000fca00078e0204 */
        /* <DEDUP_REMOVED lines=12> */
[----:B------:R-:W0:Y:S02]  /*10080*/  SHFL.IDX PT, R4, R2, 0x1f, 0x1f ;  /* 0x03e01f0002047f89 */ /* 0x000e2400000e0000 */
[----:B0-----:R-:W-:-:S04]  /*10090*/  IMAD R11, R4, UR5, RZ ;  /* 0x00000005040b7c24 */ /* 0x001fc8000f8e02ff */
[----:B------:R-:W-:-:S05]  /*100a0*/  IMAD.IADD R8, R11, 0x1, R8 ;  /* 0x000000010b087824 */ /* 0x000fca00078e0208 */
[----:B------:R-:W-:-:S13]  /*100b0*/  ISETP.GT.AND P6, PT, R8, UR6, PT ;  /* 0x0000000608007c0c */ /* 0x000fda000bfc4270 */
[----:B------:R-:W-:Y:S05]  /*100c0*/  @!P6 BRA `(.L_x_235) ;  /* 0xfffffffc0064e947 */ /* 0x000fea000383ffff */
.L_x_233:
[----:B------:R-:W-:Y:S02]  /*100d0*/  IMAD.IADD R11, R8, 0x1, -R11 ;  /* 0x00000001080b7824 */ /* 0x000fe400078e0a0b */
[----:B------:R-:W-:Y:S02]  /*100e0*/  IMAD.MOV.U32 R14, RZ, RZ, RZ ;  /* 0x000000ffff0e7224 */ /* 0x000fe400078e00ff */
[----:B------:R-:W-:-:S05]  /*100f0*/  IMAD R3, R2, UR5, R11 ;  /* 0x0000000502037c24 */ /* 0x000fca000f8e020b */
[----:B------:R-:W-:-:S13]  /*10100*/  ISETP.GT.AND P0, PT, R3, UR6, PT ;  /* 0x0000000603007c0c */ /* 0x000fda000bf04270 */
[----:B------:R-:W-:-:S04]  /*10110*/  VOTE.ANY R12, PT, !P0 ;  /* 0x00000000000c7806 */ /* 0x000fc800040e0100 */
[----:B------:R-:W0:Y:S01]  /*10120*/  POPC R4, R12 ;  /* 0x0000000c00047309 */ /* 0x000e220000000000 */
[----:B------:R-:W-:Y:S01]  /*10130*/  ISETP.NE.AND P0, PT, R12, RZ, PT ;  /* 0x000000ff0c00720c */ /* 0x000fe20003f05270 */
[----:B0-----:R-:W0:Y:S04]  /*10140*/  SHFL.IDX PT, R7, R7, R4, 0x1f ;  /* 0x00001f0407077589 */ /* 0x001e2800000e0000 */
[----:B------:R-:W1:Y:S01]  /*10150*/  SHFL.IDX PT, R9, R10, R4, 0x1f ;  /* 0x00001f040a097589 */ /* 0x000e6200000e0000 */
[----:B0-----:R-:W-:-:S04]  /*10160*/  IABS R5, R7 ;  /* 0x0000000700057213 */ /* 0x001fc80000000000 */
[----:B------:R-:W0:Y:S01]  /*10170*/  I2F.RP R13, R5 ;  /* 0x00000005000d7306 */ /* 0x000e220000209400 */
[----:B-1----:R-:W-:-:S07]  /*10180*/  IABS R8, R9 ;  /* 0x0000000900087213 */ /* 0x002fce0000000000 */
[----:B------:R-:W-:Y:S08]  /*10190*/  I2F.RP R12, R8 ;  /* 0x00000008000c7306 */ /* 0x000ff00000209400 */
[----:B0-----:R-:W0:Y:S02]  /*101a0*/  MUFU.RCP R13, R13 ;  /* 0x0000000d000d7308 */ /* 0x001e240000001000 */
[----:B0-----:R-:W-:-:S06]  /*101b0*/  VIADD R3, R13, 0xffffffe ;  /* 0x0ffffffe0d037836 */ /* 0x001fcc0000000000 */
[----:B------:R-:W0:Y:S02]  /*101c0*/  F2I.FTZ.U32.TRUNC.NTZ R3, R3 ;  /* 0x0000000300037305 */ /* 0x000e24000021f000 */
[----:B0-----:R-:W-:Y:S01]  /*101d0*/  IMAD.MOV R16, RZ, RZ, -R3 ;  /* 0x000000ffff107224 */ /* 0x001fe200078e0a03 */
[----:B------:R-:W-:Y:S06]  /*101e0*/  @!P0 BRA `(.L_x_236) ;  /* 0x0000000000088947 */ /* 0x000fec0003800000 */
[----:B------:R-:W-:-:S05]  /*101f0*/  VIADD R13, R4, 0xffffffff ;  /* 0xffffffff040d7836 */ /* 0x000fca0000000000 */
[----:B------:R0:W1:Y:S02]  /*10200*/  SHFL.IDX PT, R14, R2, R13, 0x1f ;  /* 0x00001f0d020e7589 */ /* 0x00006400000e0000 */
.L_x_236:
[----:B-1----:R-:W-:Y:S01]  /*10210*/  IMAD R10, R14, UR5, R11 ;  /* 0x000000050e0a7c24 */ /* 0x002fe2000f8e020b */
[----:B------:R-:W1:Y:S01]  /*10220*/  MUFU.RCP R12, R12 ;  /* 0x0000000c000c7308 */ /* 0x000e620000001000 */
[----:B------:R-:W-:Y:S02]  /*10230*/  IMAD R11, R16, R5, RZ ;  /* 0x00000005100b7224 */ /* 0x000fe400078e02ff */
[----:B0-----:R-:W-:Y:S01]  /*10240*/  IMAD.MOV.U32 R2, RZ, RZ, RZ ;  /* 0x000000ffff027224 */ /* 0x001fe200078e00ff */
[----:B------:R0:W-:Y:S03]  /*10250*/  STL [R1], R10 ;  /* 0x0000000a01007387 */ /* 0x0001e60000100800 */
[----:B------:R-:W-:Y:S01]  /*10260*/  IMAD.HI.U32 R2, R3, R11, R2 ;  /* 0x0000000b03027227 */ /* 0x000fe200078e0002 */
[----:B------:R-:W-:-:S05]  /*10270*/  IABS R11, R7 ;  /* 0x00000007000b7213 */ /* 0x000fca0000000000 */
[----:B------:R-:W-:Y:S01]  /*10280*/  IMAD.MOV R14, RZ, RZ, -R11 ;  /* 0x000000ffff0e7224 */ /* 0x000fe200078e0a0b */
[----:B0-----:R-:W-:-:S04]  /*10290*/  IADD3 R10, -R10, UR6, RZ ;  /* 0x000000060a0a7c10 */ /* 0x001fc8000fffe1ff */
[----:B------:R-:W-:-:S05]  /*102a0*/  IABS R3, R10 ;  /* 0x0000000a00037213 */ /* 0x000fca0000000000 */
[----:B------:R-:W-:-:S04]  /*102b0*/  IMAD.HI.U32 R11, R2, R3, RZ ;  /* 0x00000003020b7227 */ /* 0x000fc800078e00ff */
[----:B------:R-:W-:Y:S02]  /*102c0*/  IMAD R2, R11, R14, R3 ;  /* 0x0000000e0b027224 */ /* 0x000fe400078e0203 */
[----:B-1----:R-:W-:-:S03]  /*102d0*/  VIADD R3, R12, 0xffffffe ;  /* 0x0ffffffe0c037836 */ /* 0x002fc60000000000 */
[----:B------:R-:W-:-:S03]  /*102e0*/  ISETP.GT.U32.AND P1, PT, R5, R2, PT ;  /* 0x000000020500720c */ /* 0x000fc60003f24070 */
[----:B------:R-:W0:Y:S10]  /*102f0*/  F2I.FTZ.U32.TRUNC.NTZ R3, R3 ;  /* 0x0000000300037305 */ /* 0x000e34000021f000 */
[----:B------:R-:W-:-:S02]  /*10300*/  @!P1 IMAD.IADD R2, R2, 0x1, -R5 ;  /* 0x0000000102029824 */ /* 0x000fc400078e0a05 */
[----:B------:R-:W-:Y:S01]  /*10310*/  @!P1 VIADD R11, R11, 0x1 ;  /* 0x000000010b0b9836 */ /* 0x000fe20000000000 */
[----:B------:R-:W-:Y:S02]  /*10320*/  ISETP.NE.AND P1, PT, R7, RZ, PT ;  /* 0x000000ff0700720c */ /* 0x000fe40003f25270 */
[----:B------:R-:W-:Y:S01]  /*10330*/  ISETP.GE.U32.AND P0, PT, R2, R5, PT ;  /* 0x000000050200720c */ /* 0x000fe20003f06070 */
[----:B0-----:R-:W-:Y:S02]  /*10340*/  IMAD.MOV R5, RZ, RZ, -R3 ;  /* 0x000000ffff057224 */ /* 0x001fe400078e0a03 */
[----:B------:R-:W-:Y:S02]  /*10350*/  IMAD.MOV.U32 R2, RZ, RZ, RZ ;  /* 0x000000ffff027224 */ /* 0x000fe400078e00ff */
[----:B------:R-:W-:-:S04]  /*10360*/  IMAD R5, R5, R8, RZ ;  /* 0x0000000805057224 */ /* 0x000fc800078e02ff */
[----:B------:R-:W-:Y:S01]  /*10370*/  IMAD.HI.U32 R5, R3, R5, R2 ;  /* 0x0000000503057227 */ /* 0x000fe200078e0002 */
[----:B------:R-:W-:Y:S02]  /*10380*/  LOP3.LUT R2, R10, R7, RZ, 0x3c, !PT ;  /* 0x000000070a027212 */ /* 0x000fe400078e3cff */
[----:B------:R-:W-:Y:S01]  /*10390*/  IABS R3, R9 ;  /* 0x0000000900037213 */ /* 0x000fe20000000000 */
[----:B------:R-:W-:Y:S01]  /*103a0*/  @P0 VIADD R11, R11, 0x1 ;  /* 0x000000010b0b0836 */ /* 0x000fe20000000000 */
[----:B------:R-:W-:-:S03]  /*103b0*/  ISETP.GE.AND P2, PT, R2, RZ, PT ;  /* 0x000000ff0200720c */ /* 0x000fc60003f46270 */
[----:B------:R-:W-:-:S10]  /*103c0*/  IMAD.MOV R3, RZ, RZ, -R3 ;  /* 0x000000ffff037224 */ /* 0x000fd400078e0a03 */
[----:B------:R-:W-:Y:S01]  /*103d0*/  @!P2 IMAD.MOV R11, RZ, RZ, -R11 ;  /* 0x000000ffff0ba224 */ /* 0x000fe200078e0a0b */
[----:B------:R-:W-:-:S04]  /*103e0*/  @!P1 LOP3.LUT R11, RZ, R7, RZ, 0x33, !PT ;  /* 0x00000007ff0b9212 */ /* 0x000fc800078e33ff */
[-C--:B------:R-:W-:Y:S01]  /*103f0*/  IABS R2, R11.reuse ;  /* 0x0000000b00027213 */ /* 0x080fe20000000000 */
[----:B------:R-:W-:-:S04]  /*10400*/  IMAD R7, R7, R11, RZ ;  /* 0x0000000b07077224 */ /* 0x000fc800078e02ff */
[----:B------:R-:W-:-:S04]  /*10410*/  IMAD.HI.U32 R5, R5, R2, RZ ;  /* 0x0000000205057227 */ /* 0x000fc800078e00ff */
[----:B------:R-:W-:Y:S01]  /*10420*/  IMAD R3, R5, R3, R2 ;  /* 0x0000000305037224 */ /* 0x000fe200078e0202 */
[----:B------:R-:W-:-:S04]  /*10430*/  LOP3.LUT R2, R11, R9, RZ, 0x3c, !PT ;  /* 0x000000090b027212 */ /* 0x000fc800078e3cff */
[----:B------:R-:W-:Y:S02]  /*10440*/  ISETP.GT.U32.AND P1, PT, R8, R3, PT ;  /* 0x000000030800720c */ /* 0x000fe40003f24070 */
[----:B------:R-:W-:-:S11]  /*10450*/  ISETP.GE.AND P2, PT, R2, RZ, PT ;  /* 0x000000ff0200720c */ /* 0x000fd60003f46270 */
[----:B------:R-:W-:Y:S02]  /*10460*/  @!P1 IMAD.IADD R3, R3, 0x1, -R8 ;  /* 0x0000000103039824 */ /* 0x000fe400078e0a08 */
[----:B------:R-:W-:Y:S01]  /*10470*/  @!P1 VIADD R5, R5, 0x1 ;  /* 0x0000000105059836 */ /* 0x000fe20000000000 */
[----:B------:R-:W-:Y:S02]  /*10480*/  ISETP.NE.AND P1, PT, R9, RZ, PT ;  /* 0x000000ff0900720c */ /* 0x000fe40003f25270 */
[----:B------:R-:W-:-:S13]  /*10490*/  ISETP.GE.U32.AND P0, PT, R3, R8, PT ;  /* 0x000000080300720c */ /* 0x000fda0003f06070 */
[----:B------:R-:W-:-:S04]  /*104a0*/  @P0 VIADD R5, R5, 0x1 ;  /* 0x0000000105050836 */ /* 0x000fc80000000000 */
[----:B------:R-:W-:Y:S01]  /*104b0*/  @!P2 IMAD.MOV R5, RZ, RZ, -R5 ;  /* 0x000000ffff05a224 */ /* 0x000fe200078e0a05 */
[----:B------:R-:W-:-:S05]  /*104c0*/  @!P1 LOP3.LUT R5, RZ, R9, RZ, 0x33, !PT ;  /* 0x00000009ff059212 */ /* 0x000fca00078e33ff */
[----:B------:R-:W-:-:S04]  /*104d0*/  IMAD.MOV R2, RZ, RZ, -R5 ;  /* 0x000000ffff027224 */ /* 0x000fc800078e0a05 */
[C---:B------:R-:W-:Y:S02]  /*104e0*/  IMAD R11, R9.reuse, R2, R11 ;  /* 0x00000002090b7224 */ /* 0x040fe400078e020b */
[----:B------:R-:W-:Y:S02]  /*104f0*/  IMAD R2, R9, 0x1000000, R5 ;  /* 0x0100000009027824 */ /* 0x000fe400078e0205 */
[----:B------:R-:W-:Y:S02]  /*10500*/  IMAD.IADD R5, R10, 0x1, -R7 ;  /* 0x000000010a057824 */ /* 0x000fe400078e0a07 */
[----:B------:R-:W-:Y:S02]  /*10510*/  IMAD R3, R11, 0x10000, R2 ;  /* 0x000100000b037824 */ /* 0x000fe400078e0202 */
[----:B------:R-:W-:Y:S01]  /*10520*/  VIADD R2, R4, UR4 ;  /* 0x0000000404027c36 */ /* 0x000fe20008000000 */
[----:B------:R1:W-:Y:S04]  /*10530*/  STL [R1+0x4], R5 ;  /* 0x0000040501007387 */ /* 0x0003e80000100800 */
[----:B------:R1:W-:Y:S04]  /*10540*/  STL [R1+0xc], R2 ;  /* 0x00000c0201007387 */ /* 0x0003e80000100800 */
[----:B------:R1:W-:Y:S01]  /*10550*/  STL [R1+0x8], R3 ;  /* 0x0000080301007387 */ /* 0x0003e20000100800 */
[----:B------:R-:W-:Y:S05]  /*10560*/  BRA `(.L_x_237) ;  /* 0x0000000000107947 */ /* 0x000fea0003800000 */
.L_x_234:
[----:B------:R-:W-:Y:S01]  /*10570*/  IMAD.U32 R2, RZ, RZ, UR6 ;  /* 0x00000006ff027e24 */ /* 0x000fe2000f8e00ff */
[----:B------:R0:W-:Y:S04]  /*10580*/  STL [R1+0x4], RZ ;  /* 0x000004ff01007387 */ /* 0x0001e80000100800 */
[----:B------:R0:W-:Y:S04]  /*10590*/  STL [R1+0x8], RZ ;  /* 0x000008ff01007387 */ /* 0x0001e80000100800 */
[----:B------:R0:W-:Y:S02]  /*105a0*/  STL [R1], R2 ;  /* 0x0000000201007387 */ /* 0x0001e40000100800 */
.L_x_237:
[----:B------:R-:W2:Y:S04]  /*105b0*/  LDL R8, [R1] ;  /* 0x0000000001087983 */ /* 0x000ea80000100800 */
[----:B------:R-:W2:Y:S04]  /*105c0*/  LDL R9, [R1+0x4] ;  /* 0x0000040001097983 */ /* 0x000ea80000100800 */
[----:B------:R-:W2:Y:S04]  /*105d0*/  LDL R10, [R1+0x8] ;  /* 0x00000800010a7983 */ /* 0x000ea80000100800 */
[----:B------:R-:W2:Y:S01]  /*105e0*/  LDL R11, [R1+0xc] ;  /* 0x00000c00010b7983 */ /* 0x000ea20000100800 */
[----:B------:R-:W-:-:S13]  /*105f0*/  ISETP.NE.AND P0, PT, R0, RZ, PT ;  /* 0x000000ff0000720c */ /* 0x000fda0003f05270 */
[----:B-1----:R-:W1:Y:S01]  /*10600*/  @!P0 S2R R3, SR_CgaCtaId ;  /* 0x0000000000038919 */ /* 0x002e620000008800 */
[----:B------:R-:W-:-:S04]  /*10610*/  @!P0 MOV R0, 0x400 ;  /* 0x0000040000008802 */ /* 0x000fc80000000f00 */
[----:B-1----:R-:W-:-:S05]  /*10620*/  @!P0 LEA R0, R3, R0, 0x18 ;  /* 0x0000000003008211 */ /* 0x002fca00078ec0ff */
[----:B--2---:R1:W-:Y:S01]  /*10630*/  @!P0 STS.128 [R0+0x388d0], R8 ;  /* 0x0388d00800008388 */ /* 0x0043e20000000c00 */
[----:B------:R-:W-:Y:S06]  /*10640*/  BAR.ARV 0x5, 0x180 ;  /* 0x0146000000007b1d */ /* 0x000fec0000002000 */
.L_x_232:
[----:B01----:R-:W3:Y:S01]  /*10650*/  LDL R0, [R1+0xc] ;  /* 0x00000c0001007983 */ /* 0x003ee20000100800 */
[----:B------:R-:W-:Y:S01]  /*10660*/  ULDC UR4, c[0x0][0xc3c] ;  /* 0x00030f0000047ab9 */ /* 0x000fe20000000800 */
[----:B------:R-:W-:Y:S02]  /*10670*/  IMAD.MOV.U32 R19, RZ, RZ, RZ ;  /* 0x000000ffff137224 */ /* 0x000fe400078e00ff */
[----:B------:R0:W-:Y:S01]  /*10680*/  STL [R1+0x48], RZ ;  /* 0x000048ff01007387 */ /* 0x0001e20000100800 */
[----:B---3--:R-:W-:Y:S01]  /*10690*/  ISETP.GE.AND P0, PT, R0, UR4, PT ;  /* 0x0000000400007c0c */ /* 0x008fe2000bf06270 */
[----:B------:R-:W-:-:S05]  /*106a0*/  IMAD.MOV.U32 R0, RZ, RZ, 0x1 ;  /* 0x00000001ff007424 */ /* 0x000fca00078e00ff */
[----:B------:R0:W-:Y:S07]  /*106b0*/  STL [R1+0x14], R0 ;  /* 0x0000140001007387 */ /* 0x0001ee0000100800 */
[----:B------:R-:W-:Y:S05]  /*106c0*/  @P0 BRA `(.L_x_238) ;  /* 0x0000006400100947 */ /* 0x000fea0003800000 */
[----:B------:R-:W1:Y:S01]  /*106d0*/  S2UR UR5, SR_CgaCtaId ;  /* 0x00000000000579c3 */ /* 0x000e620000008800 */
[C---:B0-----:R-:W-:Y:S01]  /*106e0*/  IMAD.SHL.U32 R0, R6.reuse, 0x8, RZ ;  /* 0x0000000806007824 */ /* 0x041fe200078e00ff */
[----:B------:R-:W-:Y:S01]  /*106f0*/  LOP3.LUT R4, R6, 0x7f, RZ, 0xc0, !PT ;  /* 0x0000007f06047812 */ /* 0x000fe200078ec0ff */
[----:B------:R-:W-:Y:S01]  /*10700*/  UMOV UR4, 0x400 ;  /* 0x0000040000047882 */ /* 0x000fe20000000000 */
[----:B------:R-:W-:Y:S01]  /*10710*/  BSSY B8, `(.L_x_238) ;  /* 0x000063f000087945 */ /* 0x000fe20003800000 */
[----:B------:R-:W-:Y:S01]  /*10720*/  IMAD.MOV.U32 R19, RZ, RZ, RZ ;  /* 0x000000ffff137224 */ /* 0x000fe200078e00ff */
[----:B------:R-:W-:Y:S01]  /*10730*/  LOP3.LUT R3, R0, 0x1f8, RZ, 0xc0, !PT ;  /* 0x000001f800037812 */ /* 0x000fe200078ec0ff */
[----:B------:R-:W-:Y:S01]  /*10740*/  IMAD.SHL.U32 R2, R4, 0x8, RZ ;  /* 0x0000000804027824 */ /* 0x000fe200078e00ff */
[----:B------:R-:W-:Y:S01]  /*10750*/  LOP3.LUT R0, R0, 0x38, RZ, 0xc0, !PT ;  /* 0x0000003800007812 */ /* 0x000fe200078ec0ff */
[----:B------:R-:W-:Y:S01]  /*10760*/  ULDC UR38, c[0x0][0xc] ;  /* 0x0000030000267ab9 */ /* 0x000fe20000000800 */
[----:B------:R-:W-:Y:S01]  /*10770*/  LOP3.LUT R3, R3, 0x38, R6, 0x78, !PT ;  /* 0x0000003803037812 */ /* 0x000fe200078e7806 */
[----:B------:R-:W-:Y:S01]  /*10780*/  IMAD.SHL.U32 R6, R6, 0x10, RZ ;  /* 0x0000001006067824 */ /* 0x000fe200078e00ff */
[----:B------:R-:W-:-:S02]  /*10790*/  ULDC.64 UR36, c[0x0][0x198] ;  /* 0x0000660000247ab9 */ /* 0x000fc40000000a00 */
[----:B------:R-:W-:Y:S02]  /*107a0*/  LOP3.LUT R3, R3, 0x200, R2, 0xf8, !PT ;  /* 0x0000020003037812 */ /* 0x000fe400078ef802 */
[----:B------:R-:W-:-:S04]  /*107b0*/  SHF.R.U32.HI R2, RZ, 0x3, R4 ;  /* 0x00000003ff027819 */ /* 0x000fc80000011604 */
[----:B------:R-:W-:Y:S01]  /*107c0*/  LOP3.LUT R4, R2, 0x70, R6, 0xf8, !PT ;  /* 0x0000007002047812 */ /* 0x000fe200078ef806 */
[----:B------:R-:W-:Y:S01]  /*107d0*/  IMAD.MOV.U32 R2, RZ, RZ, 0x1 ;  /* 0x00000001ff027424 */ /* 0x000fe200078e00ff */
[----:B-1----:R-:W-:-:S06]  /*107e0*/  ULEA UR4, UR5, UR4, 0x18 ;  /* 0x0000000405047291 */ /* 0x002fcc000f8ec03f */
[----:B------:R-:W-:-:S04]  /*107f0*/  IMAD.U32 R18, RZ, RZ, UR4 ;  /* 0x00000004ff127e24 */ /* 0x000fc8000f8e00ff */
[----:B------:R-:W-:-:S05]  /*10800*/  IMAD R3, R3, 0x2, R18 ;  /* 0x0000000203037824 */ /* 0x000fca00078e0212 */
[----:B------:R0:W-:Y:S04]  /*10810*/  STL [R1+0x24], R3 ;  /* 0x0000240301007387 */ /* 0x0001e80000100800 */
[----:B------:R1:W-:Y:S04]  /*10820*/  STL [R1+0x14], R2 ;  /* 0x0000140201007387 */ /* 0x0003e80000100800 */
[----:B------:R3:W-:Y:S01]  /*10830*/  STL [R1+0x48], RZ ;  /* 0x000048ff01007387 */ /* 0x0007e20000100800 */
[C---:B0-----:R-:W-:Y:S02]  /*10840*/  LOP3.LUT R3, R0.reuse, 0x40, RZ, 0xfc, !PT ;  /* 0x0000004000037812 */ /* 0x041fe400078efcff */
[----:B-1----:R-:W-:-:S02]  /*10850*/  LOP3.LUT R2, R0, 0x80, RZ, 0xfc, !PT ;  /* 0x0000008000027812 */ /* 0x002fc400078efcff */
[----:B---3--:R-:W-:-:S07]  /*10860*/  LOP3.LUT R0, R0, 0xc0, RZ, 0xfc, !PT ;  /* 0x000000c000007812 */ /* 0x008fce00078efcff */
.L_x_351:
[----:B------:R-:W3:Y:S01]  /*10870*/  LDL R0, [R1+0xc] ;  /* 0x00000c0001007983 */ /* 0x000ee20000100800 */
[----:B------:R-:W3:Y:S01]  /*10880*/  LDC.64 R2, c[0x0][0xc88] ;  /* 0x00032200ff027b82 */ /* 0x000ee20000000a00 */
[----:B------:R-:W-:Y:S01]  /*10890*/  ULDC.64 UR4, c[0x0][0x208] ;  /* 0x0000820000047ab9 */ /* 0x000fe20000000a00 */
[----:B---3--:R-:W-:-:S05]  /*108a0*/  IMAD.WIDE R2, R0, 0x4, R2 ;  /* 0x0000000400027825 */ /* 0x008fca00078e0202 */
[----:B--2---:R-:W2:Y:S01]  /*108b0*/  LDG.E R10, desc[UR4][R2.64] ;  /* 0x00000004020a7981 */ /* 0x004ea2000c1e1900 */
[----:B------:R-:W-:Y:S05]  /*108c0*/  YIELD ;  /* 0x0000000000007946 */ /* 0x000fea0003800000 */
[----:B------:R-:W-:Y:S01]  /*108d0*/  ULDC.64 UR4, c[0x0][0xa28] ;  /* 0x00028a0000047ab9 */ /* 0x000fe20000000a00 */
[----:B------:R-:W-:Y:S01]  /*108e0*/  IMAD.MOV.U32 R0, RZ, RZ, RZ ;  /* 0x000000ffff007224 */ /* 0x000fe200078e00ff */
[----:B------:R-:W-:Y:S01]  /*108f0*/  ISETP.NE.U32.AND P0, PT, RZ, UR4, PT ;  /* 0x00000004ff007c0c */ /* 0x000fe2000bf05070 */
[----:B------:R-:W-:Y:S01]  /*10900*/  ULDC.64 UR10, c[0x0][0x208] ;  /* 0x00008200000a7ab9 */ /* 0x000fe20000000a00 */
[----:B-1----:R-:W-:Y:S01]  /*10910*/  IMAD.MOV.U32 R6, RZ, RZ, RZ ;  /* 0x000000ffff067224 */ /* 0x002fe200078e00ff */
[----:B------:R-:W-:Y:S01]  /*10920*/  ULDC.64 UR6, c[0x0][0xa18] ;  /* 0x0002860000067ab9 */ /* 0x000fe20000000a00 */
[----:B------:R-:W-:Y:S01]  /*10930*/  ISETP.NE.AND.EX P0, PT, RZ, UR5, PT, P0 ;  /* 0x00000005ff007c0c */ /* 0x000fe2000bf05300 */
[----:B------:R-:W-:Y:S01]  /*10940*/  ULDC.64 UR8, c[0x0][0xa08] ;  /* 0x0002820000087ab9 */ /* 0x000fe20000000a00 */
[----:B--2---:R-:W-:Y:S01]  /*10950*/  SHF.R.S32.HI R4, RZ, 0x1f, R10 ;  /* 0x0000001fff047819 */ /* 0x004fe2000001140a */
[----:B------:R-:W-:-:S10]  /*10960*/  IMAD.SHL.U32 R17, R10, 0x4, RZ ;  /* 0x000000040a117824 */ /* 0x000fd400078e00ff */
[C---:B------:R-:W-:Y:S01]  /*10970*/  @P0 LEA R2, P1, R10.reuse, UR4, 0x2 ;  /* 0x000000040a020c11 */ /* 0x040fe2000f8210ff */
[----:B------:R-:W-:Y:S03]  /*10980*/  STL [R1+0x2c], R10 ;  /* 0x00002c0a01007387 */ /* 0x000fe60000100800 */
[C-C-:B------:R-:W-:Y:S01]  /*10990*/  @P0 LEA.HI.X R3, R10.reuse, UR5, R4.reuse, 0x2, P1 ;  /* 0x000000050a030c11 */ /* 0x140fe200088f1404 */
[----:B------:R-:W-:Y:S01]  /*109a0*/  ULDC.64 UR4, c[0x0][0xa00] ;  /* 0x0002800000047ab9 */ /* 0x000fe20000000a00 */
[----:B------:R-:W-:Y:S01]  /*109b0*/  SHF.L.U64.HI R9, R10, 0x2, R4 ;  /* 0x000000020a097819 */ /* 0x000fe20000010204 */
[----:B0-----:R0:W-:Y:S01]  /*109c0*/  STL [R1+0x3c], R4 ;  /* 0x00003c0401007387 */ /* 0x0011e20000100800 */
[----:B------:R-:W-:-:S03]  /*109d0*/  ISETP.NE.U32.AND P1, PT, RZ, UR4, PT ;  /* 0x00000004ff007c0c */ /* 0x000fc6000bf25070 */
[----:B------:R1:W5:Y:S01]  /*109e0*/  @P0 LDG.E R0, desc[UR10][R2.64] ;  /* 0x0000000a02000981 */ /* 0x000362000c1e1900 */
[----:B------:R-:W-:Y:S01]  /*109f0*/  ISETP.NE.AND.EX P1, PT, RZ, UR5, PT, P1 ;  /* 0x00000005ff007c0c */ /* 0x000fe2000bf25310 */
[----:B------:R-:W-:Y:S01]  /*10a00*/  IMAD.MOV.U32 R8, RZ, RZ, RZ ;  /* 0x000000ffff087224 */ /* 0x000fe200078e00ff */
[----:B------:R-:W-:Y:S01]  /*10a10*/  ISETP.NE.U32.AND P2, PT, RZ, UR6, PT ;  /* 0x00000006ff007c0c */ /* 0x000fe2000bf45070 */
[----:B------:R-:W-:Y:S01]  /*10a20*/  STL [R1+0x1c], R9 ;  /* 0x00001c0901007387 */ /* 0x000fe20000100800 */
[----:B------:R-:W-:Y:S02]  /*10a30*/  ISETP.NE.U32.AND P0, PT, RZ, UR8, PT ;  /* 0x00000008ff007c0c */ /* 0x000fe4000bf05070 */
[C---:B0-----:R-:W-:Y:S02]  /*10a40*/  IADD3 R4, P4, R17.reuse, UR8, RZ ;  /* 0x0000000811047c10 */ /* 0x041fe4000ff9e0ff */
[----:B-1----:R-:W-:Y:S02]  /*10a50*/  IADD3 R2, P3, R17, UR4, RZ ;  /* 0x0000000411027c10 */ /* 0x002fe4000ff7e0ff */
[----:B------:R-:W-:-:S02]  /*10a60*/  ISETP.NE.AND.EX P2, PT, RZ, UR7, PT, P2 ;  /* 0x00000007ff007c0c */ /* 0x000fc4000bf45320 */
[C---:B------:R-:W-:Y:S02]  /*10a70*/  IADD3.X R3, R9.reuse, UR5, RZ, P3, !PT ;  /* 0x0000000509037c10 */ /* 0x040fe40009ffe4ff */
[----:B------:R-:W-:Y:S02]  /*10a80*/  ISETP.NE.AND.EX P0, PT, RZ, UR9, PT, P0 ;  /* 0x00000009ff007c0c */ /* 0x000fe4000bf05300 */
[----:B------:R-:W-:Y:S01]  /*10a90*/  IADD3.X R5, R9, UR9, RZ, P4, !PT ;  /* 0x0000000909057c10 */ /* 0x000fe2000a7fe4ff */
[----:B------:R-:W2:Y:S01]  /*10aa0*/  @P1 LDG.E R6, desc[UR10][R2.64] ;  /* 0x0000000a02061981 */ /* 0x000ea2000c1e1900 */
[----:B------:R-:W-:Y:S02]  /*10ab0*/  ULDC UR4, c[0x0][0x288] ;  /* 0x0000a20000047ab9 */ /* 0x000fe40000000800 */
[----:B------:R-:W-:Y:S01]  /*10ac0*/  IMAD.U32 R11, RZ, RZ, UR4 ;  /* 0x00000004ff0b7e24 */ /* 0x000fe2000f8e00ff */
[----:B------:R-:W-:-:S06]  /*10ad0*/  ULDC.64 UR4, c[0x0][0x418] ;  /* 0x0001060000047ab9 */ /* 0x000fcc0000000a00 */
[----:B------:R-:W5:Y:S04]  /*10ae0*/  @P0 LDG.E R8, desc[UR10][R4.64] ;  /* 0x0000000a04080981 */ /* 0x000f68000c1e1900 */
[----:B--2---:R0:W-:Y:S02]  /*10af0*/  STL [R1+0x30], R6 ;  /* 0x0000300601007387 */ /* 0x0041e40000100800 */
[----:B0-----:R-:W-:-:S04]  /*10b00*/  @P2 IADD3 R6, P3, R17, UR6, RZ ;  /* 0x0000000611062c10 */ /* 0x001fc8000ff7e0ff */
[----:B------:R-:W-:-:S05]  /*10b10*/  @P2 IADD3.X R7, R9, UR7, RZ, P3, !PT ;  /* 0x0000000709072c10 */ /* 0x000fca0009ffe4ff */
[----:B------:R0:W2:Y:S01]  /*10b20*/  @P2 LDG.E R11, desc[UR10][R6.64] ;  /* 0x0000000a060b2981 */ /* 0x0000a2000c1e1900 */
[----:B------:R-:W-:-:S03]  /*10b30*/  UISETP.NE.U32.AND UP0, UPT, UR4, URZ, UPT ;  /* 0x0000003f0400728c */ /* 0x000fc6000bf05070 */
[----:B------:R-:W-:Y:S01]  /*10b40*/  ULDC UR4, c[0x0][0x424] ;  /* 0x0001090000047ab9 */ /* 0x000fe20000000800 */
[----:B------:R-:W-:-:S03]  /*10b50*/  UISETP.NE.AND.EX UP0, UPT, UR5, URZ, UPT, UP0 ;  /* 0x0000003f0500728c */ /* 0x000fc6000bf05300 */
[----:B------:R-:W-:Y:S01]  /*10b60*/  ULDC UR5, c[0x0][0x2f0] ;  /* 0x0000bc0000057ab9 */ /* 0x000fe20000000800 */
[----:B------:R-:W-:-:S04]  /*10b70*/  USEL UR4, UR4, 0x1, UP0 ;  /* 0x0000000104047887 */ /* 0x000fc80008000000 */
[----:B------:R-:W-:-:S06]  /*10b80*/  UIMAD UR4, UR4, UR5, URZ ;  /* 0x00000005040472a4 */ /* 0x000fcc000f8e023f */
[----:B0-----:R-:W-:Y:S01]  /*10b90*/  IMAD.U32 R6, RZ, RZ, UR4 ;  /* 0x00000004ff067e24 */ /* 0x001fe2000f8e00ff */
[----:B--2---:R0:W-:Y:S01]  /*10ba0*/  STL [R1+0x40], R11 ;  /* 0x0000400b01007387 */ /* 0x0041e20000100800 */
[----:B------:R-:W-:Y:S05]  /*10bb0*/  @P2 BRA `(.L_x_239) ;  /* 0x0000000000182947 */ /* 0x000fea0003800000 */
[----:B------:R-:W-:Y:S05]  /*10bc0*/  @!P1 BRA `(.L_x_239) ;  /* 0x0000000000149947 */ /* 0x000fea0003800000 */
[----:B------:R-:W-:Y:S02]  /*10bd0*/  ULDC.64 UR4, c[0x0][0x208] ;  /* 0x0000820000047ab9 */ /* 0x000fe40000000a00 */
[----:B------:R-:W2:Y:S04]  /*10be0*/  LDG.E R7, desc[UR4][R2.64] ;  /* 0x0000000402077981 */ /* 0x000ea8000c1e1900 */
[----:B------:R-:W2:Y:S02]  /*10bf0*/  LDG.E R2, desc[UR4][R2.64+0x4] ;  /* 0x0000040402027981 */ /* 0x000ea4000c1e1900 */
[----:B--2---:R-:W-:-:S05]  /*10c00*/  IMAD.IADD R2, R2, 0x1, -R7 ;  /* 0x0000000102027824 */ /* 0x004fca00078e0a07 */
[----:B------:R1:W-:Y:S02]  /*10c10*/  STL [R1+0x40], R2 ;  /* 0x0000400201007387 */ /* 0x0003e40000100800 */
.L_x_239:
[----:B------:R-:W1:Y:S01]  /*10c20*/  LDL.LU R7, [R1+0x8] ;  /* 0x0000080001077983 */ /* 0x000e620000300800 */
[----:B------:R-:W-:Y:S02]  /*10c30*/  ULDC.64 UR4, c[0x0][0xa20] ;  /* 0x0002880000047ab9 */ /* 0x000fe40000000a00 */
[----:B------:R-:W-:-:S04]  /*10c40*/  ISETP.NE.U32.AND P1, PT, RZ, UR4, PT ;  /* 0x00000004ff007c0c */ /* 0x000fc8000bf25070 */
[----:B------:R-:W-:Y:S02]  /*10c50*/  ISETP.NE.AND.EX P1, PT, RZ, UR5, PT, P1 ;  /* 0x00000005ff007c0c */ /* 0x000fe4000bf25310 */
[C---:B-1----:R-:W-:Y:S02]  /*10c60*/  LOP3.LUT R2, R7.reuse, 0xff000000, RZ, 0xc0, !PT ;  /* 0xff00000007027812 */ /* 0x042fe400078ec0ff */
[C---:B------:R-:W-:Y:S02]  /*10c70*/  LOP3.LUT R3, R7.reuse, 0xff0000, RZ, 0xc0, !PT ;  /* 0x00ff000007037812 */ /* 0x040fe400078ec0ff */
[----:B------:R-:W-:Y:S02]  /*10c80*/  SHF.R.U32.HI R2, RZ, 0x8, R2 ;  /* 0x00000008ff027819 */ /* 0x000fe40000011602 */
[----:B------:R-:W-:Y:S01]  /*10c90*/  LOP3.LUT R16, R7, 0xffff, RZ, 0xc0, !PT ;  /* 0x0000ffff07107812 */ /* 0x000fe200078ec0ff */
[----:B-----5:R-:W-:Y:S01]  /*10ca0*/  IMAD.IADD R7, R8, 0x1, R0 ;  /* 0x0000000108077824 */ /* 0x020fe200078e0200 */
[----:B------:R-:W-:Y:S01]  /*10cb0*/  LEA.HI R2, R3, R2, RZ, 0x10 ;  /* 0x0000000203027211 */ /* 0x000fe200078f80ff */
[----:B------:R-:W-:-:S05]  /*10cc0*/  IMAD.MOV.U32 R3, RZ, RZ, R10 ;  /* 0x000000ffff037224 */ /* 0x000fca00078e000a */
[----:B------:R1:W-:Y:S04]  /*10cd0*/  STL [R1+0x10], R3 ;  /* 0x0000100301007387 */ /* 0x0003e80000100800 */
[----:B------:R1:W-:Y:S01]  /*10ce0*/  STL [R1+0x18], R7 ;  /* 0x0000180701007387 */ /* 0x0003e20000100800 */
[----:B------:R-:W-:Y:S05]  /*10cf0*/  @!P1 BRA `(.L_x_240) ;  /* 0x0000000000149947 */ /* 0x000fea0003800000 */
[----:B------:R-:W-:Y:S01]  /*10d00*/  IADD3 R6, P0, R17, UR4, RZ ;  /* 0x0000000411067c10 */ /* 0x000fe2000ff1e0ff */
[----:B------:R-:W-:-:S03]  /*10d10*/  ULDC.64 UR6, c[0x0][0x208] ;  /* 0x0000820000067ab9 */ /* 0x000fc60000000a00 */
[----:B-1----:R-:W-:-:S05]  /*10d20*/  IADD3.X R7, R9, UR5, RZ, P0, !PT ;  /* 0x0000000509077c10 */ /* 0x002fca00087fe4ff */
[----:B------:R2:W5:Y:S01]  /*10d30*/  LDG.E R6, desc[UR6][R6.64] ;  /* 0x0000000606067981 */ /* 0x000562000c1e1900 */
[----:B------:R-:W-:Y:S05]  /*10d40*/  BRA `(.L_x_241) ;  /* 0x0000000000147947 */ /* 0x000fea0003800000 */
.L_x_240:
[----:B------:R-:W-:Y:S05]  /*10d50*/  @!P0 BRA `(.L_x_241) ;  /* 0x0000000000108947 */ /* 0x000fea0003800000 */
[----:B------:R-:W-:Y:S02]  /*10d60*/  ULDC.64 UR4, c[0x0][0x208] ;  /* 0x0000820000047ab9 */ /* 0x000fe40000000a00 */
[----:B------:R-:W2:Y:S04]  /*10d70*/  LDG.E R6, desc[UR4][R4.64] ;  /* 0x0000000404067981 */ /* 0x000ea8000c1e1900 */
[----:B------:R-:W2:Y:S02]  /*10d80*/  LDG.E R4, desc[UR4][R4.64+0x4] ;  /* 0x0000040404047981 */ /* 0x000ea4000c1e1900 */
[----:B--2---:R-:W-:-:S07]  /*10d90*/  IMAD.IADD R6, R4, 0x1, -R6 ;  /* 0x0000000104067824 */ /* 0x004fce00078e0a06 */
.L_x_241:
[----:B-----5:R-:W-:Y:S01]  /*10da0*/  IMAD.IADD R6, R6, 0x1, -R0 ;  /* 0x0000000106067824 */ /* 0x020fe200078e0a00 */
[----:B------:R-:W-:Y:S01]  /*10db0*/  LOP3.LUT R9, R2, 0xff, RZ, 0xc0, !PT ;  /* 0x000000ff02097812 */ /* 0x000fe200078ec0ff */
[----:B------:R-:W-:Y:S01]  /*10dc0*/  IMAD.MOV.U32 R4, RZ, RZ, RZ ;  /* 0x000000ffff047224 */ /* 0x000fe200078e00ff */
[----:B------:R-:W-:Y:S01]  /*10dd0*/  BSSY B0, `(.L_x_242) ;  /* 0x000002a000007945 */ /* 0x000fe20003800000 */
[C---:B------:R-:W-:Y:S01]  /*10de0*/  VIADD R0, R6.reuse, 0x4f ;  /* 0x0000004f06007836 */ /* 0x040fe20000000000 */
[----:B------:R-:W-:Y:S01]  /*10df0*/  ISETP.GE.AND P0, PT, R6, 0x1, PT ;  /* 0x000000010600780c */ /* 0x000fe20003f06270 */
[----:B------:R-:W-:Y:S01]  /*10e00*/  IMAD.MOV.U32 R10, RZ, RZ, R4 ;  /* 0x000000ffff0a7224 */ /* 0x000fe200078e0004 */
[----:B------:R3:W-:Y:S01]  /*10e10*/  STL [R1+0x34], R4 ;  /* 0x0000340401007387 */ /* 0x0007e20000100800 */
[----:B------:R-:W-:-:S05]  /*10e20*/  IMAD.HI R0, R0, 0x66666667, RZ ;  /* 0x6666666700007827 */ /* 0x000fca00078e02ff */
[----:B-1----:R-:W-:-:S04]  /*10e30*/  SHF.R.U32.HI R3, RZ, 0x1f, R0 ;  /* 0x0000001fff037819 */ /* 0x002fc80000011600 */
[----:B------:R-:W-:-:S05]  /*10e40*/  LEA.HI.SX32 R8, R0, R3, 0x1b ;  /* 0x0000000300087211 */ /* 0x000fca00078fdaff */
[----:B------:R3:W-:Y:S04]  /*10e50*/  STL [R1+0x44], R8 ;  /* 0x0000440801007387 */ /* 0x0007e80000100800 */
[----:B------:R3:W-:Y:S01]  /*10e60*/  STL [R1+0x58], R9 ;  /* 0x0000580901007387 */ /* 0x0007e20000100800 */
[----:B------:R-:W-:Y:S05]  /*10e70*/  @!P0 BRA `(.L_x_243) ;  /* 0x00000000007c8947 */ /* 0x000fea0003800000 */
[----:B------:R-:W-:-:S04]  /*10e80*/  SHF.R.U32.HI R0, RZ, 0x10, R2 ;  /* 0x00000010ff007819 */ /* 0x000fc80000011602 */
[----:B------:R-:W-:-:S13]  /*10e90*/  ISETP.NE.AND P0, PT, R0, RZ, PT ;  /* 0x000000ff0000720c */ /* 0x000fda0003f05270 */
[----:B------:R-:W3:Y:S02]  /*10ea0*/  @!P0 LDC R0, c[0x0][0x9f0] ;  /* 0x00027c00ff008b82 */ /* 0x000ee40000000800 */
[----:B---3--:R-:W-:-:S04]  /*10eb0*/  IABS R4, R0 ;  /* 0x0000000000047213 */ /* 0x008fc80000000000 */
[----:B------:R-:W1:Y:S08]  /*10ec0*/  I2F.RP R2, R4 ;  /* 0x0000000400027306 */ /* 0x000e700000209400 */
[----:B-1----:R-:W1:Y:S02]  /*10ed0*/  MUFU.RCP R2, R2 ;  /* 0x0000000200027308 */ /* 0x002e640000001000 */
[----:B-1----:R-:W-:-:S06]  /*10ee0*/  VIADD R2, R2, 0xffffffe ;  /* 0x0ffffffe02027836 */ /* 0x002fcc0000000000 */
[----:B------:R-:W1:Y:S02]  /*10ef0*/  F2I.FTZ.U32.TRUNC.NTZ R3, R2 ;  /* 0x0000000200037305 */ /* 0x000e64000021f000 */
[----:B-1----:R-:W-:-:S04]  /*10f00*/  IMAD.MOV R2, RZ, RZ, -R3 ;  /* 0x000000ffff027224 */ /* 0x002fc800078e0a03 */
[----:B------:R-:W-:Y:S02]  /*10f10*/  IMAD R5, R2, R4, RZ ;  /* 0x0000000402057224 */ /* 0x000fe400078e02ff */
[----:B------:R-:W-:-:S04]  /*10f20*/  IMAD.MOV.U32 R2, RZ, RZ, RZ ;  /* 0x000000ffff027224 */ /* 0x000fc800078e00ff */
[----:B--2---:R-:W-:Y:S01]  /*10f30*/  IMAD.HI.U32 R7, R3, R5, R2 ;  /* 0x0000000503077227 */ /* 0x004fe200078e0002 */
[----:B------:R-:W-:Y:S02]  /*10f40*/  IABS R2, R0 ;  /* 0x0000000000027213 */ /* 0x000fe40000000000 */
[----:B------:R-:W-:-:S03]  /*10f50*/  IADD3 R5, R0, -0x1, R8 ;  /* 0xffffffff00057810 */ /* 0x000fc60007ffe008 */
[----:B------:R-:W-:Y:S01]  /*10f60*/  IMAD.MOV R2, RZ, RZ, -R2 ;  /* 0x000000ffff027224 */ /* 0x000fe200078e0a02 */
[----:B------:R-:W-:Y:S02]  /*10f70*/  IABS R3, R5 ;  /* 0x0000000500037213 */ /* 0x000fe40000000000 */
[----:B------:R-:W-:Y:S01]  /*10f80*/  LOP3.LUT R5, R5, R0, RZ, 0x3c, !PT ;  /* 0x0000000005057212 */ /* 0x000fe200078e3cff */
[----:B------:R-:W-:Y:S02]  /*10f90*/  IMAD.MOV.U32 R6, RZ, RZ, R2 ;  /* 0x000000ffff067224 */ /* 0x000fe400078e0002 */
[----:B------:R-:W-:Y:S01]  /*10fa0*/  IMAD.HI.U32 R2, R7, R3, RZ ;  /* 0x0000000307027227 */ /* 0x000fe200078e00ff */
[----:B------:R-:W-:-:S03]  /*10fb0*/  ISETP.GE.AND P2, PT, R5, RZ, PT ;  /* 0x000000ff0500720c */ /* 0x000fc60003f46270 */
[----:B------:R-:W-:-:S05]  /*10fc0*/  IMAD R3, R2, R6, R3 ;  /* 0x0000000602037224 */ /* 0x000fca00078e0203 */
[----:B------:R-:W-:-:S13]  /*10fd0*/  ISETP.GT.U32.AND P1, PT, R4, R3, PT ;  /* 0x000000030400720c */ /* 0x000fda0003f24070 */
[----:B------:R-:W-:Y:S02]  /*10fe0*/  @!P1 IMAD.IADD R3, R3, 0x1, -R4 ;  /* 0x0000000103039824 */ /* 0x000fe400078e0a04 */
[----:B------:R-:W-:Y:S01]  /*10ff0*/  @!P1 VIADD R2, R2, 0x1 ;  /* 0x0000000102029836 */ /* 0x000fe20000000000 */
[----:B------:R-:W-:Y:S02]  /*11000*/  ISETP.NE.AND P1, PT, R0, RZ, PT ;  /* 0x000000ff0000720c */ /* 0x000fe40003f25270 */
[----:B------:R-:W-:-:S13]  /*11010*/  ISETP.GE.U32.AND P0, PT, R3, R4, PT ;  /* 0x000000040300720c */ /* 0x000fda0003f06070 */
[----:B------:R-:W-:-:S04]  /*11020*/  @P0 VIADD R2, R2, 0x1 ;  /* 0x0000000102020836 */ /* 0x000fc80000000000 */
[----:B------:R-:W-:Y:S01]  /*11030*/  @!P2 IMAD.MOV R2, RZ, RZ, -R2 ;  /* 0x000000ffff02a224 */ /* 0x000fe200078e0a02 */
[----:B------:R-:W-:-:S05]  /*11040*/  @!P1 LOP3.LUT R2, RZ, R0, RZ, 0x33, !PT ;  /* 0x00000000ff029212 */ /* 0x000fca00078e33ff */
[----:B------:R-:W-:-:S05]  /*11050*/  IMAD.MOV.U32 R10, RZ, RZ, R2 ;  /* 0x000000ffff0a7224 */ /* 0x000fca00078e0002 */
[----:B------:R1:W-:Y:S02]  /*11060*/  STL [R1+0x34], R10 ;  /* 0x0000340a01007387 */ /* 0x0003e40000100800 */
.L_x_243:
[----:B------:R-:W-:Y:S05]  /*11070*/  BSYNC B0 ;  /* 0x0000000000007941 */ /* 0x000fea0003800000 */
.L_x_242:
[----:B------:R-:W-:Y:S01]  /*11080*/  IMAD.MOV.U32 R0, RZ, RZ, R10 ;  /* 0x000000ffff007224 */ /* 0x000fe200078e000a */
[----:B------:R-:W-:Y:S03]  /*11090*/  BSSY B7, `(.L_x_244) ;  /* 0x00004ca000077945 */ /* 0x000fe60003800000 */
[----:B------:R-:W-:-:S05]  /*110a0*/  IMAD R2, R9, R0, RZ ;  /* 0x0000000009027224 */ /* 0x000fca00078e02ff */
[----:B------:R-:W-:Y:S01]  /*110b0*/  VIADDMNMX R0, R2, R0, R8, PT ;  /* 0x0000000002007246 */ /* 0x000fe20003800108 */
[----:B------:R4:W-:Y:S03]  /*110c0*/  STL [R1+0x28], R2 ;  /* 0x0000280201007387 */ /* 0x0009e60000100800 */
[----:B------:R-:W-:Y:S01]  /*110d0*/  ISETP.GT.AND P0, PT, R0, R2, PT ;  /* 0x000000020000720c */ /* 0x000fe20003f04270 */
[----:B------:R4:W-:-:S12]  /*110e0*/  STL [R1+0x38], R0 ;  /* 0x0000380001007387 */ /* 0x0009d80000100800 */
[----:B----4-:R-:W-:Y:S05]  /*110f0*/  @P0 BRA `(.L_x_245) ;  /* 0x00000000004c0947 */ /* 0x010fea0003800000 */
[----:B------:R-:W4:Y:S02]  /*11100*/  S2R R0, SR_TID.X ;  /* 0x0000000000007919 */ /* 0x000f240000002100 */
[----:B----4-:R-:W-:-:S04]  /*11110*/  LOP3.LUT R0, R0, 0x7f, RZ, 0xc0, !PT ;  /* 0x0000007f00007812 */ /* 0x010fc800078ec0ff */
[----:B------:R-:W-:-:S13]  /*11120*/  ISETP.NE.AND P0, PT, R0, RZ, PT ;  /* 0x000000ff0000720c */ /* 0x000fda0003f05270 */
[----:B------:R-:W-:Y:S05]  /*11130*/  @P0 BRA `(.L_x_246) ;  /* 0x0000004800fc0947 */ /* 0x000fea0003800000 */
[----:B------:R-:W4:Y:S01]  /*11140*/  S2R R3, SR_LANEID ;  /* 0x0000000000037919 */ /* 0x000f220000000000 */
[----:B------:R-:W-:Y:S01]  /*11150*/  VOTEU.ANY UR4, UPT, PT ;  /* 0x0000000000047886 */ /* 0x000fe200038e0100 */
[----:B------:R-:W-:Y:S01]  /*11160*/  ULDC.64 UR6, c[0x0][0x208] ;  /* 0x0000820000067ab9 */ /* 0x000fe20000000a00 */
[----:B------:R-:W4:Y:S08]  /*11170*/  FLO.U32 R0, UR4 ;  /* 0x0000000400007d00 */ /* 0x000f3000080e0000 */
[----:B------:R-:W5:Y:S01]  /*11180*/  POPC R5, UR4 ;  /* 0x0000000400057d09 */ /* 0x000f620008000000 */
[----:B----4-:R-:W-:-:S02]  /*11190*/  ISETP.EQ.U32.AND P0, PT, R0, R3, PT ;  /* 0x000000030000720c */ /* 0x010fc40003f02070 */
[----:B------:R-:W5:Y:S11]  /*111a0*/  LDC.64 R2, c[0x0][0xc60] ;  /* 0x00031800ff027b82 */ /* 0x000f760000000a00 */
[----:B-----5:R-:W4:Y:S01]  /*111b0*/  @P0 ATOMG.E.ADD.STRONG.GPU PT, R3, desc[UR6][R2.64], R5 ;  /* 0x00000005020309a8 */ /* 0x020f2200081ee1c6 */
[----:B---3--:R-:W3:Y:S02]  /*111c0*/  S2R R4, SR_LTMASK ;  /* 0x0000000000047919 */ /* 0x008ee40000003900 */
[----:B---3--:R-:W-:-:S04]  /*111d0*/  LOP3.LUT R4, R4, UR4, RZ, 0xc0, !PT ;  /* 0x0000000404047c12 */ /* 0x008fc8000f8ec0ff */
[----:B--2---:R-:W2:Y:S01]  /*111e0*/  POPC R7, R4 ;  /* 0x0000000400077309 */ /* 0x004ea20000000000 */
[----:B----4-:R-:W2:Y:S02]  /*111f0*/  SHFL.IDX PT, R0, R3, R0, 0x1f ;  /* 0x00001f0003007589 */ /* 0x010ea400000e0000 */
[----:B--2---:R-:W-:-:S05]  /*11200*/  IADD3 R0, R0, UR38, R7 ;  /* 0x0000002600007c10 */ /* 0x004fca000fffe007 */
[----:B------:R4:W-:Y:S01]  /*11210*/  STL [R1], R0 ;  /* 0x0000000001007387 */ /* 0x0009e20000100800 */
[----:B------:R-:W-:Y:S05]  /*11220*/  BRA `(.L_x_246) ;  /* 0x0000004800c07947 */ /* 0x000fea0003800000 */
.L_x_245:
[----:B------:R-:W-:Y:S01]  /*11230*/  VIADD R0, R18, 0x24400 ;  /* 0x0002440012007836 */ /* 0x000fe20000000000 */
[----:B------:R-:W-:Y:S04]  /*11240*/  BSSY B6, `(.L_x_247) ;  /* 0x0000013000067945 */ /* 0x000fe80003800000 */
[----:B------:R-:W-:-:S13]  /*11250*/  LOP3.LUT P0, RZ, R0, 0x3ff, RZ, 0xc0, !PT ;  /* 0x000003ff00ff7812 */ /* 0x000fda000780c0ff */
[----:B------:R-:W-:Y:S05]  /*11260*/  @!P0 BRA `(.L_x_248) ;  /* 0x0000000000408947 */ /* 0x000fea0003800000 */
[----:B------:R-:W-:Y:S01]  /*11270*/  MOV R2, 0x0 ;  /* 0x0000000000027802 */ /* 0x000fe20000000f00 */
[----:B------:R-:W-:Y:S01]  /*11280*/  ULDC.64 UR6, c[0x4][0xa8] ;  /* 0x01002a0000067ab9 */ /* 0x000fe20000000a00 */
[----:B------:R-:W-:Y:S01]  /*11290*/  ULDC.64 UR8, c[0x4][0xb0] ;  /* 0x01002c0000087ab9 */ /* 0x000fe20000000a00 */
[----:B------:R-:W-:Y:S01]  /*112a0*/  ULDC.64 UR4, c[0x4][0x8] ;  /* 0x0100020000047ab9 */ /* 0x000fe20000000a00 */
[----:B---3--:R-:W-:Y:S02]  /*112b0*/  IMAD.U32 R4, RZ, RZ, UR6 ;  /* 0x00000006ff047e24 */ /* 0x008fe4000f8e00ff */
[----:B------:R-:W3:Y:S01]  /*112c0*/  LDC.64 R2, c[0x4][R2] ;  /* 0x0100000002027b82 */ /* 0x000ee20000000a00 */
[----:B------:R-:W-:Y:S02]  /*112d0*/  IMAD.U32 R5, RZ, RZ, UR7 ;  /* 0x00000007ff057e24 */ /* 0x000fe4000f8e00ff */
[----:B------:R-:W-:Y:S02]  /*112e0*/  IMAD.U32 R6, RZ, RZ, UR8 ;  /* 0x00000008ff067e24 */ /* 0x000fe4000f8e00ff */
[----:B--2---:R-:W-:-:S02]  /*112f0*/  IMAD.U32 R7, RZ, RZ, UR9 ;  /* 0x00000009ff077e24 */ /* 0x004fc4000f8e00ff */
[----:B-1----:R-:W-:Y:S02]  /*11300*/  IMAD.U32 R10, RZ, RZ, UR4 ;  /* 0x00000004ff0a7e24 */ /* 0x002fe4000f8e00ff */
[----:B0-----:R-:W-:Y:S02]  /*11310*/  IMAD.U32 R11, RZ, RZ, UR5 ;  /* 0x00000005ff0b7e24 */ /* 0x001fe4000f8e00ff */
[----:B------:R-:W-:Y:S02]  /*11320*/  IMAD.MOV.U32 R8, RZ, RZ, 0x70 ;  /* 0x00000070ff087424 */ /* 0x000fe400078e00ff */
[----:B------:R-:W-:Y:S02]  /*11330*/  IMAD.MOV.U32 R12, RZ, RZ, 0x1 ;  /* 0x00000001ff0c7424 */ /* 0x000fe400078e00ff */
[----:B------:R-:W-:-:S07]  /*11340*/  IMAD.MOV.U32 R13, RZ, RZ, RZ ;  /* 0x000000ffff0d7224 */ /* 0x000fce00078e00ff */
[----:B------:R-:W-:-:S07]  /*11350*/  LEPC R20, `(.L_x_248) ;  /* 0x000000001014794e */ /* 0x000fce0000000000 */
[----:B---3--:R-:W-:Y:S05]  /*11360*/  CALL.ABS.NOINC R2 ;  /* 0x0000000002007343 */ /* 0x008fea0003c00000 */
.L_x_248:
[----:B------:R-:W-:Y:S05]  /*11370*/  BSYNC B6 ;  /* 0x0000000000067941 */ /* 0x000fea0003800000 */
.L_x_247:
        /* <DEDUP_REMOVED lines=8> */
[----:B------:R4:W4:Y:S01]  /*11400*/  LDC.64 R2, c[0x4][R0] ;  /* 0x0100000000027b82 */ /* 0x0009220000000a00 */
[----:B---3--:R-:W-:Y:S02]  /*11410*/  IMAD.U32 R4, RZ, RZ, UR6 ;  /* 0x00000006ff047e24 */ /* 0x008fe4000f8e00ff */
        /* <DEDUP_REMOVED lines=9> */
[----:B----4-:R-:W-:Y:S05]  /*114b0*/  CALL.ABS.NOINC R2 ;  /* 0x0000000002007343 */ /* 0x010fea0003c00000 */
.L_x_251:
[----:B------:R-:W-:Y:S01]  /*114c0*/  MOV R2, 0x0 ;  /* 0x0000000000027802 */ /* 0x000fe20000000f00 */
[----:B------:R-:W-:Y:S01]  /*114d0*/  ULDC.64 UR6, c[0x4][0xa8] ;  /* 0x01002a0000067ab9 */ /* 0x000fe20000000a00 */
[----:B------:R-:W-:Y:S01]  /*114e0*/  ULDC.64 UR8, c[0x4][0xb0] ;  /* 0x01002c0000087ab9 */ /* 0x000fe20000000a00 */
[----:B------:R-:W-:Y:S01]  /*114f0*/  ULDC.64 UR4, c[0x4][0x18] ;  /* 0x0100060000047ab9 */ /* 0x000fe20000000a00 */
[----:B------:R-:W-:Y:S02]  /*11500*/  IMAD.U32 R4, RZ, RZ, UR6 ;  /* 0x00000006ff047e24 */ /* 0x000fe4000f8e00ff */
[----:B------:R-:W0:Y:S01]  /*11510*/  LDC.64 R2, c[0x4][R2] ;  /* 0x0100000002027b82 */ /* 0x000e220000000a00 */
[----:B------:R-:W-:Y:S02]  /*11520*/  IMAD.U32 R5, RZ, RZ, UR7 ;  /* 0x00000007ff057e24 */ /* 0x000fe4000f8e00ff */
[----:B------:R-:W-:Y:S02]  /*11530*/  IMAD.U32 R6, RZ, RZ, UR8 ;  /* 0x00000008ff067e24 */ /* 0x000fe4000f8e00ff */
[----:B------:R-:W-:-:S02]  /*11540*/  IMAD.U32 R7, RZ, RZ, UR9 ;  /* 0x00000009ff077e24 */ /* 0x000fc4000f8e00ff */
[----:B------:R-:W-:Y:S02]  /*11550*/  IMAD.U32 R10, RZ, RZ, UR4 ;  /* 0x00000004ff0a7e24 */ /* 0x000fe4000f8e00ff */
[----:B------:R-:W-:Y:S02]  /*11560*/  IMAD.U32 R11, RZ, RZ, UR5 ;  /* 0x00000005ff0b7e24 */ /* 0x000fe4000f8e00ff */
[----:B------:R-:W-:Y:S02]  /*11570*/  IMAD.MOV.U32 R8, RZ, RZ, 0x70 ;  /* 0x00000070ff087424 */ /* 0x000fe400078e00ff */
[----:B------:R-:W-:Y:S02]  /*11580*/  IMAD.MOV.U32 R12, RZ, RZ, 0x1 ;  /* 0x00000001ff0c7424 */ /* 0x000fe400078e00ff */
[----:B------:R-:W-:-:S07]  /*11590*/  IMAD.MOV.U32 R13, RZ, RZ, RZ ;  /* 0x000000ffff0d7224 */ /* 0x000fce00078e00ff */
[----:B------:R-:W-:-:S07]  /*115a0*/  LEPC R20, `(.L_x_250) ;  /* 0x000000001014794e */ /* 0x000fce0000000000 */
[----:B0-----:R-:W-:Y:S05]  /*115b0*/  CALL.ABS.NOINC R2 ;  /* 0x0000000002007343 */ /* 0x001fea0003c00000 */
.L_x_250:
[----:B------:R-:W-:Y:S05]  /*115c0*/  BSYNC B6 ;  /* 0x0000000000067941 */ /* 0x000fea0003800000 */
.L_x_249:
[----:B---3--:R-:W3:Y:S01]  /*115d0*/  LDL.LU R4, [R1+0x1c] ;  /* 0x00001c0001047983 */ /* 0x008ee20000300800 */
[----:B------:R-:W-:-:S03]  /*115e0*/  ULDC.64 UR4, c[0x0][0x9f8] ;  /* 0x00027e0000047ab9 */ /* 0x000fc60000000a00 */
[----:B--2---:R-:W2:Y:S01]  /*115f0*/  LDL R7, [R1+0x10] ;  /* 0x0000100001077983 */ /* 0x004ea20000100800 */
[----:B------:R-:W-:Y:S01]  /*11600*/  ISETP.NE.U32.AND P0, PT, RZ, UR4, PT ;  /* 0x00000004ff007c0c */ /* 0x000fe2000bf05070 */
[----:B------:R-:W-:Y:S02]  /*11610*/  ULDC.64 UR6, c[0x0][0x208] ;  /* 0x0000820000067ab9 */ /* 0x000fe40000000a00 */
[----:B------:R-:W4:Y:S01]  /*11620*/  LDL R0, [R1+0x38] ;  /* 0x0000380001007983 */ /* 0x000f220000100800 */
[----:B------:R-:W-:-:S13]  /*11630*/  ISETP.NE.AND.EX P0, PT, RZ, UR5, PT, P0 ;  /* 0x00000005ff007c0c */ /* 0x000fda000bf05300 */
[----:B------:R-:W-:-:S04]  /*11640*/  @P0 IADD3 R2, P1, R17, UR4, RZ ;  /* 0x0000000411020c10 */ /* 0x000fc8000ff3e0ff */
[----:B---3--:R-:W-:Y:S01]  /*11650*/  @P0 IADD3.X R3, R4, UR5, RZ, P1, !PT ;  /* 0x0000000504030c10 */ /* 0x008fe20008ffe4ff */
[----:B------:R-:W-:-:S04]  /*11660*/  ULDC.64 UR4, c[0x0][0xa08] ;  /* 0x0002820000047ab9 */ /* 0x000fc80000000a00 */
[----:B--2---:R2:W3:Y:S02]  /*11670*/  @P0 LDG.E R7, desc[UR6][R2.64] ;  /* 0x0000000602070981 */ /* 0x0044e4000c1e1900 */
[----:B--2---:R-:W2:Y:S01]  /*11680*/  LDC.64 R2, c[0x0][0x418] ;  /* 0x00010600ff027b82 */ /* 0x004ea20000000a00 */
[----:B----4-:R-:W-:Y:S01]  /*11690*/  VIADD R0, R0, 0xffffffff ;  /* 0xffffffff00007836 */ /* 0x010fe20000000000 */
[----:B---3--:R-:W-:Y:S01]  /*116a0*/  SHF.R.S32.HI R8, RZ, 0x1f, R7 ;  /* 0x0000001fff087819 */ /* 0x008fe20000011407 */
[----:B------:R3:W-:Y:S04]  /*116b0*/  @P0 STL [R1+0x10], R7 ;  /* 0x0000100701000387 */ /* 0x0007e80000100800 */
[----:B------:R3:W-:Y:S01]  /*116c0*/  STL [R1+0x1c], R8 ;  /* 0x00001c0801007387 */ /* 0x0007e20000100800 */
[----:B--2---:R-:W-:Y:S01]  /*116d0*/  LOP3.LUT P0, RZ, R2, UR4, RZ, 0xfc, !PT ;  /* 0x0000000402ff7c12 */ /* 0x004fe2000f80fcff */
[----:B------:R-:W-:-:S03]  /*116e0*/  UMOV UR4, 0xffffffff ;  /* 0xffffffff00047882 */ /* 0x000fc60000000000 */
[----:B------:R-:W-:-:S04]  /*116f0*/  LOP3.LUT P0, RZ, R3, UR5, RZ, 0xfc, P0 ;  /* 0x0000000503ff7c12 */ /* 0x000fc8000800fcff */
[----:B------:R-:W-:Y:S01]  /*11700*/  SEL R17, R7, RZ, !P0 ;  /* 0x000000ff07117207 */ /* 0x000fe20004000000 */
[----:B---3--:R-:W-:Y:S08]  /*11710*/  BRA.DIV UR4, `(.L_x_252) ;  /* 0x0000005a04587947 */ /* 0x008ff0000b800000 */
[----:B------:R-:W2:Y:S02]  /*11720*/  S2R R4, SR_TID.X ;  /* 0x0000000000047919 */ /* 0x000ea40000002100 */
[----:B--2---:R-:W-:-:S04]  /*11730*/  SHF.R.U32.HI R4, RZ, 0x5, R4 ;  /* 0x00000005ff047819 */ /* 0x004fc80000011604 */
[----:B------:R-:W-:-:S05]  /*11740*/  LOP3.LUT R4, R4, 0x3, RZ, 0xc0, !PT ;  /* 0x0000000304047812 */ /* 0x000fca00078ec0ff */
[----:B------:R2:W3:Y:S02]  /*11750*/  SHFL.IDX PT, R14, R4, RZ, 0x1f ;  /* 0x00001fff040e7589 */ /* 0x0004e400000e0000 */
.L_x_367:
[----:B------:R-:W-:Y:S01]  /*11760*/  PLOP3.LUT P1, PT, PT, PT, PT, 0x8, 0x0 ;  /* 0x000000000000781c */ /* 0x000fe20003f2e170 */
[----:B------:R4:W-:Y:S01]  /*11770*/  STL [R1+0x8], R0 ;  /* 0x0000080001007387 */ /* 0x0009e20000100800 */
[----:B---3--:R-:W-:Y:S02]  /*11780*/  ISETP.NE.AND P0, PT, R14, RZ, PT ;  /* 0x000000ff0e00720c */ /* 0x008fe40003f05270 */
[----:B--2---:R-:W-:-:S05]  /*11790*/  P2R R4, PR, RZ, 0x2 ;  /* 0x00000002ff047803 */ /* 0x004fca0000000000 */
[----:B------:R4:W-:Y:S06]  /*117a0*/  STL [R1+0x20], R4 ;  /* 0x0000200401007387 */ /* 0x0009ec0000100800 */
[----:B------:R-:W-:Y:S05]  /*117b0*/  @P0 BRA `(.L_x_253) ;  /* 0x0000000400440947 */ /* 0x000fea0003800000 */
[----:B------:R-:W-:-:S03]  /*117c0*/  UMOV UR4, 0xffffffff ;  /* 0xffffffff00047882 */ /* 0x000fc60000000000 */
[----:B------:R-:W-:Y:S05]  /*117d0*/  BRA.DIV UR4, `(.L_x_254) ;  /* 0x0000005a045c7947 */ /* 0x000fea000b800000 */
[----:B------:R-:W-:-:S13]  /*117e0*/  ELECT P6, URZ, PT ;  /* 0x00000000003f782f */ /* 0x000fda00038c0000 */
.L_x_370:
[----:B------:R-:W-:Y:S05]  /*117f0*/  @!P6 BRA `(.L_x_253) ;  /* 0x000000040034e947 */ /* 0x000fea0003800000 */
[----:B------:R-:W-:-:S04]  /*11800*/  ISETP.NE.U32.AND P0, PT, R2, RZ, PT ;  /* 0x000000ff0200720c */ /* 0x000fc80003f05070 */
[----:B------:R-:W-:-:S13]  /*11810*/  ISETP.NE.AND.EX P0, PT, R3, RZ, PT, P0 ;  /* 0x000000ff0300720c */ /* 0x000fda0003f05300 */
[----:B------:R-:W-:Y:S05]  /*11820*/  @!P0 BRA `(.L_x_255) ;  /* 0x0000000000548947 */ /* 0x000fea0003800000 */
[----:B------:R-:W2:Y:S01]  /*11830*/  LDC R6, c[0x0][0x43c] ;  /* 0x00010f00ff067b82 */ /* 0x000ea20000000800 */
[----:B------:R-:W-:Y:S01]  /*11840*/  IMAD.MOV.U32 R9, RZ, RZ, R0 ;  /* 0x000000ffff097224 */ /* 0x000fe200078e0000 */
[----:B------:R-:W-:Y:S01]  /*11850*/  ULDC.64 UR4, c[0x0][0x428] ;  /* 0x00010a0000047ab9 */ /* 0x000fe20000000a00 */
[----:B------:R-:W-:Y:S02]  /*11860*/  ULDC.64 UR6, c[0x0][0x208] ;  /* 0x0000820000067ab9 */ /* 0x000fe40000000a00 */
[----:B----4-:R-:W-:Y:S01]  /*11870*/  IMAD.MOV.U32 R0, RZ, RZ, R9 ;  /* 0x000000ffff007224 */ /* 0x010fe200078e0009 */
[----:B--2---:R-:W-:-:S13]  /*11880*/  ISETP.NE.AND P0, PT, R6, 0x1, PT ;  /* 0x000000010600780c */ /* 0x004fda0003f05270 */
[----:B------:R-:W2:Y:S02]  /*11890*/  @P0 LDC.64 R4, c[0x0][0x440] ;  /* 0x00011000ff040b82 */ /* 0x000ea40000000a00 */
[----:B--2---:R-:W-:-:S05]  /*118a0*/  @P0 IMAD.HI.U32 R4, R9, R4, RZ ;  /* 0x0000000409040227 */ /* 0x004fca00078e00ff */
[----:B------:R-:W-:-:S04]  /*118b0*/  @P0 SHF.R.U32.HI R0, RZ, R5, R4 ;  /* 0x00000005ff000219 */ /* 0x000fc80000011604 */
[--C-:B------:R-:W-:Y:S01]  /*118c0*/  SHF.R.S32.HI R5, RZ, 0x1f, R0.reuse ;  /* 0x0000001fff057819 */ /* 0x100fe20000011400 */
[----:B------:R-:W-:-:S04]  /*118d0*/  IMAD.MOV R4, RZ, RZ, -R0 ;  /* 0x000000ffff047224 */ /* 0x000fc800078e0a00 */
[----:B------:R-:W-:Y:S02]  /*118e0*/  IMAD R9, R6, R4, R9 ;  /* 0x0000000406097224 */ /* 0x000fe400078e0209 */
[----:B------:R-:W-:Y:S02]  /*118f0*/  IMAD R6, R8, UR4, RZ ;  /* 0x0000000408067c24 */ /* 0x000fe4000f8e02ff */
[----:B------:R-:W-:Y:S01]  /*11900*/  IMAD.MOV.U32 R4, RZ, RZ, R0 ;  /* 0x000000ffff047224 */ /* 0x000fe200078e0000 */
[----:B------:R2:W-:Y:S01]  /*11910*/  STL [R1+0x8], R9 ;  /* 0x0000080901007387 */ /* 0x0005e20000100800 */
[C---:B------:R-:W-:Y:S02]  /*11920*/  IMAD R0, R7.reuse, UR5, R6 ;  /* 0x0000000507007c24 */ /* 0x040fe4000f8e0206 */
[----:B------:R-:W-:-:S04]  /*11930*/  IMAD.WIDE.U32 R4, R7, UR4, R4 ;  /* 0x0000000407047c25 */ /* 0x000fc8000f8e0004 */
[----:B------:R-:W-:Y:S01]  /*11940*/  IMAD.IADD R0, R5, 0x1, R0 ;  /* 0x0000000105007824 */ /* 0x000fe200078e0200 */
[----:B------:R-:W-:-:S04]  /*11950*/  LEA R2, P0, R4, R2, 0x2 ;  /* 0x0000000204027211 */ /* 0x000fc800078010ff */
[----:B------:R-:W-:-:S05]  /*11960*/  LEA.HI.X R3, R4, R3, R0, 0x2, P0 ;  /* 0x0000000304037211 */ /* 0x000fca00000f1400 */
[----:B------:R2:W5:Y:S04]  /*11970*/  LDG.E R17, desc[UR6][R2.64] ;  /* 0x0000000602117981 */ /* 0x000568000c1e1900 */
.L_x_255:
[----:B--2---:R-:W2:Y:S01]  /*11980*/  LDL R2, [R1+0x14] ;  /* 0x0000140001027983 */ /* 0x004ea20000100800 */
[----:B----4-:R-:W-:Y:S01]  /*11990*/  IMAD R0, R19, 0x8, R18 ;  /* 0x0000000813007824 */ /* 0x010fe200078e0212 */
[----:B--2---:R-:W-:-:S04]  /*119a0*/  SHF.L.U32 R2, R2, 0x1f, RZ ;  /* 0x0000001f02027819 */ /* 0x004fc800000006ff */
[----:B------:R-:W2:Y:S02]  /*119b0*/  SYNCS.PHASECHK.TRANS64.TRYWAIT P0, [R0+URZ+0x38840], R2 ;  /* 0x03884002000075a7 */ /* 0x000ea4000800017f */
[----:B--2---:R-:W-:Y:S05]  /*119c0*/  @!P0 BRA `(.L_x_256) ;  /* 0x0000005800008947 */ /* 0x004fea0003800000 */
.L_x_371:
[----:B------:R-:W3:Y:S02]  /*119d0*/  S2R R3, SR_TID.X ;  /* 0x0000000000037919 */ /* 0x000ee40000002100 */
[----:B---3--:R-:W-:-:S04]  /*119e0*/  LOP3.LUT R3, R3, 0x7f, RZ, 0xc0, !PT ;  /* 0x0000007f03037812 */ /* 0x008fc800078ec0ff */
[----:B------:R-:W-:-:S13]  /*119f0*/  ISETP.NE.AND P0, PT, R3, RZ, PT ;  /* 0x000000ff0300720c */ /* 0x000fda0003f05270 */
[----:B------:R-:W-:Y:S05]  /*11a00*/  @P0 BRA `(.L_x_257) ;  /* 0x00000000001c0947 */ /* 0x000fea0003800000 */
[----:B------:R-:W3:Y:S01]  /*11a10*/  S2R R3, SR_TID.X ;  /* 0x0000000000037919 */ /* 0x000ee20000002100 */
[----:B--2---:R-:W-:-:S04]  /*11a20*/  IMAD.MOV.U32 R2, RZ, RZ, 0xa000 ;  /* 0x0000a000ff027424 */ /* 0x004fc800078e00ff */
[----:B------:R4:W-:Y:S01]  /*11a30*/  SYNCS.ARRIVE.TRANS64 RZ, [R0+URZ+0x38830], R2 ;  /* 0x0388300200ff79a7 */ /* 0x0009e2000800003f */
[----:B---3--:R-:W-:-:S04]  /*11a40*/  LOP3.LUT R3, R3, 0x1f, RZ, 0xc0, !PT ;  /* 0x0000001f03037812 */ /* 0x008fc800078ec0ff */
[----:B------:R-:W-:-:S13]  /*11a50*/  ISETP.NE.AND P0, PT, R3, RZ, PT ;  /* 0x000000ff0300720c */ /* 0x000fda0003f05270 */
[----:B----4-:R-:W-:Y:S05]  /*11a60*/  @!P0 BRA `(.L_x_257) ;  /* 0x0000000000048947 */ /* 0x010fea0003800000 */
[----:B------:R-:W-:Y:S01]  /*11a70*/  BPT.TRAP 0x1 ;  /* 0x000000040000795c */ /* 0x000fe20000300000 */
.L_x_257:
[----:B------:R-:W3:Y:S04]  /*11a80*/  LDL R3, [R1+0x8] ;  /* 0x0000080001037983 */ /* 0x000ee80000100800 */
[----:B--2---:R-:W2:Y:S01]  /*11a90*/  LDL R2, [R1+0x18] ;  /* 0x0000180001027983 */ /* 0x004ea20000100800 */
[----:B------:R-:W-:Y:S01]  /*11aa0*/  R2UR UR9, R0 ;  /* 0x00000000000972ca */ /* 0x000fe200000e0000 */
[----:B------:R-:W-:Y:S01]  /*11ab0*/  IMAD R0, R19, 0xa000, R18 ;  /* 0x0000a00013007824 */ /* 0x000fe200078e0212 */
[----:B------:R-:W-:Y:S01]  /*11ac0*/  UIADD3 UR4, UP0, UR36, 0x370, URZ ;  /* 0x0000037024047890 */ /* 0x000fe2000ff1e03f */
[----:B------:R-:W-:Y:S01]  /*11ad0*/  R2UR UR12, R16 ;  /* 0x00000000100c72ca */ /* 0x000fe200000e0000 */
[----:B------:R-:W-:Y:S01]  /*11ae0*/  UMOV UR10, URZ ;  /* 0x0000003f000a7c82 */ /* 0x000fe20008000000 */
[----:B-----5:R-:W-:Y:S01]  /*11af0*/  R2UR UR13, R17 ;  /* 0x00000000110d72ca */ /* 0x020fe200000e0000 */
[----:B------:R-:W-:Y:S01]  /*11b00*/  UMOV UR6, 0x0 ;  /* 0x0000000000067882 */ /* 0x000fe20000000000 */
[----:B------:R-:W-:Y:S01]  /*11b10*/  R2UR UR14, R0 ;  /* 0x00000000000e72ca */ /* 0x000fe200000e0000 */
[----:B------:R-:W-:Y:S01]  /*11b20*/  UMOV UR7, 0x14f00000 ;  /* 0x14f0000000077882 */ /* 0x000fe20000000000 */
[----:B------:R-:W-:Y:S01]  /*11b30*/  UMOV UR16, 0x40 ;  /* 0x0000004000107882 */ /* 0x000fe20000000000 */
[----:B------:R-:W-:-:S03]  /*11b40*/  PLOP3.LUT P0, PT, PT, PT, PT, 0x80, 0x0 ;  /* 0x000000000000781c */ /* 0x000fc60003f0f070 */
[----:B------:R-:W-:Y:S01]  /*11b50*/  UIADD3 UR9, UR9, 0x38830, URZ ;  /* 0x0003883009097890 */ /* 0x000fe2000fffe03f */
[----:B------:R-:W-:-:S05]  /*11b60*/  P2R R0, PR, RZ, 0x1 ;  /* 0x00000001ff007803 */ /* 0x000fca0000000000 */
[----:B------:R4:W-:Y:S01]  /*11b70*/  STL [R1+0x20], R0 ;  /* 0x0000200001007387 */ /* 0x0009e20000100800 */
[----:B------:R-:W-:Y:S02]  /*11b80*/  UIADD3 UR8, UR14, 0x24400, URZ ;  /* 0x000244000e087890 */ /* 0x000fe4000fffe03f */
[----:B------:R-:W-:Y:S02]  /*11b90*/  UIADD3 UR15, UR14, 0x26c00, URZ ;  /* 0x00026c000e0f7890 */ /* 0x000fe4000fffe03f */
[----:B------:R-:W-:Y:S02]  /*11ba0*/  UIADD3 UR17, UR14, 0x29400, URZ ;  /* 0x000294000e117890 */ /* 0x000fe4000fffe03f */
[----:B------:R-:W-:-:S03]  /*11bb0*/  UIADD3 UR18, UR14, 0x2bc00, URZ ;  /* 0x0002bc000e127890 */ /* 0x000fc6000fffe03f */
[----:B------:R-:W-:Y:S01]  /*11bc0*/  UMOV UR14, 0x80 ;  /* 0x00000080000e7882 */ /* 0x000fe20000000000 */
[----:B---3--:R-:W-:Y:S02]  /*11bd0*/  R2UR UR11, R3 ;  /* 0x00000000030b72ca */ /* 0x008fe400000e0000 */
[----:B--2---:R-:W-:-:S13]  /*11be0*/  R2UR UR5, R2 ;  /* 0x00000000020572ca */ /* 0x004fda00000e0000 */
[----:B------:R-:W-:Y:S02]  /*11bf0*/  UIMAD UR11, UR11, 0x50, UR5 ;  /* 0x000000500b0b78a4 */ /* 0x000fe4000f8e0205 */
[----:B------:R-:W-:-:S09]  /*11c00*/  UIADD3.X UR5, URZ, UR37, URZ, UP0, !UPT ;  /* 0x000000253f057290 */ /* 0x000fd200087fe43f */
[----:B------:R2:W-:Y:S02]  /*11c10*/  UTMALDG.4D [UR8], [UR4], desc[UR6] ;  /* 0x00000608040075b4 */ /* 0x0005e40008019000 */
[----:B--2---:R-:W-:Y:S01]  /*11c20*/  UMOV UR8, UR15 ;  /* 0x0000000f00087c82 */ /* 0x004fe20008000000 */
[----:B------:R-:W-:Y:S02]  /*11c30*/  UMOV UR10, UR16 ;  /* 0x00000010000a7c82 */ /* 0x000fe40008000000 */
[----:B------:R2:W-:Y:S02]  /*11c40*/  UTMALDG.4D [UR8], [UR4], desc[UR6] ;  /* 0x00000608040075b4 */ /* 0x0005e40008019000 */
[----:B--2---:R-:W-:Y:S01]  /*11c50*/  UMOV UR8, UR17 ;  /* 0x0000001100087c82 */ /* 0x004fe20008000000 */
[----:B------:R-:W-:Y:S01]  /*11c60*/  UMOV UR10, UR14 ;  /* 0x0000000e000a7c82 */ /* 0x000fe20008000000 */
[----:B------:R-:W-:Y:S01]  /*11c70*/  UMOV UR14, 0xc0 ;  /* 0x000000c0000e7882 */ /* 0x000fe20000000000 */
[----:B------:R2:W-:Y:S02]  /*11c80*/  UTMALDG.4D [UR8], [UR4], desc[UR6] ;  /* 0x00000608040075b4 */ /* 0x0005e40008019000 */
[----:B--2---:R-:W-:Y:S01]  /*11c90*/  UMOV UR8, UR18 ;  /* 0x0000001200087c82 */ /* 0x004fe20008000000 */
[----:B------:R-:W-:-:S02]  /*11ca0*/  UMOV UR10, UR14 ;  /* 0x0000000e000a7c82 */ /* 0x000fc40008000000 */
[----:B------:R4:W-:Y:S02]  /*11cb0*/  UTMALDG.4D [UR8], [UR4], desc[UR6] ;  /* 0x00000608040075b4 */ /* 0x0009e40008019000 */
[----:B----4-:R-:W-:Y:S01]  /*11cc0*/  NOP ;  /* 0x0000000000007918 */ /* 0x010fe20000000000 */
.L_x_253:
[----:B------:R-:W2:Y:S04]  /*11cd0*/  LDL.LU R3, [R1+0x30] ;  /* 0x0000300001037983 */ /* 0x000ea80000300800 */
[----:B------:R-:W3:Y:S04]  /*11ce0*/  LDL.LU R5, [R1+0x2c] ;  /* 0x00002c0001057983 */ /* 0x000ee80000300800 */
[----:B----4-:R-:W4:Y:S01]  /*11cf0*/  LDL.LU R4, [R1+0x3c] ;  /* 0x00003c0001047983 */ /* 0x010f220000300800 */
[----:B------:R-:W-:Y:S05]  /*11d00*/  WARPSYNC.ALL ;  /* 0x0000000000007948 */ /* 0x000fea0003800000 */
[----:B------:R-:W-:Y:S01]  /*11d10*/  ULDC.64 UR6, c[0x0][0xa00] ;  /* 0x0002800000067ab9 */ /* 0x000fe20000000a00 */
[----:B------:R-:W-:Y:S01]  /*11d20*/  ULDC.64 UR4, c[0x0][0x298] ;  /* 0x0000a60000047ab9 */ /* 0x000fe20000000a00 */
[----:B------:R-:W-:Y:S01]  /*11d30*/  BAR.SYNC.DEFER_BLOCKING 0x8, 0x180 ;  /* 0x0206000000007b1d */ /* 0x000fe20000010000 */
[----:B------:R-:W-:Y:S01]  /*11d40*/  ISETP.NE.U32.AND P0, PT, RZ, UR6, PT ;  /* 0x00000006ff007c0c */ /* 0x000fe2000bf05070 */
[----:B------:R-:W-:-:S03]  /*11d50*/  VIADD R2, R18, 0x14400 ;  /* 0x0001440012027836 */ /* 0x000fc60000000000 */
[----:B------:R-:W-:Y:S01]  /*11d60*/  ISETP.NE.AND.EX P0, PT, RZ, UR7, PT, P0 ;  /* 0x00000007ff007c0c */ /* 0x000fe2000bf05300 */
[----:B------:R-:W-:Y:S01]  /*11d70*/  BSSY B6, `(.L_x_258) ;  /* 0x000001e000067945 */ /* 0x000fe20003800000 */
[----:B------:R-:W-:Y:S02]  /*11d80*/  LOP3.LUT P1, RZ, R2, 0x3ff, RZ, 0xc0, !PT ;  /* 0x000003ff02ff7812 */ /* 0x000fe4000782c0ff */
[----:B--2---:R-:W-:Y:S02]  /*11d90*/  SHF.R.S32.HI R0, RZ, 0x1f, R3 ;  /* 0x0000001fff007819 */ /* 0x004fe40000011403 */
[----:B---3--:R-:W-:-:S03]  /*11da0*/  SEL R5, R5, RZ, !P0 ;  /* 0x000000ff05057207 */ /* 0x008fc60004000000 */
[----:B------:R-:W-:Y:S01]  /*11db0*/  IMAD R0, R0, UR4, RZ ;  /* 0x0000000400007c24 */ /* 0x000fe2000f8e02ff */
[----:B----4-:R-:W-:-:S03]  /*11dc0*/  SEL R4, R4, RZ, !P0 ;  /* 0x000000ff04047207 */ /* 0x010fc60004000000 */
[C---:B------:R-:W-:Y:S02]  /*11dd0*/  IMAD R0, R3.reuse, UR5, R0 ;  /* 0x0000000503007c24 */ /* 0x040fe4000f8e0200 */
[----:B------:R-:W-:-:S04]  /*11de0*/  IMAD.WIDE.U32 R2, R3, UR4, RZ ;  /* 0x0000000403027c25 */ /* 0x000fc8000f8e00ff */
[----:B------:R-:W-:Y:S01]  /*11df0*/  IMAD.IADD R0, R3, 0x1, R0 ;  /* 0x0000000103007824 */ /* 0x000fe200078e0200 */
[----:B------:R2:W-:Y:S04]  /*11e00*/  STL.64 [R1+0x50], R2 ;  /* 0x0000500201007387 */ /* 0x0005e80000100a00 */
[----:B------:R2:W-:Y:S04]  /*11e10*/  STL [R1+0x2c], R5 ;  /* 0x00002c0501007387 */ /* 0x0005e80000100800 */
[----:B------:R2:W-:Y:S04]  /*11e20*/  STL [R1+0x3c], R4 ;  /* 0x00003c0401007387 */ /* 0x0005e80000100800 */
[----:B------:R2:W-:Y:S01]  /*11e30*/  STL [R1+0x30], R0 ;  /* 0x0000300001007387 */ /* 0x0005e20000100800 */
[----:B------:R-:W-:Y:S05]  /*11e40*/  @!P1 BRA `(.L_x_259) ;  /* 0x0000000000409947 */ /* 0x000fea0003800000 */
[----:B--2---:R-:W-:Y:S01]  /*11e50*/  MOV R2, 0x0 ;  /* 0x0000000000027802 */ /* 0x004fe20000000f00 */
[----:B------:R-:W-:Y:S01]  /*11e60*/  ULDC.64 UR6, c[0x4][0xa8] ;  /* 0x01002a0000067ab9 */ /* 0x000fe20000000a00 */
[----:B------:R-:W-:Y:S01]  /*11e70*/  ULDC.64 UR8, c[0x4][0xb0] ;  /* 0x01002c0000087ab9 */ /* 0x000fe20000000a00 */
[----:B------:R-:W-:Y:S01]  /*11e80*/  ULDC.64 UR4, c[0x4][0x20] ;  /* 0x0100080000047ab9 */ /* 0x000fe20000000a00 */
[----:B------:R-:W-:Y:S02]  /*11e90*/  IMAD.U32 R4, RZ, RZ, UR6 ;  /* 0x00000006ff047e24 */ /* 0x000fe4000f8e00ff */
[----:B------:R-:W2:Y:S01]  /*11ea0*/  LDC.64 R2, c[0x4][R2] ;  /* 0x0100000002027b82 */ /* 0x000ea20000000a00 */
[----:B------:R-:W-:Y:S02]  /*11eb0*/  IMAD.U32 R5, RZ, RZ, UR7 ;  /* 0x00000007ff057e24 */ /* 0x000fe4000f8e00ff */
[----:B------:R-:W-:Y:S02]  /*11ec0*/  IMAD.U32 R6, RZ, RZ, UR8 ;  /* 0x00000008ff067e24 */ /* 0x000fe4000f8e00ff */
[----:B------:R-:W-:-:S02]  /*11ed0*/  IMAD.U32 R7, RZ, RZ, UR9 ;  /* 0x00000009ff077e24 */ /* 0x000fc4000f8e00ff */
[----:B-1----:R-:W-:Y:S02]  /*11ee0*/  IMAD.U32 R10, RZ, RZ, UR4 ;  /* 0x00000004ff0a7e24 */ /* 0x002fe4000f8e00ff */
[----:B0-----:R-:W-:Y:S02]  /*11ef0*/  IMAD.U32 R11, RZ, RZ, UR5 ;  /* 0x00000005ff0b7e24 */ /* 0x001fe4000f8e00ff */
[----:B------:R-:W-:Y:S02]  /*11f00*/  IMAD.MOV.U32 R8, RZ, RZ, 0x70 ;  /* 0x00000070ff087424 */ /* 0x000fe400078e00ff */
[----:B------:R-:W-:Y:S02]  /*11f10*/  IMAD.MOV.U32 R12, RZ, RZ, 0x1 ;  /* 0x00000001ff0c7424 */ /* 0x000fe400078e00ff */
[----:B------:R-:W-:-:S07]  /*11f20*/  IMAD.MOV.U32 R13, RZ, RZ, RZ ;  /* 0x000000ffff0d7224 */ /* 0x000fce00078e00ff */
[----:B------:R-:W-:-:S07]  /*11f30*/  LEPC R20, `(.L_x_259) ;  /* 0x000000001014794e */ /* 0x000fce0000000000 */
[----:B--2---:R-:W-:Y:S05]  /*11f40*/  CALL.ABS.NOINC R2 ;  /* 0x0000000002007343 */ /* 0x004fea0003c00000 */
.L_x_259:
[----:B------:R-:W-:Y:S05]  /*11f50*/  BSYNC B6 ;  /* 0x0000000000067941 */ /* 0x000fea0003800000 */
.L_x_258:
[----:B--2---:R-:W2:Y:S01]  /*11f60*/  LDL.LU R0, [R1+0x3c] ;  /* 0x00003c0001007983 */ /* 0x004ea20000300800 */
[----:B------:R-:W-:Y:S01]  /*11f70*/  ULDC.64 UR4, c[0x0][0x2d8] ;  /* 0x0000b60000047ab9 */ /* 0x000fe20000000a00 */
[----:B------:R-:W3:Y:S01]  /*11f80*/  LDC R8, c[0x0][0x448] ;  /* 0x00011200ff087b82 */ /* 0x000ee20000000800 */
[----:B------:R-:W-:Y:S01]  /*11f90*/  ULDC.64 UR6, c[0x0][0x280] ;  /* 0x0000a00000067ab9 */ /* 0x000fe20000000a00 */
[----:B------:R-:W4:Y:S04]  /*11fa0*/  LDL.LU R5, [R1+0x30] ;  /* 0x0000300001057983 */ /* 0x000f280000300800 */
[----:B------:R-:W4:Y:S04]  /*11fb0*/  LDL.LU.64 R2, [R1+0x50] ;  /* 0x0000500001027983 */ /* 0x000f280000300a00 */
[----:B------:R-:W2:Y:S01]  /*11fc0*/  LDL.LU R4, [R1+0x2c] ;  /* 0x00002c0001047983 */ /* 0x000ea20000300800 */
[----:B---3--:R-:W-:Y:S01]  /*11fd0*/  ISETP.NE.AND P0, PT, R8, 0x1, PT ;  /* 0x000000010800780c */ /* 0x008fe20003f05270 */
[----:B------:R-:W3:-:S12]  /*11fe0*/  S2R R9, SR_TID.X ;  /* 0x0000000000097919 */ /* 0x000ed80000002100 */
[----:B------:R-:W0:Y:S01]  /*11ff0*/  @P0 LDC R7, c[0x0][0x450] ;  /* 0x00011400ff070b82 */ /* 0x000e220000000800 */
[----:B----4-:R-:W-:Y:S02]  /*12000*/  IMAD.MOV.U32 R3, RZ, RZ, R5 ;  /* 0x000000ffff037224 */ /* 0x010fe400078e0005 */
[----:B------:R-:W4:Y:S01]  /*12010*/  LDL.LU R5, [R1+0x4] ;  /* 0x0000040001057983 */ /* 0x000f220000300800 */
[----:B---3--:R-:W-:Y:S02]  /*12020*/  IMAD.SHL.U32 R9, R9, 0x8, RZ ;  /* 0x0000000809097824 */ /* 0x008fe400078e00ff */
[C---:B------:R-:W-:Y:S01]  /*12030*/  IMAD.WIDE.U32 R2, R16.reuse, UR4, R2 ;  /* 0x0000000410027c25 */ /* 0x040fe2000f8e0002 */
[----:B-1----:R-:W1:Y:S02]  /*12040*/  S2R R10, SR_TID.X ;  /* 0x00000000000a7919 */ /* 0x002e640000002100 */
[----:B------:R-:W-:Y:S01]  /*12050*/  LOP3.LUT R9, R9, 0x38, RZ, 0xc0, !PT ;  /* 0x0000003809097812 */ /* 0x000fe200078ec0ff */
[----:B------:R-:W-:Y:S01]  /*12060*/  IMAD R3, R16, UR5, R3 ;  /* 0x0000000510037c24 */ /* 0x000fe2000f8e0203 */
[----:B------:R-:W-:-:S02]  /*12070*/  ULDC.64 UR4, c[0x0][0x2e0] ;  /* 0x0000b80000047ab9 */ /* 0x000fc40000000a00 */
[----:B--2---:R-:W-:Y:S01]  /*12080*/  IMAD R0, R0, UR4, RZ ;  /* 0x0000000400007c24 */ /* 0x004fe2000f8e02ff */
[C---:B------:R-:W-:Y:S01]  /*12090*/  LOP3.LUT R12, R9.reuse, 0x40, RZ, 0xfc, !PT ;  /* 0x00000040090c7812 */ /* 0x040fe200078efcff */
[C---:B------:R-:W-:Y:S01]  /*120a0*/  IMAD.WIDE.U32 R2, R4.reuse, UR4, R2 ;  /* 0x0000000404027c25 */ /* 0x040fe2000f8e0002 */
[C---:B0-----:R-:W-:Y:S02]  /*120b0*/  LOP3.LUT R11, R9.reuse, 0x80, RZ, 0xfc, !PT ;  /* 0x00000080090b7812 */ /* 0x041fe400078efcff */
[----:B------:R-:W-:Y:S01]  /*120c0*/  LOP3.LUT R9, R9, 0xc0, RZ, 0xfc, !PT ;  /* 0x000000c009097812 */ /* 0x000fe200078efcff */
[----:B------:R-:W-:Y:S01]  /*120d0*/  IMAD R0, R4, UR5, R0 ;  /* 0x0000000504007c24 */ /* 0x000fe2000f8e0200 */
[----:B------:R-:W-:Y:S01]  /*120e0*/  ULDC.64 UR4, c[0x0][0x2d0] ;  /* 0x0000b40000047ab9 */ /* 0x000fe20000000a00 */
[----:B------:R-:W0:Y:S02]  /*120f0*/  S2R R4, SR_TID.X ;  /* 0x0000000000047919 */ /* 0x000e240000002100 */
[----:B------:R-:W-:-:S02]  /*12100*/  IMAD.IADD R3, R3, 0x1, R0 ;  /* 0x0000000103037824 */ /* 0x000fc400078e0200 */
[----:B-1----:R-:W-:-:S05]  /*12110*/  IMAD.SHL.U32 R10, R10, 0x8, RZ ;  /* 0x000000080a0a7824 */ /* 0x002fca00078e00ff */
[----:B------:R-:W-:Y:S02]  /*12120*/  LOP3.LUT R10, R10, 0x38, RZ, 0xc0, !PT ;  /* 0x000000380a0a7812 */ /* 0x000fe400078ec0ff */
[----:B0-----:R-:W-:-:S04]  /*12130*/  LOP3.LUT R4, R4, 0x7f, RZ, 0xc0, !PT ;  /* 0x0000007f04047812 */ /* 0x001fc800078ec0ff */
[----:B------:R-:W-:Y:S02]  /*12140*/  SHF.R.U32.HI R6, RZ, 0x3, R4 ;  /* 0x00000003ff067819 */ /* 0x000fe40000011604 */
[----:B------:R-:W0:Y:S02]  /*12150*/  S2R R4, SR_TID.X ;  /* 0x0000000000047919 */ /* 0x000e240000002100 */
[----:B0-----:R-:W-:-:S05]  /*12160*/  IMAD.SHL.U32 R4, R4, 0x10, RZ ;  /* 0x0000001004047824 */ /* 0x001fca00078e00ff */
[----:B------:R-:W-:Y:S02]  /*12170*/  LOP3.LUT R4, R6, 0x70, R4, 0xf8, !PT ;  /* 0x0000007006047812 */ /* 0x000fe400078ef804 */
[----:B------:R-:W0:Y:S01]  /*12180*/  @P0 LDC R6, c[0x0][0x44c] ;  /* 0x00011300ff060b82 */ /* 0x000e220000000800 */
[----:B----4-:R-:W-:-:S05]  /*12190*/  IMAD.SHL.U32 R5, R5, 0x80, RZ ;  /* 0x0000008005057824 */ /* 0x010fca00078e00ff */
[----:B------:R-:W-:-:S05]  /*121a0*/  LOP3.LUT R0, R4, R5, RZ, 0xfc, !PT ;  /* 0x0000000504007212 */ /* 0x000fca00078efcff */
[----:B0-----:R-:W-:-:S04]  /*121b0*/  @P0 IMAD.HI.U32 R6, R0, R6, RZ ;  /* 0x0000000600060227 */ /* 0x001fc800078e00ff */
[----:B------:R-:W-:Y:S01]  /*121c0*/  IMAD.MOV.U32 R4, RZ, RZ, R0 ;  /* 0x000000ffff047224 */ /* 0x000fe200078e0000 */
[----:B------:R-:W-:-:S05]  /*121d0*/  @P0 SHF.R.U32.HI R4, RZ, R7, R6 ;  /* 0x00000007ff040219 */ /* 0x000fca0000011606 */
[----:B------:R-:W-:Y:S02]  /*121e0*/  IMAD.MOV R6, RZ, RZ, -R4 ;  /* 0x000000ffff067224 */ /* 0x000fe400078e0a04 */
[----:B------:R-:W-:-:S04]  /*121f0*/  IMAD.WIDE.U32 R2, R4, UR4, R2 ;  /* 0x0000000404027c25 */ /* 0x000fc8000f8e0002 */
[----:B------:R-:W-:Y:S01]  /*12200*/  IMAD R0, R8, R6, R0 ;  /* 0x0000000608007224 */ /* 0x000fe200078e0200 */
[----:B------:R-:W-:-:S05]  /*12210*/  SHF.R.S32.HI R6, RZ, 0x1f, R4 ;  /* 0x0000001fff067819 */ /* 0x000fca0000011404 */
[----:B------:R-:W-:-:S04]  /*12220*/  IMAD R6, R6, UR4, RZ ;  /* 0x0000000406067c24 */ /* 0x000fc8000f8e02ff */
[----:B------:R-:W-:Y:S01]  /*12230*/  IMAD R4, R4, UR5, R6 ;  /* 0x0000000504047c24 */ /* 0x000fe2000f8e0206 */
[----:B------:R-:W-:-:S03]  /*12240*/  ULDC.64 UR4, c[0x0][0x2c8] ;  /* 0x0000b20000047ab9 */ /* 0x000fc60000000a00 */
[----:B------:R-:W-:Y:S01]  /*12250*/  IMAD.IADD R3, R3, 0x1, R4 ;  /* 0x0000000103037824 */ /* 0x000fe200078e0204 */
[----:B------:R-:W-:Y:S01]  /*12260*/  SHF.R.S32.HI R4, RZ, 0x1f, R0 ;  /* 0x0000001fff047819 */ /* 0x000fe20000011400 */
[----:B------:R-:W-:-:S04]  /*12270*/  IMAD.WIDE.U32 R2, R0, UR4, R2 ;  /* 0x0000000400027c25 */ /* 0x000fc8000f8e0002 */
[----:B------:R-:W-:Y:S01]  /*12280*/  IMAD R4, R4, UR4, RZ ;  /* 0x0000000404047c24 */ /* 0x000fe2000f8e02ff */
[----:B------:R-:W-:Y:S02]  /*12290*/  ULDC UR4, c[0x0][0x2b8] ;  /* 0x0000ae0000047ab9 */ /* 0x000fe40000000800 */
[----:B------:R-:W-:Y:S01]  /*122a0*/  ISETP.GE.AND P3, PT, R9, UR4, PT ;  /* 0x0000000409007c0c */ /* 0x000fe2000bf66270 */
[----:B------:R-:W-:Y:S01]  /*122b0*/  IMAD R0, R0, UR5, R4 ;  /* 0x0000000500007c24 */ /* 0x000fe2000f8e0204 */
[----:B------:R0:W5:Y:S01]  /*122c0*/  LDL R9, [R1+0x24] ;  /* 0x0000240001097983 */ /* 0x0001620000100800 */
[----:B------:R-:W-:Y:S02]  /*122d0*/  LEA R4, P4, R2, UR6, 0x1 ;  /* 0x0000000602047c11 */ /* 0x000fe4000f8808ff */
[----:B------:R-:W-:Y:S01]  /*122e0*/  IMAD.IADD R0, R3, 0x1, R0 ;  /* 0x0000000103007824 */ /* 0x000fe200078e0200 */
[----:B------:R-:W-:Y:S02]  /*122f0*/  ISETP.GE.AND P0, PT, R10, UR4, PT ;  /* 0x000000040a007c0c */ /* 0x000fe4000bf06270 */
[----:B------:R-:W-:-:S02]  /*12300*/  ISETP.GE.AND P1, PT, R12, UR4, PT ;  /* 0x000000040c007c0c */ /* 0x000fc4000bf26270 */
[----:B------:R-:W-:Y:S01]  /*12310*/  ISETP.GE.AND P2, PT, R11, UR4, PT ;  /* 0x000000040b007c0c */ /* 0x000fe2000bf46270 */
[----:B------:R-:W-:Y:S01]  /*12320*/  UMOV UR4, 0xffffffff ;  /* 0xffffffff00047882 */ /* 0x000fe20000000000 */
[----:B------:R-:W-:Y:S02]  /*12330*/  LEA.HI.X R3, R2, UR7, R0, 0x1, P4 ;  /* 0x0000000702037c11 */ /* 0x000fe4000a0f0c00 */
[----:B0-----:R-:W-:Y:S09]  /*12340*/  BRA.DIV UR4, `(.L_x_260) ;  /* 0x0000004e04b47947 */ /* 0x001ff2000b800000 */
[----:B------:R-:W2:Y:S01]  /*12350*/  LDL.LU R6, [R1+0x40] ;  /* 0x0000400001067983 */ /* 0x000ea20000300800 */
[----:B------:R-:W0:Y:S02]  /*12360*/  S2R R7, SR_TID.X ;  /* 0x0000000000077919 */ /* 0x000e240000002100 */
[----:B0-----:R-:W-:-:S04]  /*12370*/  LOP3.LUT R7, R7, 0x7f, RZ, 0xc0, !PT ;  /* 0x0000007f07077812 */ /* 0x001fc800078ec0ff */
[----:B------:R-:W-:Y:S02]  /*12380*/  SHF.R.U32.HI R11, RZ, 0x3, R7 ;  /* 0x00000003ff0b7819 */ /* 0x000fe40000011607 */
[----:B------:R-:W0:Y:S03]  /*12390*/  SHFL.IDX PT, R7, R4, RZ, 0x181f ;  /* 0x00181fff04077589 */ /* 0x000e2600000e0000 */
[----:B------:R-:W-:Y:S01]  /*123a0*/  IMAD.IADD R0, R11, 0x1, R5 ;  /* 0x000000010b007824 */ /* 0x000fe200078e0205 */
[----:B------:R-:W-:-:S03]  /*123b0*/  ULDC.64 UR4, c[0x0][0x208] ;  /* 0x0000820000047ab9 */ /* 0x000fc60000000a00 */
[----:B------:R-:W-:Y:S02]  /*123c0*/  VIADD R5, R0, 0x10 ;  /* 0x0000001000057836 */ /* 0x000fe40000000000 */
[----:B--2---:R-:W-:Y:S02]  /*123d0*/  IMAD R2, R6, R8, RZ ;  /* 0x0000000806027224 */ /* 0x004fe400078e02ff */
[----:B------:R-:W1:Y:S03]  /*123e0*/  SHFL.IDX PT, R6, R3, RZ, 0x181f ;  /* 0x00181fff03067589 */ /* 0x000e6600000e0000 */
[----:B------:R-:W-:-:S13]  /*123f0*/  ISETP.GE.AND P5, PT, R0, R2, PT ;  /* 0x000000020000720c */ /* 0x000fda0003fa6270 */
[----:B0-----:R-:W-:-:S05]  /*12400*/  @!P5 LEA R7, P4, R10, R7, 0x1 ;  /* 0x000000070a07d211 */ /* 0x001fca00078808ff */
[----:B-1----:R-:W-:-:S05]  /*12410*/  @!P5 IMAD.X R6, RZ, RZ, R6, P4 ;  /* 0x000000ffff06d224 */ /* 0x002fca00020e0606 */
[----:B------:R-:W-:-:S04]  /*12420*/  @!P5 LOP3.LUT R7, R7, R6, RZ, 0x3c, !PT ;  /* 0x000000060707d212 */ /* 0x000fc800078e3cff */
[----:B------:R-:W-:-:S04]  /*12430*/  @!P5 LOP3.LUT R6, R7, R6, RZ, 0x3c, !PT ;  /* 0x000000060706d212 */ /* 0x000fc800078e3cff */
[----:B------:R-:W-:-:S05]  /*12440*/  @!P5 LOP3.LUT R7, R7, R6, RZ, 0x3c, !PT ;  /* 0x000000060707d212 */ /* 0x000fca00078e3cff */
[----:B------:R-:W-:Y:S01]  /*12450*/  @!PT LDS RZ, [RZ] ;  /* 0x00000000fffff984 */ /* 0x000fe20000000800 */
[----:B-----5:R-:W-:Y:S04]  /*12460*/  @!P5 LDGSTS.E.BYPASS.LTC128B.128 [R9+0x14400], desc[UR4][R6.64], !P0 ;  /* 0x144000000609dfae */ /* 0x020fe8000c101d44 */
[----:B------:R-:W-:Y:S04]  /*12470*/  @!P5 LDGSTS.E.BYPASS.LTC128B.128 [R9+0x18400], desc[UR4][R6.64+0x80], !P1 ;  /* 0x184000800609dfae */ /* 0x000fe8000c901d44 */
[----:B------:R-:W-:Y:S04]  /*12480*/  @!P5 LDGSTS.E.BYPASS.LTC128B.128 [R9+0x1c400], desc[UR4][R6.64+0x100], !P2 ;  /* 0x1c4001000609dfae */ /* 0x000fe8000d101d44 */
[----:B------:R0:W-:Y:S01]  /*12490*/  @!P5 LDGSTS.E.BYPASS.LTC128B.128 [R9+0x20400], desc[UR4][R6.64+0x180], !P3 ;  /* 0x204001800609dfae */ /* 0x0001e2000d901d44 */
[----:B------:R-:W-:-:S03]  /*124a0*/  ISETP.GE.AND P5, PT, R5, R2, PT ;  /* 0x000000020500720c */ /* 0x000fc60003fa6270 */
[----:B------:R-:W1:Y:S04]  /*124b0*/  SHFL.IDX PT, R5, R4, 0x1, 0x181f ;  /* 0x00381f0004057f89 */ /* 0x000e6800000e0000 */
[----:B0-----:R-:W0:Y:S06]  /*124c0*/  SHFL.IDX PT, R6, R3, 0x1, 0x181f ;  /* 0x00381f0003067f89 */ /* 0x001e2c00000e0000 */
[----:B-1----:R-:W-:-:S05]  /*124d0*/  @!P5 LEA R5, P4, R10, R5, 0x1 ;  /* 0x000000050a05d211 */ /* 0x002fca00078808ff */
[----:B0-----:R-:W-:-:S04]  /*124e0*/  @!P5 IMAD.X R6, RZ, RZ, R6, P4 ;  /* 0x000000ffff06d224 */ /* 0x001fc800020e0606 */
[----:B------:R-:W-:Y:S02]  /*124f0*/  @!P5 IMAD.MOV.U32 R7, RZ, RZ, R6 ;  /* 0x000000ffff07d224 */ /* 0x000fe400078e0006 */
[----:B------:R-:W-:Y:S02]  /*12500*/  @!P5 IMAD.MOV.U32 R6, RZ, RZ, R5 ;  /* 0x000000ffff06d224 */ /* 0x000fe400078e0005 */
[----:B------:R-:W-:-:S03]  /*12510*/  VIADD R5, R0, 0x20 ;  /* 0x0000002000057836 */ /* 0x000fc60000000000 */
[----:B------:R-:W-:Y:S04]  /*12520*/  @!P5 LDGSTS.E.BYPASS.LTC128B.128 [R9+0x14c00], desc[UR4][R6.64], !P0 ;  /* 0x14c000000609dfae */ /* 0x000fe8000c101d44 */
        /* <DEDUP_REMOVED lines=53> */
[----:B------:R-:W0:Y:S06]  /*12880*/  SHFL.IDX PT, R8, R3, 0x6, 0x181f ;  /* 0x00d81f0003087f89 */ /* 0x000e2c00000e0000 */
[----:B-1----:R-:W-:-:S05]  /*12890*/  @!P5 LEA R5, P4, R10, R5, 0x1 ;  /* 0x000000050a05d211 */ /* 0x002fca00078808ff */
[----:B0-----:R-:W-:-:S04]  /*128a0*/  @!P5 IMAD.X R6, RZ, RZ, R8, P4 ;  /* 0x000000ffff06d224 */ /* 0x001fc800020e0608 */
[----:B------:R-:W-:Y:S02]  /*128b0*/  @!P5 IMAD.MOV.U32 R7, RZ, RZ, R6 ;  /* 0x000000ffff07d224 */ /* 0x000fe400078e0006 */
[----:B------:R-:W-:Y:S02]  /*128c0*/  @!P5 IMAD.MOV.U32 R6, RZ, RZ, R5 ;  /* 0x000000ffff06d224 */ /* 0x000fe400078e0005 */
[----:B------:R0:W1:Y:S04]  /*128d0*/  SHFL.IDX PT, R5, R3, 0x7, 0x181f ;  /* 0x00f81f0003057f89 */ /* 0x00006800000e0000 */
[----:B------:R0:W-:Y:S04]  /*128e0*/  @!P5 LDGSTS.E.BYPASS.LTC128B.128 [R9+0x17400], desc[UR4][R6.64], !P0 ;  /* 0x174000000609dfae */ /* 0x0001e8000c101d44 */
[----:B------:R0:W-:Y:S04]  /*128f0*/  @!P5 LDGSTS.E.BYPASS.LTC128B.128 [R9+0x1b400], desc[UR4][R6.64+0x80], !P1 ;  /* 0x1b4000800609dfae */ /* 0x0001e8000c901d44 */
[----:B------:R0:W-:Y:S04]  /*12900*/  @!P5 LDGSTS.E.BYPASS.LTC128B.128 [R9+0x1f400], desc[UR4][R6.64+0x100], !P2 ;  /* 0x1f4001000609dfae */ /* 0x0001e8000d101d44 */
[----:B------:R0:W-:Y:S04]  /*12910*/  @!P5 LDGSTS.E.BYPASS.LTC128B.128 [R9+0x23400], desc[UR4][R6.64+0x180], !P3 ;  /* 0x234001800609dfae */ /* 0x0001e8000d901d44 */
[----:B------:R0:W2:Y:S02]  /*12920*/  SHFL.IDX PT, R3, R4, 0x7, 0x181f ;  /* 0x00f81f0004037f89 */ /* 0x0000a400000e0000 */
.L_x_388:
[----:B------:R-:W-:Y:S01]  /*12930*/  VIADD R0, R0, 0x70 ;  /* 0x0000007000007836 */ /* 0x000fe20000000000 */
[----:B------:R-:W-:Y:S04]  /*12940*/  BSSY B0, `(.L_x_261) ;  /* 0x000000d000007945 */ /* 0x000fe80003800000 */
[----:B------:R-:W-:-:S13]  /*12950*/  ISETP.GE.AND P4, PT, R0, R2, PT ;  /* 0x000000020000720c */ /* 0x000fda0003f86270 */
[----:B------:R-:W-:Y:S05]  /*12960*/  @P4 BRA `(.L_x_262) ;  /* 0x0000000000284947 */ /* 0x000fea0003800000 */
[----:B--2---:R-:W-:Y:S01]  /*12970*/  LEA R2, P4, R10, R3, 0x1 ;  /* 0x000000030a027211 */ /* 0x004fe200078808ff */
[----:B------:R-:W-:-:S04]  /*12980*/  ULDC.64 UR4, c[0x0][0x208] ;  /* 0x0000820000047ab9 */ /* 0x000fc80000000a00 */
[----:B01----:R-:W-:-:S05]  /*12990*/  IMAD.X R3, RZ, RZ, R5, P4 ;  /* 0x000000ffff037224 */ /* 0x003fca00020e0605 */
[----:B------:R-:W-:Y:S01]  /*129a0*/  @!PT LDS RZ, [RZ] ;  /* 0x00000000fffff984 */ /* 0x000fe20000000800 */
[----:B------:R-:W-:Y:S01]  /*129b0*/  @!PT LDS RZ, [RZ] ;  /* 0x00000000fffff984 */ /* 0x000fe20000000800 */
[----:B------:R-:W-:Y:S01]  /*129c0*/  @!PT LDS RZ, [RZ] ;  /* 0x00000000fffff984 */ /* 0x000fe20000000800 */
[----:B------:R3:W-:Y:S04]  /*129d0*/  LDGSTS.E.BYPASS.LTC128B.128 [R9+0x17c00], desc[UR4][R2.64], !P0 ;  /* 0x17c0000002097fae */ /* 0x0007e8000c101d44 */
[----:B------:R3:W-:Y:S04]  /*129e0*/  LDGSTS.E.BYPASS.LTC128B.128 [R9+0x1bc00], desc[UR4][R2.64+0x80], !P1 ;  /* 0x1bc0008002097fae */ /* 0x0007e8000c901d44 */
[----:B------:R3:W-:Y:S04]  /*129f0*/  LDGSTS.E.BYPASS.LTC128B.128 [R9+0x1fc00], desc[UR4][R2.64+0x100], !P2 ;  /* 0x1fc0010002097fae */ /* 0x0007e8000d101d44 */
[----:B------:R3:W-:Y:S02]  /*12a00*/  LDGSTS.E.BYPASS.LTC128B.128 [R9+0x23c00], desc[UR4][R2.64+0x180], !P3 ;  /* 0x23c0018002097fae */ /* 0x0007e4000d901d44 */
.L_x_262:
[----:B------:R-:W-:Y:S05]  /*12a10*/  BSYNC B0 ;  /* 0x0000000000007941 */ /* 0x000fea0003800000 */
.L_x_261:
[----:B------:R-:W-:Y:S01]  /*12a20*/  NOP ;  /* 0x0000000000007918 */ /* 0x000fe20000000000 */
[----:B------:R-:W-:Y:S01]  /*12a30*/  PLOP3.LUT P0, PT, PT, PT, PT, 0x80, 0x0 ;  /* 0x000000000000781c */ /* 0x000fe20003f0f070 */
[----:B0-----:R-:W-:-:S12]  /*12a40*/  VIADD R6, R18, 0x38800 ;  /* 0x0003880012067836 */ /* 0x001fd80000000000 */
.L_x_263:
[----:B------:R-:W-:Y:S02]  /*12a50*/  PLOP3.LUT P1, PT, P1, P0, PT, 0xa2, 0x0 ;  /* 0x000000000000781c */ /* 0x000fe40000f21472 */
[----:B------:R-:W-:-:S08]  /*12a60*/  @P0 R2UR P1, UR4, R18 ;  /* 0x00000000120402ca */ /* 0x000fd00000020000 */
[----:B------:R-:W-:-:S05]  /*12a70*/  @P0 PLOP3.LUT P0, PT, P1, PT, PT, 0x80, 0x0 ;  /* 0x000000000000081c */ /* 0x000fca0000f0f070 */
[----:B------:R-:W-:Y:S01]  /*12a80*/  @!P1 SYNCS.ARRIVE.TRANS64.RED.A0T1 RZ, [UR4+0x38800], RZ ;  /* 0x038800ffffff99a7 */ /* 0x000fe20008200404 */
[----:B------:R-:W-:Y:S07]  /*12a90*/  @!P1 ARRIVES.LDGSTSBAR.64.TRANSCNT [UR4+0x38800] ;  /* 0x03880000ff0099b0 */ /* 0x000fee0008000a84 */
[----:B------:R-:W-:Y:S05]  /*12aa0*/  @P0 BRA.U.ANY `(.L_x_263) ;  /* 0xfffffffd00e80947 */ /* 0x000fea000393ffff */
[----:B---3--:R-:W3:Y:S02]  /*12ab0*/  LDL.LU R2, [R1+0x48] ;  /* 0x0000480001027983 */ /* 0x008ee40000300800 */
[----:B---3--:R-:W-:-:S05]  /*12ac0*/  VIADD R2, R2, 0x1 ;  /* 0x0000000102027836 */ /* 0x008fca0000000000 */
[----:B------:R0:W-:Y:S01]  /*12ad0*/  STL [R1+0x48], R2 ;  /* 0x0000480201007387 */ /* 0x0001e20000100800 */
[----:B------:R-:W-:-:S04]  /*12ae0*/  LEA.HI R0, R2, R2, RZ, 0x1 ;  /* 0x0000000202007211 */ /* 0x000fc800078f08ff */
[----:B------:R-:W-:-:S05]  /*12af0*/  LOP3.LUT R0, R0, 0xfffffffe, RZ, 0xc0, !PT ;  /* 0xfffffffe00007812 */ /* 0x000fca00078ec0ff */
[----:B------:R-:W-:-:S05]  /*12b00*/  IMAD.IADD R0, R2, 0x1, -R0 ;  /* 0x0000000102007824 */ /* 0x000fca00078e0a00 */
[----:B------:R-:W-:Y:S01]  /*12b10*/  SHF.L.U32 R0, R0, 0x1f, RZ ;  /* 0x0000001f00007819 */ /* 0x000fe200000006ff */
[----:B------:R-:W-:Y:S01]  /*12b20*/  NOP ;  /* 0x0000000000007918 */ /* 0x000fe20000000000 */
[----:B------:R0:W-:Y:S01]  /*12b30*/  SYNCS.ARRIVE.TRANS64.A1T0 RZ, [R18+URZ+0x38800], RZ ;  /* 0x038800ff12ff79a7 */ /* 0x0001e2000810003f */
[----:B------:R-:W-:Y:S01]  /*12b40*/  BSSY B0, `(.L_x_264) ;  /* 0x0000003000007945 */ /* 0x000fe20003800000 */
[----:B------:R-:W3:Y:S03]  /*12b50*/  SYNCS.PHASECHK.TRANS64.TRYWAIT P0, [R18+URZ+0x38820], R0 ;  /* 0x03882000120075a7 */ /* 0x000ee6000800017f */
[----:B0--3--:R-:W-:Y:S05]  /*12b60*/  @!P0 BRA `(.L_x_265) ;  /* 0x0000005000b88947 */ /* 0x009fea0003800000 */
.L_x_389:
[----:B------:R-:W-:Y:S05]  /*12b70*/  BSYNC B0 ;  /* 0x0000000000007941 */ /* 0x000fea0003800000 */
.L_x_264:
[----:B------:R-:W0:Y:S04]  /*12b80*/  LDL R2, [R1+0x38] ;  /* 0x0000380001027983 */ /* 0x000e280000100800 */
[----:B--2---:R-:W2:Y:S01]  /*12b90*/  LDL R3, [R1+0x28] ;  /* 0x0000280001037983 */ /* 0x004ea20000100800 */
[----:B------:R-:W-:Y:S01]  /*12ba0*/  BSSY B0, `(.L_x_266) ;  /* 0x00002a3000007945 */ /* 0x000fe20003800000 */
[----:B0-----:R-:W-:-:S05]  /*12bb0*/  VIADD R0, R2, 0xfffffffe ;  /* 0xfffffffe02007836 */ /* 0x001fca0000000000 */
[----:B--2---:R-:W-:-:S13]  /*12bc0*/  ISETP.GE.AND P0, PT, R0, R3, PT ;  /* 0x000000030000720c */ /* 0x004fda0003f06270 */
[----:B------:R-:W-:Y:S05]  /*12bd0*/  @!P0 BRA `(.L_x_267) ;  /* 0x00000028007c8947 */ /* 0x000fea0003800000 */
[----:B------:R-:W2:Y:S04]  /*12be0*/  LDL.LU R2, [R1+0x58] ;  /* 0x0000580001027983 */ /* 0x000ea80000300800 */
[----:B-1----:R-:W3:Y:S04]  /*12bf0*/  LDL.LU R5, [R1+0x34] ;  /* 0x0000340001057983 */ /* 0x002ee80000300800 */
[----:B------:R-:W4:Y:S01]  /*12c00*/  LDL.LU R4, [R1+0x44] ;  /* 0x0000440001047983 */ /* 0x000f220000300800 */
[----:B------:R-:W-:Y:S01]  /*12c10*/  LOP3.LUT R10, RZ, R3, RZ, 0x33, !PT ;  /* 0x00000003ff0a7212 */ /* 0x000fe200078e33ff */
[----:B------:R-:W-:Y:S01]  /*12c20*/  BSSY B2, `(.L_x_268) ;  /* 0x00000e5000027945 */ /* 0x000fe20003800000 */
[----:B--2---:R-:W-:-:S04]  /*12c30*/  VIADD R2, R2, 0x1 ;  /* 0x0000000102027836 */ /* 0x004fc80000000000 */
[----:B---3--:R-:W-:-:S05]  /*12c40*/  IMAD R2, R2, R5, RZ ;  /* 0x0000000502027224 */ /* 0x008fca00078e02ff */
[----:B----4-:R-:W-:-:S05]  /*12c50*/  VIMNMX R8, R4, R2, PT ;  /* 0x0000000204087248 */ /* 0x010fca0003fe0100 */
[----:B------:R-:W-:-:S05]  /*12c60*/  IMAD.MOV R2, RZ, RZ, -R8 ;  /* 0x000000ffff027224 */ /* 0x000fca00078e0a08 */
[----:B------:R-:W-:-:S05]  /*12c70*/  VIADDMNMX R10, R2, 0x1, R10, !PT ;  /* 0x00000001020a7846 */ /* 0x000fca000780010a */
[----:B------:R-:W-:-:S05]  /*12c80*/  IMAD.IADD R2, R8, 0x1, R10 ;  /* 0x0000000108027824 */ /* 0x000fca00078e020a */
[----:B------:R-:W-:-:S04]  /*12c90*/  LOP3.LUT R2, R2, 0x1, RZ, 0xc0, !PT ;  /* 0x0000000102027812 */ /* 0x000fc800078ec0ff */
[----:B------:R-:W-:-:S13]  /*12ca0*/  ISETP.NE.U32.AND P0, PT, R2, 0x1, PT ;  /* 0x000000010200780c */ /* 0x000fda0003f05070 */
[----:B------:R-:W-:Y:S05]  /*12cb0*/  @P0 BRA `(.L_x_269) ;  /* 0x0000000c006c0947 */ /* 0x000fea0003800000 */
[----:B------:R-:W2:Y:S04]  /*12cc0*/  LDL R4, [R1+0x20] ;  /* 0x0000200001047983 */ /* 0x000ea80000100800 */
[----:B------:R-:W3:Y:S01]  /*12cd0*/  LDL R3, [R1+0x14] ;  /* 0x0000140001037983 */ /* 0x000ee20000100800 */
[----:B------:R-:W-:Y:S01]  /*12ce0*/  VIADD R9, R19, 0x1 ;  /* 0x0000000113097836 */ /* 0x000fe20000000000 */
[----:B------:R-:W-:Y:S04]  /*12cf0*/  BSSY B1, `(.L_x_270) ;  /* 0x00000d3000017945 */ /* 0x000fe80003800000 */
[----:B------:R-:W-:-:S04]  /*12d00*/  ISETP.NE.AND P0, PT, R9, 0x2, PT ;  /* 0x000000020900780c */ /* 0x000fc80003f05270 */
[----:B------:R-:W-:Y:S02]  /*12d10*/  SEL R11, RZ, 0x1, P0 ;  /* 0x00000001ff0b7807 */ /* 0x000fe40000000000 */
[----:B------:R-:W-:Y:S02]  /*12d20*/  SEL R9, R9, RZ, P0 ;  /* 0x000000ff09097207 */ /* 0x000fe40000000000 */
[----:B--2---:R-:W-:Y:S02]  /*12d30*/  ISETP.NE.AND P1, PT, R4, RZ, PT ;  /* 0x000000ff0400720c */ /* 0x004fe40003f25270 */
[----:B---3--:R-:W-:-:S11]  /*12d40*/  LOP3.LUT R11, R3, R11, RZ, 0x3c, !PT ;  /* 0x0000000b030b7212 */ /* 0x008fd600078e3cff */
[----:B------:R-:W-:Y:S05]  /*12d50*/  @!P1 BRA `(.L_x_271) ;  /* 0x0000000c00309947 */ /* 0x000fea0003800000 */
[----:B------:R-:W-:Y:S01]  /*12d60*/  ULDC.64 UR4, c[0x0][0x418] ;  /* 0x0001060000047ab9 */ /* 0x000fe20000000a00 */
[----:B------:R-:W-:Y:S01]  /*12d70*/  IMAD.MOV.U32 R5, RZ, RZ, R17 ;  /* 0x000000ffff057224 */ /* 0x000fe200078e0011 */
[----:B------:R-:W-:-:S04]  /*12d80*/  ISETP.NE.U32.AND P0, PT, RZ, UR4, PT ;  /* 0x00000004ff007c0c */ /* 0x000fc8000bf05070 */
[----:B------:R-:W-:-:S13]  /*12d90*/  ISETP.NE.AND.EX P0, PT, RZ, UR5, PT, P0 ;  /* 0x00000005ff007c0c */ /* 0x000fda000bf05300 */
[----:B------:R-:W-:Y:S05]  /*12da0*/  @!P0 BRA `(.L_x_272) ;  /* 0x0000000000508947 */ /* 0x000fea0003800000 */
[----:B------:R-:W2:Y:S01]  /*12db0*/  LDL R12, [R1+0x1c] ;  /* 0x00001c00010c7983 */ /* 0x000ea20000100800 */
[----:B------:R-:W0:Y:S01]  /*12dc0*/  LDC R5, c[0x0][0x43c] ;  /* 0x00010f00ff057b82 */ /* 0x000e220000000800 */
[----:B------:R-:W-:Y:S02]  /*12dd0*/  ULDC.64 UR6, c[0x0][0x428] ;  /* 0x00010a0000067ab9 */ /* 0x000fe40000000a00 */
[----:B------:R-:W3:Y:S01]  /*12de0*/  LDL R7, [R1+0x10] ;  /* 0x0000100001077983 */ /* 0x000ee20000100800 */
        /* <DEDUP_REMOVED lines=9> */
[----:B--2---:R-:W-:-:S04]  /*12e80*/  IMAD R4, R12, UR6, RZ ;  /* 0x000000060c047c24 */ /* 0x004fc8000f8e02ff */
[C---:B---3--:R-:W-:Y:S02]  /*12e90*/  IMAD R4, R7.reuse, UR7, R4 ;  /* 0x0000000707047c24 */ /* 0x048fe4000f8e0204 */
[----:B------:R-:W-:-:S04]  /*12ea0*/  IMAD.WIDE.U32 R2, R7, UR6, R2 ;  /* 0x0000000607027c25 */ /* 0x000fc8000f8e0002 */
[----:B------:R-:W-:Y:S01]  /*12eb0*/  IMAD.IADD R3, R4, 0x1, R3 ;  /* 0x0000000104037824 */ /* 0x000fe200078e0203 */
[----:B------:R-:W-:-:S04]  /*12ec0*/  LEA R4, P0, R2, UR4, 0x2 ;  /* 0x0000000402047c11 */ /* 0x000fc8000f8010ff */
[----:B------:R-:W-:-:S06]  /*12ed0*/  LEA.HI.X R5, R2, UR5, R3, 0x2, P0 ;  /* 0x0000000502057c11 */ /* 0x000fcc00080f1403 */
[----:B------:R0:W5:Y:S03]  /*12ee0*/  LDG.E R5, desc[UR8][R4.64] ;  /* 0x0000000804057981 */ /* 0x000166000c1e1900 */
.L_x_272:
[----:B------:R-:W-:Y:S01]  /*12ef0*/  IMAD R3, R9, 0x8, R18 ;  /* 0x0000000809037824 */ /* 0x000fe200078e0212 */
[----:B------:R-:W-:Y:S01]  /*12f00*/  SHF.L.U32 R2, R11, 0x1f, RZ ;  /* 0x0000001f0b027819 */ /* 0x000fe200000006ff */
[----:B------:R-:W-:Y:S03]  /*12f10*/  BSSY B3, `(.L_x_273) ;  /* 0x0000003000037945 */ /* 0x000fe60003800000 */
[----:B------:R-:W1:Y:S02]  /*12f20*/  SYNCS.PHASECHK.TRANS64.TRYWAIT P0, [R3+URZ+0x38840], R2 ;  /* 0x03884002030075a7 */ /* 0x000e64000800017f */
[----:B-1----:R-:W-:Y:S05]  /*12f30*/  @!P0 BRA `(.L_x_274) ;  /* 0x0000004c00d88947 */ /* 0x002fea0003800000 */
.L_x_390:
[----:B------:R-:W-:Y:S05]  /*12f40*/  BSYNC B3 ;  /* 0x0000000000037941 */ /* 0x000fea0003800000 */
.L_x_273:
[----:B0-----:R-:W0:Y:S01]  /*12f50*/  S2R R4, SR_TID.X ;  /* 0x0000000000047919 */ /* 0x001e220000002100 */
[----:B------:R-:W-:Y:S01]  /*12f60*/  BSSY B3, `(.L_x_275) ;  /* 0x000000b000037945 */ /* 0x000fe20003800000 */
[----:B0-----:R-:W-:-:S04]  /*12f70*/  LOP3.LUT R4, R4, 0x7f, RZ, 0xc0, !PT ;  /* 0x0000007f04047812 */ /* 0x001fc800078ec0ff */
[----:B------:R-:W-:-:S13]  /*12f80*/  ISETP.NE.AND P1, PT, R4, RZ, PT ;  /* 0x000000ff0400720c */ /* 0x000fda0003f25270 */
[----:B------:R-:W-:Y:S05]  /*12f90*/  @P1 BRA `(.L_x_276) ;  /* 0x00000000001c1947 */ /* 0x000fea0003800000 */
[----:B------:R-:W0:Y:S01]  /*12fa0*/  S2R R4, SR_TID.X ;  /* 0x0000000000047919 */ /* 0x000e220000002100 */
[----:B-1----:R-:W-:-:S04]  /*12fb0*/  IMAD.MOV.U32 R2, RZ, RZ, 0xa000 ;  /* 0x0000a000ff027424 */ /* 0x002fc800078e00ff */
[----:B------:R2:W-:Y:S01]  /*12fc0*/  SYNCS.ARRIVE.TRANS64 RZ, [R3+URZ+0x38830], R2 ;  /* 0x0388300203ff79a7 */ /* 0x0005e2000800003f */
[----:B0-----:R-:W-:-:S04]  /*12fd0*/  LOP3.LUT R4, R4, 0x1f, RZ, 0xc0, !PT ;  /* 0x0000001f04047812 */ /* 0x001fc800078ec0ff */
[----:B------:R-:W-:-:S13]  /*12fe0*/  ISETP.NE.AND P0, PT, R4, RZ, PT ;  /* 0x000000ff0400720c */ /* 0x000fda0003f05270 */
[----:B--2---:R-:W-:Y:S05]  /*12ff0*/  @!P0 BRA `(.L_x_276) ;  /* 0x0000000000048947 */ /* 0x004fea0003800000 */
[----:B------:R-:W-:Y:S01]  /*13000*/  BPT.TRAP 0x1 ;  /* 0x000000040000795c */ /* 0x000fe20000300000 */
.L_x_276:
[----:B------:R-:W-:Y:S05]  /*13010*/  BSYNC B3 ;  /* 0x0000000000037941 */ /* 0x000fea0003800000 */
.L_x_275:
[----:B-1----:R-:W2:Y:S01]  /*13020*/  LDL R2, [R1+0x18] ;  /* 0x0000180001027983 */ /* 0x002ea20000100800 */
[----:B------:R-:W-:Y:S01]  /*13030*/  IMAD.MOV.U32 R14, RZ, RZ, RZ ;  /* 0x000000ffff0e7224 */ /* 0x000fe200078e00ff */
[----:B------:R-:W-:Y:S01]  /*13040*/  UIADD3 UR4, UP0, UR36, 0x370, URZ ;  /* 0x0000037024047890 */ /* 0x000fe2000ff1e03f */
[----:B------:R-:W-:Y:S01]  /*13050*/  IMAD R4, R9, 0xa000, R18 ;  /* 0x0000a00009047824 */ /* 0x000fe200078e0212 */
[----:B------:R-:W-:Y:S01]  /*13060*/  PLOP3.LUT P0, PT, PT, PT, PT, 0x80, 0x0 ;  /* 0x000000000000781c */ /* 0x000fe20003f0f070 */
[----:B------:R-:W-:Y:S01]  /*13070*/  VIADD R3, R3, 0x38830 ;  /* 0x0003883003037836 */ /* 0x000fe20000000000 */
[----:B------:R-:W-:Y:S01]  /*13080*/  R2UR UR10, R14 ;  /* 0x000000000e0a72ca */ /* 0x000fe200000e0000 */
[----:B------:R-:W-:Y:S01]  /*13090*/  VIADD R7, R4, 0x24400 ;  /* 0x0002440004077836 */ /* 0x000fe20000000000 */
[----:B------:R-:W-:Y:S01]  /*130a0*/  UIADD3.X UR5, URZ, UR37, URZ, UP0, !UPT ;  /* 0x000000253f057290 */ /* 0x000fe200087fe43f */
[----:B------:R-:W-:Y:S01]  /*130b0*/  UMOV UR6, 0x0 ;  /* 0x0000000000067882 */ /* 0x000fe20000000000 */
[----:B------:R-:W-:Y:S01]  /*130c0*/  UMOV UR7, 0x14f00000 ;  /* 0x14f0000000077882 */ /* 0x000fe20000000000 */
[----:B--2---:R-:W-:-:S10]  /*130d0*/  IMAD R2, R0, 0x50, R2 ;  /* 0x0000005000027824 */ /* 0x004fd400078e0202 */
.L_x_277:
[----:B------:R-:W-:-:S13]  /*130e0*/  @P0 ELECT P2, URZ, PT ;  /* 0x00000000003f082f */ /* 0x000fda0003840000 */
[----:B-----5:R-:W-:Y:S02]  /*130f0*/  @P2 R2UR UR13, R5 ;  /* 0x00000000050d22ca */ /* 0x020fe400000e0000 */
[----:B------:R-:W-:Y:S02]  /*13100*/  @P2 R2UR UR12, R16 ;  /* 0x00000000100c22ca */ /* 0x000fe400000e0000 */
[----:B------:R-:W-:Y:S02]  /*13110*/  @P2 R2UR UR11, R2 ;  /* 0x00000000020b22ca */ /* 0x000fe400000e0000 */
[----:B------:R-:W-:Y:S02]  /*13120*/  @P2 R2UR UR9, R3 ;  /* 0x00000000030922ca */ /* 0x000fe400000e0000 */
[----:B------:R-:W-:Y:S02]  /*13130*/  @P2 R2UR UR8, R7 ;  /* 0x00000000070822ca */ /* 0x000fe400000e0000 */
[----:B------:R-:W-:-:S02]  /*13140*/  @P2 PLOP3.LUT P0, PT, P2, PT, PT, 0x8, 0x0 ;  /* 0x000000000000281c */ /* 0x000fc4000170e170 */
[----:B------:R-:W-:-:S09]  /*13150*/  PLOP3.LUT P2, PT, PT, PT, PT, 0x8, 0x0 ;  /* 0x000000000000781c */ /* 0x000fd20003f4e170 */
[----:B------:R0:W-:Y:S02]  /*13160*/  UTMALDG.4D [UR8], [UR4], desc[UR6] ;  /* 0x00000608040075b4 */ /* 0x0001e40008019000 */
[----:B0-----:R-:W-:Y:S05]  /*13170*/  @P0 BRA.U.ANY `(.L_x_277) ;  /* 0xfffffffd00d80947 */ /* 0x001fea000393ffff */
[----:B------:R-:W-:Y:S01]  /*13180*/  IMAD.MOV.U32 R21, RZ, RZ, 0x40 ;  /* 0x00000040ff157424 */ /* 0x000fe200078e00ff */
[----:B------:R-:W-:Y:S01]  /*13190*/  PLOP3.LUT P0, PT, PT, PT, PT, 0x80, 0x0 ;  /* 0x000000000000781c */ /* 0x000fe20003f0f070 */
[----:B------:R-:W-:Y:S01]  /*131a0*/  VIADD R7, R4, 0x26c00 ;  /* 0x00026c0004077836 */ /* 0x000fe20000000000 */
[----:B------:R-:W-:Y:S01]  /*131b0*/  UMOV UR6, 0x0 ;  /* 0x0000000000067882 */ /* 0x000fe20000000000 */
[----:B------:R-:W-:Y:S01]  /*131c0*/  UMOV UR7, 0x14f00000 ;  /* 0x14f0000000077882 */ /* 0x000fe20000000000 */
[----:B------:R-:W-:-:S15]  /*131d0*/  R2UR UR10, R21 ;  /* 0x00000000150a72ca */ /* 0x000fde00000e0000 */
.L_x_278:
[----:B------:R-:W-:-:S13]  /*131e0*/  @P0 ELECT P2, URZ, PT ;  /* 0x00000000003f082f */ /* 0x000fda0003840000 */
[----:B------:R-:W-:Y:S02]  /*131f0*/  @P2 R2UR UR13, R5 ;  /* 0x00000000050d22ca */ /* 0x000fe400000e0000 */
        /* <DEDUP_REMOVED lines=14> */
.L_x_279:
        /* <DEDUP_REMOVED lines=16> */
.L_x_280:
        /* <DEDUP_REMOVED lines=10> */
[----:B------:R-:W2:Y:S01]  /*13480*/  LDL.LU R7, [R1+0x14] ;  /* 0x0000140001077983 */ /* 0x000ea20000300800 */
[----:B------:R-:W-:Y:S01]  /*13490*/  IMAD R3, R19, 0x8, R6 ;  /* 0x0000000813037824 */ /* 0x000fe200078e0206 */
[----:B------:R-:W-:Y:S01]  /*134a0*/  BSSY B3, `(.L_x_281) ;  /* 0x0000004000037945 */ /* 0x000fe20003800000 */
[----:B--2---:R-:W-:-:S04]  /*134b0*/  SHF.L.U32 R2, R7, 0x1f, RZ ;  /* 0x0000001f07027819 */ /* 0x004fc800000006ff */
[----:B------:R-:W0:Y:S02]  /*134c0*/  SYNCS.PHASECHK.TRANS64.TRYWAIT P0, [R3+URZ+0x60], R2 ;  /* 0x00006002030075a7 */ /* 0x000e24000800017f */
[----:B0-----:R-:W-:Y:S05]  /*134d0*/  @!P0 BRA `(.L_x_282) ;  /* 0x0000004800848947 */ /* 0x001fea0003800000 */
.L_x_391:
[----:B------:R-:W-:Y:S05]  /*134e0*/  BSYNC B3 ;  /* 0x0000000000037941 */ /* 0x000fea0003800000 */
.L_x_281:
[----:B------:R-:W-:Y:S01]  /*134f0*/  BSSY B3, `(.L_x_283) ;  /* 0x000000c000037945 */ /* 0x000fe20003800000 */
[----:B------:R-:W-:Y:S02]  /*13500*/  IMAD.MOV.U32 R12, RZ, RZ, 0x0 ;  /* 0x00000000ff0c7424 */ /* 0x000fe400078e00ff */
[----:B------:R-:W-:Y:S01]  /*13510*/  IMAD.MOV.U32 R13, RZ, RZ, 0x14f00000 ;  /* 0x14f00000ff0d7424 */ /* 0x000fe200078e00ff */
[----:B------:R-:W-:Y:S06]  /*13520*/  @P1 BRA `(.L_x_284) ;  /* 0x0000000000201947 */ /* 0x000fec0003800000 */
[----:B------:R-:W1:Y:S01]  /*13530*/  S2R R4, SR_TID.X ;  /* 0x0000000000047919 */ /* 0x000e620000002100 */
[----:B0-----:R-:W-:Y:S02]  /*13540*/  IMAD R2, R19, 0x8, R18 ;  /* 0x0000000813027824 */ /* 0x001fe400078e0212 */
[----:B------:R-:W-:-:S04]  /*13550*/  IMAD.MOV.U32 R3, RZ, RZ, 0xa000 ;  /* 0x0000a000ff037424 */ /* 0x000fc800078e00ff */
[----:B------:R2:W-:Y:S01]  /*13560*/  SYNCS.ARRIVE.TRANS64 RZ, [R2+URZ+0x38850], R3 ;  /* 0x0388500302ff79a7 */ /* 0x0005e2000800003f */
[----:B-1----:R-:W-:-:S04]  /*13570*/  LOP3.LUT R4, R4, 0x1f, RZ, 0xc0, !PT ;  /* 0x0000001f04047812 */ /* 0x002fc800078ec0ff */
[----:B------:R-:W-:-:S13]  /*13580*/  ISETP.NE.AND P0, PT, R4, RZ, PT ;  /* 0x000000ff0400720c */ /* 0x000fda0003f05270 */
[----:B--2---:R-:W-:Y:S05]  /*13590*/  @!P0 BRA `(.L_x_284) ;  /* 0x0000000000048947 */ /* 0x004fea0003800000 */
[----:B------:R-:W-:Y:S01]  /*135a0*/  BPT.TRAP 0x1 ;  /* 0x000000040000795c */ /* 0x000fe20000300000 */
.L_x_284:
[----:B------:R-:W-:Y:S05]  /*135b0*/  BSYNC B3 ;  /* 0x0000000000037941 */ /* 0x000fea0003800000 */
.L_x_283:
[----:B------:R-:W2:Y:S04]  /*135c0*/  LDL R7, [R1+0x18] ;  /* 0x0000180001077983 */ /* 0x000ea80000100800 */
[----:B------:R-:W2:Y:S01]  /*135d0*/  LDL.LU R4, [R1+0x8] ;  /* 0x0000080001047983 */ /* 0x000ea20000300800 */
[----:B------:R-:W-:Y:S01]  /*135e0*/  R2UR UR10, R14 ;  /* 0x000000000e0a72ca */ /* 0x000fe200000e0000 */
[C-C-:B0-----:R-:W-:Y:S01]  /*135f0*/  IMAD R3, R19.reuse, 0x8, R18.reuse ;  /* 0x0000000813037824 */ /* 0x141fe200078e0212 */
[----:B------:R-:W-:Y:S01]  /*13600*/  R2UR UR6, R12 ;  /* 0x000000000c0672ca */ /* 0x000fe200000e0000 */
[----:B------:R-:W-:Y:S01]  /*13610*/  IMAD R2, R19, 0xa000, R18 ;  /* 0x0000a00013027824 */ /* 0x000fe200078e0212 */
[----:B------:R-:W-:Y:S01]  /*13620*/  R2UR UR7, R13 ;  /* 0x000000000d0772ca */ /* 0x000fe200000e0000 */
[----:B------:R-:W-:Y:S01]  /*13630*/  UIADD3 UR4, UP0, UR36, 0x470, URZ ;  /* 0x0000047024047890 */ /* 0x000fe2000ff1e03f */
[----:B------:R-:W-:Y:S01]  /*13640*/  PLOP3.LUT P0, PT, PT, PT, PT, 0x80, 0x0 ;  /* 0x000000000000781c */ /* 0x000fe20003f0f070 */
[----:B------:R-:W-:-:S02]  /*13650*/  VIADD R3, R3, 0x38850 ;  /* 0x0003885003037836 */ /* 0x000fc40000000000 */
[----:B------:R-:W-:Y:S01]  /*13660*/  UIADD3.X UR5, URZ, UR37, URZ, UP0, !UPT ;  /* 0x000000253f057290 */ /* 0x000fe200087fe43f */
[----:B--2---:R-:W-:Y:S02]  /*13670*/  IMAD R4, R4, 0x50, R7 ;  /* 0x0000005004047824 */ /* 0x004fe400078e0207 */
[----:B------:R-:W-:-:S09]  /*13680*/  VIADD R7, R2, 0x400 ;  /* 0x0000040002077836 */ /* 0x000fd20000000000 */
.L_x_285:
        /* <DEDUP_REMOVED lines=10> */
[----:B------:R-:W-:Y:S01]  /*13730*/  R2UR UR10, R21 ;  /* 0x00000000150a72ca */ /* 0x000fe200000e0000 */
[----:B------:R-:W-:Y:S01]  /*13740*/  VIADD R7, R2, 0x2c00 ;  /* 0x00002c0002077836 */ /* 0x000fe20000000000 */
[----:B------:R-:W-:Y:S02]  /*13750*/  R2UR UR6, R12 ;  /* 0x000000000c0672ca */ /* 0x000fe400000e0000 */
[----:B------:R-:W-:Y:S02]  /*13760*/  R2UR UR7, R13 ;  /* 0x000000000d0772ca */ /* 0x000fe400000e0000 */
[----:B------:R-:W-:-:S13]  /*13770*/  PLOP3.LUT P0, PT, PT, PT, PT, 0x80, 0x0 ;  /* 0x000000000000781c */ /* 0x000fda0003f0f070 */
.L_x_286:
        /* <DEDUP_REMOVED lines=15> */
.L_x_287:
        /* <DEDUP_REMOVED lines=15> */
.L_x_288:
        /* <DEDUP_REMOVED lines=10> */
[----:B------:R0:W-:Y:S01]  /*13a00*/  STL [R1+0x8], R0 ;  /* 0x0000080001007387 */ /* 0x0001e20000100800 */
[----:B------:R-:W-:-:S07]  /*13a10*/  IMAD.MOV.U32 R17, RZ, RZ, R5 ;  /* 0x000000ffff117224 */ /* 0x000fce00078e0005 */
.L_x_271:
[----:B------:R-:W-:Y:S05]  /*13a20*/  BSYNC B1 ;  /* 0x0000000000017941 */ /* 0x000fea0003800000 */
.L_x_270:
[----:B0-----:R-:W2:Y:S01]  /*13a30*/  LDL.LU R0, [R1+0x38] ;  /* 0x0000380001007983 */ /* 0x001ea20000300800 */
[----:B------:R-:W-:-:S03]  /*13a40*/  IMAD.MOV.U32 R19, RZ, RZ, R9 ;  /* 0x000000ffff137224 */ /* 0x000fc600078e0009 */
[----:B------:R0:W-:Y:S02]  /*13a50*/  STL [R1+0x14], R11 ;  /* 0x0000140b01007387 */ /* 0x0001e40000100800 */
[----:B0-2---:R-:W-:-:S07]  /*13a60*/  VIADD R0, R0, 0xfffffffd ;  /* 0xfffffffd00007836 */ /* 0x005fce0000000000 */
.L_x_269:
[----:B------:R-:W-:Y:S05]  /*13a70*/  BSYNC B2 ;  /* 0x0000000000027941 */ /* 0x000fea0003800000 */
.L_x_268:
[----:B------:R-:W-:Y:S01]  /*13a80*/  VIADD R10, R10, 0xfffffffe ;  /* 0xfffffffe0a0a7836 */ /* 0x000fe20000000000 */
[----:B------:R-:W-:-:S04]  /*13a90*/  LOP3.LUT R8, RZ, R8, RZ, 0x33, !PT ;  /* 0x00000008ff087212 */ /* 0x000fc800078e33ff */
[----:B------:R-:W-:-:S13]  /*13aa0*/  ISETP.NE.AND P0, PT, R10, R8, PT ;  /* 0x000000080a00720c */ /* 0x000fda0003f05270 */
[----:B------:R-:W-:Y:S05]  /*13ab0*/  @!P0 BRA `(.L_x_267) ;  /* 0x0000001800c48947 */ /* 0x000fea0003800000 */
[----:B------:R-:W-:-:S07]  /*13ac0*/  IMAD.MOV.U32 R9, RZ, RZ, R17 ;  /* 0x000000ffff097224 */ /* 0x000fce00078e0011 */
.L_x_327:
[----:B------:R-:W2:Y:S04]  /*13ad0*/  LDL R3, [R1+0x20] ;  /* 0x0000200001037983 */ /* 0x000ea80000100800 */
[----:B------:R-:W3:Y:S01]  /*13ae0*/  LDL R2, [R1+0x14] ;  /* 0x0000140001027983 */ /* 0x000ee20000100800 */
[----:B------:R-:W-:Y:S01]  /*13af0*/  VIADD R4, R19, 0x1 ;  /* 0x0000000113047836 */ /* 0x000fe20000000000 */
[----:B------:R-:W-:Y:S05]  /*13b00*/  YIELD ;  /* 0x0000000000007946 */ /* 0x000fea0003800000 */
[----:B------:R-:W-:Y:S01]  /*13b10*/  ISETP.NE.AND P0, PT, R4, 0x2, PT ;  /* 0x000000020400780c */ /* 0x000fe20003f05270 */
[----:B------:R-:W-:Y:S03]  /*13b20*/  BSSY B1, `(.L_x_289) ;  /* 0x00000d0000017945 */ /* 0x000fe60003800000 */
[----:B------:R-:W-:-:S02]  /*13b30*/  SEL R5, RZ, 0x1, P0 ;  /* 0x00000001ff057807 */ /* 0x000fc40000000000 */
[----:B------:R-:W-:Y:S02]  /*13b40*/  SEL R4, R4, RZ, P0 ;  /* 0x000000ff04047207 */ /* 0x000fe40000000000 */
[----:B--2---:R-:W-:Y:S02]  /*13b50*/  ISETP.NE.AND P1, PT, R3, RZ, PT ;  /* 0x000000ff0300720c */ /* 0x004fe40003f25270 */
[----:B---3--:R-:W-:-:S11]  /*13b60*/  LOP3.LUT R5, R2, R5, RZ, 0x3c, !PT ;  /* 0x0000000502057212 */ /* 0x008fd600078e3cff */
[----:B01----:R-:W-:Y:S05]  /*13b70*/  @!P1 BRA `(.L_x_290) ;  /* 0x0000000c00289947 */ /* 0x003fea0003800000 */
        /* <DEDUP_REMOVED lines=14> */
[----:B------:R-:W-:-:S04]  /*13c60*/  @P0 SHF.R.U32.HI R2, RZ, R3, R7 ;  /* 0x00000003ff020219 */ /* 0x000fc80000011607 */
[--C-:B------:R-:W-:Y:S01]  /*13c70*/  SHF.R.S32.HI R3, RZ, 0x1f, R2.reuse ;  /* 0x0000001fff037819 */ /* 0x100fe20000011402 */
[----:B------:R-:W-:-:S04]  /*13c80*/  IMAD.MOV R7, RZ, RZ, -R2 ;  /* 0x000000ffff077224 */ /* 0x000fc800078e0a02 */
[----:B------:R-:W-:Y:S02]  /*13c90*/  IMAD R7, R8, R7, R0 ;  /* 0x0000000708077224 */ /* 0x000fe400078e0200 */
[----:B--2---:R-:W-:-:S04]  /*13ca0*/  IMAD R8, R11, UR6, RZ ;  /* 0x000000060b087c24 */ /* 0x004fc8000f8e02ff */
[C---:B---3--:R-:W-:Y:S02]  /*13cb0*/  IMAD R8, R10.reuse, UR7, R8 ;  /* 0x000000070a087c24 */ /* 0x048fe4000f8e0208 */
[----:B------:R-:W-:-:S04]  /*13cc0*/  IMAD.WIDE.U32 R2, R10, UR6, R2 ;  /* 0x000000060a027c25 */ /* 0x000fc8000f8e0002 */
[----:B------:R-:W-:Y:S01]  /*13cd0*/  IMAD.IADD R3, R8, 0x1, R3 ;  /* 0x0000000108037824 */ /* 0x000fe200078e0203 */
[----:B------:R-:W-:-:S04]  /*13ce0*/  LEA R8, P0, R2, UR4, 0x2 ;  /* 0x0000000402087c11 */ /* 0x000fc8000f8010ff */
[----:B------:R-:W-:-:S06]  /*13cf0*/  LEA.HI.X R9, R2, UR5, R3, 0x2, P0 ;  /* 0x0000000502097c11 */ /* 0x000fcc00080f1403 */
[----:B------:R0:W5:Y:S03]  /*13d00*/  LDG.E R9, desc[UR8][R8.64] ;  /* 0x0000000808097981 */ /* 0x000166000c1e1900 */
.L_x_291:
[----:B------:R-:W-:Y:S01]  /*13d10*/  IMAD R3, R4, 0x8, R18 ;  /* 0x0000000804037824 */ /* 0x000fe200078e0212 */
[----:B------:R-:W-:Y:S01]  /*13d20*/  SHF.L.U32 R2, R5, 0x1f, RZ ;  /* 0x0000001f05027819 */ /* 0x000fe200000006ff */
[----:B------:R-:W-:Y:S03]  /*13d30*/  BSSY B2, `(.L_x_292) ;  /* 0x0000003000027945 */ /* 0x000fe60003800000 */
[----:B------:R-:W1:Y:S02]  /*13d40*/  SYNCS.PHASECHK.TRANS64.TRYWAIT P0, [R3+URZ+0x38840], R2 ;  /* 0x03884002030075a7 */ /* 0x000e64000800017f */
[----:B-1----:R-:W-:Y:S05]  /*13d50*/  @!P0 BRA `(.L_x_293) ;  /* 0x0000004000788947 */ /* 0x002fea0003800000 */
.L_x_392:
[----:B------:R-:W-:Y:S05]  /*13d60*/  BSYNC B2 ;  /* 0x0000000000027941 */ /* 0x000fea0003800000 */
.L_x_292:
        /* <DEDUP_REMOVED lines=12> */
.L_x_295:
[----:B------:R-:W-:Y:S05]  /*13e30*/  BSYNC B2 ;  /* 0x0000000000027941 */ /* 0x000fea0003800000 */
.L_x_294:
        /* <DEDUP_REMOVED lines=12> */
.L_x_296:
        /* <DEDUP_REMOVED lines=16> */
.L_x_297:
        /* <DEDUP_REMOVED lines=16> */
.L_x_298:
        /* <DEDUP_REMOVED lines=16> */
.L_x_299:
        /* <DEDUP_REMOVED lines=16> */
.L_x_393:
[----:B------:R-:W-:Y:S05]  /*14300*/  BSYNC B2 ;  /* 0x0000000000027941 */ /* 0x000fea0003800000 */
.L_x_300:
[----:B------:R-:W-:Y:S01]  /*14310*/  BSSY B2, `(.L_x_302) ;  /* 0x000000b000027945 */ /* 0x000fe20003800000 */
[----:B------:R-:W-:Y:S02]  /*14320*/  IMAD.MOV.U32 R10, RZ, RZ, 0x0 ;  /* 0x00000000ff0a7424 */ /* 0x000fe400078e00ff */
[----:B------:R-:W-:Y:S01]  /*14330*/  IMAD.MOV.U32 R11, RZ, RZ, 0x14f00000 ;  /* 0x14f00000ff0b7424 */ /* 0x000fe200078e00ff */
[----:B------:R-:W-:Y:S06]  /*14340*/  @P1 BRA `(.L_x_303) ;  /* 0x00000000001c1947 */ /* 0x000fec0003800000 */
[----:B------:R-:W1:Y:S01]  /*14350*/  S2R R8, SR_TID.X ;  /* 0x0000000000087919 */ /* 0x000e620000002100 */
[----:B0-----:R-:W-:-:S04]  /*14360*/  IMAD.MOV.U32 R3, RZ, RZ, 0xa000 ;  /* 0x0000a000ff037424 */ /* 0x001fc800078e00ff */
[----:B------:R2:W-:Y:S01]  /*14370*/  SYNCS.ARRIVE.TRANS64 RZ, [R2+URZ+0x50], R3 ;  /* 0x0000500302ff79a7 */ /* 0x0005e2000800003f */
[----:B-1----:R-:W-:-:S04]  /*14380*/  LOP3.LUT R8, R8, 0x1f, RZ, 0xc0, !PT ;  /* 0x0000001f08087812 */ /* 0x002fc800078ec0ff */
[----:B------:R-:W-:-:S13]  /*14390*/  ISETP.NE.AND P0, PT, R8, RZ, PT ;  /* 0x000000ff0800720c */ /* 0x000fda0003f05270 */
[----:B--2---:R-:W-:Y:S05]  /*143a0*/  @!P0 BRA `(.L_x_303) ;  /* 0x0000000000048947 */ /* 0x004fea0003800000 */
[----:B------:R-:W-:Y:S01]  /*143b0*/  BPT.TRAP 0x1 ;  /* 0x000000040000795c */ /* 0x000fe20000300000 */
.L_x_303:
[----:B------:R-:W-:Y:S05]  /*143c0*/  BSYNC B2 ;  /* 0x0000000000027941 */ /* 0x000fea0003800000 */
.L_x_302:
[----:B------:R-:W2:Y:S04]  /*143d0*/  LDL R8, [R1+0x18] ;  /* 0x0000180001087983 */ /* 0x000ea80000100800 */
[----:B0-----:R-:W2:Y:S01]  /*143e0*/  LDL.LU R3, [R1+0x8] ;  /* 0x0000080001037983 */ /* 0x001ea20000300800 */
[----:B------:R-:W-:Y:S01]  /*143f0*/  R2UR UR10, R12 ;  /* 0x000000000c0a72ca */ /* 0x000fe200000e0000 */
[----:B------:R-:W-:Y:S01]  /*14400*/  IMAD R19, R19, 0xa000, R18 ;  /* 0x0000a00013137824 */ /* 0x000fe200078e0212 */
[----:B------:R-:W-:Y:S01]  /*14410*/  R2UR UR6, R10 ;  /* 0x000000000a0672ca */ /* 0x000fe200000e0000 */
[----:B------:R-:W-:Y:S01]  /*14420*/  UIADD3 UR4, UP0, UR36, 0x470, URZ ;  /* 0x0000047024047890 */ /* 0x000fe2000ff1e03f */
[----:B------:R-:W-:Y:S01]  /*14430*/  R2UR UR7, R11 ;  /* 0x000000000b0772ca */ /* 0x000fe200000e0000 */
[----:B------:R-:W-:Y:S01]  /*14440*/  VIADD R2, R2, 0x50 ;  /* 0x0000005002027836 */ /* 0x000fe20000000000 */
[----:B------:R-:W-:Y:S01]  /*14450*/  PLOP3.LUT P0, PT, PT, PT, PT, 0x80, 0x0 ;  /* 0x000000000000781c */ /* 0x000fe20003f0f070 */
[----:B------:R-:W-:Y:S01]  /*14460*/  UIADD3.X UR5, URZ, UR37, URZ, UP0, !UPT ;  /* 0x000000253f057290 */ /* 0x000fe200087fe43f */
[----:B--2---:R-:W-:-:S02]  /*14470*/  IMAD R3, R3, 0x50, R8 ;  /* 0x0000005003037824 */ /* 0x004fc400078e0208 */
[----:B------:R-:W-:-:S09]  /*14480*/  VIADD R8, R19, 0x400 ;  /* 0x0000040013087836 */ /* 0x000fd20000000000 */
.L_x_304:
        /* <DEDUP_REMOVED lines=15> */
.L_x_305:
        /* <DEDUP_REMOVED lines=15> */
.L_x_306:
        /* <DEDUP_REMOVED lines=15> */
.L_x_307:
        /* <DEDUP_REMOVED lines=12> */
.L_x_290:
[----:B------:R-:W-:Y:S05]  /*14820*/  BSYNC B1 ;  /* 0x0000000000017941 */ /* 0x000fea0003800000 */
.L_x_289:
[----:B------:R-:W2:Y:S01]  /*14830*/  LDL R2, [R1+0x20] ;  /* 0x0000200001027983 */ /* 0x000ea20000100800 */
[----:B------:R-:W-:Y:S01]  /*14840*/  VIADD R19, R4, 0x1 ;  /* 0x0000000104137836 */ /* 0x000fe20000000000 */
[----:B------:R-:W-:Y:S01]  /*14850*/  BSSY B1, `(.L_x_308) ;  /* 0x00000d3000017945 */ /* 0x000fe20003800000 */
[----:B0-----:R-:W-:-:S03]  /*14860*/  VIADD R7, R0, 0xffffffff ;  /* 0xffffffff00077836 */ /* 0x001fc60000000000 */
[----:B------:R-:W-:-:S04]  /*14870*/  ISETP.NE.AND P0, PT, R19, 0x2, PT ;  /* 0x000000021300780c */ /* 0x000fc80003f05270 */
[----:B------:R-:W-:Y:S02]  /*14880*/  SEL R19, R19, RZ, P0 ;  /* 0x000000ff13137207 */ /* 0x000fe40000000000 */
[----:B--2---:R-:W-:Y:S02]  /*14890*/  ISETP.NE.AND P1, PT, R2, RZ, PT ;  /* 0x000000ff0200720c */ /* 0x004fe40003f25270 */
[----:B------:R-:W-:-:S04]  /*148a0*/  SEL R2, RZ, 0x1, P0 ;  /* 0x00000001ff027807 */ /* 0x000fc80000000000 */
[----:B------:R-:W-:-:S05]  /*148b0*/  LOP3.LUT R12, R5, R2, RZ, 0x3c, !PT ;  /* 0x00000002050c7212 */ /* 0x000fca00078e3cff */
[----:B------:R0:W-:Y:S02]  /*148c0*/  STL [R1+0x14], R12 ;  /* 0x0000140c01007387 */ /* 0x0001e40000100800 */
[----:B------:R-:W-:Y:S05]  /*148d0*/  @!P1 BRA `(.L_x_309) ;  /* 0x0000000c00289947 */ /* 0x000fea0003800000 */
[----:B------:R-:W-:Y:S01]  /*148e0*/  ULDC.64 UR4, c[0x0][0x418] ;  /* 0x0001060000047ab9 */ /* 0x000fe20000000a00 */
[----:B------:R-:W-:Y:S01]  /*148f0*/  IMAD.MOV.U32 R8, RZ, RZ, R7 ;  /* 0x000000ffff087224 */ /* 0x000fe200078e0007 */
[----:B------:R-:W-:-:S04]  /*14900*/  ISETP.NE.U32.AND P0, PT, RZ, UR4, PT ;  /* 0x00000004ff007c0c */ /* 0x000fc8000bf05070 */
[----:B------:R-:W-:-:S13]  /*14910*/  ISETP.NE.AND.EX P0, PT, RZ, UR5, PT, P0 ;  /* 0x00000005ff007c0c */ /* 0x000fda000bf05300 */
[----:B------:R-:W-:Y:S05]  /*14920*/  @!P0 BRA `(.L_x_310) ;  /* 0x0000000000508947 */ /* 0x000fea0003800000 */
[----:B------:R-:W2:Y:S01]  /*14930*/  LDL R11, [R1+0x1c] ;  /* 0x00001c00010b7983 */ /* 0x000ea20000100800 */
[----:B------:R-:W1:Y:S01]  /*14940*/  LDC R9, c[0x0][0x43c] ;  /* 0x00010f00ff097b82 */ /* 0x000e620000000800 */
[----:B------:R-:W-:Y:S02]  /*14950*/  ULDC.64 UR6, c[0x0][0x428] ;  /* 0x00010a0000067ab9 */ /* 0x000fe40000000a00 */
[----:B------:R-:W3:Y:S01]  /*14960*/  LDL R10, [R1+0x10] ;  /* 0x00001000010a7983 */ /* 0x000ee20000100800 */
[----:B------:R-:W-:Y:S01]  /*14970*/  ULDC.64 UR8, c[0x0][0x208] ;  /* 0x0000820000087ab9 */ /* 0x000fe20000000a00 */
[----:B-1----:R-:W-:-:S13]  /*14980*/  ISETP.NE.AND P0, PT, R9, 0x1, PT ;  /* 0x000000010900780c */ /* 0x002fda0003f05270 */
[----:B------:R-:W1:Y:S02]  /*14990*/  @P0 LDC.64 R2, c[0x0][0x440] ;  /* 0x00011000ff020b82 */ /* 0x000e640000000a00 */
[----:B-1----:R-:W-:-:S04]  /*149a0*/  @P0 IMAD.HI.U32 R8, R7, R2, RZ ;  /* 0x0000000207080227 */ /* 0x002fc800078e00ff */
        /* <DEDUP_REMOVED lines=10> */
[----:B------:R-:W-:-:S05]  /*14a50*/  LEA.HI.X R11, R2, UR5, R9, 0x2, P0 ;  /* 0x00000005020b7c11 */ /* 0x000fca00080f1409 */
[----:B------:R1:W5:Y:S04]  /*14a60*/  LDG.E R9, desc[UR8][R10.64] ;  /* 0x000000080a097981 */ /* 0x000368000c1e1900 */
.L_x_310:
[----:B------:R-:W-:Y:S01]  /*14a70*/  IMAD R2, R19, 0x8, R18 ;  /* 0x0000000813027824 */ /* 0x000fe200078e0212 */
[----:B------:R-:W-:Y:S01]  /*14a80*/  SHF.L.U32 R3, R12, 0x1f, RZ ;  /* 0x0000001f0c037819 */ /* 0x000fe200000006ff */
[----:B------:R-:W-:Y:S03]  /*14a90*/  BSSY B2, `(.L_x_311) ;  /* 0x0000003000027945 */ /* 0x000fe60003800000 */
[----:B------:R-:W2:Y:S02]  /*14aa0*/  SYNCS.PHASECHK.TRANS64.TRYWAIT P0, [R2+URZ+0x38840], R3 ;  /* 0x03884003020075a7 */ /* 0x000ea4000800017f */
[----:B--2---:R-:W-:Y:S05]  /*14ab0*/  @!P0 BRA `(.L_x_312) ;  /* 0x0000003400488947 */ /* 0x004fea0003800000 */
.L_x_394:
[----:B------:R-:W-:Y:S05]  /*14ac0*/  BSYNC B2 ;  /* 0x0000000000027941 */ /* 0x000fea0003800000 */
.L_x_311:
[----:B-1----:R-:W1:Y:S01]  /*14ad0*/  S2R R10, SR_TID.X ;  /* 0x00000000000a7919 */ /* 0x002e620000002100 */
[----:B------:R-:W-:Y:S01]  /*14ae0*/  BSSY B2, `(.L_x_313) ;  /* 0x000000b000027945 */ /* 0x000fe20003800000 */
[----:B-1----:R-:W-:-:S04]  /*14af0*/  LOP3.LUT R10, R10, 0x7f, RZ, 0xc0, !PT ;  /* 0x0000007f0a0a7812 */ /* 0x002fc800078ec0ff */
[----:B------:R-:W-:-:S13]  /*14b00*/  ISETP.NE.AND P1, PT, R10, RZ, PT ;  /* 0x000000ff0a00720c */ /* 0x000fda0003f25270 */
[----:B------:R-:W-:Y:S05]  /*14b10*/  @P1 BRA `(.L_x_314) ;  /* 0x00000000001c1947 */ /* 0x000fea0003800000 */
[----:B------:R-:W1:Y:S01]  /*14b20*/  S2R R10, SR_TID.X ;  /* 0x00000000000a7919 */ /* 0x000e620000002100 */
[----:B--2---:R-:W-:-:S04]  /*14b30*/  IMAD.MOV.U32 R3, RZ, RZ, 0xa000 ;  /* 0x0000a000ff037424 */ /* 0x004fc800078e00ff */
[----:B------:R3:W-:Y:S01]  /*14b40*/  SYNCS.ARRIVE.TRANS64 RZ, [R2+URZ+0x38830], R3 ;  /* 0x0388300302ff79a7 */ /* 0x0007e2000800003f */
[----:B-1----:R-:W-:-:S04]  /*14b50*/  LOP3.LUT R10, R10, 0x1f, RZ, 0xc0, !PT ;  /* 0x0000001f0a0a7812 */ /* 0x002fc800078ec0ff */
[----:B------:R-:W-:-:S13]  /*14b60*/  ISETP.NE.AND P0, PT, R10, RZ, PT ;  /* 0x000000ff0a00720c */ /* 0x000fda0003f05270 */
[----:B---3--:R-:W-:Y:S05]  /*14b70*/  @!P0 BRA `(.L_x_314) ;  /* 0x0000000000048947 */ /* 0x008fea0003800000 */
[----:B------:R-:W-:Y:S01]  /*14b80*/  BPT.TRAP 0x1 ;  /* 0x000000040000795c */ /* 0x000fe20000300000 */
.L_x_314:
[----:B------:R-:W-:Y:S05]  /*14b90*/  BSYNC B2 ;  /* 0x0000000000027941 */ /* 0x000fea0003800000 */
.L_x_313:
[----:B--2---:R-:W2:Y:S01]  /*14ba0*/  LDL R2, [R1+0x18] ;  /* 0x0000180001027983 */ /* 0x004ea20000100800 */
[----:B0-----:R-:W-:Y:S01]  /*14bb0*/  IMAD.MOV.U32 R12, RZ, RZ, RZ ;  /* 0x000000ffff0c7224 */ /* 0x001fe200078e00ff */
[----:B------:R-:W-:Y:S01]  /*14bc0*/  UIADD3 UR4, UP0, UR36, 0x370, URZ ;  /* 0x0000037024047890 */ /* 0x000fe2000ff1e03f */
[C---:B------:R-:W-:Y:S01]  /*14bd0*/  IMAD R3, R19.reuse, 0x8, R6 ;  /* 0x0000000813037824 */ /* 0x040fe200078e0206 */
[----:B------:R-:W-:Y:S01]  /*14be0*/  PLOP3.LUT P0, PT, PT, PT, PT, 0x80, 0x0 ;  /* 0x000000000000781c */ /* 0x000fe20003f0f070 */
[----:B------:R-:W-:Y:S01]  /*14bf0*/  IMAD R10, R19, 0xa000, R18 ;  /* 0x0000a000130a7824 */ /* 0x000fe200078e0212 */
[----:B------:R-:W-:Y:S01]  /*14c00*/  R2UR UR10, R12 ;  /* 0x000000000c0a72ca */ /* 0x000fe200000e0000 */
[----:B------:R-:W-:Y:S01]  /*14c10*/  VIADD R3, R3, 0x30 ;  /* 0x0000003003037836 */ /* 0x000fe20000000000 */
[----:B------:R-:W-:Y:S01]  /*14c20*/  UIADD3.X UR5, URZ, UR37, URZ, UP0, !UPT ;  /* 0x000000253f057290 */ /* 0x000fe200087fe43f */
[----:B------:R-:W-:Y:S01]  /*14c30*/  VIADD R11, R10, 0x24400 ;  /* 0x000244000a0b7836 */ /* 0x000fe20000000000 */
[----:B------:R-:W-:Y:S01]  /*14c40*/  UMOV UR6, 0x0 ;  /* 0x0000000000067882 */ /* 0x000fe20000000000 */
[----:B------:R-:W-:Y:S01]  /*14c50*/  UMOV UR7, 0x14f00000 ;  /* 0x14f0000000077882 */ /* 0x000fe20000000000 */
[----:B--2---:R-:W-:-:S09]  /*14c60*/  IMAD R2, R8, 0x50, R2 ;  /* 0x0000005008027824 */ /* 0x004fd200078e0202 */
.L_x_315:
        /* <DEDUP_REMOVED lines=16> */
.L_x_316:
        /* <DEDUP_REMOVED lines=16> */
.L_x_317:
        /* <DEDUP_REMOVED lines=16> */
.L_x_318:
        /* <DEDUP_REMOVED lines=10> */
[----:B------:R-:W-:Y:S01]  /*15010*/  SHF.L.U32 R5, R5, 0x1f, RZ ;  /* 0x0000001f05057819 */ /* 0x000fe200000006ff */
[----:B------:R-:W-:Y:S01]  /*15020*/  IMAD R2, R4, 0x8, R6 ;  /* 0x0000000804027824 */ /* 0x000fe200078e0206 */
[----:B------:R-:W-:Y:S03]  /*15030*/  BSSY B2, `(.L_x_319) ;  /* 0x0000003000027945 */ /* 0x000fe60003800000 */
[----:B------:R-:W0:Y:S02]  /*15040*/  SYNCS.PHASECHK.TRANS64.TRYWAIT P0, [R2+URZ+0x60], R5 ;  /* 0x00006005020075a7 */ /* 0x000e24000800017f */
[----:B0-----:R-:W-:Y:S05]  /*15050*/  @!P0 BRA `(.L_x_320) ;  /* 0x0000002c00f48947 */ /* 0x001fea0003800000 */
.L_x_395:
[----:B------:R-:W-:Y:S05]  /*15060*/  BSYNC B2 ;  /* 0x0000000000027941 */ /* 0x000fea0003800000 */
.L_x_319:
[----:B------:R-:W-:Y:S01]  /*15070*/  BSSY B2, `(.L_x_321) ;  /* 0x000000b000027945 */ /* 0x000fe20003800000 */
[----:B------:R-:W-:Y:S02]  /*15080*/  IMAD.MOV.U32 R10, RZ, RZ, 0x0 ;  /* 0x00000000ff0a7424 */ /* 0x000fe400078e00ff */
[----:B------:R-:W-:Y:S01]  /*15090*/  IMAD.MOV.U32 R11, RZ, RZ, 0x14f00000 ;  /* 0x14f00000ff0b7424 */ /* 0x000fe200078e00ff */
[----:B------:R-:W-:Y:S06]  /*150a0*/  @P1 BRA `(.L_x_322) ;  /* 0x00000000001c1947 */ /* 0x000fec0003800000 */
[----:B0-----:R-:W0:Y:S01]  /*150b0*/  S2R R5, SR_TID.X ;  /* 0x0000000000057919 */ /* 0x001e220000002100 */
[----:B------:R-:W-:-:S04]  /*150c0*/  IMAD.MOV.U32 R3, RZ, RZ, 0xa000 ;  /* 0x0000a000ff037424 */ /* 0x000fc800078e00ff */
[----:B------:R1:W-:Y:S01]  /*150d0*/  SYNCS.ARRIVE.TRANS64 RZ, [R2+URZ+0x50], R3 ;  /* 0x0000500302ff79a7 */ /* 0x0003e2000800003f */
[----:B0-----:R-:W-:-:S04]  /*150e0*/  LOP3.LUT R5, R5, 0x1f, RZ, 0xc0, !PT ;  /* 0x0000001f05057812 */ /* 0x001fc800078ec0ff */
[----:B------:R-:W-:-:S13]  /*150f0*/  ISETP.NE.AND P0, PT, R5, RZ, PT ;  /* 0x000000ff0500720c */ /* 0x000fda0003f05270 */
[----:B-1----:R-:W-:Y:S05]  /*15100*/  @!P0 BRA `(.L_x_322) ;  /* 0x0000000000048947 */ /* 0x002fea0003800000 */
[----:B------:R-:W-:Y:S01]  /*15110*/  BPT.TRAP 0x1 ;  /* 0x000000040000795c */ /* 0x000fe20000300000 */
.L_x_322:
[----:B------:R-:W-:Y:S05]  /*15120*/  BSYNC B2 ;  /* 0x0000000000027941 */ /* 0x000fea0003800000 */
.L_x_321:
[----:B0-----:R-:W2:Y:S04]  /*15130*/  LDL R5, [R1+0x18] ;  /* 0x0000180001057983 */ /* 0x001ea80000100800 */
[----:B------:R-:W2:Y:S01]  /*15140*/  LDL.LU R3, [R1+0x8] ;  /* 0x0000080001037983 */ /* 0x000ea20000300800 */
        /* <DEDUP_REMOVED lines=10> */
.L_x_323:
        /* <DEDUP_REMOVED lines=15> */
.L_x_324:
        /* <DEDUP_REMOVED lines=15> */
.L_x_325:
        /* <DEDUP_REMOVED lines=15> */
.L_x_326:
        /* <DEDUP_REMOVED lines=12> */
.L_x_309:
[----:B------:R-:W-:Y:S05]  /*15580*/  BSYNC B1 ;  /* 0x0000000000017941 */ /* 0x000fea0003800000 */
.L_x_308:
[----:B------:R-:W2:Y:S01]  /*15590*/  LDL R2, [R1+0x28] ;  /* 0x0000280001027983 */ /* 0x000ea20000100800 */
[----:B------:R-:W-:Y:S01]  /*155a0*/  VIADD R0, R0, 0xfffffffe ;  /* 0xfffffffe00007836 */ /* 0x000fe20000000000 */
[----:B--2---:R-:W-:-:S13]  /*155b0*/  ISETP.GT.AND P0, PT, R7, R2, PT ;  /* 0x000000020700720c */ /* 0x004fda0003f04270 */
[----:B------:R-:W-:Y:S05]  /*155c0*/  @P0 BRA `(.L_x_327) ;  /* 0xffffffe400400947 */ /* 0x000fea000383ffff */
.L_x_267:
[----:B------:R-:W-:Y:S05]  /*155d0*/  BSYNC B0 ;  /* 0x0000000000007941 */ /* 0x000fea0003800000 */
.L_x_266:
[----:B------:R-:W2:Y:S01]  /*155e0*/  S2R R3, SR_TID.X ;  /* 0x0000000000037919 */ /* 0x000ea20000002100 */
[----:B------:R-:W-:Y:S01]  /*155f0*/  BSSY B0, `(.L_x_328) ;  /* 0x0000012000007945 */ /* 0x000fe20003800000 */
[----:B--2---:R-:W-:-:S04]  /*15600*/  LOP3.LUT R3, R3, 0x7f, RZ, 0xc0, !PT ;  /* 0x0000007f03037812 */ /* 0x004fc800078ec0ff */
[----:B------:R-:W-:-:S13]  /*15610*/  ISETP.NE.AND P0, PT, R3, RZ, PT ;  /* 0x000000ff0300720c */ /* 0x000fda0003f05270 */
[----:B------:R-:W-:Y:S05]  /*15620*/  @P0 BRA `(.L_x_329) ;  /* 0x0000000000380947 */ /* 0x000fea0003800000 */
[----:B------:R-:W2:Y:S01]  /*15630*/  S2R R2, SR_LANEID ;  /* 0x0000000000027919 */ /* 0x000ea20000000000 */
[----:B------:R-:W-:Y:S01]  /*15640*/  VOTEU.ANY UR4, UPT, PT ;  /* 0x0000000000047886 */ /* 0x000fe200038e0100 */
[----:B-1----:R-:W1:Y:S01]  /*15650*/  LDC.64 R4, c[0x0][0xc60] ;  /* 0x00031800ff047b82 */ /* 0x002e620000000a00 */
[----:B------:R-:W2:Y:S01]  /*15660*/  FLO.U32 R0, UR4 ;  /* 0x0000000400007d00 */ /* 0x000ea200080e0000 */
[----:B------:R-:W-:Y:S01]  /*15670*/  ULDC.64 UR6, c[0x0][0x208] ;  /* 0x0000820000067ab9 */ /* 0x000fe20000000a00 */
[----:B--2---:R-:W-:-:S06]  /*15680*/  ISETP.EQ.U32.AND P0, PT, R0, R2, PT ;  /* 0x000000020000720c */ /* 0x004fcc0003f02070 */
[----:B------:R-:W1:Y:S07]  /*15690*/  POPC R2, UR4 ;  /* 0x0000000400027d09 */ /* 0x000e6e0008000000 */
[----:B-1----:R-:W2:Y:S04]  /*156a0*/  @P0 ATOMG.E.ADD.STRONG.GPU PT, R2, desc[UR6][R4.64], R2 ;  /* 0x00000002040209a8 */ /* 0x002ea800081ee1c6 */
[----:B--2---:R1:W2:Y:S02]  /*156b0*/  SHFL.IDX PT, R2, R2, R0, 0x1f ;  /* 0x00001f0002027589 */ /* 0x0042a400000e0000 */
[----:B-1----:R-:W1:Y:S02]  /*156c0*/  S2R R0, SR_LTMASK ;  /* 0x0000000000007919 */ /* 0x002e640000003900 */
[----:B-1----:R-:W-:-:S06]  /*156d0*/  LOP3.LUT R0, R0, UR4, RZ, 0xc0, !PT ;  /* 0x0000000400007c12 */ /* 0x002fcc000f8ec0ff */
[----:B------:R-:W2:Y:S02]  /*156e0*/  POPC R0, R0 ;  /* 0x0000000000007309 */ /* 0x000ea40000000000 */
[----:B--2---:R-:W-:-:S05]  /*156f0*/  IADD3 R0, R2, UR38, R0 ;  /* 0x0000002602007c10 */ /* 0x004fca000fffe000 */
[----:B------:R2:W-:Y:S02]  /*15700*/  STL [R1], R0 ;  /* 0x0000000001007387 */ /* 0x0005e40000100800 */
.L_x_329:
[----:B------:R-:W-:Y:S05]  /*15710*/  BSYNC B0 ;  /* 0x0000000000007941 */ /* 0x000fea0003800000 */
.L_x_328:
[----:B--2---:R-:W2:Y:S01]  /*15720*/  LDL.LU R0, [R1+0x20] ;  /* 0x0000200001007983 */ /* 0x004ea20000300800 */
[----:B------:R-:W-:Y:S01]  /*15730*/  BSSY B0, `(.L_x_330) ;  /* 0x0000058000007945 */ /* 0x000fe20003800000 */
[----:B--2---:R-:W-:-:S13]  /*15740*/  ISETP.NE.AND P0, PT, R0, RZ, PT ;  /* 0x000000ff0000720c */ /* 0x004fda0003f05270 */
[----:B------:R-:W-:Y:S05]  /*15750*/  @!P0 BRA `(.L_x_331) ;  /* 0x0000000400548947 */ /* 0x000fea0003800000 */
[----:B------:R-:W2:Y:S01]  /*15760*/  LDL R2, [R1+0x14] ;  /* 0x0000140001027983 */ /* 0x000ea20000100800 */
[----:B------:R-:W-:Y:S01]  /*15770*/  IMAD R0, R19, 0x8, R18 ;  /* 0x0000000813007824 */ /* 0x000fe200078e0212 */
[----:B------:R-:W-:Y:S01]  /*15780*/  BSSY B1, `(.L_x_332) ;  /* 0x0000005000017945 */ /* 0x000fe20003800000 */
[----:B------:R-:W-:Y:S02]  /*15790*/  ISETP.NE.AND P1, PT, R3, RZ, PT ;  /* 0x000000ff0300720c */ /* 0x000fe40003f25270 */
[----:B--2---:R-:W-:-:S04]  /*157a0*/  SHF.L.U32 R2, R2, 0x1f, RZ ;  /* 0x0000001f02027819 */ /* 0x004fc800000006ff */
[----:B------:R-:W2:Y:S02]  /*157b0*/  SYNCS.PHASECHK.TRANS64.TRYWAIT P0, [R0+URZ+0x38860], R2 ;  /* 0x03886002000075a7 */ /* 0x000ea4000800017f */
[----:B--2---:R-:W-:Y:S05]  /*157c0*/  @!P0 BRA `(.L_x_333) ;  /* 0x00000028002c8947 */ /* 0x004fea0003800000 */
.L_x_396:
[----:B------:R-:W-:Y:S05]  /*157d0*/  BSYNC B1 ;  /* 0x0000000000017941 */ /* 0x000fea0003800000 */
.L_x_332:
[----:B------:R-:W-:Y:S04]  /*157e0*/  BSSY B1, `(.L_x_334) ;  /* 0x0000009000017945 */ /* 0x000fe80003800000 */
        /* <DEDUP_REMOVED lines=8> */
.L_x_335:
[----:B------:R-:W-:Y:S05]  /*15870*/  BSYNC B1 ;  /* 0x0000000000017941 */ /* 0x000fea0003800000 */
.L_x_334:
[----:B------:R-:W3:Y:S04]  /*15880*/  LDL.LU R3, [R1+0x18] ;  /* 0x0000180001037983 */ /* 0x000ee80000300800 */
[----:B--2---:R-:W3:Y:S01]  /*15890*/  LDL.LU R2, [R1+0x8] ;  /* 0x0000080001027983 */ /* 0x004ee20000300800 */
[----:B------:R-:W-:Y:S01]  /*158a0*/  UIADD3 UR4, UP0, UR36, 0x470, URZ ;  /* 0x0000047024047890 */ /* 0x000fe2000ff1e03f */
[----:B------:R-:W-:Y:S01]  /*158b0*/  PLOP3.LUT P0, PT, PT, PT, PT, 0x80, 0x0 ;  /* 0x000000000000781c */ /* 0x000fe20003f0f070 */
[----:B------:R-:W-:Y:S01]  /*158c0*/  VIADD R0, R0, 0x38850 ;  /* 0x0003885000007836 */ /* 0x000fe20000000000 */
[----:B------:R-:W-:Y:S01]  /*158d0*/  UMOV UR6, 0x0 ;  /* 0x0000000000067882 */ /* 0x000fe20000000000 */
[----:B------:R-:W-:Y:S01]  /*158e0*/  UIADD3.X UR5, URZ, UR37, URZ, UP0, !UPT ;  /* 0x000000253f057290 */ /* 0x000fe200087fe43f */
[----:B------:R-:W-:Y:S01]  /*158f0*/  UMOV UR7, 0x14f00000 ;  /* 0x14f0000000077882 */ /* 0x000fe20000000000 */
[----:B------:R-:W-:Y:S01]  /*15900*/  UMOV UR10, URZ ;  /* 0x0000003f000a7c82 */ /* 0x000fe20008000000 */
[----:B---3--:R-:W-:-:S02]  /*15910*/  IMAD R3, R2, 0x50, R3 ;  /* 0x0000005002037824 */ /* 0x008fc400078e0203 */
[----:B------:R-:W-:-:S04]  /*15920*/  IMAD R2, R19, 0xa000, R18 ;  /* 0x0000a00013027824 */ /* 0x000fc800078e0212 */
[----:B------:R-:W-:-:S07]  /*15930*/  VIADD R4, R2, 0x400 ;  /* 0x0000040002047836 */ /* 0x000fce0000000000 */
.L_x_336:
        /* <DEDUP_REMOVED lines=9> */
[----:B--2---:R-:W-:Y:S05]  /*159d0*/  @P0 BRA.U.ANY `(.L_x_336) ;  /* 0xfffffffd00d80947 */ /* 0x004fea000393ffff */
[----:B------:R-:W-:Y:S01]  /*159e0*/  PLOP3.LUT P0, PT, PT, PT, PT, 0x80, 0x0 ;  /* 0x000000000000781c */ /* 0x000fe20003f0f070 */
[----:B------:R-:W-:Y:S01]  /*159f0*/  VIADD R4, R2, 0x2c00 ;  /* 0x00002c0002047836 */ /* 0x000fe20000000000 */
[----:B------:R-:W-:Y:S01]  /*15a00*/  UMOV UR6, 0x0 ;  /* 0x0000000000067882 */ /* 0x000fe20000000000 */
[----:B------:R-:W-:Y:S01]  /*15a10*/  UMOV UR7, 0x14f00000 ;  /* 0x14f0000000077882 */ /* 0x000fe20000000000 */
[----:B------:R-:W-:-:S09]  /*15a20*/  UMOV UR10, 0x40 ;  /* 0x00000040000a7882 */ /* 0x000fd20000000000 */
.L_x_337:
        /* <DEDUP_REMOVED lines=15> */
.L_x_338:
        /* <DEDUP_REMOVED lines=15> */
.L_x_339:
        /* <DEDUP_REMOVED lines=10> */
.L_x_331:
[----:B------:R-:W-:Y:S05]  /*15cb0*/  BSYNC B0 ;  /* 0x0000000000007941 */ /* 0x000fea0003800000 */
.L_x_330:
[----:B------:R-:W2:Y:S01]  /*15cc0*/  LDL.LU R4, [R1+0x14] ;  /* 0x0000140001047983 */ /* 0x000ea20000300800 */
[----:B------:R-:W-:-:S05]  /*15cd0*/  VIADD R19, R19, 0x1 ;  /* 0x0000000113137836 */ /* 0x000fca0000000000 */
[----:B------:R-:W-:-:S04]  /*15ce0*/  ISETP.NE.AND P0, PT, R19, 0x2, PT ;  /* 0x000000021300780c */ /* 0x000fc80003f05270 */
[----:B------:R-:W-:Y:S02]  /*15cf0*/  SEL R0, RZ, 0x1, P0 ;  /* 0x00000001ff007807 */ /* 0x000fe40000000000 */
[----:B------:R-:W-:Y:S02]  /*15d00*/  SEL R19, R19, RZ, P0 ;  /* 0x000000ff13137207 */ /* 0x000fe40000000000 */
[----:B--2---:R-:W-:-:S05]  /*15d10*/  LOP3.LUT R4, R4, R0, RZ, 0x3c, !PT ;  /* 0x0000000004047212 */ /* 0x004fca00078e3cff */
[----:B------:R2:W-:Y:S02]  /*15d20*/  STL [R1+0x14], R4 ;  /* 0x0000140401007387 */ /* 0x0005e40000100800 */
.L_x_246:
[----:B------:R-:W-:Y:S05]  /*15d30*/  BSYNC B7 ;  /* 0x0000000000077941 */ /* 0x000fea0003800000 */
.L_x_244:
[----:B----4-:R-:W4:Y:S02]  /*15d40*/  LDL R0, [R1+0x5c] ;  /* 0x00005c0001007983 */ /* 0x010f240000100800 */
[----:B----4-:R-:W-:-:S13]  /*15d50*/  ISETP.NE.AND P0, PT, R0, RZ, PT ;  /* 0x000000ff0000720c */ /* 0x010fda0003f05270 */
[----:B------:R-:W-:Y:S05]  /*15d60*/  @!P0 BRA `(.L_x_340) ;  /* 0x00000000002c8947 */ /* 0x000fea0003800000 */
[----:B------:R-:W-:Y:S05]  /*15d70*/  WARPSYNC.ALL ;  /* 0x0000000000007948 */ /* 0x000fea0003800000 */
[----:B------:R-:W4:Y:S08]  /*15d80*/  S2UR UR5, SR_CgaCtaId ;  /* 0x00000000000579c3 */ /* 0x000f300000008800 */
[----:B------:R-:W-:Y:S06]  /*15d90*/  BAR.SYNC.DEFER_BLOCKING 0x5, 0x180 ;  /* 0x0146000000007b1d */ /* 0x000fec0000010000 */
[----:B------:R-:W-:-:S02]  /*15da0*/  UMOV UR4, 0x400 ;  /* 0x0000040000047882 */ /* 0x000fc40000000000 */
[----:B----4-:R-:W-:-:S06]  /*15db0*/  ULEA UR4, UR5, UR4, 0x18 ;  /* 0x0000000405047291 */ /* 0x010fcc000f8ec03f */
[----:B------:R-:W-:-:S05]  /*15dc0*/  IMAD.U32 R18, RZ, RZ, UR4 ;  /* 0x00000004ff127e24 */ /* 0x000fca000f8e00ff */
[----:B-123--:R-:W1:Y:S04]  /*15dd0*/  LDS.128 R4, [R18+0x388d0] ;  /* 0x0388d00012047984 */ /* 0x00ee680000000c00 */
[----:B-1----:R1:W-:Y:S04]  /*15de0*/  STL.64 [R1], R4 ;  /* 0x0000000401007387 */ /* 0x0023e80000100a00 */
[----:B------:R1:W-:Y:S01]  /*15df0*/  STL.64 [R1+0x8], R6 ;  /* 0x0000080601007387 */ /* 0x0003e20000100a00 */
[----:B------:R-:W-:Y:S06]  /*15e00*/  BAR.ARV 0x4, 0x180 ;  /* 0x0106000000007b1d */ /* 0x000fec0000002000 */
[----:B------:R-:W-:Y:S05]  /*15e10*/  BRA `(.L_x_341) ;  /* 0x0000000c00287947 */ /* 0x000fea0003800000 */
.L_x_340:
[----:B------:R-:W4:Y:S01]  /*15e20*/  S2R R16, SR_TID.X ;  /* 0x0000000000107919 */ /* 0x000f220000002100 */
[----:B------:R-:W-:Y:S01]  /*15e30*/  UMOV UR4, 0xffffffff ;  /* 0xffffffff00047882 */ /* 0x000fe20000000000 */
[----:B----4-:R-:W-:-:S04]  /*15e40*/  LOP3.LUT R16, R16, 0x1f, RZ, 0xc0, !PT ;  /* 0x0000001f10107812 */ /* 0x010fc800078ec0ff */
[----:B------:R-:W-:Y:S01]  /*15e50*/  ISETP.NE.AND P0, PT, R16, 0x1f, PT ;  /* 0x0000001f1000780c */ /* 0x000fe20003f05270 */
[----:B------:R-:W-:-:S12]  /*15e60*/  BRA.DIV UR4, `(.L_x_342) ;  /* 0x0000002204987947 */ /* 0x000fd8000b800000 */
[----:B------:R-:W4:Y:S01]  /*15e70*/  LDL.LU R3, [R1] ;  /* 0x0000000001037983 */ /* 0x000f220000300800 */
[----:B------:R-:W-:-:S03]  /*15e80*/  ULDC UR4, c[0x0][0xc3c] ;  /* 0x00030f0000047ab9 */ /* 0x000fc60000000800 */
[----:B-1----:R-:W5:Y:S01]  /*15e90*/  LDL R5, [R1+0xc] ;  /* 0x00000c0001057983 */ /* 0x002f620000100800 */
[----:B------:R-:W-:Y:S01]  /*15ea0*/  ULDC.64 UR6, c[0x0][0x208] ;  /* 0x0000820000067ab9 */ /* 0x000fe20000000a00 */
[----:B----4-:R-:W-:Y:S02]  /*15eb0*/  IMAD.MOV.U32 R10, RZ, RZ, R3 ;  /* 0x000000ffff0a7224 */ /* 0x010fe400078e0003 */
[----:B-----5:R-:W-:-:S05]  /*15ec0*/  IMAD.IADD R0, R5, 0x1, R16 ;  /* 0x0000000105007824 */ /* 0x020fca00078e0210 */
[----:B------:R-:W-:-:S13]  /*15ed0*/  ISETP.GE.OR P1, PT, R0, UR4, !P0 ;  /* 0x0000000400007c0c */ /* 0x000fda000c726670 */
[----:B------:R-:W1:Y:S08]  /*15ee0*/  @!P1 LDC.64 R2, c[0x0][0xc80] ;  /* 0x00032000ff029b82 */ /* 0x000e700000000a00 */
[----:B--23--:R-:W2:Y:S01]  /*15ef0*/  @!P1 LDC.64 R4, c[0x0][0xc78] ;  /* 0x00031e00ff049b82 */ /* 0x00cea20000000a00 */
[----:B-1----:R-:W-:-:S05]  /*15f00*/  @!P1 IMAD.WIDE R2, R0, 0x4, R2 ;  /* 0x0000000400029825 */ /* 0x002fca00078e0202 */
[----:B------:R2:W3:Y:S02]  /*15f10*/  @!P1 LDG.E R7, desc[UR6][R2.64] ;  /* 0x0000000602079981 */ /* 0x0004e4000c1e1900 */
[----:B--2---:R-:W-:-:S06]  /*15f20*/  @!P1 IMAD.WIDE R2, R0, 0x4, R4 ;  /* 0x0000000400029825 */ /* 0x004fcc00078e0204 */
[----:B------:R-:W2:Y:S01]  /*15f30*/  @!P1 LDG.E R2, desc[UR6][R2.64] ;  /* 0x0000000602029981 */ /* 0x000ea2000c1e1900 */
[----:B------:R-:W-:Y:S01]  /*15f40*/  IMAD.MOV.U32 R6, RZ, RZ, RZ ;  /* 0x000000ffff067224 */ /* 0x000fe200078e00ff */
[C---:B------:R-:W-:Y:S01]  /*15f50*/  ISETP.GE.U32.AND P2, PT, R16.reuse, 0x2, PT ;  /* 0x000000021000780c */ /* 0x040fe20003f46070 */
[----:B------:R-:W-:Y:S01]  /*15f60*/  IMAD.MOV.U32 R4, RZ, RZ, RZ ;  /* 0x000000ffff047224 */ /* 0x000fe200078e00ff */
[C---:B------:R-:W-:Y:S01]  /*15f70*/  ISETP.GE.U32.AND P3, PT, R16.reuse, 0x4, PT ;  /* 0x000000041000780c */ /* 0x040fe20003f66070 */
[----:B------:R-:W-:Y:S01]  /*15f80*/  SHFL.IDX PT, R0, R10, RZ, 0x1f ;  /* 0x00001fff0a007589 */ /* 0x000fe200000e0000 */
[C---:B------:R-:W-:Y:S02]  /*15f90*/  ISETP.GE.U32.AND P4, PT, R16.reuse, 0x8, PT ;  /* 0x000000081000780c */ /* 0x040fe40003f86070 */
[----:B------:R-:W-:Y:S01]  /*15fa0*/  ISETP.GE.U32.AND P5, PT, R16, 0x10, PT ;  /* 0x000000101000780c */ /* 0x000fe20003fa6070 */
[----:B------:R-:W-:Y:S01]  /*15fb0*/  SHFL.IDX PT, R8, R10, 0x1, 0x1f ;  /* 0x00201f000a087f89 */ /* 0x000fe200000e0000 */
[----:B---3--:R-:W-:-:S02]  /*15fc0*/  @!P1 IMAD.MOV.U32 R6, RZ, RZ, R7 ;  /* 0x000000ffff069224 */ /* 0x008fc400078e0007 */
[----:B------:R-:W-:Y:S02]  /*15fd0*/  IMAD.MOV.U32 R7, RZ, RZ, RZ ;  /* 0x000000ffff077224 */ /* 0x000fe400078e00ff */
[----:B--2---:R-:W-:Y:S01]  /*15fe0*/  @!P1 IMAD.MOV.U32 R7, RZ, RZ, R2 ;  /* 0x000000ffff079224 */ /* 0x004fe200078e0002 */
[----:B------:R-:W-:-:S03]  /*15ff0*/  ISETP.NE.AND P1, PT, R16, RZ, PT ;  /* 0x000000ff1000720c */ /* 0x000fc60003f25270 */
[----:B------:R-:W-:-:S05]  /*16000*/  IMAD R2, R7, R6, RZ ;  /* 0x0000000607027224 */ /* 0x000fca00078e02ff */
        /* <DEDUP_REMOVED lines=15> */
[----:B------:R1:W2:Y:S02]  /*16100*/  SHFL.IDX PT, R9, R2, 0x1f, 0x1f ;  /* 0x03e01f0002097f89 */ /* 0x0002a400000e0000 */
.L_x_406:
[----:B------:R-:W-:Y:S02]  /*16110*/  ULDC UR4, c[0x0][0xc38] ;  /* 0x00030e0000047ab9 */ /* 0x000fe40000000800 */
[----:B------:R-:W-:-:S04]  /*16120*/  IMAD.U32 R3, RZ, RZ, UR4 ;  /* 0x00000004ff037e24 */ /* 0x000fc8000f8e00ff */
[----:B--2---:R-:W-:-:S04]  /*16130*/  IMAD R9, R9, R3, RZ ;  /* 0x0000000309097224 */ /* 0x004fc800078e02ff */
[----:B------:R-:W-:-:S05]  /*16140*/  IMAD.IADD R5, R8, 0x1, R9 ;  /* 0x0000000108057824 */ /* 0x000fca00078e0209 */
[----:B------:R-:W-:-:S13]  /*16150*/  ISETP.GT.AND P6, PT, R5, R0, PT ;  /* 0x000000000500720c */ /* 0x000fda0003fc4270 */
[----:B------:R-:W-:Y:S05]  /*16160*/  @P6 BRA `(.L_x_343) ;  /* 0x0000000000b06947 */ /* 0x000fea0003800000 */
.L_x_346:
[----:B------:R-:W2:Y:S01]  /*16170*/  LDL.LU R3, [R1+0xc] ;  /* 0x00000c0001037983 */ /* 0x000ea20000300800 */
[----:B-1----:R-:W1:Y:S01]  /*16180*/  LDC R2, c[0x0][0xc3c] ;  /* 0x00030f00ff027b82 */ /* 0x002e620000000800 */
[----:B--2---:R-:W-:-:S05]  /*16190*/  VIADD R3, R3, 0x1f ;  /* 0x0000001f03037836 */ /* 0x004fca0000000000 */
[----:B-1----:R-:W-:-:S13]  /*161a0*/  ISETP.GE.AND P6, PT, R3, R2, PT ;  /* 0x000000020300720c */ /* 0x002fda0003fc6270 */
[----:B------:R-:W-:Y:S05]  /*161b0*/  @P6 BRA `(.L_x_344) ;  /* 0x0000000400d86947 */ /* 0x000fea0003800000 */
[----:B------:R-:W1:Y:S01]  /*161c0*/  S2R R6, SR_TID.X ;  /* 0x0000000000067919 */ /* 0x000e620000002100 */
[----:B------:R-:W-:Y:S01]  /*161d0*/  ULDC.64 UR4, c[0x0][0x208] ;  /* 0x0000820000047ab9 */ /* 0x000fe20000000a00 */
[----:B------:R2:W-:Y:S01]  /*161e0*/  STL [R1+0xc], R3 ;  /* 0x00000c0301007387 */ /* 0x0005e20000100800 */
[----:B-1----:R-:W-:-:S05]  /*161f0*/  LOP3.LUT R6, R6, 0x1f, RZ, 0xc0, !PT ;  /* 0x0000001f06067812 */ /* 0x002fca00078ec0ff */
[----:B------:R-:W-:Y:S02]  /*16200*/  IMAD.IADD R7, R3, 0x1, R6 ;  /* 0x0000000103077824 */ /* 0x000fe400078e0206 */
[----:B------:R-:W-:-:S03]  /*16210*/  IMAD.MOV.U32 R6, RZ, RZ, RZ ;  /* 0x000000ffff067224 */ /* 0x000fc600078e00ff */
[----:B------:R-:W-:-:S13]  /*16220*/  ISETP.GE.OR P6, PT, R7, R2, !P0 ;  /* 0x000000020700720c */ /* 0x000fda00047c6670 */
[----:B--2---:R-:W1:Y:S02]  /*16230*/  @!P6 LDC.64 R2, c[0x0][0xc80] ;  /* 0x00032000ff02eb82 */ /* 0x004e640000000a00 */
[----:B-1----:R-:W-:-:S05]  /*16240*/  @!P6 IMAD.WIDE R2, R7, 0x4, R2 ;  /* 0x000000040702e825 */ /* 0x002fca00078e0202 */
[----:B------:R1:W2:Y:S02]  /*16250*/  @!P6 LDG.E R6, desc[UR4][R2.64] ;  /* 0x000000040206e981 */ /* 0x0002a4000c1e1900 */
[----:B-1----:R-:W1:Y:S02]  /*16260*/  @!P6 LDC.64 R2, c[0x0][0xc78] ;  /* 0x00031e00ff02eb82 */ /* 0x002e640000000a00 */
[----:B-1----:R-:W-:-:S04]  /*16270*/  @!P6 IMAD.WIDE R2, R7, 0x4, R2 ;  /* 0x000000040702e825 */ /* 0x002fc800078e0202 */
[----:B------:R-:W-:-:S06]  /*16280*/  IMAD.MOV.U32 R7, RZ, RZ, RZ ;  /* 0x000000ffff077224 */ /* 0x000fcc00078e00ff */
[----:B------:R-:W2:Y:S01]  /*16290*/  @!P6 LDG.E R7, desc[UR4][R2.64] ;  /* 0x000000040207e981 */ /* 0x000ea2000c1e1900 */
[----:B------:R-:W-:Y:S01]  /*162a0*/  UMOV UR4, 0xffffffff ;  /* 0xffffffff00047882 */ /* 0x000fe20000000000 */
[----:B--2---:R-:W-:Y:S02]  /*162b0*/  IMAD R2, R7, R6, RZ ;  /* 0x0000000607027224 */ /* 0x004fe400078e02ff */
[----:B------:R-:W-:Y:S05]  /*162c0*/  BRA.DIV UR4, `(.L_x_345) ;  /* 0x0000002204e47947 */ /* 0x000fea000b800000 */
        /* <DEDUP_REMOVED lines=16> */
.L_x_414:
[----:B------:R-:W-:Y:S02]  /*163d0*/  ULDC UR4, c[0x0][0xc38] ;  /* 0x00030e0000047ab9 */ /* 0x000fe40000000800 */
[----:B------:R-:W-:-:S04]  /*163e0*/  IMAD.U32 R3, RZ, RZ, UR4 ;  /* 0x00000004ff037e24 */ /* 0x000fc8000f8e00ff */
[----:B--2---:R-:W-:-:S04]  /*163f0*/  IMAD R9, R9, R3, RZ ;  /* 0x0000000309097224 */ /* 0x004fc800078e02ff */
[----:B------:R-:W-:-:S05]  /*16400*/  IMAD.IADD R5, R9, 0x1, R5 ;  /* 0x0000000109057824 */ /* 0x000fca00078e0205 */
[----:B------:R-:W-:-:S13]  /*16410*/  ISETP.GT.AND P6, PT, R5, R0, PT ;  /* 0x000000000500720c */ /* 0x000fda0003fc4270 */
[----:B------:R-:W-:Y:S05]  /*16420*/  @!P6 BRA `(.L_x_346) ;  /* 0xfffffffc0050e947 */ /* 0x000fea000383ffff */
.L_x_343:
[----:B------:R-:W-:Y:S01]  /*16430*/  IMAD.IADD R9, R5, 0x1, -R9 ;  /* 0x0000000105097824 */ /* 0x000fe200078e0a09 */
[----:B------:R-:W-:-:S03]  /*16440*/  UMOV UR4, 0xffffffff ;  /* 0xffffffff00047882 */ /* 0x000fc60000000000 */
[----:B------:R-:W-:-:S05]  /*16450*/  IMAD R5, R2, R3, R9 ;  /* 0x0000000302057224 */ /* 0x000fca00078e0209 */
[----:B------:R-:W-:Y:S01]  /*16460*/  ISETP.GT.AND P6, PT, R5, R0, PT ;  /* 0x000000000500720c */ /* 0x000fe20003fc4270 */
[----:B------:R-:W-:-:S12]  /*16470*/  BRA.DIV UR4, `(.L_x_347) ;  /* 0x0000002604507947 */ /* 0x000fd8000b800000 */
[----:B------:R-:W-:-:S04]  /*16480*/  VOTE.ANY R8, PT, !P6 ;  /* 0x0000000000087806 */ /* 0x000fc800070e0100 */
[----:B------:R-:W2:Y:S02]  /*16490*/  POPC R5, R8 ;  /* 0x0000000800057309 */ /* 0x000ea40000000000 */
[----:B--2---:R2:W3:Y:S04]  /*164a0*/  SHFL.IDX PT, R6, R6, R5, 0x1f ;  /* 0x00001f0506067589 */ /* 0x0044e800000e0000 */
[----:B------:R2:W4:Y:S02]  /*164b0*/  SHFL.IDX PT, R7, R7, R5, 0x1f ;  /* 0x00001f0507077589 */ /* 0x00052400000e0000 */
.L_x_419:
[----:B------:R-:W-:-:S13]  /*164c0*/  ISETP.NE.AND P0, PT, R8, RZ, PT ;  /* 0x000000ff0800720c */ /* 0x000fda0003f05270 */
[----:B------:R-:W-:Y:S05]  /*164d0*/  @!P0 BRA `(.L_x_348) ;  /* 0x0000000000148947 */ /* 0x000fea0003800000 */
[----:B------:R-:W-:Y:S01]  /*164e0*/  UMOV UR4, 0xffffffff ;  /* 0xffffffff00047882 */ /* 0x000fe20000000000 */
[----:B0-----:R-:W-:Y:S02]  /*164f0*/  VIADD R12, R5, 0xffffffff ;  /* 0xffffffff050c7836 */ /* 0x001fe40000000000 */
[----:B------:R-:W-:Y:S05]  /*16500*/  BRA.DIV UR4, `(.L_x_349) ;  /* 0x0000002604887947 */ /* 0x000fea000b800000 */
[----:B-1----:R0:W1:Y:S02]  /*16510*/  SHFL.IDX PT, R2, R2, R12, 0x1f ;  /* 0x00001f0c02027589 */ /* 0x00206400000e0000 */
.L_x_422:
[----:B-1----:R-:W-:-:S07]  /*16520*/  IMAD.MOV.U32 R4, RZ, RZ, R2 ;  /* 0x000000ffff047224 */ /* 0x002fce00078e0002 */
.L_x_348:
[----:B------:R-:W5:Y:S01]  /*16530*/  LDL.LU R10, [R1+0xc] ;  /* 0x00000c00010a7983 */ /* 0x000f620000300800 */
[----:B------:R-:W-:Y:S01]  /*16540*/  IMAD R9, R4, R3, R9 ;  /* 0x0000000304097224 */ /* 0x000fe200078e0209 */
[----:B---3--:R-:W-:-:S03]  /*16550*/  IABS R4, R6 ;  /* 0x0000000600047213 */ /* 0x008fc60000000000 */
[----:B------:R-:W-:Y:S01]  /*16560*/  IMAD.IADD R0, R0, 0x1, -R9 ;  /* 0x0000000100007824 */ /* 0x000fe200078e0a09 */
[----:B-1----:R-:W1:Y:S01]  /*16570*/  I2F.RP R2, R4 ;  /* 0x0000000400027306 */ /* 0x002e620000209400 */
[----:B------:R3:W-:Y:S02]  /*16580*/  STL [R1], R9 ;  /* 0x0000000901007387 */ /* 0x0007e40000100800 */
[----:B---3--:R-:W-:-:S05]  /*16590*/  IABS R9, R6 ;  /* 0x0000000600097213 */ /* 0x008fca0000000000 */
[----:B-1----:R-:W1:Y:S01]  /*165a0*/  MUFU.RCP R2, R2 ;  /* 0x0000000200027308 */ /* 0x002e620000001000 */
[----:B------:R-:W-:Y:S02]  /*165b0*/  IMAD.MOV R9, RZ, RZ, -R9 ;  /* 0x000000ffff097224 */ /* 0x000fe400078e0a09 */
[----:B-1----:R-:W-:-:S05]  /*165c0*/  VIADD R2, R2, 0xffffffe ;  /* 0x0ffffffe02027836 */ /* 0x002fca0000000000 */
[----:B------:R-:W1:Y:S02]  /*165d0*/  F2I.FTZ.U32.TRUNC.NTZ R3, R2 ;  /* 0x0000000200037305 */ /* 0x000e64000021f000 */
[----:B-1----:R-:W-:-:S04]  /*165e0*/  IMAD.MOV R2, RZ, RZ, -R3 ;  /* 0x000000ffff027224 */ /* 0x002fc800078e0a03 */
[----:B------:R-:W-:Y:S02]  /*165f0*/  IMAD R8, R2, R4, RZ ;  /* 0x0000000402087224 */ /* 0x000fe400078e02ff */
[----:B------:R-:W-:-:S04]  /*16600*/  IMAD.MOV.U32 R2, RZ, RZ, RZ ;  /* 0x000000ffff027224 */ /* 0x000fc800078e00ff */
[----:B------:R-:W-:Y:S01]  /*16610*/  IMAD.HI.U32 R2, R3, R8, R2 ;  /* 0x0000000803027227 */ /* 0x000fe200078e0002 */
[----:B------:R-:W-:-:S05]  /*16620*/  IABS R3, R0 ;  /* 0x0000000000037213 */ /* 0x000fca0000000000 */
[----:B------:R-:W-:-:S04]  /*16630*/  IMAD.HI.U32 R8, R2, R3, RZ ;  /* 0x0000000302087227 */ /* 0x000fc800078e00ff */
[----:B------:R-:W-:-:S05]  /*16640*/  IMAD R3, R8, R9, R3 ;  /* 0x0000000908037224 */ /* 0x000fca00078e0203 */
[----:B------:R-:W-:-:S13]  /*16650*/  ISETP.GT.U32.AND P1, PT, R4, R3, PT ;  /* 0x000000030400720c */ /* 0x000fda0003f24070 */
[----:B------:R-:W-:Y:S02]  /*16660*/  @!P1 IMAD.IADD R3, R3, 0x1, -R4 ;  /* 0x0000000103039824 */ /* 0x000fe400078e0a04 */
[----:B------:R-:W-:Y:S01]  /*16670*/  @!P1 VIADD R8, R8, 0x1 ;  /* 0x0000000108089836 */ /* 0x000fe20000000000 */
[----:B------:R-:W-:Y:S02]  /*16680*/  ISETP.NE.AND P1, PT, R6, RZ, PT ;  /* 0x000000ff0600720c */ /* 0x000fe40003f25270 */
[----:B------:R-:W-:Y:S02]  /*16690*/  ISETP.GE.U32.AND P0, PT, R3, R4, PT ;  /* 0x000000040300720c */ /* 0x000fe40003f06070 */
[----:B----4-:R-:W-:-:S04]  /*166a0*/  IABS R4, R7 ;  /* 0x0000000700047213 */ /* 0x010fc80000000000 */
[----:B------:R-:W1:Y:S07]  /*166b0*/  I2F.RP R2, R4 ;  /* 0x0000000400027306 */ /* 0x000e6e0000209400 */
[----:B------:R-:W-:Y:S01]  /*166c0*/  @P0 VIADD R8, R8, 0x1 ;  /* 0x0000000108080836 */ /* 0x000fe20000000000 */
[----:B-1----:R-:W1:Y:S02]  /*166d0*/  MUFU.RCP R2, R2 ;  /* 0x0000000200027308 */ /* 0x002e640000001000 */
[----:B-1----:R-:W-:-:S06]  /*166e0*/  VIADD R2, R2, 0xffffffe ;  /* 0x0ffffffe02027836 */ /* 0x002fcc0000000000 */
[----:B------:R-:W1:Y:S02]  /*166f0*/  F2I.FTZ.U32.TRUNC.NTZ R3, R2 ;  /* 0x0000000200037305 */ /* 0x000e64000021f000 */
[----:B-1----:R-:W-:-:S04]  /*16700*/  IMAD.MOV R2, RZ, RZ, -R3 ;  /* 0x000000ffff027224 */ /* 0x002fc800078e0a03 */
[----:B------:R-:W-:Y:S02]  /*16710*/  IMAD R9, R2, R4, RZ ;  /* 0x0000000402097224 */ /* 0x000fe400078e02ff */
[----:B------:R-:W-:-:S04]  /*16720*/  IMAD.MOV.U32 R2, RZ, RZ, RZ ;  /* 0x000000ffff027224 */ /* 0x000fc800078e00ff */
[----:B------:R-:W-:Y:S01]  /*16730*/  IMAD.HI.U32 R2, R3, R9, R2 ;  /* 0x0000000903027227 */ /* 0x000fe200078e0002 */
[----:B------:R-:W-:Y:S02]  /*16740*/  LOP3.LUT R3, R0, R6, RZ, 0x3c, !PT ;  /* 0x0000000600037212 */ /* 0x000fe400078e3cff */
[----:B------:R-:W-:Y:S02]  /*16750*/  IABS R9, R7 ;  /* 0x0000000700097213 */ /* 0x000fe40000000000 */
[----:B------:R-:W-:-:S03]  /*16760*/  ISETP.GE.AND P2, PT, R3, RZ, PT ;  /* 0x000000ff0300720c */ /* 0x000fc60003f46270 */
[----:B------:R-:W-:-:S10]  /*16770*/  IMAD.MOV R9, RZ, RZ, -R9 ;  /* 0x000000ffff097224 */ /* 0x000fd400078e0a09 */
[----:B------:R-:W-:Y:S01]  /*16780*/  @!P2 IMAD.MOV R8, RZ, RZ, -R8 ;  /* 0x000000ffff08a224 */ /* 0x000fe200078e0a08 */
[----:B------:R-:W-:-:S04]  /*16790*/  @!P1 LOP3.LUT R8, RZ, R6, RZ, 0x33, !PT ;  /* 0x00000006ff089212 */ /* 0x000fc800078e33ff */
[-C--:B------:R-:W-:Y:S01]  /*167a0*/  IABS R3, R8.reuse ;  /* 0x0000000800037213 */ /* 0x080fe20000000000 */
[----:B------:R-:W-:-:S04]  /*167b0*/  IMAD R6, R6, R8, RZ ;  /* 0x0000000806067224 */ /* 0x000fc800078e02ff */
[----:B------:R-:W-:-:S04]  /*167c0*/  IMAD.HI.U32 R2, R2, R3, RZ ;  /* 0x0000000302027227 */ /* 0x000fc800078e00ff */
[----:B------:R-:W-:-:S05]  /*167d0*/  IMAD R3, R2, R9, R3 ;  /* 0x0000000902037224 */ /* 0x000fca00078e0203 */
[----:B------:R-:W-:-:S13]  /*167e0*/  ISETP.GT.U32.AND P1, PT, R4, R3, PT ;  /* 0x000000030400720c */ /* 0x000fda0003f24070 */
[----:B------:R-:W-:Y:S02]  /*167f0*/  @!P1 IMAD.IADD R3, R3, 0x1, -R4 ;  /* 0x0000000103039824 */ /* 0x000fe400078e0a04 */
[----:B------:R-:W-:Y:S01]  /*16800*/  @!P1 VIADD R2, R2, 0x1 ;  /* 0x0000000102029836 */ /* 0x000fe20000000000 */
[----:B------:R-:W-:Y:S02]  /*16810*/  ISETP.NE.AND P1, PT, R7, RZ, PT ;  /* 0x000000ff0700720c */ /* 0x000fe40003f25270 */
[----:B------:R-:W-:Y:S01]  /*16820*/  ISETP.GE.U32.AND P0, PT, R3, R4, PT ;  /* 0x000000040300720c */ /* 0x000fe20003f06070 */
[----:B------:R-:W-:Y:S01]  /*16830*/  IMAD.IADD R4, R0, 0x1, -R6 ;  /* 0x0000000100047824 */ /* 0x000fe200078e0a06 */
[----:B------:R-:W-:-:S04]  /*16840*/  LOP3.LUT R3, R8, R7, RZ, 0x3c, !PT ;  /* 0x0000000708037212 */ /* 0x000fc800078e3cff */
[----:B------:R-:W-:-:S07]  /*16850*/  ISETP.GE.AND P2, PT, R3, RZ, PT ;  /* 0x000000ff0300720c */ /* 0x000fce0003f46270 */
[----:B------:R-:W-:-:S06]  /*16860*/  @P0 VIADD R2, R2, 0x1 ;  /* 0x0000000102020836 */ /* 0x000fcc0000000000 */
[----:B------:R-:W-:Y:S01]  /*16870*/  @!P2 IMAD.MOV R2, RZ, RZ, -R2 ;  /* 0x000000ffff02a224 */ /* 0x000fe200078e0a02 */
[----:B------:R-:W-:-:S05]  /*16880*/  @!P1 LOP3.LUT R2, RZ, R7, RZ, 0x33, !PT ;  /* 0x00000007ff029212 */ /* 0x000fca00078e33ff */
[--C-:B------:R-:W-:Y:S02]  /*16890*/  IMAD.MOV R3, RZ, RZ, -R2.reuse ;  /* 0x000000ffff037224 */ /* 0x100fe400078e0a02 */
[C---:B------:R-:W-:Y:S02]  /*168a0*/  IMAD R2, R7.reuse, 0x1000000, R2 ;  /* 0x0100000007027824 */ /* 0x040fe400078e0202 */
[----:B------:R-:W-:-:S04]  /*168b0*/  IMAD R3, R7, R3, R8 ;  /* 0x0000000307037224 */ /* 0x000fc800078e0208 */
[----:B------:R-:W-:-:S05]  /*168c0*/  IMAD R0, R3, 0x10000, R2 ;  /* 0x0001000003007824 */ /* 0x000fca00078e0202 */
[----:B------:R1:W-:Y:S01]  /*168d0*/  STL [R1+0x8], R0 ;  /* 0x0000080001007387 */ /* 0x0003e20000100800 */
[----:B-----5:R-:W-:-:S05]  /*168e0*/  IMAD.IADD R10, R5, 0x1, R10 ;  /* 0x00000001050a7824 */ /* 0x020fca00078e020a */
[----:B------:R1:W-:Y:S04]  /*168f0*/  STL [R1+0xc], R10 ;  /* 0x00000c0a01007387 */ /* 0x0003e80000100800 */
[----:B------:R1:W-:Y:S01]  /*16900*/  STL [R1+0x4], R4 ;  /* 0x0000040401007387 */ /* 0x0003e20000100800 */
[----:B------:R-:W-:Y:S05]  /*16910*/  BRA `(.L_x_350) ;  /* 0x0000000000287947 */ /* 0x000fea0003800000 */
.L_x_344:
[----:B------:R-:W-:Y:S01]  /*16920*/  UMOV UR4, URZ ;  /* 0x0000003f00047c82 */ /* 0x000fe20008000000 */
[----:B------:R-:W-:Y:S01]  /*16930*/  ULDC UR6, c[0x0][0xc3c] ;  /* 0x00030f0000067ab9 */ /* 0x000fe20000000800 */
[----:B------:R-:W-:Y:S01]  /*16940*/  UMOV UR5, URZ ;  /* 0x0000003f00057c82 */ /* 0x000fe20008000000 */
[----:B------:R1:W-:Y:S01]  /*16950*/  STL [R1], R0 ;  /* 0x0000000001007387 */ /* 0x0003e20000100800 */
[----:B------:R-:W-:Y:S02]  /*16960*/  IMAD.U32 R3, RZ, RZ, UR4 ;  /* 0x00000004ff037e24 */ /* 0x000fe4000f8e00ff */
[----:B------:R-:W-:-:S03]  /*16970*/  IMAD.U32 R2, RZ, RZ, UR5 ;  /* 0x00000005ff027e24 */ /* 0x000fc6000f8e00ff */
[----:B------:R2:W-:Y:S01]  /*16980*/  STL [R1+0x4], R3 ;  /* 0x0000040301007387 */ /* 0x0005e20000100800 */
[----:B-1----:R-:W-:-:S05]  /*16990*/  IMAD.U32 R0, RZ, RZ, UR6 ;  /* 0x00000006ff007e24 */ /* 0x002fca000f8e00ff */
[----:B------:R2:W-:Y:S04]  /*169a0*/  STL [R1+0xc], R0 ;  /* 0x00000c0001007387 */ /* 0x0005e80000100800 */
[----:B------:R2:W-:Y:S02]  /*169b0*/  STL [R1+0x8], R2 ;  /* 0x0000080201007387 */ /* 0x0005e40000100800 */
.L_x_350:
[----:B--2---:R-:W2:Y:S04]  /*169c0*/  LDL R2, [R1+0xc] ;  /* 0x00000c0001027983 */ /* 0x004ea80000100800 */
[----:B------:R-:W3:Y:S04]  /*169d0*/  LDL R3, [R1+0x8] ;  /* 0x0000080001037983 */ /* 0x000ee80000100800 */
[----:B------:R-:W4:Y:S04]  /*169e0*/  LDL R5, [R1+0x4] ;  /* 0x0000040001057983 */ /* 0x000f280000100800 */
[----:B-1----:R-:W4:Y:S01]  /*169f0*/  LDL R4, [R1] ;  /* 0x0000000001047983 */ /* 0x002f220000100800 */
[----:B------:R-:W1:Y:S01]  /*16a00*/  S2R R0, SR_TID.X ;  /* 0x0000000000007919 */ /* 0x000e620000002100 */
[----:B------:R-:W-:Y:S05]  /*16a10*/  WARPSYNC.ALL ;  /* 0x0000000000007948 */ /* 0x000fea0003800000 */
[----:B-1----:R-:W-:Y:S01]  /*16a20*/  LOP3.LUT R0, R0, 0x1f, RZ, 0xc0, !PT ;  /* 0x0000001f00007812 */ /* 0x002fe200078ec0ff */
[----:B------:R-:W-:Y:S03]  /*16a30*/  BAR.SYNC.DEFER_BLOCKING 0x4, 0x180 ;  /* 0x0106000000007b1d */ /* 0x000fe60000010000 */
[----:B------:R-:W-:-:S13]  /*16a40*/  ISETP.NE.AND P0, PT, R0, RZ, PT ;  /* 0x000000ff0000720c */ /* 0x000fda0003f05270 */
[----:B------:R-:W1:Y:S01]  /*16a50*/  @!P0 S2R R0, SR_CgaCtaId ;  /* 0x0000000000008919 */ /* 0x000e620000008800 */
[----:B--2---:R-:W-:Y:S01]  /*16a60*/  IMAD.MOV.U32 R7, RZ, RZ, R2 ;  /* 0x000000ffff077224 */ /* 0x004fe200078e0002 */
[----:B------:R-:W-:Y:S01]  /*16a70*/  @!P0 MOV R2, 0x400 ;  /* 0x0000040000028802 */ /* 0x000fe20000000f00 */
[----:B---3--:R-:W-:-:S03]  /*16a80*/  IMAD.MOV.U32 R6, RZ, RZ, R3 ;  /* 0x000000ffff067224 */ /* 0x008fc600078e0003 */
[----:B-1----:R-:W-:-:S05]  /*16a90*/  @!P0 LEA R18, R0, R2, 0x18 ;  /* 0x0000000200128211 */ /* 0x002fca00078ec0ff */
[----:B----4-:R2:W-:Y:S01]  /*16aa0*/  @!P0 STS.128 [R18+0x388d0], R4 ;  /* 0x0388d00412008388 */ /* 0x0105e20000000c00 */
[----:B------:R-:W-:Y:S06]  /*16ab0*/  BAR.ARV 0x5, 0x180 ;  /* 0x0146000000007b1d */ /* 0x000fec0000002000 */
.L_x_341:
[----:B------:R-:W3:Y:S01]  /*16ac0*/  LDL R0, [R1+0xc] ;  /* 0x00000c0001007983 */ /* 0x000ee20000100800 */
[----:B------:R-:W-:Y:S02]  /*16ad0*/  ULDC UR4, c[0x0][0xc3c] ;  /* 0x00030f0000047ab9 */ /* 0x000fe40000000800 */
[----:B---3--:R-:W-:-:S13]  /*16ae0*/  ISETP.GE.AND P0, PT, R0, UR4, PT ;  /* 0x0000000400007c0c */ /* 0x008fda000bf06270 */
[----:B------:R-:W-:Y:S05]  /*16af0*/  @!P0 BRA `(.L_x_351) ;  /* 0xffffff9c005c8947 */ /* 0x000fea000383ffff */
[----:B------:R-:W-:Y:S05]  /*16b00*/  BSYNC B8 ;  /* 0x0000000000087941 */ /* 0x000fea0003800000 */
.L_x_238:
[----:B0-----:R-:W3:Y:S01]  /*16b10*/  LDL.LU R0, [R1+0x48] ;  /* 0x0000480001007983 */ /* 0x001ee20000300800 */
[----:B------:R-:W-:Y:S01]  /*16b20*/  BSSY B0, `(.L_x_352) ;  /* 0x000000b000007945 */ /* 0x000fe20003800000 */
[----:B-12---:R-:W0:Y:S01]  /*16b30*/  S2R R5, SR_CgaCtaId ;  /* 0x0000000000057919 */ /* 0x006e220000008800 */
[----:B---3--:R-:W-:-:S05]  /*16b40*/  VIADD R0, R0, 0x1 ;  /* 0x0000000100007836 */ /* 0x008fca0000000000 */
[----:B------:R-:W-:-:S04]  /*16b50*/  LEA.HI R2, R0, R0, RZ, 0x1 ;  /* 0x0000000000027211 */ /* 0x000fc800078f08ff */
[----:B------:R-:W-:-:S05]  /*16b60*/  LOP3.LUT R3, R2, 0xfffffffe, RZ, 0xc0, !PT ;  /* 0xfffffffe02037812 */ /* 0x000fca00078ec0ff */
[----:B------:R-:W-:Y:S01]  /*16b70*/  IMAD.IADD R3, R0, 0x1, -R3 ;  /* 0x0000000100037824 */ /* 0x000fe200078e0a03 */
[----:B------:R-:W-:-:S04]  /*16b80*/  MOV R0, 0x400 ;  /* 0x0000040000007802 */ /* 0x000fc80000000f00 */
[----:B0-----:R-:W-:Y:S02]  /*16b90*/  LEA R0, R5, R0, 0x18 ;  /* 0x0000000005007211 */ /* 0x001fe400078ec0ff */
[----:B------:R-:W-:-:S04]  /*16ba0*/  SHF.L.U32 R3, R3, 0x1f, RZ ;  /* 0x0000001f03037819 */ /* 0x000fc800000006ff */
[----:B------:R-:W0:Y:S02]  /*16bb0*/  SYNCS.PHASECHK.TRANS64.TRYWAIT P0, [R0+URZ+0x38820], R3 ;  /* 0x03882003000075a7 */ /* 0x000e24000800017f */
[----:B0-----:R-:W-:Y:S05]  /*16bc0*/  @!P0 BRA `(.L_x_353) ;  /* 0x0000002000008947 */ /* 0x001fea0003800000 */
.L_x_423:
[----:B------:R-:W-:Y:S05]  /*16bd0*/  BSYNC B0 ;  /* 0x0000000000007941 */ /* 0x000fea0003800000 */
.L_x_352:
[----:B------:R-:W-:-:S03]  /*16be0*/  UMOV UR4, 0xffffffff ;  /* 0xffffffff00047882 */ /* 0x000fc60000000000 */
[----:B------:R-:W-:Y:S05]  /*16bf0*/  BRA.DIV UR4, `(.L_x_354) ;  /* 0x0000002204087947 */ /* 0x000fea000b800000 */
[----:B------:R-:W1:Y:S02]  /*16c00*/  S2R R2, SR_TID.X ;  /* 0x0000000000027919 */ /* 0x000e640000002100 */
[----:B-1----:R-:W-:-:S04]  /*16c10*/  SHF.R.U32.HI R2, RZ, 0x5, R2 ;  /* 0x00000005ff027819 */ /* 0x002fc80000011602 */
[----:B------:R-:W-:-:S05]  /*16c20*/  LOP3.LUT R2, R2, 0x3, RZ, 0xc0, !PT ;  /* 0x0000000302027812 */ /* 0x000fca00078ec0ff */
[----:B------:R1:W2:Y:S02]  /*16c30*/  SHFL.IDX PT, R14, R2, RZ, 0x1f ;  /* 0x00001fff020e7589 */ /* 0x0002a400000e0000 */
.L_x_426:
[----:B--2---:R-:W-:Y:S01]  /*16c40*/  ISETP.NE.AND P0, PT, R14, RZ, PT ;  /* 0x000000ff0e00720c */ /* 0x004fe20003f05270 */
[----:B------:R-:W-:-:S12]  /*16c50*/  BSSY B0, `(.L_x_355) ;  /* 0x0000027000007945 */ /* 0x000fd80003800000 */
[----:B------:R-:W-:Y:S05]  /*16c60*/  @P0 BRA `(.L_x_356) ;  /* 0x0000000000940947 */ /* 0x000fea0003800000 */
[----:B------:R-:W-:-:S03]  /*16c70*/  UMOV UR4, 0xffffffff ;  /* 0xffffffff00047882 */ /* 0x000fc60000000000 */
[----:B------:R-:W-:Y:S05]  /*16c80*/  BRA.DIV UR4, `(.L_x_357) ;  /* 0x0000002204187947 */ /* 0x000fea000b800000 */
[----:B------:R-:W-:-:S13]  /*16c90*/  ELECT P6, URZ, PT ;  /* 0x00000000003f782f */ /* 0x000fda00038c0000 */
.L_x_429:
[----:B------:R-:W-:Y:S05]  /*16ca0*/  @!P6 BRA `(.L_x_356) ;  /* 0x000000000084e947 */ /* 0x000fea0003800000 */
[----:B-1----:R-:W2:Y:S02]  /*16cb0*/  LDL R2, [R1+0x70] ;  /* 0x0000700001027983 */ /* 0x002ea40000100800 */
[----:B--2---:R-:W-:-:S13]  /*16cc0*/  R2UR UR4, R2 ;  /* 0x00000000020472ca */ /* 0x004fda00000e0000 */
[----:B------:R-:W-:-:S06]  /*16cd0*/  ULOP3.LUT UR4, UR4, 0x2, URZ, 0xfc, !UPT ;  /* 0x0000000204047892 */ /* 0x000fcc000f8efc3f */
[----:B------:R-:W-:-:S05]  /*16ce0*/  IMAD.U32 R2, RZ, RZ, UR4 ;  /* 0x00000004ff027e24 */ /* 0x000fca000f8e00ff */
[----:B------:R-:W-:-:S13]  /*16cf0*/  ISETP.NE.AND P2, PT, R2, 0x3, PT ;  /* 0x000000030200780c */ /* 0x000fda0003f45270 */
[----:B------:R-:W-:Y:S05]  /*16d00*/  @!P2 BRA `(.L_x_358) ;  /* 0x000000000004a947 */ /* 0x000fea0003800000 */
[----:B------:R-:W-:Y:S01]  /*16d10*/  BPT.TRAP 0x1 ;  /* 0x000000040000795c */ /* 0x000fe20000300000 */
.L_x_358:
[----:B------:R-:W2:Y:S01]  /*16d20*/  LDL.LU R7, [R1+0x14] ;  /* 0x0000140001077983 */ /* 0x000ea20000300800 */
[----:B------:R-:W-:Y:S02]  /*16d30*/  VIADD R2, R0, 0x38840 ;  /* 0x0003884000027836 */ /* 0x000fe40000000000 */
[C---:B0-----:R-:W-:Y:S02]  /*16d40*/  VIADD R3, R19.reuse, 0x1 ;  /* 0x0000000113037836 */ /* 0x041fe40000000000 */
[----:B------:R-:W-:-:S03]  /*16d50*/  IMAD R6, R19, 0x8, R2 ;  /* 0x0000000813067824 */ /* 0x000fc600078e0202 */
[----:B------:R-:W-:-:S04]  /*16d60*/  ISETP.NE.AND P1, PT, R3, 0x2, PT ;  /* 0x000000020300780c */ /* 0x000fc80003f25270 */
[----:B------:R-:W-:Y:S02]  /*16d70*/  SEL R4, RZ, 0x1, P1 ;  /* 0x00000001ff047807 */ /* 0x000fe40000800000 */
[----:B------:R-:W-:Y:S02]  /*16d80*/  SEL R3, R3, RZ, P1 ;  /* 0x000000ff03037207 */ /* 0x000fe40000800000 */
[C---:B--2---:R-:W-:Y:S02]  /*16d90*/  SHF.L.U32 R5, R7.reuse, 0x1f, RZ ;  /* 0x0000001f07057819 */ /* 0x044fe400000006ff */
[----:B------:R-:W-:Y:S01]  /*16da0*/  LOP3.LUT R4, R7, R4, RZ, 0x3c, !PT ;  /* 0x0000000407047212 */ /* 0x000fe200078e3cff */
[----:B------:R-:W-:Y:S01]  /*16db0*/  IMAD R7, R3, 0x8, R2 ;  /* 0x0000000803077824 */ /* 0x000fe200078e0202 */
[----:B------:R-:W0:Y:S02]  /*16dc0*/  SYNCS.PHASECHK.TRANS64.TRYWAIT P0, [R6+URZ], R5 ;  /* 0x00000005060075a7 */ /* 0x000e24000800017f */
[----:B------:R-:W-:Y:S01]  /*16dd0*/  SHF.L.U32 R2, R4, 0x1f, RZ ;  /* 0x0000001f04027819 */ /* 0x000fe200000006ff */
[----:B0-----:R-:W-:Y:S06]  /*16de0*/  @!P0 BRA `(.L_x_359) ;  /* 0x0000001c00e08947 */ /* 0x001fec0003800000 */
.L_x_430:
[----:B------:R-:W1:Y:S02]  /*16df0*/  SYNCS.PHASECHK.TRANS64.TRYWAIT P0, [R7+URZ], R2 ;  /* 0x00000002070075a7 */ /* 0x000e64000800017f */
[----:B-1----:R-:W-:Y:S05]  /*16e00*/  @!P0 BRA `(.L_x_360) ;  /* 0x0000001c00ec8947 */ /* 0x002fea0003800000 */
.L_x_431:
[----:B------:R-:W-:Y:S05]  /*16e10*/  @!P2 BRA `(.L_x_361) ;  /* 0x000000000004a947 */ /* 0x000fea0003800000 */
[----:B------:R-:W-:Y:S01]  /*16e20*/  BPT.TRAP 0x1 ;  /* 0x000000040000795c */ /* 0x000fe20000300000 */
.L_x_361:
[----:B------:R-:W-:-:S04]  /*16e30*/  VIADD R0, R0, 0x38860 ;  /* 0x0003886000007836 */ /* 0x000fc80000000000 */
[----:B------:R-:W-:-:S04]  /*16e40*/  IMAD R4, R19, 0x8, R0 ;  /* 0x0000000813047824 */ /* 0x000fc800078e0200 */
[----:B------:R-:W2:Y:S02]  /*16e50*/  SYNCS.PHASECHK.TRANS64.TRYWAIT P0, [R4+URZ], R5 ;  /* 0x00000005040075a7 */ /* 0x000ea4000800017f */
[----:B--2---:R-:W-:Y:S05]  /*16e60*/  @!P0 BRA `(.L_x_362) ;  /* 0x0000001c00e88947 */ /* 0x004fea0003800000 */
.L_x_432:
[----:B------:R-:W-:-:S07]  /*16e70*/  IMAD R3, R3, 0x8, R0 ;  /* 0x0000000803037824 */ /* 0x000fce00078e0200 */
.L_x_363:
[----:B---3--:R3:W4:Y:S02]  /*16e80*/  SYNCS.PHASECHK.TRANS64.TRYWAIT P0, [R3+URZ], R2 ;  /* 0x00000002030075a7 */ /* 0x008724000800017f */
[----:B----4-:R-:W-:Y:S05]  /*16e90*/  @!P0 NANOSLEEP.SYNCS 0x989680 ;  /* 0x009896800000895d */ /* 0x010fea0003900000 */
[----:B------:R-:W4:Y:S02]  /*16ea0*/  @!P0 SYNCS.PHASECHK.TRANS64 P0, [R3+URZ], R2 ;  /* 0x00000002030085a7 */ /* 0x000f24000800007f */
[----:B----4-:R-:W-:Y:S05]  /*16eb0*/  @!P0 BRA `(.L_x_363) ;  /* 0xfffffffc00f08947 */ /* 0x010fea000383ffff */
.L_x_356:
[----:B------:R-:W-:Y:S05]  /*16ec0*/  BSYNC B0 ;  /* 0x0000000000007941 */ /* 0x000fea0003800000 */
.L_x_355:
[----:B------:R-:W-:Y:S05]  /*16ed0*/  EXIT ;  /* 0x000000000000794d */ /* 0x000fea0003800000 */
.L_x_189:
[----:B0-----:R0:W1:Y:S02]  /*16ee0*/  SYNCS.PHASECHK.TRANS64.TRYWAIT P1, [R5+URZ+0x38800], R0 ;  /* 0x03880000050075a7 */ /* 0x001064000802017f */
[----:B-1----:R-:W-:Y:S05]  /*16ef0*/  @!P1 NANOSLEEP.SYNCS 0x989680 ;  /* 0x009896800000995d */ /* 0x002fea0003900000 */
[----:B------:R-:W1:Y:S02]  /*16f00*/  @!P1 SYNCS.PHASECHK.TRANS64 P1, [R5+URZ+0x38800], R0 ;  /* 0x03880000050095a7 */ /* 0x000e64000802007f */
[----:B-1----:R-:W-:Y:S05]  /*16f10*/  @!P1 BRA `(.L_x_189) ;  /* 0xfffffffc00f09947 */ /* 0x002fea000383ffff */
[----:B------:R-:W-:Y:S05]  /*16f20*/  BRA `(.L_x_364) ;  /* 0xfffffeb000547947 */ /* 0x000fea000383ffff */
.L_x_193:
[----:B-1----:R1:W2:Y:S02]  /*16f30*/  SYNCS.PHASECHK.TRANS64.TRYWAIT P2, [R0+URZ+0x38830], R3 ;  /* 0x03883003000075a7 */ /* 0x0022a4000804017f */
[----:B--2---:R-:W-:Y:S05]  /*16f40*/  @!P2 NANOSLEEP.SYNCS 0x989680 ;  /* 0x009896800000a95d */ /* 0x004fea0003900000 */
[----:B------:R-:W2:Y:S02]  /*16f50*/  @!P2 SYNCS.PHASECHK.TRANS64 P2, [R0+URZ+0x38830], R3 ;  /* 0x038830030000a5a7 */ /* 0x000ea4000804007f */
[----:B--2---:R-:W-:Y:S05]  /*16f60*/  @!P2 BRA `(.L_x_193) ;  /* 0xfffffffc00f0a947 */ /* 0x004fea000383ffff */
[----:B------:R-:W-:Y:S05]  /*16f70*/  BRA `(.L_x_192) ;  /* 0xfffffeb0007c7947 */ /* 0x000fea000383ffff */
.L_x_198:
[----:B-1----:R-:W-:-:S04]  /*16f80*/  IMAD.U32 R4, RZ, RZ, UR60 ;  /* 0x0000003cff047e24 */ /* 0x002fc8000f8e00ff */
[----:B------:R1:W2:Y:S03]  /*16f90*/  SYNCS.PHASECHK.TRANS64.TRYWAIT P2, [R4+URZ+0x38830], R3 ;  /* 0x03883003040075a7 */ /* 0x0002a6000804017f */
[----:B--2---:R-:W-:Y:S05]  /*16fa0*/  @!P2 NANOSLEEP.SYNCS 0x989680 ;  /* 0x009896800000a95d */ /* 0x004fea0003900000 */
[----:B------:R-:W2:Y:S02]  /*16fb0*/  @!P2 SYNCS.PHASECHK.TRANS64 P2, [R4+URZ+0x38830], R3 ;  /* 0x038830030400a5a7 */ /* 0x000ea4000804007f */
[----:B--2---:R-:W-:Y:S05]  /*16fc0*/  @!P2 BRA `(.L_x_198) ;  /* 0xfffffffc00eca947 */ /* 0x004fea000383ffff */
[----:B------:R-:W-:Y:S05]  /*16fd0*/  BRA `(.L_x_197) ;  /* 0xfffffeec00fc7947 */ /* 0x000fea000383ffff */
.L_x_202:
[----:B-1----:R1:W2:Y:S02]  /*16fe0*/  SYNCS.PHASECHK.TRANS64.TRYWAIT P2, [R21+URZ+0x38850], R0 ;  /* 0x03885000150075a7 */ /* 0x0022a4000804017f */
[----:B--2---:R-:W-:Y:S05]  /*16ff0*/  @!P2 NANOSLEEP.SYNCS 0x989680 ;  /* 0x009896800000a95d */ /* 0x004fea0003900000 */
[----:B------:R-:W2:Y:S02]  /*17000*/  @!P2 SYNCS.PHASECHK.TRANS64 P2, [R21+URZ+0x38850], R0 ;  /* 0x038850001500a5a7 */ /* 0x000ea4000804007f */
[----:B--2---:R-:W-:Y:S05]  /*17010*/  @!P2 BRA `(.L_x_202) ;  /* 0xfffffffc00f0a947 */ /* 0x004fea000383ffff */
[----:B------:R-:W-:Y:S05]  /*17020*/  BRA `(.L_x_201) ;  /* 0xffffff1800387947 */ /* 0x000fea000383ffff */
.L_x_207:
[----:B-1----:R1:W2:Y:S02]  /*17030*/  SYNCS.PHASECHK.TRANS64.TRYWAIT P0, [R0+URZ+0x38850], R7 ;  /* 0x03885007000075a7 */ /* 0x0022a4000800017f */
[----:B--2---:R-:W-:Y:S05]  /*17040*/  @!P0 NANOSLEEP.SYNCS 0x989680 ;  /* 0x009896800000895d */ /* 0x004fea0003900000 */
[----:B------:R-:W2:Y:S02]  /*17050*/  @!P0 SYNCS.PHASECHK.TRANS64 P0, [R0+URZ+0x38850], R7 ;  /* 0x03885007000085a7 */ /* 0x000ea4000800007f */
[----:B--2---:R-:W-:Y:S05]  /*17060*/  @!P0 BRA `(.L_x_207) ;  /* 0xfffffffc00f08947 */ /* 0x004fea000383ffff */
[----:B------:R-:W-:Y:S05]  /*17070*/  BRA `(.L_x_206) ;  /* 0xffffff3000307947 */ /* 0x000fea000383ffff */
.L_x_252:
[----:B------:R-:W2:Y:S01]  /*17080*/  S2R R4, SR_TID.X ;  /* 0x0000000000047919 */ /* 0x000ea20000002100 */
[----:B------:R-:W-:Y:S01]  /*17090*/  BSSY B0, `(.L_x_365) ;  /* 0x000000a000007945 */ /* 0x000fe20003800000 */
[----:B------:R-:W-:Y:S02]  /*170a0*/  IMAD.MOV.U32 R12, RZ, RZ, RZ ;  /* 0x000000ffff0c7224 */ /* 0x000fe400078e00ff */
[----:B0-----:R-:W-:Y:S02]  /*170b0*/  IMAD.MOV.U32 R11, RZ, RZ, 0x1f ;  /* 0x0000001fff0b7424 */ /* 0x001fe400078e00ff */
[----:B------:R-:W-:Y:S01]  /*170c0*/  IMAD.MOV.U32 R15, RZ, RZ, -0x1 ;  /* 0xffffffffff0f7424 */ /* 0x000fe200078e00ff */
[----:B--2---:R-:W-:-:S04]  /*170d0*/  SHF.R.U32.HI R4, RZ, 0x5, R4 ;  /* 0x00000005ff047819 */ /* 0x004fc80000011604 */
[----:B------:R-:W-:-:S05]  /*170e0*/  LOP3.LUT R4, R4, 0x3, RZ, 0xc0, !PT ;  /* 0x0000000304047812 */ /* 0x000fca00078ec0ff */
[----:B------:R-:W-:-:S07]  /*170f0*/  IMAD.MOV.U32 R13, RZ, RZ, R4 ;  /* 0x000000ffff0d7224 */ /* 0x000fce00078e0004 */
[----:B-1----:R-:W-:Y:S05]  /*17100*/  WARPSYNC.COLLECTIVE R15, `(.L_x_366) ;  /* 0x000000000f087348 */ /* 0x002fea0003c00000 */
[----:B------:R0:W2:Y:S02]  /*17110*/  SHFL.IDX P6, R14, R13, R12, R11 ;  /* 0x0000000c0d0e7389 */ /* 0x0000a400000c000b */
[----:B012---:R-:W-:Y:S01]  /*17120*/  ENDCOLLECTIVE ;  /* 0x000000000000791b */ /* 0x007fe20003800000 */
.L_x_366:
[----:B------:R-:W-:Y:S05]  /*17130*/  BSYNC B0 ;  /* 0x0000000000007941 */ /* 0x000fea0003800000 */
.L_x_365:
[----:B------:R-:W-:Y:S05]  /*17140*/  BRA `(.L_x_367) ;  /* 0xffffffa400847947 */ /* 0x000fea000383ffff */
.L_x_254:
[----:B------:R-:W-:Y:S01]  /*17150*/  BSSY B0, `(.L_x_368) ;  /* 0x0000006000007945 */ /* 0x000fe20003800000 */
[----:B------:R-:W-:-:S07]  /*17160*/  IMAD.MOV.U32 R15, RZ, RZ, -0x1 ;  /* 0xffffffffff0f7424 */ /* 0x000fce00078e00ff */
[----:B01--4-:R-:W-:Y:S05]  /*17170*/  WARPSYNC.COLLECTIVE R15, `(.L_x_369) ;  /* 0x000000000f0c7348 */ /* 0x013fea0003c00000 */
[----:B------:R-:W-:Y:S02]  /*17180*/  ELECT P6, UR62, PT ;  /* 0x00000000003e782f */ /* 0x000fe400038c0000 */
[----:B------:R-:W-:Y:S01]  /*17190*/  MOV R14, UR62 ;  /* 0x0000003e000e7c02 */ /* 0x000fe20008000f00 */
[----:B01--4-:R-:W-:Y:S10]  /*171a0*/  ENDCOLLECTIVE ;  /* 0x000000000000791b */ /* 0x013ff40003800000 */
.L_x_369:
[----:B------:R-:W-:Y:S05]  /*171b0*/  BSYNC B0 ;  /* 0x0000000000007941 */ /* 0x000fea0003800000 */
.L_x_368:
[----:B------:R-:W-:Y:S05]  /*171c0*/  BRA `(.L_x_370) ;  /* 0xffffffa400887947 */ /* 0x000fea000383ffff */
.L_x_256:
[----:B--2---:R2:W3:Y:S02]  /*171d0*/  SYNCS.PHASECHK.TRANS64.TRYWAIT P0, [R0+URZ+0x38840], R2 ;  /* 0x03884002000075a7 */ /* 0x0044e4000800017f */
[----:B---3--:R-:W-:Y:S05]  /*171e0*/  @!P0 NANOSLEEP.SYNCS 0x989680 ;  /* 0x009896800000895d */ /* 0x008fea0003900000 */
[----:B------:R-:W3:Y:S02]  /*171f0*/  @!P0 SYNCS.PHASECHK.TRANS64 P0, [R0+URZ+0x38840], R2 ;  /* 0x03884002000085a7 */ /* 0x000ee4000800007f */
[----:B---3--:R-:W-:Y:S05]  /*17200*/  @!P0 BRA `(.L_x_256) ;  /* 0xfffffffc00f08947 */ /* 0x008fea000383ffff */
[----:B------:R-:W-:Y:S05]  /*17210*/  BRA `(.L_x_371) ;  /* 0xffffffa400ec7947 */ /* 0x000fea000383ffff */
.L_x_260:
[----:B------:R-:W2:Y:S01]  /*17220*/  LDL.LU R11, [R1+0x40] ;  /* 0x00004000010b7983 */ /* 0x000ea20000300800 */
[----:B------:R-:W-:Y:S02]  /*17230*/  IMAD.MOV.U32 R13, RZ, RZ, R3 ;  /* 0x000000ffff0d7224 */ /* 0x000fe400078e0003 */
[----:B------:R-:W-:Y:S01]  /*17240*/  IMAD.MOV.U32 R12, RZ, RZ, RZ ;  /* 0x000000ffff0c7224 */ /* 0x000fe200078e00ff */
[----:B------:R-:W0:Y:S01]  /*17250*/  S2R R7, SR_TID.X ;  /* 0x0000000000077919 */ /* 0x000e220000002100 */
[----:B------:R-:W-:Y:S01]  /*17260*/  IMAD.MOV.U32 R15, RZ, RZ, -0x1 ;  /* 0xffffffffff0f7424 */ /* 0x000fe200078e00ff */
[----:B0-----:R-:W-:-:S04]  /*17270*/  LOP3.LUT R7, R7, 0x7f, RZ, 0xc0, !PT ;  /* 0x0000007f07077812 */ /* 0x001fc800078ec0ff */
[----:B------:R-:W-:-:S05]  /*17280*/  SHF.R.U32.HI R0, RZ, 0x3, R7 ;  /* 0x00000003ff007819 */ /* 0x000fca0000011607 */
[----:B------:R-:W-:-:S04]  /*17290*/  IMAD.IADD R0, R0, 0x1, R5 ;  /* 0x0000000100007824 */ /* 0x000fc800078e0205 */
[----:B------:R-:W-:Y:S02]  /*172a0*/  VIADD R5, R0, 0x10 ;  /* 0x0000001000057836 */ /* 0x000fe40000000000 */
[----:B--2---:R-:W-:Y:S02]  /*172b0*/  IMAD R2, R11, R8, RZ ;  /* 0x000000080b027224 */ /* 0x004fe400078e02ff */
[----:B------:R-:W-:-:S03]  /*172c0*/  IMAD.MOV.U32 R11, RZ, RZ, 0x181f ;  /* 0x0000181fff0b7424 */ /* 0x000fc600078e00ff */
[----:B------:R-:W-:-:S13]  /*172d0*/  ISETP.GE.AND P5, PT, R0, R2, PT ;  /* 0x000000020000720c */ /* 0x000fda0003fa6270 */
[----:B-----5:R-:W-:Y:S05]  /*172e0*/  WARPSYNC.COLLECTIVE R15, `(.L_x_372) ;  /* 0x000000000f087348 */ /* 0x020fea0003c00000 */
[----:B------:R0:W1:Y:S02]  /*172f0*/  SHFL.IDX P6, R14, R13, R12, R11 ;  /* 0x0000000c0d0e7389 */ /* 0x00006400000c000b */
[----:B01---5:R-:W-:Y:S01]  /*17300*/  ENDCOLLECTIVE ;  /* 0x000000000000791b */ /* 0x023fe20003800000 */
.L_x_372:
[----:B------:R-:W-:Y:S02]  /*17310*/  IMAD.MOV.U32 R13, RZ, RZ, R4 ;  /* 0x000000ffff0d7224 */ /* 0x000fe400078e0004 */
[----:B------:R-:W-:-:S07]  /*17320*/  IMAD.MOV.U32 R6, RZ, RZ, R14 ;  /* 0x000000ffff067224 */ /* 0x000fce00078e000e */
[----:B------:R-:W-:Y:S05]  /*17330*/  WARPSYNC.COLLECTIVE R15, `(.L_x_373) ;  /* 0x000000000f087348 */ /* 0x000fea0003c00000 */
[----:B------:R0:W1:Y:S02]  /*17340*/  SHFL.IDX P6, R14, R13, R12, R11 ;  /* 0x0000000c0d0e7389 */ /* 0x00006400000c000b */
[----:B01----:R-:W-:Y:S01]  /*17350*/  ENDCOLLECTIVE ;  /* 0x000000000000791b */ /* 0x003fe20003800000 */
.L_x_373:
[----:B------:R-:W-:Y:S01]  /*17360*/  ULDC.64 UR4, c[0x0][0x208] ;  /* 0x0000820000047ab9 */ /* 0x000fe20000000a00 */
[----:B------:R-:W-:Y:S02]  /*17370*/  IMAD.MOV.U32 R13, RZ, RZ, R3 ;  /* 0x000000ffff0d7224 */ /* 0x000fe400078e0003 */
[----:B------:R-:W-:Y:S02]  /*17380*/  IMAD.MOV.U32 R12, RZ, RZ, 0x1 ;  /* 0x00000001ff0c7424 */ /* 0x000fe400078e00ff */
[----:B------:R-:W-:-:S05]  /*17390*/  IMAD.MOV.U32 R7, RZ, RZ, R14 ;  /* 0x000000ffff077224 */ /* 0x000fca00078e000e */
[----:B------:R-:W-:-:S05]  /*173a0*/  @!P5 LEA R7, P4, R10, R7, 0x1 ;  /* 0x000000070a07d211 */ /* 0x000fca00078808ff */
[----:B------:R-:W-:-:S05]  /*173b0*/  @!P5 IMAD.X R6, RZ, RZ, R6, P4 ;  /* 0x000000ffff06d224 */ /* 0x000fca00020e0606 */
[----:B------:R-:W-:-:S04]  /*173c0*/  @!P5 LOP3.LUT R7, R7, R6, RZ, 0x3c, !PT ;  /* 0x000000060707d212 */ /* 0x000fc800078e3cff */
[----:B------:R-:W-:-:S04]  /*173d0*/  @!P5 LOP3.LUT R6, R7, R6, RZ, 0x3c, !PT ;  /* 0x000000060706d212 */ /* 0x000fc800078e3cff */
[----:B------:R-:W-:-:S05]  /*173e0*/  @!P5 LOP3.LUT R7, R7, R6, RZ, 0x3c, !PT ;  /* 0x000000060707d212 */ /* 0x000fca00078e3cff */
        /* <DEDUP_REMOVED lines=11> */
.L_x_374:
[----:B------:R-:W-:Y:S02]  /*174a0*/  IMAD.MOV.U32 R13, RZ, RZ, R4 ;  /* 0x000000ffff0d7224 */ /* 0x000fe400078e0004 */
[----:B------:R-:W-:-:S07]  /*174b0*/  IMAD.MOV.U32 R6, RZ, RZ, R14 ;  /* 0x000000ffff067224 */ /* 0x000fce00078e000e */
[----:B------:R-:W-:Y:S05]  /*174c0*/  WARPSYNC.COLLECTIVE R15, `(.L_x_375) ;  /* 0x000000000f087348 */ /* 0x000fea0003c00000 */
[----:B------:R0:W1:Y:S02]  /*174d0*/  SHFL.IDX P6, R14, R13, R12, R11 ;  /* 0x0000000c0d0e7389 */ /* 0x00006400000c000b */
[----:B01----:R-:W-:Y:S01]  /*174e0*/  ENDCOLLECTIVE ;  /* 0x000000000000791b */ /* 0x003fe20003800000 */
.L_x_375:
[----:B------:R-:W-:Y:S01]  /*174f0*/  ULDC.64 UR4, c[0x0][0x208] ;  /* 0x0000820000047ab9 */ /* 0x000fe20000000a00 */
[----:B------:R-:W-:Y:S02]  /*17500*/  IMAD.MOV.U32 R13, RZ, RZ, R3 ;  /* 0x000000ffff0d7224 */ /* 0x000fe400078e0003 */
[----:B------:R-:W-:Y:S02]  /*17510*/  IMAD.MOV.U32 R12, RZ, RZ, 0x2 ;  /* 0x00000002ff0c7424 */ /* 0x000fe400078e00ff */
[----:B------:R-:W-:-:S05]  /*17520*/  IMAD.MOV.U32 R5, RZ, RZ, R14 ;  /* 0x000000ffff057224 */ /* 0x000fca00078e000e */
[----:B------:R-:W-:-:S05]  /*17530*/  @!P5 LEA R5, P4, R10, R5, 0x1 ;  /* 0x000000050a05d211 */ /* 0x000fca00078808ff */
[----:B------:R-:W-:-:S04]  /*17540*/  @!P5 IMAD.X R6, RZ, RZ, R6, P4 ;  /* 0x000000ffff06d224 */ /* 0x000fc800020e0606 */
[----:B------:R-:W-:Y:S02]  /*17550*/  @!P5 IMAD.MOV.U32 R7, RZ, RZ, R6 ;  /* 0x000000ffff07d224 */ /* 0x000fe400078e0006 */
[----:B------:R-:W-:Y:S02]  /*17560*/  @!P5 IMAD.MOV.U32 R6, RZ, RZ, R5 ;  /* 0x000000ffff06d224 */ /* 0x000fe400078e0005 */
[----:B------:R-:W-:-:S03]  /*17570*/  VIADD R5, R0, 0x20 ;  /* 0x0000002000057836 */ /* 0x000fc60000000000 */
        /* <DEDUP_REMOVED lines=11> */
.L_x_376:
[----:B------:R-:W-:Y:S02]  /*17630*/  IMAD.MOV.U32 R13, RZ, RZ, R4 ;  /* 0x000000ffff0d7224 */ /* 0x000fe400078e0004 */
[----:B------:R-:W-:-:S07]  /*17640*/  IMAD.MOV.U32 R6, RZ, RZ, R14 ;  /* 0x000000ffff067224 */ /* 0x000fce00078e000e */
[----:B------:R-:W-:Y:S05]  /*17650*/  WARPSYNC.COLLECTIVE R15, `(.L_x_377) ;  /* 0x000000000f087348 */ /* 0x000fea0003c00000 */
[----:B------:R0:W1:Y:S02]  /*17660*/  SHFL.IDX P6, R14, R13, R12, R11 ;  /* 0x0000000c0d0e7389 */ /* 0x00006400000c000b */
[----:B01----:R-:W-:Y:S01]  /*17670*/  ENDCOLLECTIVE ;  /* 0x000000000000791b */ /* 0x003fe20003800000 */
.L_x_377:
        /* <DEDUP_REMOVED lines=20> */
.L_x_378:
[----:B------:R-:W-:Y:S02]  /*177c0*/  IMAD.MOV.U32 R13, RZ, RZ, R4 ;  /* 0x000000ffff0d7224 */ /* 0x000fe400078e0004 */
[----:B------:R-:W-:-:S07]  /*177d0*/  IMAD.MOV.U32 R6, RZ, RZ, R14 ;  /* 0x000000ffff067224 */ /* 0x000fce00078e000e */
[----:B------:R-:W-:Y:S05]  /*177e0*/  WARPSYNC.COLLECTIVE R15, `(.L_x_379) ;  /* 0x000000000f087348 */ /* 0x000fea0003c00000 */
[----:B------:R0:W1:Y:S02]  /*177f0*/  SHFL.IDX P6, R14, R13, R12, R11 ;  /* 0x0000000c0d0e7389 */ /* 0x00006400000c000b */
[----:B01----:R-:W-:Y:S01]  /*17800*/  ENDCOLLECTIVE ;  /* 0x000000000000791b */ /* 0x003fe20003800000 */
.L_x_379:
        /* <DEDUP_REMOVED lines=20> */
.L_x_380:
[----:B------:R-:W-:Y:S02]  /*17950*/  IMAD.MOV.U32 R13, RZ, RZ, R4 ;  /* 0x000000ffff0d7224 */ /* 0x000fe400078e0004 */
[----:B------:R-:W-:-:S07]  /*17960*/  IMAD.MOV.U32 R6, RZ, RZ, R14 ;  /* 0x000000ffff067224 */ /* 0x000fce00078e000e */
[----:B------:R-:W-:Y:S05]  /*17970*/  WARPSYNC.COLLECTIVE R15, `(.L_x_381) ;  /* 0x000000000f087348 */ /* 0x000fea0003c00000 */
[----:B------:R0:W1:Y:S02]  /*17980*/  SHFL.IDX P6, R14, R13, R12, R11 ;  /* 0x0000000c0d0e7389 */ /* 0x00006400000c000b */
[----:B01----:R-:W-:Y:S01]  /*17990*/  ENDCOLLECTIVE ;  /* 0x000000000000791b */ /* 0x003fe20003800000 */
.L_x_381:
        /* <DEDUP_REMOVED lines=20> */
.L_x_382:
[----:B------:R-:W-:Y:S02]  /*17ae0*/  IMAD.MOV.U32 R13, RZ, RZ, R4 ;  /* 0x000000ffff0d7224 */ /* 0x000fe400078e0004 */
[----:B------:R-:W-:-:S07]  /*17af0*/  IMAD.MOV.U32 R6, RZ, RZ, R14 ;  /* 0x000000ffff067224 */ /* 0x000fce00078e000e */
[----:B------:R-:W-:Y:S05]  /*17b00*/  WARPSYNC.COLLECTIVE R15, `(.L_x_383) ;  /* 0x000000000f087348 */ /* 0x000fea0003c00000 */
[----:B------:R0:W1:Y:S02]  /*17b10*/  SHFL.IDX P6, R14, R13, R12, R11 ;  /* 0x0000000c0d0e7389 */ /* 0x00006400000c000b */
[----:B01----:R-:W-:Y:S01]  /*17b20*/  ENDCOLLECTIVE ;  /* 0x000000000000791b */ /* 0x003fe20003800000 */
.L_x_383:
[----:B------:R-:W-:Y:S01]  /*17b30*/  ULDC.64 UR4, c[0x0][0x208] ;  /* 0x0000820000047ab9 */ /* 0x000fe20000000a00 */
[----:B------:R-:W-:Y:S02]  /*17b40*/  IMAD.MOV.U32 R13, RZ, RZ, R3 ;  /* 0x000000ffff0d7224 */ /* 0x000fe400078e0003 */
[----:B------:R-:W-:Y:S02]  /*17b50*/  IMAD.MOV.U32 R12, RZ, RZ, 0x6 ;  /* 0x00000006ff0c7424 */ /* 0x000fe400078e00ff */
[----:B------:R-:W-:-:S05]  /*17b60*/  IMAD.MOV.U32 R5, RZ, RZ, R14 ;  /* 0x000000ffff057224 */ /* 0x000fca00078e000e */
[----:B------:R-:W-:-:S05]  /*17b70*/  @!P5 LEA R5, P4, R10, R5, 0x1 ;  /* 0x000000050a05d211 */ /* 0x000fca00078808ff */
[----:B------:R-:W-:-:S04]  /*17b80*/  @!P5 IMAD.X R6, RZ, RZ, R6, P4 ;  /* 0x000000ffff06d224 */ /* 0x000fc800020e0606 */
[----:B------:R-:W-:Y:S02]  /*17b90*/  @!P5 IMAD.MOV.U32 R7, RZ, RZ, R6 ;  /* 0x000000ffff07d224 */ /* 0x000fe400078e0006 */
[----:B------:R-:W-:-:S05]  /*17ba0*/  @!P5 IMAD.MOV.U32 R6, RZ, RZ, R5 ;  /* 0x000000ffff06d224 */ /* 0x000fca00078e0005 */
        /* <DEDUP_REMOVED lines=10> */
.L_x_384:
[----:B------:R-:W-:-:S05]  /*17c50*/  VIADD R7, R0, 0x60 ;  /* 0x0000006000077836 */ /* 0x000fca0000000000 */
[----:B------:R-:W-:Y:S01]  /*17c60*/  ISETP.GE.AND P5, PT, R7, R2, PT ;  /* 0x000000020700720c */ /* 0x000fe20003fa6270 */
[----:B------:R-:W-:Y:S02]  /*17c70*/  IMAD.MOV.U32 R13, RZ, RZ, R4 ;  /* 0x000000ffff0d7224 */ /* 0x000fe400078e0004 */
[----:B------:R-:W-:-:S10]  /*17c80*/  IMAD.MOV.U32 R8, RZ, RZ, R14 ;  /* 0x000000ffff087224 */ /* 0x000fd400078e000e */
[----:B------:R-:W-:Y:S05]  /*17c90*/  WARPSYNC.COLLECTIVE R15, `(.L_x_385) ;  /* 0x000000000f087348 */ /* 0x000fea0003c00000 */
[----:B------:R0:W1:Y:S02]  /*17ca0*/  SHFL.IDX P6, R14, R13, R12, R11 ;  /* 0x0000000c0d0e7389 */ /* 0x00006400000c000b */
[----:B01----:R-:W-:Y:S01]  /*17cb0*/  ENDCOLLECTIVE ;  /* 0x000000000000791b */ /* 0x003fe20003800000 */
.L_x_385:
        /* <DEDUP_REMOVED lines=18> */
.L_x_386:
[----:B------:R-:W-:Y:S02]  /*17de0*/  IMAD.MOV.U32 R13, RZ, RZ, R4 ;  /* 0x000000ffff0d7224 */ /* 0x000fe400078e0004 */
[----:B------:R-:W-:-:S07]  /*17df0*/  IMAD.MOV.U32 R5, RZ, RZ, R14 ;  /* 0x000000ffff057224 */ /* 0x000fce00078e000e */
[----:B------:R-:W-:Y:S05]  /*17e00*/  WARPSYNC.COLLECTIVE R15, `(.L_x_387) ;  /* 0x000000000f087348 */ /* 0x000fea0003c00000 */
[----:B------:R0:W1:Y:S02]  /*17e10*/  SHFL.IDX P6, R14, R13, R12, R11 ;  /* 0x0000000c0d0e7389 */ /* 0x00006400000c000b */
[----:B01----:R-:W-:Y:S01]  /*17e20*/  ENDCOLLECTIVE ;  /* 0x000000000000791b */ /* 0x003fe20003800000 */
.L_x_387:
[----:B------:R-:W-:Y:S01]  /*17e30*/  IMAD.MOV.U32 R3, RZ, RZ, R14 ;  /* 0x000000ffff037224 */ /* 0x000fe200078e000e */
[----:B------:R-:W-:Y:S06]  /*17e40*/  BRA `(.L_x_388) ;  /* 0xffffffa800b87947 */ /* 0x000fec000383ffff */
.L_x_265:
[----:B0-----:R0:W3:Y:S02]  /*17e50*/  SYNCS.PHASECHK.TRANS64.TRYWAIT P0, [R18+URZ+0x38820], R0 ;  /* 0x03882000120075a7 */ /* 0x0010e4000800017f */
[----:B---3--:R-:W-:Y:S05]  /*17e60*/  @!P0 NANOSLEEP.SYNCS 0x989680 ;  /* 0x009896800000895d */ /* 0x008fea0003900000 */
[----:B------:R-:W3:Y:S02]  /*17e70*/  @!P0 SYNCS.PHASECHK.TRANS64 P0, [R18+URZ+0x38820], R0 ;  /* 0x03882000120085a7 */ /* 0x000ee4000800007f */
[----:B---3--:R-:W-:Y:S05]  /*17e80*/  @!P0 BRA `(.L_x_265) ;  /* 0xfffffffc00f08947 */ /* 0x008fea000383ffff */
[----:B------:R-:W-:Y:S05]  /*17e90*/  BRA `(.L_x_389) ;  /* 0xffffffac00347947 */ /* 0x000fea000383ffff */
.L_x_274:
[----:B-1----:R1:W2:Y:S02]  /*17ea0*/  SYNCS.PHASECHK.TRANS64.TRYWAIT P0, [R3+URZ+0x38840], R2 ;  /* 0x03884002030075a7 */ /* 0x0022a4000800017f */
[----:B--2---:R-:W-:Y:S05]  /*17eb0*/  @!P0 NANOSLEEP.SYNCS 0x989680 ;  /* 0x009896800000895d */ /* 0x004fea0003900000 */
[----:B------:R-:W2:Y:S02]  /*17ec0*/  @!P0 SYNCS.PHASECHK.TRANS64 P0, [R3+URZ+0x38840], R2 ;  /* 0x03884002030085a7 */ /* 0x000ea4000800007f */
[----:B--2---:R-:W-:Y:S05]  /*17ed0*/  @!P0 BRA `(.L_x_274) ;  /* 0xfffffffc00f08947 */ /* 0x004fea000383ffff */
[----:B------:R-:W-:Y:S05]  /*17ee0*/  BRA `(.L_x_390) ;  /* 0xffffffb000147947 */ /* 0x000fea000383ffff */
.L_x_282:
[----:B0-----:R0:W1:Y:S02]  /*17ef0*/  SYNCS.PHASECHK.TRANS64.TRYWAIT P0, [R3+URZ+0x60], R2 ;  /* 0x00006002030075a7 */ /* 0x001064000800017f */
[----:B-1----:R-:W-:Y:S05]  /*17f00*/  @!P0 NANOSLEEP.SYNCS 0x989680 ;  /* 0x009896800000895d */ /* 0x002fea0003900000 */
[----:B------:R-:W1:Y:S02]  /*17f10*/  @!P0 SYNCS.PHASECHK.TRANS64 P0, [R3+URZ+0x60], R2 ;  /* 0x00006002030085a7 */ /* 0x000e64000800007f */
[----:B-1----:R-:W-:Y:S05]  /*17f20*/  @!P0 BRA `(.L_x_282) ;  /* 0xfffffffc00f08947 */ /* 0x002fea000383ffff */
[----:B------:R-:W-:Y:S05]  /*17f30*/  BRA `(.L_x_391) ;  /* 0xffffffb400687947 */ /* 0x000fea000383ffff */
.L_x_293:
[----:B-1----:R1:W2:Y:S02]  /*17f40*/  SYNCS.PHASECHK.TRANS64.TRYWAIT P0, [R3+URZ+0x38840], R2 ;  /* 0x03884002030075a7 */ /* 0x0022a4000800017f */
[----:B--2---:R-:W-:Y:S05]  /*17f50*/  @!P0 NANOSLEEP.SYNCS 0x989680 ;  /* 0x009896800000895d */ /* 0x004fea0003900000 */
[----:B------:R-:W2:Y:S02]  /*17f60*/  @!P0 SYNCS.PHASECHK.TRANS64 P0, [R3+URZ+0x38840], R2 ;  /* 0x03884002030085a7 */ /* 0x000ea4000800007f */
[----:B--2---:R-:W-:Y:S05]  /*17f70*/  @!P0 BRA `(.L_x_293) ;  /* 0xfffffffc00f08947 */ /* 0x004fea000383ffff */
[----:B------:R-:W-:Y:S05]  /*17f80*/  BRA `(.L_x_392) ;  /* 0xffffffbc00747947 */ /* 0x000fea000383ffff */
.L_x_301:
[----:B0-----:R0:W1:Y:S02]  /*17f90*/  SYNCS.PHASECHK.TRANS64.TRYWAIT P0, [R2+URZ+0x60], R3 ;  /* 0x00006003020075a7 */ /* 0x001064000800017f */
[----:B-1----:R-:W-:Y:S05]  /*17fa0*/  @!P0 NANOSLEEP.SYNCS 0x989680 ;  /* 0x009896800000895d */ /* 0x002fea0003900000 */
[----:B------:R-:W1:Y:S02]  /*17fb0*/  @!P0 SYNCS.PHASECHK.TRANS64 P0, [R2+URZ+0x60], R3 ;  /* 0x00006003020085a7 */ /* 0x000e64000800007f */
[----:B-1----:R-:W-:Y:S05]  /*17fc0*/  @!P0 BRA `(.L_x_301) ;  /* 0xfffffffc00f08947 */ /* 0x002fea000383ffff */
[----:B------:R-:W-:Y:S05]  /*17fd0*/  BRA `(.L_x_393) ;  /* 0xffffffc000c87947 */ /* 0x000fea000383ffff */
.L_x_312:
[----:B--2---:R2:W3:Y:S02]  /*17fe0*/  SYNCS.PHASECHK.TRANS64.TRYWAIT P0, [R2+URZ+0x38840], R3 ;  /* 0x03884003020075a7 */ /* 0x0044e4000800017f */
[----:B---3--:R-:W-:Y:S05]  /*17ff0*/  @!P0 NANOSLEEP.SYNCS 0x989680 ;  /* 0x009896800000895d */ /* 0x008fea0003900000 */
[----:B------:R-:W3:Y:S02]  /*18000*/  @!P0 SYNCS.PHASECHK.TRANS64 P0, [R2+URZ+0x38840], R3 ;  /* 0x03884003020085a7 */ /* 0x000ee4000800007f */
[----:B---3--:R-:W-:Y:S05]  /*18010*/  @!P0 BRA `(.L_x_312) ;  /* 0xfffffffc00f08947 */ /* 0x008fea000383ffff */
[----:B------:R-:W-:Y:S05]  /*18020*/  BRA `(.L_x_394) ;  /* 0xffffffc800a47947 */ /* 0x000fea000383ffff */
.L_x_320:
[----:B0-----:R0:W1:Y:S02]  /*18030*/  SYNCS.PHASECHK.TRANS64.TRYWAIT P0, [R2+URZ+0x60], R5 ;  /* 0x00006005020075a7 */ /* 0x001064000800017f */
[----:B-1----:R-:W-:Y:S05]  /*18040*/  @!P0 NANOSLEEP.SYNCS 0x989680 ;  /* 0x009896800000895d */ /* 0x002fea0003900000 */
[----:B------:R-:W1:Y:S02]  /*18050*/  @!P0 SYNCS.PHASECHK.TRANS64 P0, [R2+URZ+0x60], R5 ;  /* 0x00006005020085a7 */ /* 0x000e64000800007f */
[----:B-1----:R-:W-:Y:S05]  /*18060*/  @!P0 BRA `(.L_x_320) ;  /* 0xfffffffc00f08947 */ /* 0x002fea000383ffff */
[----:B------:R-:W-:Y:S05]  /*18070*/  BRA `(.L_x_395) ;  /* 0xffffffcc00f87947 */ /* 0x000fea000383ffff */
.L_x_333:
[----:B--2---:R2:W3:Y:S02]  /*18080*/  SYNCS.PHASECHK.TRANS64.TRYWAIT P0, [R0+URZ+0x38860], R2 ;  /* 0x03886002000075a7 */ /* 0x0044e4000800017f */
[----:B---3--:R-:W-:Y:S05]  /*18090*/  @!P0 NANOSLEEP.SYNCS 0x989680 ;  /* 0x009896800000895d */ /* 0x008fea0003900000 */
[----:B------:R-:W3:Y:S02]  /*180a0*/  @!P0 SYNCS.PHASECHK.TRANS64 P0, [R0+URZ+0x38860], R2 ;  /* 0x03886002000085a7 */ /* 0x000ee4000800007f */
[----:B---3--:R-:W-:Y:S05]  /*180b0*/  @!P0 BRA `(.L_x_333) ;  /* 0xfffffffc00f08947 */ /* 0x008fea000383ffff */
[----:B------:R-:W-:Y:S05]  /*180c0*/  BRA `(.L_x_396) ;  /* 0xffffffd400c07947 */ /* 0x000fea000383ffff */
.L_x_342:
[----:B------:R-:W4:Y:S01]  /*180d0*/  LDL R3, [R1] ;  /* 0x0000000001037983 */ /* 0x000f220000100800 */
[----:B------:R-:W-:Y:S01]  /*180e0*/  BSSY B0, `(.L_x_397) ;  /* 0x0000008000007945 */ /* 0x000fe20003800000 */
[----:B0-----:R-:W-:Y:S02]  /*180f0*/  IMAD.MOV.U32 R12, RZ, RZ, RZ ;  /* 0x000000ffff0c7224 */ /* 0x001fe400078e00ff */
[----:B------:R-:W-:Y:S02]  /*18100*/  IMAD.MOV.U32 R11, RZ, RZ, 0x1f ;  /* 0x0000001fff0b7424 */ /* 0x000fe400078e00ff */
[----:B------:R-:W-:Y:S02]  /*18110*/  IMAD.MOV.U32 R15, RZ, RZ, -0x1 ;  /* 0xffffffffff0f7424 */ /* 0x000fe400078e00ff */
[----:B----4-:R-:W-:-:S07]  /*18120*/  IMAD.MOV.U32 R13, RZ, RZ, R3 ;  /* 0x000000ffff0d7224 */ /* 0x010fce00078e0003 */
[----:B-123--:R-:W-:Y:S05]  /*18130*/  WARPSYNC.COLLECTIVE R15, `(.L_x_398) ;  /* 0x000000000f087348 */ /* 0x00efea0003c00000 */
[----:B------:R0:W4:Y:S02]  /*18140*/  SHFL.IDX P6, R14, R13, R12, R11 ;  /* 0x0000000c0d0e7389 */ /* 0x00012400000c000b */
[----:B01234-:R-:W-:Y:S01]  /*18150*/  ENDCOLLECTIVE ;  /* 0x000000000000791b */ /* 0x01ffe20003800000 */
.L_x_398:
[----:B------:R-:W-:Y:S05]  /*18160*/  BSYNC B0 ;  /* 0x0000000000007941 */ /* 0x000fea0003800000 */
.L_x_397:
[----:B------:R0:W5:Y:S01]  /*18170*/  LDL R2, [R1+0xc] ;  /* 0x00000c0001027983 */ /* 0x0001620000100800 */
[----:B------:R-:W-:Y:S02]  /*18180*/  IMAD.MOV.U32 R13, RZ, RZ, R3 ;  /* 0x000000ffff0d7224 */ /* 0x000fe400078e0003 */
[----:B------:R-:W-:Y:S02]  /*18190*/  IMAD.MOV.U32 R12, RZ, RZ, 0x1 ;  /* 0x00000001ff0c7424 */ /* 0x000fe400078e00ff */
[----:B------:R-:W-:Y:S02]  /*181a0*/  IMAD.MOV.U32 R11, RZ, RZ, 0x1f ;  /* 0x0000001fff0b7424 */ /* 0x000fe400078e00ff */
[----:B------:R-:W-:Y:S02]  /*181b0*/  IMAD.MOV.U32 R15, RZ, RZ, -0x1 ;  /* 0xffffffffff0f7424 */ /* 0x000fe400078e00ff */
[----:B0-----:R-:W-:-:S07]  /*181c0*/  IMAD.MOV.U32 R0, RZ, RZ, R14 ;  /* 0x000000ffff007224 */ /* 0x001fce00078e000e */
[----:B-----5:R-:W-:Y:S05]  /*181d0*/  WARPSYNC.COLLECTIVE R15, `(.L_x_399) ;  /* 0x000000000f087348 */ /* 0x020fea0003c00000 */
[----:B------:R0:W1:Y:S02]  /*181e0*/  SHFL.IDX P6, R14, R13, R12, R11 ;  /* 0x0000000c0d0e7389 */ /* 0x00006400000c000b */
[----:B01---5:R-:W-:Y:S01]  /*181f0*/  ENDCOLLECTIVE ;  /* 0x000000000000791b */ /* 0x023fe20003800000 */
.L_x_399:
[----:B------:R-:W-:Y:S01]  /*18200*/  ULDC UR4, c[0x0][0xc3c] ;  /* 0x00030f0000047ab9 */ /* 0x000fe20000000800 */
[----:B------:R-:W-:Y:S01]  /*18210*/  ULDC.64 UR6, c[0x0][0x208] ;  /* 0x0000820000067ab9 */ /* 0x000fe20000000a00 */
[----:B------:R-:W-:Y:S02]  /*18220*/  IMAD.IADD R6, R2, 0x1, R16 ;  /* 0x0000000102067824 */ /* 0x000fe400078e0210 */
[----:B------:R-:W-:Y:S02]  /*18230*/  IMAD.MOV.U32 R11, RZ, RZ, RZ ;  /* 0x000000ffff0b7224 */ /* 0x000fe400078e00ff */
[----:B------:R-:W-:Y:S01]  /*18240*/  IMAD.MOV.U32 R8, RZ, RZ, R14 ;  /* 0x000000ffff087224 */ /* 0x000fe200078e000e */
[----:B------:R-:W-:-:S13]  /*18250*/  ISETP.GE.OR P1, PT, R6, UR4, !P0 ;  /* 0x0000000406007c0c */ /* 0x000fda000c726670 */
[----:B------:R-:W0:Y:S08]  /*18260*/  @!P1 LDC.64 R2, c[0x0][0xc80] ;  /* 0x00032000ff029b82 */ /* 0x000e300000000a00 */
[----:B------:R-:W1:Y:S01]  /*18270*/  @!P1 LDC.64 R4, c[0x0][0xc78] ;  /* 0x00031e00ff049b82 */ /* 0x000e620000000a00 */
[----:B0-----:R-:W-:-:S05]  /*18280*/  @!P1 IMAD.WIDE R2, R6, 0x4, R2 ;  /* 0x0000000406029825 */ /* 0x001fca00078e0202 */
[----:B------:R1:W2:Y:S02]  /*18290*/  @!P1 LDG.E R7, desc[UR6][R2.64] ;  /* 0x0000000602079981 */ /* 0x0002a4000c1e1900 */
[----:B-1----:R-:W-:-:S06]  /*182a0*/  @!P1 IMAD.WIDE R2, R6, 0x4, R4 ;  /* 0x0000000406029825 */ /* 0x002fcc00078e0204 */
[----:B------:R-:W3:Y:S01]  /*182b0*/  @!P1 LDG.E R2, desc[UR6][R2.64] ;  /* 0x0000000602029981 */ /* 0x000ee2000c1e1900 */
[----:B------:R-:W-:Y:S01]  /*182c0*/  IMAD.MOV.U32 R6, RZ, RZ, RZ ;  /* 0x000000ffff067224 */ /* 0x000fe200078e00ff */
[C---:B------:R-:W-:Y:S01]  /*182d0*/  ISETP.GE.U32.AND P2, PT, R16.reuse, 0x2, PT ;  /* 0x000000021000780c */ /* 0x040fe20003f46070 */
[----:B------:R-:W-:Y:S01]  /*182e0*/  IMAD.MOV.U32 R4, RZ, RZ, RZ ;  /* 0x000000ffff047224 */ /* 0x000fe200078e00ff */
[C---:B------:R-:W-:Y:S02]  /*182f0*/  ISETP.GE.U32.AND P3, PT, R16.reuse, 0x4, PT ;  /* 0x000000041000780c */ /* 0x040fe40003f66070 */
[C---:B------:R-:W-:Y:S02]  /*18300*/  ISETP.GE.U32.AND P4, PT, R16.reuse, 0x8, PT ;  /* 0x000000081000780c */ /* 0x040fe40003f86070 */
[----:B------:R-:W-:Y:S01]  /*18310*/  ISETP.GE.U32.AND P5, PT, R16, 0x10, PT ;  /* 0x000000101000780c */ /* 0x000fe20003fa6070 */
[----:B--2---:R-:W-:Y:S02]  /*18320*/  @!P1 IMAD.MOV.U32 R6, RZ, RZ, R7 ;  /* 0x000000ffff069224 */ /* 0x004fe400078e0007 */
[----:B------:R-:W-:-:S02]  /*18330*/  IMAD.MOV.U32 R7, RZ, RZ, RZ ;  /* 0x000000ffff077224 */ /* 0x000fc400078e00ff */
[----:B---3--:R-:W-:Y:S01]  /*18340*/  @!P1 IMAD.MOV.U32 R7, RZ, RZ, R2 ;  /* 0x000000ffff079224 */ /* 0x008fe200078e0002 */
[----:B------:R-:W-:-:S03]  /*18350*/  ISETP.NE.AND P1, PT, R16, RZ, PT ;  /* 0x000000ff1000720c */ /* 0x000fc60003f25270 */
[----:B------:R-:W-:-:S04]  /*18360*/  IMAD R2, R7, R6, RZ ;  /* 0x0000000607027224 */ /* 0x000fc800078e02ff */
[----:B------:R-:W-:-:S07]  /*18370*/  IMAD.MOV.U32 R13, RZ, RZ, R2 ;  /* 0x000000ffff0d7224 */ /* 0x000fce00078e0002 */
[----:B------:R-:W-:Y:S05]  /*18380*/  WARPSYNC.COLLECTIVE R15, `(.L_x_400) ;  /* 0x000000000f087348 */ /* 0x000fea0003c00000 */
[----:B------:R0:W1:Y:S02]  /*18390*/  SHFL.UP P6, R14, R13, R12, R11 ;  /* 0x0400000c0d0e7389 */ /* 0x00006400000c000b */
[----:B01----:R-:W-:Y:S01]  /*183a0*/  ENDCOLLECTIVE ;  /* 0x000000000000791b */ /* 0x003fe20003800000 */
.L_x_400:
[----:B------:R-:W-:Y:S02]  /*183b0*/  IMAD.MOV.U32 R12, RZ, RZ, 0x2 ;  /* 0x00000002ff0c7424 */ /* 0x000fe400078e00ff */
[----:B------:R-:W-:-:S05]  /*183c0*/  IMAD.MOV.U32 R3, RZ, RZ, R14 ;  /* 0x000000ffff037224 */ /* 0x000fca00078e000e */
[----:B------:R-:W-:-:S05]  /*183d0*/  SEL R3, R3, RZ, P1 ;  /* 0x000000ff03037207 */ /* 0x000fca0000800000 */
[----:B------:R-:W-:-:S04]  /*183e0*/  IMAD.IADD R2, R2, 0x1, R3 ;  /* 0x0000000102027824 */ /* 0x000fc800078e0203 */
[----:B------:R-:W-:-:S07]  /*183f0*/  IMAD.MOV.U32 R13, RZ, RZ, R2 ;  /* 0x000000ffff0d7224 */ /* 0x000fce00078e0002 */
[----:B------:R-:W-:Y:S05]  /*18400*/  WARPSYNC.COLLECTIVE R15, `(.L_x_401) ;  /* 0x000000000f087348 */ /* 0x000fea0003c00000 */
[----:B------:R0:W1:Y:S02]  /*18410*/  SHFL.UP P6, R14, R13, R12, R11 ;  /* 0x0400000c0d0e7389 */ /* 0x00006400000c000b */
[----:B01----:R-:W-:Y:S01]  /*18420*/  ENDCOLLECTIVE ;  /* 0x000000000000791b */ /* 0x003fe20003800000 */
.L_x_401:
        /* <DEDUP_REMOVED lines=8> */
.L_x_402:
        /* <DEDUP_REMOVED lines=8> */
.L_x_403:
        /* <DEDUP_REMOVED lines=8> */
.L_x_404:
[----:B------:R-:W-:Y:S02]  /*185b0*/  IMAD.MOV.U32 R12, RZ, RZ, 0x1f ;  /* 0x0000001fff0c7424 */ /* 0x000fe400078e00ff */
[----:B------:R-:W-:Y:S02]  /*185c0*/  IMAD.MOV.U32 R11, RZ, RZ, 0x1f ;  /* 0x0000001fff0b7424 */ /* 0x000fe400078e00ff */
[----:B------:R-:W-:-:S05]  /*185d0*/  IMAD.MOV.U32 R3, RZ, RZ, R14 ;  /* 0x000000ffff037224 */ /* 0x000fca00078e000e */
[----:B------:R-:W-:-:S05]  /*185e0*/  SEL R3, R3, RZ, P5 ;  /* 0x000000ff03037207 */ /* 0x000fca0002800000 */
[----:B------:R-:W-:-:S04]  /*185f0*/  IMAD.IADD R2, R2, 0x1, R3 ;  /* 0x0000000102027824 */ /* 0x000fc800078e0203 */
[----:B------:R-:W-:-:S07]  /*18600*/  IMAD.MOV.U32 R13, RZ, RZ, R2 ;  /* 0x000000ffff0d7224 */ /* 0x000fce00078e0002 */
[----:B------:R-:W-:Y:S05]  /*18610*/  WARPSYNC.COLLECTIVE R15, `(.L_x_405) ;  /* 0x000000000f087348 */ /* 0x000fea0003c00000 */
[----:B------:R0:W1:Y:S02]  /*18620*/  SHFL.IDX P6, R14, R13, R12, R11 ;  /* 0x0000000c0d0e7389 */ /* 0x00006400000c000b */
[----:B01----:R-:W-:Y:S01]  /*18630*/  ENDCOLLECTIVE ;  /* 0x000000000000791b */ /* 0x003fe20003800000 */
.L_x_405:
[----:B------:R-:W-:Y:S01]  /*18640*/  IMAD.MOV.U32 R9, RZ, RZ, R14 ;  /* 0x000000ffff097224 */ /* 0x000fe200078e000e */
[----:B------:R-:W-:Y:S06]  /*18650*/  BRA `(.L_x_406) ;  /* 0xffffffd800ac7947 */ /* 0x000fec000383ffff */
.L_x_345:
[----:B------:R-:W-:Y:S01]  /*18660*/  BSSY B0, `(.L_x_407) ;  /* 0x0000008000007945 */ /* 0x000fe20003800000 */
[----:B------:R-:W-:Y:S02]  /*18670*/  IMAD.MOV.U32 R13, RZ, RZ, R2 ;  /* 0x000000ffff0d7224 */ /* 0x000fe400078e0002 */
[----:B0-----:R-:W-:Y:S02]  /*18680*/  IMAD.MOV.U32 R12, RZ, RZ, 0x1 ;  /* 0x00000001ff0c7424 */ /* 0x001fe400078e00ff */
[----:B------:R-:W-:Y:S02]  /*18690*/  IMAD.MOV.U32 R11, RZ, RZ, RZ ;  /* 0x000000ffff0b7224 */ /* 0x000fe400078e00ff */
[----:B------:R-:W-:-:S07]  /*186a0*/  IMAD.MOV.U32 R15, RZ, RZ, -0x1 ;  /* 0xffffffffff0f7424 */ /* 0x000fce00078e00ff */
[----:B------:R-:W-:Y:S05]  /*186b0*/  WARPSYNC.COLLECTIVE R15, `(.L_x_408) ;  /* 0x000000000f087348 */ /* 0x000fea0003c00000 */
[----:B------:R0:W1:Y:S02]  /*186c0*/  SHFL.UP P6, R14, R13, R12, R11 ;  /* 0x0400000c0d0e7389 */ /* 0x00006400000c000b */
[----:B01----:R-:W-:Y:S01]  /*186d0*/  ENDCOLLECTIVE ;  /* 0x000000000000791b */ /* 0x003fe20003800000 */
.L_x_408:
[----:B------:R-:W-:Y:S05]  /*186e0*/  BSYNC B0 ;  /* 0x0000000000007941 */ /* 0x000fea0003800000 */
.L_x_407:
[----:B------:R-:W-:Y:S02]  /*186f0*/  IMAD.MOV.U32 R3, RZ, RZ, R14 ;  /* 0x000000ffff037224 */ /* 0x000fe400078e000e */
[----:B------:R-:W-:Y:S02]  /*18700*/  IMAD.MOV.U32 R12, RZ, RZ, 0x2 ;  /* 0x00000002ff0c7424 */ /* 0x000fe400078e00ff */
[----:B------:R-:W-:Y:S01]  /*18710*/  IMAD.MOV.U32 R11, RZ, RZ, RZ ;  /* 0x000000ffff0b7224 */ /* 0x000fe200078e00ff */
[----:B------:R-:W-:Y:S01]  /*18720*/  SEL R3, R3, RZ, P1 ;  /* 0x000000ff03037207 */ /* 0x000fe20000800000 */
[----:B------:R-:W-:-:S04]  /*18730*/  IMAD.MOV.U32 R15, RZ, RZ, -0x1 ;  /* 0xffffffffff0f7424 */ /* 0x000fc800078e00ff */
[----:B------:R-:W-:-:S04]  /*18740*/  IMAD.IADD R2, R2, 0x1, R3 ;  /* 0x0000000102027824 */ /* 0x000fc800078e0203 */
[----:B------:R-:W-:-:S07]  /*18750*/  IMAD.MOV.U32 R13, RZ, RZ, R2 ;  /* 0x000000ffff0d7224 */ /* 0x000fce00078e0002 */
[----:B------:R-:W-:Y:S05]  /*18760*/  WARPSYNC.COLLECTIVE R15, `(.L_x_409) ;  /* 0x000000000f087348 */ /* 0x000fea0003c00000 */
[----:B------:R0:W1:Y:S02]  /*18770*/  SHFL.UP P6, R14, R13, R12, R11 ;  /* 0x0400000c0d0e7389 */ /* 0x00006400000c000b */
[----:B01----:R-:W-:Y:S01]  /*18780*/  ENDCOLLECTIVE ;  /* 0x000000000000791b */ /* 0x003fe20003800000 */
.L_x_409:
        /* <DEDUP_REMOVED lines=8> */
.L_x_410:
        /* <DEDUP_REMOVED lines=8> */
.L_x_411:
        /* <DEDUP_REMOVED lines=8> */
.L_x_412:
        /* <DEDUP_REMOVED lines=9> */
.L_x_413:
[----:B------:R-:W-:Y:S01]  /*189a0*/  IMAD.MOV.U32 R9, RZ, RZ, R14 ;  /* 0x000000ffff097224 */ /* 0x000fe200078e000e */
[----:B------:R-:W-:Y:S06]  /*189b0*/  BRA `(.L_x_414) ;  /* 0xffffffd800847947 */ /* 0x000fec000383ffff */
.L_x_347:
[----:B------:R-:W-:Y:S01]  /*189c0*/  BSSY B0, `(.L_x_415) ;  /* 0x0000006000007945 */ /* 0x000fe20003800000 */
[----:B------:R-:W-:Y:S01]  /*189d0*/  PLOP3.LUT P6, PT, P6, PT, PT, 0x8, 0x0 ;  /* 0x000000000000781c */ /* 0x000fe200037ce170 */
[----:B------:R-:W-:-:S12]  /*189e0*/  IMAD.MOV.U32 R15, RZ, RZ, -0x1 ;  /* 0xffffffffff0f7424 */ /* 0x000fd800078e00ff */
[----:B01----:R-:W-:Y:S05]  /*189f0*/  WARPSYNC.COLLECTIVE R15, `(.L_x_416) ;  /* 0x000000000f087348 */ /* 0x003fea0003c00000 */
[----:B------:R-:W-:Y:S01]  /*18a00*/  VOTE.ANY R14, PT, P6 ;  /* 0x00000000000e7806 */ /* 0x000fe200030e0100 */
[----:B01----:R-:W-:Y:S06]  /*18a10*/  ENDCOLLECTIVE ;  /* 0x000000000000791b */ /* 0x003fec0003800000 */
.L_x_416:
[----:B------:R-:W-:Y:S05]  /*18a20*/  BSYNC B0 ;  /* 0x0000000000007941 */ /* 0x000fea0003800000 */
.L_x_415:
[----:B------:R-:W-:Y:S02]  /*18a30*/  IMAD.MOV.U32 R8, RZ, RZ, R14 ;  /* 0x000000ffff087224 */ /* 0x000fe400078e000e */
[----:B------:R-:W-:Y:S02]  /*18a40*/  IMAD.MOV.U32 R13, RZ, RZ, R6 ;  /* 0x000000ffff0d7224 */ /* 0x000fe400078e0006 */
[----:B------:R-:W0:Y:S01]  /*18a50*/  POPC R5, R8 ;  /* 0x0000000800057309 */ /* 0x000e220000000000 */
[----:B------:R-:W-:Y:S02]  /*18a60*/  IMAD.MOV.U32 R11, RZ, RZ, 0x1f ;  /* 0x0000001fff0b7424 */ /* 0x000fe400078e00ff */
[----:B------:R-:W-:Y:S02]  /*18a70*/  IMAD.MOV.U32 R15, RZ, RZ, -0x1 ;  /* 0xffffffffff0f7424 */ /* 0x000fe400078e00ff */
[----:B0-----:R-:W-:-:S07]  /*18a80*/  IMAD.MOV.U32 R12, RZ, RZ, R5 ;  /* 0x000000ffff0c7224 */ /* 0x001fce00078e0005 */
[----:B------:R-:W-:Y:S05]  /*18a90*/  WARPSYNC.COLLECTIVE R15, `(.L_x_417) ;  /* 0x000000000f087348 */ /* 0x000fea0003c00000 */
[----:B------:R0:W1:Y:S02]  /*18aa0*/  SHFL.IDX P6, R14, R13, R12, R11 ;  /* 0x0000000c0d0e7389 */ /* 0x00006400000c000b */
[----:B01----:R-:W-:Y:S01]  /*18ab0*/  ENDCOLLECTIVE ;  /* 0x000000000000791b */ /* 0x003fe20003800000 */
.L_x_417:
[----:B------:R-:W-:Y:S02]  /*18ac0*/  IMAD.MOV.U32 R13, RZ, RZ, R7 ;  /* 0x000000ffff0d7224 */ /* 0x000fe400078e0007 */
[----:B------:R-:W-:-:S07]  /*18ad0*/  IMAD.MOV.U32 R6, RZ, RZ, R14 ;  /* 0x000000ffff067224 */ /* 0x000fce00078e000e */
[----:B------:R-:W-:Y:S05]  /*18ae0*/  WARPSYNC.COLLECTIVE R15, `(.L_x_418) ;  /* 0x000000000f087348 */ /* 0x000fea0003c00000 */
[----:B------:R0:W1:Y:S02]  /*18af0*/  SHFL.IDX P6, R14, R13, R12, R11 ;  /* 0x0000000c0d0e7389 */ /* 0x00006400000c000b */
[----:B01----:R-:W-:Y:S01]  /*18b00*/  ENDCOLLECTIVE ;  /* 0x000000000000791b */ /* 0x003fe20003800000 */
.L_x_418:
[----:B------:R-:W-:Y:S01]  /*18b10*/  IMAD.MOV.U32 R7, RZ, RZ, R14 ;  /* 0x000000ffff077224 */ /* 0x000fe200078e000e */
[----:B------:R-:W-:Y:S06]  /*18b20*/  BRA `(.L_x_419) ;  /* 0xffffffd800647947 */ /* 0x000fec000383ffff */
.L_x_349:
[----:B------:R-:W-:Y:S01]  /*18b30*/  BSSY B0, `(.L_x_420) ;  /* 0x0000007000007945 */ /* 0x000fe20003800000 */
[----:B------:R-:W-:Y:S02]  /*18b40*/  IMAD.MOV.U32 R13, RZ, RZ, R2 ;  /* 0x000000ffff0d7224 */ /* 0x000fe400078e0002 */
[----:B------:R-:W-:Y:S02]  /*18b50*/  IMAD.MOV.U32 R11, RZ, RZ, 0x1f ;  /* 0x0000001fff0b7424 */ /* 0x000fe400078e00ff */
[----:B------:R-:W-:-:S07]  /*18b60*/  IMAD.MOV.U32 R15, RZ, RZ, -0x1 ;  /* 0xffffffffff0f7424 */ /* 0x000fce00078e00ff */
[----:B-1234-:R-:W-:Y:S05]  /*18b70*/  WARPSYNC.COLLECTIVE R15, `(.L_x_421) ;  /* 0x000000000f087348 */ /* 0x01efea0003c00000 */
[----:B------:R0:W0:Y:S02]  /*18b80*/  SHFL.IDX P6, R14, R13, R12, R11 ;  /* 0x0000000c0d0e7389 */ /* 0x00002400000c000b */
[----:B01234-:R-:W-:Y:S01]  /*18b90*/  ENDCOLLECTIVE ;  /* 0x000000000000791b */ /* 0x01ffe20003800000 */
.L_x_421:
[----:B------:R-:W-:Y:S05]  /*18ba0*/  BSYNC B0 ;  /* 0x0000000000007941 */ /* 0x000fea0003800000 */
.L_x_420:
[----:B------:R-:W-:Y:S01]  /*18bb0*/  IMAD.MOV.U32 R2, RZ, RZ, R14 ;  /* 0x000000ffff027224 */ /* 0x000fe200078e000e */
[----:B------:R-:W-:Y:S06]  /*18bc0*/  BRA `(.L_x_422) ;  /* 0xffffffd800547947 */ /* 0x000fec000383ffff */
.L_x_353:
[----:B0-----:R0:W1:Y:S02]  /*18bd0*/  SYNCS.PHASECHK.TRANS64.TRYWAIT P0, [R0+URZ+0x38820], R3 ;  /* 0x03882003000075a7 */ /* 0x001064000800017f */
[----:B-1----:R-:W-:Y:S05]  /*18be0*/  @!P0 NANOSLEEP.SYNCS 0x989680 ;  /* 0x009896800000895d */ /* 0x002fea0003900000 */
[----:B------:R-:W1:Y:S02]  /*18bf0*/  @!P0 SYNCS.PHASECHK.TRANS64 P0, [R0+URZ+0x38820], R3 ;  /* 0x03882003000085a7 */ /* 0x000e64000800007f */
[----:B-1----:R-:W-:Y:S05]  /*18c00*/  @!P0 BRA `(.L_x_353) ;  /* 0xfffffffc00f08947 */ /* 0x002fea000383ffff */
[----:B------:R-:W-:Y:S05]  /*18c10*/  BRA `(.L_x_423) ;  /* 0xffffffdc00ec7947 */ /* 0x000fea000383ffff */
.L_x_354:
[----:B------:R-:W1:Y:S01]  /*18c20*/  S2R R2, SR_TID.X ;  /* 0x0000000000027919 */ /* 0x000e620000002100 */
[----:B------:R-:W-:Y:S01]  /*18c30*/  BSSY B0, `(.L_x_424) ;  /* 0x000000a000007945 */ /* 0x000fe20003800000 */
[----:B------:R-:W-:Y:S02]  /*18c40*/  IMAD.MOV.U32 R12, RZ, RZ, RZ ;  /* 0x000000ffff0c7224 */ /* 0x000fe400078e00ff */
[----:B------:R-:W-:Y:S02]  /*18c50*/  IMAD.MOV.U32 R11, RZ, RZ, 0x1f ;  /* 0x0000001fff0b7424 */ /* 0x000fe400078e00ff */
[----:B------:R-:W-:Y:S01]  /*18c60*/  IMAD.MOV.U32 R15, RZ, RZ, -0x1 ;  /* 0xffffffffff0f7424 */ /* 0x000fe200078e00ff */
[----:B-1----:R-:W-:-:S04]  /*18c70*/  SHF.R.U32.HI R2, RZ, 0x5, R2 ;  /* 0x00000005ff027819 */ /* 0x002fc80000011602 */
[----:B------:R-:W-:-:S05]  /*18c80*/  LOP3.LUT R2, R2, 0x3, RZ, 0xc0, !PT ;  /* 0x0000000302027812 */ /* 0x000fca00078ec0ff */
[----:B------:R-:W-:-:S07]  /*18c90*/  IMAD.MOV.U32 R13, RZ, RZ, R2 ;  /* 0x000000ffff0d7224 */ /* 0x000fce00078e0002 */
[----:B0-----:R-:W-:Y:S05]  /*18ca0*/  WARPSYNC.COLLECTIVE R15, `(.L_x_425) ;  /* 0x000000000f087348 */ /* 0x001fea0003c00000 */
[----:B------:R1:W2:Y:S02]  /*18cb0*/  SHFL.IDX P6, R14, R13, R12, R11 ;  /* 0x0000000c0d0e7389 */ /* 0x0002a400000c000b */
[----:B012---:R-:W-:Y:S01]  /*18cc0*/  ENDCOLLECTIVE ;  /* 0x000000000000791b */ /* 0x007fe20003800000 */
.L_x_425:
[----:B------:R-:W-:Y:S05]  /*18cd0*/  BSYNC B0 ;  /* 0x0000000000007941 */ /* 0x000fea0003800000 */
.L_x_424:
[----:B------:R-:W-:Y:S05]  /*18ce0*/  BRA `(.L_x_426) ;  /* 0xffffffdc00d47947 */ /* 0x000fea000383ffff */
.L_x_357:
[----:B------:R-:W-:Y:S01]  /*18cf0*/  BSSY B1, `(.L_x_427) ;  /* 0x0000006000017945 */ /* 0x000fe20003800000 */
[----:B------:R-:W-:-:S07]  /*18d00*/  IMAD.MOV.U32 R15, RZ, RZ, -0x1 ;  /* 0xffffffffff0f7424 */ /* 0x000fce00078e00ff */
[----:B01----:R-:W-:Y:S05]  /*18d10*/  WARPSYNC.COLLECTIVE R15, `(.L_x_428) ;  /* 0x000000000f0c7348 */ /* 0x003fea0003c00000 */
[----:B------:R-:W-:Y:S02]  /*18d20*/  ELECT P6, UR62, PT ;  /* 0x00000000003e782f */ /* 0x000fe400038c0000 */
[----:B------:R-:W-:Y:S01]  /*18d30*/  MOV R14, UR62 ;  /* 0x0000003e000e7c02 */ /* 0x000fe20008000f00 */
[----:B01----:R-:W-:Y:S10]  /*18d40*/  ENDCOLLECTIVE ;  /* 0x000000000000791b */ /* 0x003ff40003800000 */
.L_x_428:
[----:B------:R-:W-:Y:S05]  /*18d50*/  BSYNC B1 ;  /* 0x0000000000017941 */ /* 0x000fea0003800000 */
.L_x_427:
[----:B------:R-:W-:Y:S05]  /*18d60*/  BRA `(.L_x_429) ;  /* 0xffffffdc00cc7947 */ /* 0x000fea000383ffff */
.L_x_359:
[----:B0-----:R0:W1:Y:S02]  /*18d70*/  SYNCS.PHASECHK.TRANS64.TRYWAIT P0, [R6+URZ], R5 ;  /* 0x00000005060075a7 */ /* 0x001064000800017f */
[----:B-1----:R-:W-:Y:S05]  /*18d80*/  @!P0 NANOSLEEP.SYNCS 0x989680 ;  /* 0x009896800000895d */ /* 0x002fea0003900000 */
[----:B------:R-:W1:Y:S02]  /*18d90*/  @!P0 SYNCS.PHASECHK.TRANS64 P0, [R6+URZ], R5 ;  /* 0x00000005060085a7 */ /* 0x000e64000800007f */
[----:B-1----:R-:W-:Y:S05]  /*18da0*/  @!P0 BRA `(.L_x_359) ;  /* 0xfffffffc00f08947 */ /* 0x002fea000383ffff */
[----:B------:R-:W-:Y:S05]  /*18db0*/  BRA `(.L_x_430) ;  /* 0xffffffe0000c7947 */ /* 0x000fea000383ffff */
.L_x_360:
[----:B-1----:R1:W2:Y:S02]  /*18dc0*/  SYNCS.PHASECHK.TRANS64.TRYWAIT P0, [R7+URZ], R2 ;  /* 0x00000002070075a7 */ /* 0x0022a4000800017f */
[----:B--2---:R-:W-:Y:S05]  /*18dd0*/  @!P0 NANOSLEEP.SYNCS 0x989680 ;  /* 0x009896800000895d */ /* 0x004fea0003900000 */
[----:B------:R-:W2:Y:S02]  /*18de0*/  @!P0 SYNCS.PHASECHK.TRANS64 P0, [R7+URZ], R2 ;  /* 0x00000002070085a7 */ /* 0x000ea4000800007f */
[----:B--2---:R-:W-:Y:S05]  /*18df0*/  @!P0 BRA `(.L_x_360) ;  /* 0xfffffffc00f08947 */ /* 0x004fea000383ffff */
[----:B------:R-:W-:Y:S05]  /*18e00*/  BRA `(.L_x_431) ;  /* 0xffffffe000007947 */ /* 0x000fea000383ffff */
.L_x_362:
[----:B--2---:R2:W3:Y:S02]  /*18e10*/  SYNCS.PHASECHK.TRANS64.TRYWAIT P0, [R4+URZ], R5 ;  /* 0x00000005040075a7 */ /* 0x0044e4000800017f */
[----:B---3--:R-:W-:Y:S05]  /*18e20*/  @!P0 NANOSLEEP.SYNCS 0x989680 ;  /* 0x009896800000895d */ /* 0x008fea0003900000 */
[----:B------:R-:W3:Y:S02]  /*18e30*/  @!P0 SYNCS.PHASECHK.TRANS64 P0, [R4+URZ], R5 ;  /* 0x00000005040085a7 */ /* 0x000ee4000800007f */
[----:B---3--:R-:W-:Y:S05]  /*18e40*/  @!P0 BRA `(.L_x_362) ;  /* 0xfffffffc00f08947 */ /* 0x008fea000383ffff */
[----:B------:R-:W-:Y:S05]  /*18e50*/  BRA `(.L_x_432) ;  /* 0xffffffe000047947 */ /* 0x000fea000383ffff */
.L_x_433:
        /* <DEDUP_REMOVED lines=10> */
.L_x_3201:


//--------------------- .text._ZN7cutlass13device_kernelIN5flash11enable_sm90INS1_16FlashAttnFwdSm90INS1_25CollectiveMainloopFwdSm90ILi2EN4cute5tupleIJNS5_1CILi1EEES8_S8_EEENS6_IJNS7_ILi128EEENS7_ILi80EEENS7_ILi256EEEEEELi256ENS_10bfloat16_tEfNS_4arch4Sm90ELb0ELb0ELb0ELb1ELb0ELb1ELb0ELb1ELb1ELb1ELb1ELb0EEENS1_21CollectiveEpilogueFwdINS6_IJSA_SC_SB_EEES9_SE_SG_Li256ELb1ELb1ELb1ELb0EEENS1_36VarlenDynamicPersistentTileSchedulerILi128ELi80ELi256ELi128ELb1ELb1ELb1ELb0ELb1ELb1EEEEEEEEEvNT_6ParamsE --------------------------
	.section	.text._ZN7cutlass13device_kernelIN5flash11enable_sm90INS1_16FlashAttnFwdSm90INS1_25CollectiveMainloopFwdSm90ILi2EN4cute5tupleIJNS5_1CILi1EEES8_S8_EEENS6_IJNS7_ILi128EEENS7_ILi80EEENS7_ILi256EEEEEELi256ENS_10bfloat16_tEfNS_4arch4Sm90ELb0ELb0ELb0ELb1ELb0ELb1ELb0ELb1ELb1ELb1ELb1ELb0EEENS1_21CollectiveEpilogueFwdINS6_IJSA_SC_SB_EEES9_SE_SG_Li256ELb1ELb1ELb1ELb0EEENS1_36VarlenDynamicPersistentTileSchedulerILi128ELi80ELi256ELi128ELb1ELb1ELb1ELb0ELb1ELb1EEEEEEEEEvNT_6ParamsE,"ax",@progbits
	.align	128
.text._ZN7cutlass13device_kernelIN5flash11enable_sm90INS1_16FlashAttnFwdSm90INS1_25CollectiveMainloopFwdSm90ILi2EN4cute5tupleIJNS5_1CILi1EEES8_S8_EEENS6_IJNS7_ILi128EEENS7_ILi80EEENS7_ILi256EEEEEELi256ENS_10bfloat16_tEfNS_4arch4Sm90ELb0ELb0ELb0ELb1ELb0ELb1ELb0ELb1ELb1ELb1ELb1ELb0EEENS1_21CollectiveEpilogueFwdINS6_IJSA_SC_SB_EEES9_SE_SG_Li256ELb1ELb1ELb1ELb0EEENS1_36VarlenDynamicPersistentTileSchedulerILi128ELi80ELi256ELi128ELb1ELb1ELb1ELb0ELb1ELb1EEEEEEEEEvNT_6ParamsE:
        .type           _ZN7cutlass13device_kernelIN5flash11enable_sm90INS1_16FlashAttnFwdSm90INS1_25CollectiveMainloopFwdSm90ILi2EN4cute5tupleIJNS5_1CILi1EEES8_S8_EEENS6_IJNS7_ILi128EEENS7_ILi80EEENS7_ILi256EEEEEELi256ENS_10bfloat16_tEfNS_4arch4Sm90ELb0ELb0ELb0ELb1ELb0ELb1ELb0ELb1ELb1ELb1ELb1ELb0EEENS1_21CollectiveEpilogueFwdINS6_IJSA_SC_SB_EEES9_SE_SG_Li256ELb1ELb1ELb1ELb0EEENS1_36VarlenDynamicPersistentTileSchedulerILi128ELi80ELi256ELi128ELb1ELb1ELb1ELb0ELb1ELb1EEEEEEEEEvNT_6ParamsE,@function
        .size           _ZN7cutlass13device_kernelIN5flash11enable_sm90INS1_16FlashAttnFwdSm90INS1_25CollectiveMainloopFwdSm90ILi2EN4cute5tupleIJNS5_1CILi1EEES8_S8_EEENS6_IJNS7_ILi128EEENS7_ILi80EEENS7_ILi256EEEEEELi256ENS_10bfloat16_tEfNS_4arch4Sm90ELb0ELb0ELb0ELb1ELb0ELb1ELb0ELb1ELb1ELb1ELb1ELb0EEENS1_21CollectiveEpilogueFwdINS6_IJSA_SC_SB_EEES9_SE_SG_Li256ELb1ELb1ELb1ELb0EEENS1_36VarlenDynamicPersistentTileSchedulerILi128ELi80ELi256ELi128ELb1ELb1ELb1ELb0ELb1ELb1EEEEEEEEEvNT_6ParamsE,(.L_x_3202 - _ZN7cutlass13device_kernelIN5flash11enable_sm90INS1_16FlashAttnFwdSm90INS1_25CollectiveMainloopFwdSm90ILi2EN4cute5tupleIJNS5_1CILi1EEES8_S8_EEENS6_IJNS7_ILi128EEENS7_ILi80EEENS7_ILi256EEEEEELi256ENS_10bfloat16_tEfNS_4arch4Sm90ELb0ELb0ELb0ELb1ELb0ELb1ELb0ELb1ELb1ELb1ELb1ELb0EEENS1_21CollectiveEpilogueFwdINS6_IJSA_SC_SB_EEES9_SE_SG_Li256ELb1ELb1ELb1ELb0EEENS1_36VarlenDynamicPersistentTileSchedulerILi128ELi80ELi256ELi128ELb1ELb1ELb1ELb0ELb1ELb1EEEEEEEEEvNT_6ParamsE)
        .other          _ZN7cutlass13device_kernelIN5flash11enable_sm90INS1_16FlashAttnFwdSm90INS1_25CollectiveMainloopFwdSm90ILi2EN4cute5tupleIJNS5_1CILi1EEES8_S8_EEENS6_IJNS7_ILi128EEENS7_ILi80EEENS7_ILi256EEEEEELi256ENS_10bfloat16_tEfNS_4arch4Sm90ELb0ELb0ELb0ELb1ELb0ELb1ELb0ELb1ELb1ELb1ELb1ELb0EEENS1_21CollectiveEpilogueFwdINS6_IJSA_SC_SB_EEES9_SE_SG_Li256ELb1ELb1ELb1ELb0EEENS1_36VarlenDynamicPersistentTileSchedulerILi128ELi80ELi256ELi128ELb1ELb1ELb1ELb0ELb1ELb1EEEEEEEEEvNT_6ParamsE,@"STO_CUDA_ENTRY STV_DEFAULT"
_ZN7cutlass13device_kernelIN5flash11enable_sm90INS1_16FlashAttnFwdSm90INS1_25CollectiveMainloopFwdSm90ILi2EN4cute5tupleIJNS5_1CILi1EEES8_S8_EEENS6_IJNS7_ILi128EEENS7_ILi80EEENS7_ILi256EEEEEELi256ENS_10bfloat16_tEfNS_4arch4Sm90ELb0ELb0ELb0ELb1ELb0ELb1ELb0ELb1ELb1ELb1ELb1ELb0EEENS1_21CollectiveEpilogueFwdINS6_IJSA_SC_SB_EEES9_SE_SG_Li256ELb1ELb1ELb1ELb0EEENS1_36VarlenDynamicPersistentTileSchedulerILi128ELi80ELi256ELi128ELb1ELb1ELb1ELb0ELb1ELb1EEEEEEEEEvNT_6ParamsE:
        /* <DEDUP_REMOVED lines=13> */
[----:B------:R-:W-:Y:S02]  /*00d0*/  UIADD3 UR10, UP2, UR4, 0x570, URZ ;  /* 0x00000570040a7890 */ /* 0x000fe4000ff5e03f */
[----:B------:R-:W-:Y:S02]  /*00e0*/  UIADD3 UR4, UP3, UR4, 0x670, URZ ;  /* 0x0000067004047890 */ /* 0x000fe4000ff7e03f */
[----:B------:R-:W-:-:S02]  /*00f0*/  UIADD3.X UR7, URZ, UR5, URZ, UP0, !UPT ;  /* 0x000000053f077290 */ /* 0x000fc400087fe43f */
[----:B------:R-:W-:Y:S02]  /*0100*/  UIADD3.X UR9, URZ, UR5, URZ, UP1, !UPT ;  /* 0x000000053f097290 */ /* 0x000fe40008ffe43f */
[----:B------:R-:W-:Y:S02]  /*0110*/  UIADD3.X UR11, URZ, UR5, URZ, UP2, !UPT ;  /* 0x000000053f0b7290 */ /* 0x000fe400097fe43f */
[----:B------:R-:W-:-:S03]  /*0120*/  UIADD3.X UR5, URZ, UR5, URZ, UP3, !UPT ;  /* 0x000000053f057290 */ /* 0x000fc60009ffe43f */
[----:B------:R0:W-:Y:S02]  /*0130*/  UTMACCTL.PF [UR6] ;  /* 0x00000000060079b9 */ /* 0x0001e40008040000 */
[----:B------:R0:W-:Y:S02]  /*0140*/  UTMACCTL.PF [UR8] ;  /* 0x00000000080079b9 */ /* 0x0001e40008040000 */
[----:B------:R0:W-:Y:S02]  /*0150*/  UTMACCTL.PF [UR10] ;  /* 0x000000000a0079b9 */ /* 0x0001e40008040000 */
[----:B------:R0:W-:Y:S02]  /*0160*/  UTMACCTL.PF [UR4] ;  /* 0x00000000040079b9 */ /* 0x0001e40008040000 */
[----:B0-----:R-:W-:Y:S01]  /*0170*/  NOP ;  /* 0x0000000000007918 */ /* 0x001fe20000000000 */
.L_x_435:
[----:B------:R-:W-:Y:S05]  /*0180*/  BSYNC B0 ;  /* 0x0000000000007941 */ /* 0x000fea0003800000 */
.L_x_434:
        /* <DEDUP_REMOVED lines=41> */
.L_x_436:
        /* <DEDUP_REMOVED lines=22> */
.L_x_437:
        /* <DEDUP_REMOVED lines=18> */
.L_x_438:
        /* <DEDUP_REMOVED lines=22> */
.L_x_439:
        /* <DEDUP_REMOVED lines=22> */
.L_x_440:
[----:B------:R-:W-:Y:S01]  /*0960*/  PLOP3.LUT P0, PT, PT, PT, UP0, 0x80, 0x0 ;  /* 0x000000000000781c */ /* 0x000fe20003f0f008 */
[----:B------:R-:W-:Y:S01]  /*0970*/  UMOV UR60, 0x1 ;  /* 0x00000001003c7882 */ /* 0x000fe20000000000 */
[----:B------:R-:W-:Y:S01]  /*0980*/  NOP ;  /* 0x0000000000007918 */ /* 0x000fe20000000000 */
[----:B------:R-:W-:Y:S01]  /*0990*/  USEL UR60, UR60, 0x2, !UP0 ;  /* 0x000000023c3c7887 */ /* 0x000fe2000c000000 */
[----:B------:R-:W-:Y:S01]  /*09a0*/  BSSY B9, `(.L_x_441) ;  /* 0x0002af6000097945 */ /* 0x000fe20003800000 */
[----:B012-4-:R-:W-:Y:S08]  /*09b0*/  BAR.SYNC.DEFER_BLOCKING 0x0 ;  /* 0x0000000000007b1d */ /* 0x017ff00000010000 */
[----:B------:R-:W-:Y:S05]  /*09c0*/  @!P0 BRA `(.L_x_442) ;  /* 0x0000021c00688947 */ /* 0x000fea0003800000 */
.L_x_443:
[----:B------:R-:W-:-:S08]  /*09d0*/  NOP ;  /* 0x0000000000007918 */ /* 0x000fd00000000000 */
[----:B------:R-:W0:Y:S02]  /*09e0*/  USETMAXREG.TRY_ALLOC.CTAPOOL UP0, 0xf0 ;  /* 0x000000f0000079c8 */ /* 0x000e240008000600 */
[----:B0-----:R-:W-:-:S13]  /*09f0*/  PLOP3.LUT P0, PT, PT, PT, UP0, 0x80, 0x0 ;  /* 0x000000000000781c */ /* 0x001fda0003f0f008 */
[----:B------:R-:W-:Y:S05]  /*0a00*/  @!P0 BRA `(.L_x_443) ;  /* 0xfffffffc00f08947 */ /* 0x000fea000383ffff */
[----:B------:R-:W0:Y:S08]  /*0a10*/  S2UR UR5, SR_CgaCtaId ;  /* 0x00000000000579c3 */ /* 0x000e300000008800 */
[----:B------:R-:W-:Y:S06]  /*0a20*/  BAR.ARV 0x8, 0x180 ;  /* 0x0206000000007b1d */ /* 0x000fec0000002000 */
[----:B------:R-:W-:-:S02]  /*0a30*/  UMOV UR4, 0x400 ;  /* 0x0000040000047882 */ /* 0x000fc40000000000 */
[----:B------:R-:W-:Y:S01]  /*0a40*/  BAR.SYNC.DEFER_BLOCKING 0x5, 0x180 ;  /* 0x0146000000007b1d */ /* 0x000fe20000010000 */
[----:B0-----:R-:W-:-:S06]  /*0a50*/  ULEA UR4, UR5, UR4, 0x18 ;  /* 0x0000000405047291 */ /* 0x001fcc000f8ec03f */
[----:B------:R-:W-:Y:S01]  /*0a60*/  IMAD.U32 R18, RZ, RZ, UR4 ;  /* 0x00000004ff127e24 */ /* 0x000fe2000f8e00ff */
[----:B------:R-:W-:-:S04]  /*0a70*/  ULDC UR4, c[0x0][0xc3c] ;  /* 0x00030f0000047ab9 */ /* 0x000fc80000000800 */
[----:B------:R-:W0:Y:S01]  /*0a80*/  LDS.128 R140, [R18+0x388d0] ;  /* 0x0388d000128c7984 */ /* 0x000e220000000c00 */
[----:B------:R-:W-:Y:S06]  /*0a90*/  BAR.ARV 0x4, 0x180 ;  /* 0x0106000000007b1d */ /* 0x000fec0000002000 */
[----:B0-----:R-:W-:-:S13]  /*0aa0*/  ISETP.GE.AND P0, PT, R143, UR4, PT ;  /* 0x000000048f007c0c */ /* 0x001fda000bf06270 */
[----:B------:R-:W-:Y:S05]  /*0ab0*/  @P0 BRA `(.L_x_444) ;  /* 0x000002ac00900947 */ /* 0x000fea0003800000 */
[----:B------:R-:W-:Y:S01]  /*0ac0*/  VIADD R6, R6, 0xffffff80 ;  /* 0xffffff8006067836 */ /* 0x000fe20000000000 */
[----:B------:R-:W-:Y:S01]  /*0ad0*/  ULOP3.LUT UR5, UR60, 0x1, URZ, 0xfc, !UPT ;  /* 0x000000013c057892 */ /* 0x000fe2000f8efc3f */
[----:B------:R-:W-:Y:S01]  /*0ae0*/  R2UR UR4, R18 ;  /* 0x00000000120472ca */ /* 0x000fe200000e0000 */
[----:B------:R-:W-:Y:S01]  /*0af0*/  IMAD.MOV.U32 R236, RZ, RZ, RZ ;  /* 0x000000ffffec7224 */ /* 0x000fe200078e00ff */
[----:B------:R-:W-:Y:S02]  /*0b00*/  CS2R R220, SRZ ;  /* 0x0000000000dc7805 */ /* 0x000fe4000001ff00 */
[----:B------:R-:W-:Y:S01]  /*0b10*/  SHF.R.S32.HI R3, RZ, 0x1f, R6 ;  /* 0x0000001fff037819 */ /* 0x000fe20000011406 */
[----:B------:R-:W-:Y:S02]  /*0b20*/  IMAD.MOV.U32 R19, RZ, RZ, RZ ;  /* 0x000000ffff137224 */ /* 0x000fe400078e00ff */
[----:B------:R-:W-:Y:S01]  /*0b30*/  IMAD.MOV.U32 R217, RZ, RZ, RZ ;  /* 0x000000ffffd97224 */ /* 0x000fe200078e00ff */
[----:B------:R-:W-:-:S02]  /*0b40*/  LEA.HI R0, R3, R6, RZ, 0x7 ;  /* 0x0000000603007211 */ /* 0x000fc400078f38ff */
[CC--:B------:R-:W-:Y:S02]  /*0b50*/  LEA.HI R2, R3.reuse, R6.reuse, RZ, 0x4 ;  /* 0x0000000603027211 */ /* 0x0c0fe400078f20ff */
[----:B------:R-:W-:Y:S02]  /*0b60*/  LOP3.LUT R5, R0, 0xffffff80, RZ, 0xc0, !PT ;  /* 0xffffff8000057812 */ /* 0x000fe400078ec0ff */
[CC--:B------:R-:W-:Y:S01]  /*0b70*/  LEA.HI R4, R3.reuse, R6.reuse, RZ, 0x5 ;  /* 0x0000000603047211 */ /* 0x0c0fe200078f28ff */
[----:B------:R-:W-:Y:S01]  /*0b80*/  UIADD3 UR4, UR4, 0x14400, URZ ;  /* 0x0001440004047890 */ /* 0x000fe2000fffe03f */
[CC--:B------:R-:W-:Y:S01]  /*0b90*/  LEA.HI R213, R3.reuse, R6.reuse, RZ, 0x3 ;  /* 0x0000000603d57211 */ /* 0x0c0fe200078f18ff */
[----:B------:R-:W-:Y:S01]  /*0ba0*/  IMAD.IADD R14, R6, 0x1, -R5 ;  /* 0x00000001060e7824 */ /* 0x000fe200078e0a05 */
[CC--:B------:R-:W-:Y:S01]  /*0bb0*/  LEA.HI R8, R3.reuse, R6.reuse, RZ, 0x6 ;  /* 0x0000000603087211 */ /* 0x0c0fe200078f30ff */
[----:B------:R-:W-:Y:S01]  /*0bc0*/  IMAD.SHL.U32 R5, R4, 0x20, RZ ;  /* 0x0000002004057824 */ /* 0x000fe200078e00ff */
[----:B------:R-:W-:-:S02]  /*0bd0*/  LEA.HI R13, R3, R6, RZ, 0x2 ;  /* 0x00000006030d7211 */ /* 0x000fc400078f10ff */
[----:B------:R-:W-:Y:S01]  /*0be0*/  SHF.R.S32.HI R9, RZ, 0x1f, R14 ;  /* 0x0000001fff097819 */ /* 0x000fe2000001140e */
[----:B------:R-:W-:Y:S01]  /*0bf0*/  STL [R1+0x100], R14 ;  /* 0x0001000e01007387 */ /* 0x000fe20000100800 */
[----:B------:R-:W-:Y:S01]  /*0c00*/  LOP3.LUT R3, R2, 0x3fffff0, RZ, 0xc0, !PT ;  /* 0x03fffff002037812 */ /* 0x000fe200078ec0ff */
[----:B------:R-:W-:Y:S01]  /*0c10*/  IMAD.SHL.U32 R8, R8, 0x8, RZ ;  /* 0x0000000808087824 */ /* 0x000fe200078e00ff */
[----:B------:R-:W-:Y:S02]  /*0c20*/  LEA.HI R10, R9, R14, RZ, 0x2 ;  /* 0x0000000e090a7211 */ /* 0x000fe400078f10ff */
[----:B------:R-:W-:Y:S01]  /*0c30*/  LOP3.LUT R7, R213, 0xfffffff8, RZ, 0xc0, !PT ;  /* 0xfffffff8d5077812 */ /* 0x000fe200078ec0ff */
[C---:B------:R-:W-:Y:S01]  /*0c40*/  IMAD.IADD R4, R6.reuse, 0x1, -R3 ;  /* 0x0000000106047824 */ /* 0x040fe200078e0a03 */
[--C-:B------:R-:W-:Y:S02]  /*0c50*/  SHF.R.S32.HI R11, RZ, 0x2, R10.reuse ;  /* 0x00000002ff0b7819 */ /* 0x100fe4000001140a */
[----:B------:R-:W-:Y:S01]  /*0c60*/  SHF.R.S32.HI R12, RZ, 0x1f, R10 ;  /* 0x0000001fff0c7819 */ /* 0x000fe2000001140a */
[----:B------:R-:W-:Y:S01]  /*0c70*/  IMAD.IADD R22, R6, 0x1, -R7 ;  /* 0x0000000106167824 */ /* 0x000fe200078e0a07 */
[----:B------:R-:W-:-:S02]  /*0c80*/  SHF.R.S32.HI R3, RZ, 0x7, R0 ;  /* 0x00000007ff037819 */ /* 0x000fc40000011400 */
[----:B------:R-:W-:Y:S01]  /*0c90*/  LEA.HI R12, R12, R11, RZ, 0x3 ;  /* 0x0000000b0c0c7211 */ /* 0x000fe200078f18ff */
[C---:B------:R-:W-:Y:S01]  /*0ca0*/  IMAD.SHL.U32 R16, R22.reuse, 0x8, RZ ;  /* 0x0000000816107824 */ /* 0x040fe200078e00ff */
[----:B------:R-:W-:Y:S01]  /*0cb0*/  LOP3.LUT R7, R5, 0xfffffc00, RZ, 0xc0, !PT ;  /* 0xfffffc0005077812 */ /* 0x000fe200078ec0ff */
[----:B------:R-:W-:Y:S01]  /*0cc0*/  IMAD.SHL.U32 R22, R22, 0x4, RZ ;  /* 0x0000000416167824 */ /* 0x000fe200078e00ff */
[----:B------:R-:W-:Y:S01]  /*0cd0*/  SHF.R.S32.HI R5, RZ, 0x4, R2 ;  /* 0x00000004ff057819 */ /* 0x000fe20000011402 */
[----:B------:R-:W-:Y:S01]  /*0ce0*/  VIADD R218, R16, 0x80 ;  /* 0x0000008010da7836 */ /* 0x000fe20000000000 */
[----:B------:R-:W-:Y:S01]  /*0cf0*/  LOP3.LUT R12, R12, 0xfffffff8, RZ, 0xc0, !PT ;  /* 0xfffffff80c0c7812 */ /* 0x000fe200078ec0ff */
[----:B------:R-:W-:Y:S01]  /*0d00*/  VIADD R214, R22, 0x40 ;  /* 0x0000004016d67836 */ /* 0x000fe20000000000 */
[----:B------:R-:W-:Y:S01]  /*0d10*/  LEA.HI R0, R0, R3, RZ, 0x1 ;  /* 0x0000000300007211 */ /* 0x000fe200078f08ff */
[----:B------:R-:W-:Y:S01]  /*0d20*/  IMAD R7, R4, 0x40, R7 ;  /* 0x0000004004077824 */ /* 0x000fe200078e0207 */
[----:B------:R-:W-:Y:S01]  /*0d30*/  LEA.HI R9, R9, R14, RZ, 0x5 ;  /* 0x0000000e09097211 */ /* 0x000fe200078f28ff */
[----:B------:R-:W-:Y:S01]  /*0d40*/  IMAD.IADD R12, R11, 0x1, -R12 ;  /* 0x000000010b0c7824 */ /* 0x000fe200078e0a0c */
[----:B------:R-:W-:Y:S01]  /*0d50*/  LEA.HI R2, R2, R5, RZ, 0x1 ;  /* 0x0000000502027211 */ /* 0x000fe200078f08ff */
[----:B------:R-:W-:Y:S01]  /*0d60*/  IMAD.IADD R212, R22, 0x1, R214 ;  /* 0x0000000116d47824 */ /* 0x000fe200078e02d6 */
[----:B------:R-:W-:Y:S01]  /*0d70*/  LOP3.LUT R0, R0, 0x3fffffe, RZ, 0xc0, !PT ;  /* 0x03fffffe00007812 */ /* 0x000fe200078ec0ff */
[----:B------:R-:W-:Y:S01]  /*0d80*/  VIADD R219, R16, 0xc0 ;  /* 0x000000c010db7836 */ /* 0x000fe20000000000 */
[----:B------:R-:W-:Y:S01]  /*0d90*/  SHF.R.S32.HI R9, RZ, 0x5, R9 ;  /* 0x00000005ff097819 */ /* 0x000fe20000011409 */
[----:B------:R-:W-:Y:S01]  /*0da0*/  VIADD R215, R22, 0x20 ;  /* 0x0000002016d77836 */ /* 0x000fe20000000000 */
[----:B------:R-:W-:Y:S01]  /*0db0*/  LOP3.LUT R2, R2, 0x1ffffffe, RZ, 0xc0, !PT ;  /* 0x1ffffffe02027812 */ /* 0x000fe200078ec0ff */
[----:B------:R-:W-:Y:S01]  /*0dc0*/  IMAD.IADD R0, R3, 0x1, -R0 ;  /* 0x0000000103007824 */ /* 0x000fe200078e0a00 */
[----:B------:R-:W-:Y:S01]  /*0dd0*/  LOP3.LUT R13, R13, 0xfffffffc, RZ, 0xc0, !PT ;  /* 0xfffffffc0d0d7812 */ /* 0x000fe200078ec0ff */
[----:B------:R-:W-:Y:S01]  /*0de0*/  IMAD R9, R9, 0x10, R12 ;  /* 0x0000001009097824 */ /* 0x000fe200078e020c */
[----:B------:R-:W-:Y:S01]  /*0df0*/  SHF.R.S32.HI R213, RZ, 0x3, R213 ;  /* 0x00000003ffd57819 */ /* 0x000fe200000114d5 */
[----:B------:R-:W-:Y:S01]  /*0e00*/  IMAD.IADD R2, R5, 0x1, -R2 ;  /* 0x0000000105027824 */ /* 0x000fe200078e0a02 */
[----:B------:R-:W-:Y:S01]  /*0e10*/  LOP3.LUT R10, R10, 0x7ffffffc, RZ, 0xc0, !PT ;  /* 0x7ffffffc0a0a7812 */ /* 0x000fe200078ec0ff */
[----:B------:R-:W-:Y:S01]  /*0e20*/  IMAD R5, R0, 0x40, R9 ;  /* 0x0000004000057824 */ /* 0x000fe200078e0209 */
[----:B------:R-:W-:Y:S01]  /*0e30*/  LOP3.LUT R229, R8, 0xfffffe00, RZ, 0xc0, !PT ;  /* 0xfffffe0008e57812 */ /* 0x000fe200078ec0ff */
[----:B------:R-:W-:Y:S01]  /*0e40*/  IMAD.U32 R0, RZ, RZ, UR5 ;  /* 0x00000005ff007e24 */ /* 0x000fe2000f8e00ff */
[----:B------:R-:W-:Y:S01]  /*0e50*/  SHF.R.S32.HI R17, RZ, 0x1f, R16 ;  /* 0x0000001fff117819 */ /* 0x000fe20000011410 */
[----:B------:R-:W-:-:S02]  /*0e60*/  IMAD.IADD R13, R6, 0x1, -R13 ;  /* 0x00000001060d7824 */ /* 0x000fc400078e0a0d */
[C---:B------:R-:W-:Y:S02]  /*0e70*/  IMAD.SHL.U32 R0, R213.reuse, 0x40, RZ ;  /* 0x00000040d5007824 */ /* 0x040fe400078e00ff */
[----:B------:R-:W-:Y:S01]  /*0e80*/  VIADD R6, R213, 0x20 ;  /* 0x00000020d5067836 */ /* 0x000fe20000000000 */
[----:B------:R-:W-:Y:S01]  /*0e90*/  LEA.HI R4, R13, R13, RZ, 0x1 ;  /* 0x0000000d0d047211 */ /* 0x000fe200078f08ff */
[----:B------:R-:W-:Y:S01]  /*0ea0*/  VIADD R237, R213, 0x40 ;  /* 0x00000040d5ed7836 */ /* 0x000fe20000000000 */
[----:B------:R-:W-:Y:S01]  /*0eb0*/  LOP3.LUT R3, R0, 0x1c0, RZ, 0xc0, !PT ;  /* 0x000001c000037812 */ /* 0x000fe200078ec0ff */
[----:B------:R-:W-:Y:S01]  /*0ec0*/  IMAD.SHL.U32 R223, R6, 0x40, RZ ;  /* 0x0000004006df7824 */ /* 0x000fe200078e00ff */
[----:B------:R-:W-:Y:S01]  /*0ed0*/  SHF.R.S32.HI R0, RZ, 0x1f, R6 ;  /* 0x0000001fff007819 */ /* 0x000fe20000011406 */
[----:B------:R-:W-:Y:S01]  /*0ee0*/  IMAD.SHL.U32 R222, R237, 0x40, RZ ;  /* 0x00000040edde7824 */ /* 0x000fe200078e00ff */
[----:B------:R-:W-:Y:S01]  /*0ef0*/  LOP3.LUT R230, R3, 0x38, R16, 0xf8, !PT ;  /* 0x0000003803e67812 */ /* 0x000fe200078ef810 */
[----:B------:R-:W-:Y:S01]  /*0f00*/  IMAD R2, R2, 0x8, R7 ;  /* 0x0000000802027824 */ /* 0x000fe200078e0207 */
[----:B------:R-:W-:Y:S01]  /*0f10*/  SHF.R.U32.HI R228, RZ, 0x3, R3 ;  /* 0x00000003ffe47819 */ /* 0x000fe20000011603 */
[----:B------:R-:W-:Y:S01]  /*0f20*/  IMAD.IADD R10, R14, 0x1, -R10 ;  /* 0x000000010e0a7824 */ /* 0x000fe200078e0a0a */
[----:B------:R-:W-:Y:S01]  /*0f30*/  LOP3.LUT R223, R223, 0x1c0, RZ, 0xc0, !PT ;  /* 0x000001c0dfdf7812 */ /* 0x000fe200078ec0ff */
[----:B------:R-:W-:Y:S01]  /*0f40*/  VIADD R216, R22, 0x60 ;  /* 0x0000006016d87836 */ /* 0x000fe20000000000 */
[----:B------:R-:W-:Y:S01]  /*0f50*/  SHF.R.S32.HI R3, RZ, 0x1f, R212 ;  /* 0x0000001fff037819 */ /* 0x000fe200000114d4 */
[----:B------:R0:W-:Y:S01]  /*0f60*/  STL [R1+0x188], R2 ;  /* 0x0001880201007387 */ /* 0x0001e20000100800 */
[----:B------:R-:W-:Y:S01]  /*0f70*/  LOP3.LUT R222, R222, 0x1c0, RZ, 0xc0, !PT ;  /* 0x000001c0dede7812 */ /* 0x000fe200078ec0ff */
[----:B------:R-:W-:Y:S01]  /*0f80*/  IMAD.SHL.U32 R10, R10, 0x2, RZ ;  /* 0x000000020a0a7824 */ /* 0x000fe200078e00ff */
[----:B------:R-:W-:Y:S01]  /*0f90*/  LEA.HI R0, R0, R6, RZ, 0x3 ;  /* 0x0000000600007211 */ /* 0x000fe200078f18ff */
[----:B------:R-:W-:Y:S01]  /*0fa0*/  STL [R1+0x180], R5 ;  /* 0x0001800501007387 */ /* 0x000fe20000100800 */
[----:B------:R-:W-:Y:S01]  /*0fb0*/  SHF.R.U32.HI R7, RZ, 0x3, R223 ;  /* 0x00000003ff077819 */ /* 0x000fe200000116df */
[C---:B------:R-:W-:Y:S01]  /*0fc0*/  VIADD R43, R10.reuse, 0x8 ;  /* 0x000000080a2b7836 */ /* 0x040fe20000000000 */
[----:B------:R-:W-:Y:S01]  /*0fd0*/  LEA.HI R3, R3, R212, RZ, 0x3 ;  /* 0x000000d403037211 */ /* 0x000fe200078f18ff */
[C---:B------:R-:W-:Y:S01]  /*0fe0*/  VIADD R41, R10.reuse, 0x10 ;  /* 0x000000100a297836 */ /* 0x040fe20000000000 */
[----:B------:R-:W-:Y:S01]  /*0ff0*/  SHF.R.U32.HI R6, RZ, 0x3, R222 ;  /* 0x00000003ff067819 */ /* 0x000fe200000116de */
[----:B0-----:R-:W-:Y:S01]  /*1000*/  IMAD.U32 R2, RZ, RZ, UR4 ;  /* 0x00000004ff027e24 */ /* 0x001fe2000f8e00ff */
[----:B------:R-:W-:Y:S01]  /*1010*/  SHF.R.S32.HI R7, RZ, 0x1f, R218 ;  /* 0x0000001fff077819 */ /* 0x000fe200000114da */
[C---:B------:R-:W-:Y:S01]  /*1020*/  VIADD R40, R10.reuse, 0x18 ;  /* 0x000000180a287836 */ /* 0x040fe20000000000 */
[----:B------:R-:W-:Y:S01]  /*1030*/  SHF.R.S32.HI R6, RZ, 0x1f, R219 ;  /* 0x0000001fff067819 */ /* 0x000fe200000114db */
[C---:B------:R-:W-:Y:S01]  /*1040*/  VIADD R39, R10.reuse, 0x20 ;  /* 0x000000200a277836 */ /* 0x040fe20000000000 */
[----:B------:R-:W-:Y:S01]  /*1050*/  LOP3.LUT R42, R3, 0xfffffff8, RZ, 0xc0, !PT ;  /* 0xfffffff8032a7812 */ /* 0x000fe200078ec0ff */
[----:B------:R0:W-:Y:S01]  /*1060*/  STL [R1+0x14], R2 ;  /* 0x0000140201007387 */ /* 0x0001e20000100800 */
[----:B------:R-:W-:Y:S01]  /*1070*/  VIADD R38, R10, 0x28 ;  /* 0x000000280a267836 */ /* 0x000fe20000000000 */
[----:B------:R-:W-:Y:S01]  /*1080*/  LOP3.LUT R4, R4, 0x1ffffffe, RZ, 0xc0, !PT ;  /* 0x1ffffffe04047812 */ /* 0x000fe200078ec0ff */
[C---:B------:R-:W-:Y:S01]  /*1090*/  VIADD R37, R10.reuse, 0x30 ;  /* 0x000000300a257836 */ /* 0x040fe20000000000 */
[----:B------:R1:W-:Y:S01]  /*10a0*/  STL [R1+0x6c], R7 ;  /* 0x00006c0701007387 */ /* 0x0003e20000100800 */
[C---:B------:R-:W-:Y:S01]  /*10b0*/  VIADD R36, R10.reuse, 0x38 ;  /* 0x000000380a247836 */ /* 0x040fe20000000000 */
[----:B------:R-:W-:Y:S01]  /*10c0*/  SHF.R.S32.HI R3, RZ, 0x1f, R42 ;  /* 0x0000001fff037819 */ /* 0x000fe2000001142a */
[C---:B------:R-:W-:Y:S01]  /*10d0*/  VIADD R35, R10.reuse, 0x40 ;  /* 0x000000400a237836 */ /* 0x040fe20000000000 */
[----:B------:R2:W-:Y:S01]  /*10e0*/  STL [R1+0x68], R6 ;  /* 0x0000680601007387 */ /* 0x0005e20000100800 */
[C---:B------:R-:W-:Y:S01]  /*10f0*/  VIADD R34, R10.reuse, 0x48 ;  /* 0x000000480a227836 */ /* 0x040fe20000000000 */
[----:B0-----:R-:W-:Y:S01]  /*1100*/  SHF.R.S32.HI R2, RZ, 0x1f, R213 ;  /* 0x0000001fff027819 */ /* 0x001fe200000114d5 */
[C---:B------:R-:W-:Y:S01]  /*1110*/  VIADD R33, R10.reuse, 0x50 ;  /* 0x000000500a217836 */ /* 0x040fe20000000000 */
[----:B------:R0:W-:Y:S01]  /*1120*/  STL [R1+0x78], R10 ;  /* 0x0000780a01007387 */ /* 0x0001e20000100800 */
[C---:B------:R-:W-:Y:S01]  /*1130*/  VIADD R32, R10.reuse, 0x58 ;  /* 0x000000580a207836 */ /* 0x040fe20000000000 */
[----:B------:R-:W-:Y:S01]  /*1140*/  SHF.R.S32.HI R2, RZ, 0x1f, R237 ;  /* 0x0000001fff027819 */ /* 0x000fe200000114ed */
[C---:B------:R-:W-:Y:S01]  /*1150*/  VIADD R31, R10.reuse, 0x60 ;  /* 0x000000600a1f7836 */ /* 0x040fe20000000000 */
[----:B------:R-:W-:Y:S01]  /*1160*/  STL [R1+0x64], R42 ;  /* 0x0000642a01007387 */ /* 0x000fe20000100800 */
[----:B------:R-:W-:Y:S01]  /*1170*/  VIADD R30, R10, 0x68 ;  /* 0x000000680a1e7836 */ /* 0x000fe20000000000 */
[----:B------:R-:W-:Y:S01]  /*1180*/  LEA.HI R2, R2, R237, RZ, 0x3 ;  /* 0x000000ed02027211 */ /* 0x000fe200078f18ff */
[C---:B------:R-:W-:Y:S01]  /*1190*/  VIADD R29, R10.reuse, 0x70 ;  /* 0x000000700a1d7836 */ /* 0x040fe20000000000 */
[----:B------:R-:W-:Y:S01]  /*11a0*/  STL [R1+0xf4], R43 ;  /* 0x0000f42b01007387 */ /* 0x000fe20000100800 */
[C---:B------:R-:W-:Y:S01]  /*11b0*/  VIADD R28, R10.reuse, 0x78 ;  /* 0x000000780a1c7836 */ /* 0x040fe20000000000 */
[----:B------:R-:W-:Y:S01]  /*11c0*/  LOP3.LUT R230, R229, R230, R228, 0xf6, !PT ;  /* 0x000000e6e5e67212 */ /* 0x000fe200078ef6e4 */
[C---:B------:R-:W-:Y:S01]  /*11d0*/  VIADD R27, R10.reuse, 0x80 ;  /* 0x000000800a1b7836 */ /* 0x040fe20000000000 */
[----:B------:R-:W-:Y:S01]  /*11e0*/  STL [R1+0xf0], R41 ;  /* 0x0000f02901007387 */ /* 0x000fe20000100800 */
[----:B------:R-:W-:-:S02]  /*11f0*/  VIADD R26, R10, 0x88 ;  /* 0x000000880a1a7836 */ /* 0x000fc40000000000 */
[C---:B------:R-:W-:Y:S01]  /*1200*/  VIADD R25, R10.reuse, 0x90 ;  /* 0x000000900a197836 */ /* 0x040fe20000000000 */
[----:B------:R-:W-:Y:S01]  /*1210*/  STL [R1+0xec], R40 ;  /* 0x0000ec2801007387 */ /* 0x000fe20000100800 */
[C---:B------:R-:W-:Y:S02]  /*1220*/  VIADD R24, R10.reuse, 0x98 ;  /* 0x000000980a187836 */ /* 0x040fe40000000000 */
[C---:B------:R-:W-:Y:S01]  /*1230*/  VIADD R21, R10.reuse, 0xa0 ;  /* 0x000000a00a157836 */ /* 0x040fe20000000000 */
[----:B------:R-:W-:Y:S01]  /*1240*/  STL [R1+0xe8], R39 ;  /* 0x0000e82701007387 */ /* 0x000fe20000100800 */
[C---:B------:R-:W-:Y:S02]  /*1250*/  VIADD R20, R10.reuse, 0xa8 ;  /* 0x000000a80a147836 */ /* 0x040fe40000000000 */
[----:B------:R-:W-:Y:S01]  /*1260*/  VIADD R15, R10, 0xb0 ;  /* 0x000000b00a0f7836 */ /* 0x000fe20000000000 */
[----:B------:R-:W-:Y:S01]  /*1270*/  STL [R1+0xe4], R38 ;  /* 0x0000e42601007387 */ /* 0x000fe20000100800 */
[----:B------:R-:W-:-:S02]  /*1280*/  IMAD.IADD R4, R13, 0x1, -R4 ;  /* 0x000000010d047824 */ /* 0x000fc400078e0a04 */
[----:B------:R-:W-:Y:S01]  /*1290*/  VIADD R14, R10, 0xb8 ;  /* 0x000000b80a0e7836 */ /* 0x000fe20000000000 */
[----:B------:R-:W-:Y:S01]  /*12a0*/  STL [R1+0xe0], R37 ;  /* 0x0000e02501007387 */ /* 0x000fe20000100800 */
[----:B------:R-:W-:Y:S02]  /*12b0*/  IMAD.SHL.U32 R2, R2, 0x40, RZ ;  /* 0x0000004002027824 */ /* 0x000fe400078e00ff */
[C---:B------:R-:W-:Y:S01]  /*12c0*/  VIADD R13, R10.reuse, 0xc0 ;  /* 0x000000c00a0d7836 */ /* 0x040fe20000000000 */
[----:B------:R-:W-:Y:S01]  /*12d0*/  STL [R1+0xdc], R36 ;  /* 0x0000dc2401007387 */ /* 0x000fe20000100800 */
[----:B------:R-:W-:Y:S01]  /*12e0*/  VIADD R12, R10, 0xc8 ;  /* 0x000000c80a0c7836 */ /* 0x000fe20000000000 */
[----:B------:R-:W-:Y:S01]  /*12f0*/  LOP3.LUT R225, R2, 0xfffffe00, RZ, 0xc0, !PT ;  /* 0xfffffe0002e17812 */ /* 0x000fe200078ec0ff */
[C---:B------:R-:W-:Y:S01]  /*1300*/  VIADD R11, R10.reuse, 0xd0 ;  /* 0x000000d00a0b7836 */ /* 0x040fe20000000000 */
[----:B------:R-:W-:Y:S01]  /*1310*/  STL [R1+0xd8], R35 ;  /* 0x0000d82301007387 */ /* 0x000fe20000100800 */
[C---:B------:R-:W-:Y:S01]  /*1320*/  VIADD R9, R10.reuse, 0xd8 ;  /* 0x000000d80a097836 */ /* 0x040fe20000000000 */
[----:B------:R-:W-:Y:S01]  /*1330*/  SHF.R.S32.HI R2, RZ, 0x1f, R43 ;  /* 0x0000001fff027819 */ /* 0x000fe2000001142b */
[----:B------:R-:W-:Y:S01]  /*1340*/  VIADD R8, R10, 0xe0 ;  /* 0x000000e00a087836 */ /* 0x000fe20000000000 */
[----:B------:R-:W-:Y:S01]  /*1350*/  STL [R1+0xd4], R34 ;  /* 0x0000d42201007387 */ /* 0x000fe20000100800 */
[----:B------:R-:W-:-:S02]  /*1360*/  IMAD.SHL.U32 R0, R0, 0x40, RZ ;  /* 0x0000004000007824 */ /* 0x000fc400078e00ff */
[C---:B-1----:R-:W-:Y:S01]  /*1370*/  VIADD R7, R10.reuse, 0xe8 ;  /* 0x000000e80a077836 */ /* 0x042fe20000000000 */
[----:B------:R-:W-:Y:S01]  /*1380*/  STL [R1+0xd0], R33 ;  /* 0x0000d02101007387 */ /* 0x000fe20000100800 */
[----:B--2---:R-:W-:Y:S01]  /*1390*/  VIADD R6, R10, 0xf0 ;  /* 0x000000f00a067836 */ /* 0x004fe20000000000 */
[----:B------:R-:W-:Y:S01]  /*13a0*/  LOP3.LUT R227, R0, 0xfffffe00, RZ, 0xc0, !PT ;  /* 0xfffffe0000e37812 */ /* 0x000fe200078ec0ff */
[----:B------:R-:W-:Y:S01]  /*13b0*/  VIADD R0, R10, 0xf8 ;  /* 0x000000f80a007836 */ /* 0x000fe20000000000 */
[----:B------:R-:W-:Y:S01]  /*13c0*/  STL [R1+0xcc], R32 ;  /* 0x0000cc2001007387 */ /* 0x000fe20000100800 */
[----:B0-----:R-:W-:-:S03]  /*13d0*/  SHF.R.S32.HI R10, RZ, 0x1f, R38 ;  /* 0x0000001fff0a7819 */ /* 0x001fc60000011426 */
[----:B------:R-:W-:Y:S04]  /*13e0*/  STL [R1+0xc8], R31 ;  /* 0x0000c81f01007387 */ /* 0x000fe80000100800 */
        /* <DEDUP_REMOVED lines=16> */
[----:B------:R0:W-:Y:S04]  /*14f0*/  STL [R1+0x84], R7 ;  /* 0x0000840701007387 */ /* 0x0001e80000100800 */
[----:B------:R1:W-:Y:S04]  /*1500*/  STL [R1+0x17c], R2 ;  /* 0x00017c0201007387 */ /* 0x0003e80000100800 */
[----:B------:R-:W-:Y:S01]  /*1510*/  STL [R1+0x80], R6 ;  /* 0x0000800601007387 */ /* 0x000fe20000100800 */
[----:B0-----:R-:W-:-:S03]  /*1520*/  SHF.R.S32.HI R7, RZ, 0x1f, R7 ;  /* 0x0000001fff077819 */ /* 0x001fc60000011407 */
[----:B------:R0:W-:Y:S01]  /*1530*/  STL [R1+0xfc], R3 ;  /* 0x0000fc0301007387 */ /* 0x0001e20000100800 */
[----:B-1----:R-:W-:-:S03]  /*1540*/  SHF.R.S32.HI R2, RZ, 0x1f, R41 ;  /* 0x0000001fff027819 */ /* 0x002fc60000011429 */
[----:B------:R-:W-:Y:S04]  /*1550*/  STL [R1+0x7c], R0 ;  /* 0x00007c0001007387 */ /* 0x000fe80000100800 */
[----:B------:R1:W-:Y:S01]  /*1560*/  STL [R1+0x178], R2 ;  /* 0x0001780201007387 */ /* 0x0003e20000100800 */
[----:B0-----:R-:W-:-:S05]  /*1570*/  SHF.R.S32.HI R3, RZ, 0x1f, R40 ;  /* 0x0000001fff037819 */ /* 0x001fca0000011428 */
[----:B------:R0:W-:Y:S01]  /*1580*/  STL [R1+0x174], R3 ;  /* 0x0001740301007387 */ /* 0x0001e20000100800 */
[----:B-1----:R-:W-:-:S05]  /*1590*/  SHF.R.S32.HI R2, RZ, 0x1f, R39 ;  /* 0x0000001fff027819 */ /* 0x002fca0000011427 */
[----:B------:R1:W-:Y:S01]  /*15a0*/  STL [R1+0x170], R2 ;  /* 0x0001700201007387 */ /* 0x0003e20000100800 */
[----:B0-----:R-:W-:-:S03]  /*15b0*/  SHF.R.S32.HI R3, RZ, 0x1f, R37 ;  /* 0x0000001fff037819 */ /* 0x001fc60000011425 */
[----:B------:R0:W-:Y:S04]  /*15c0*/  STL [R1+0x16c], R10 ;  /* 0x00016c0a01007387 */ /* 0x0001e80000100800 */
[----:B------:R2:W-:Y:S01]  /*15d0*/  STL [R1+0x168], R3 ;  /* 0x0001680301007387 */ /* 0x0005e20000100800 */
[----:B-1----:R-:W-:Y:S02]  /*15e0*/  SHF.R.S32.HI R2, RZ, 0x1f, R36 ;  /* 0x0000001fff027819 */ /* 0x002fe40000011424 */
[----:B0-----:R-:W-:-:S03]  /*15f0*/  SHF.R.S32.HI R10, RZ, 0x1f, R35 ;  /* 0x0000001fff0a7819 */ /* 0x001fc60000011423 */
[----:B------:R0:W-:Y:S01]  /*1600*/  STL [R1+0x164], R2 ;  /* 0x0001640201007387 */ /* 0x0001e20000100800 */
[----:B--2---:R-:W-:-:S03]  /*1610*/  SHF.R.S32.HI R3, RZ, 0x1f, R34 ;  /* 0x0000001fff037819 */ /* 0x004fc60000011422 */
[----:B------:R1:W-:Y:S04]  /*1620*/  STL [R1+0x160], R10 ;  /* 0x0001600a01007387 */ /* 0x0003e80000100800 */
[----:B------:R2:W-:Y:S01]  /*1630*/  STL [R1+0x15c], R3 ;  /* 0x00015c0301007387 */ /* 0x0005e20000100800 */
[----:B0-----:R-:W-:Y:S02]  /*1640*/  SHF.R.S32.HI R2, RZ, 0x1f, R33 ;  /* 0x0000001fff027819 */ /* 0x001fe40000011421 */
[----:B-1----:R-:W-:-:S03]  /*1650*/  SHF.R.S32.HI R10, RZ, 0x1f, R32 ;  /* 0x0000001fff0a7819 */ /* 0x002fc60000011420 */
        /* <DEDUP_REMOVED lines=32> */
[----:B------:R-:W-:Y:S04]  /*1860*/  STL [R1+0x118], R10 ;  /* 0x0001180a01007387 */ /* 0x000fe80000100800 */
[----:B------:R1:W-:Y:S01]  /*1870*/  STL [R1+0x114], R3 ;  /* 0x0001140301007387 */ /* 0x0003e20000100800 */
[----:B0-----:R-:W-:-:S05]  /*1880*/  SHF.R.S32.HI R2, RZ, 0x1f, R8 ;  /* 0x0000001fff027819 */ /* 0x001fca0000011408 */
[----:B------:R0:W-:Y:S01]  /*1890*/  STL [R1+0x110], R2 ;  /* 0x0001100201007387 */ /* 0x0001e20000100800 */
[----:B-1----:R-:W-:-:S03]  /*18a0*/  SHF.R.S32.HI R3, RZ, 0x1f, R6 ;  /* 0x0000001fff037819 */ /* 0x002fc60000011406 */
[----:B------:R1:W-:Y:S04]  /*18b0*/  STL [R1+0x10c], R7 ;  /* 0x00010c0701007387 */ /* 0x0003e80000100800 */
[----:B------:R1:W-:Y:S01]  /*18c0*/  STL [R1+0x108], R3 ;  /* 0x0001080301007387 */ /* 0x0003e20000100800 */
[----:B0-----:R-:W-:Y:S01]  /*18d0*/  SHF.R.S32.HI R2, RZ, 0x1f, R0 ;  /* 0x0000001fff027819 */ /* 0x001fe20000011400 */
[----:B------:R-:W-:-:S05]  /*18e0*/  IMAD R0, R4, 0x8, R5 ;  /* 0x0000000804007824 */ /* 0x000fca00078e0205 */
[----:B------:R1:W-:Y:S04]  /*18f0*/  STL [R1+0x184], R0 ;  /* 0x0001840001007387 */ /* 0x0003e80000100800 */
[----:B------:R1:W-:Y:S02]  /*1900*/  STL [R1+0x104], R2 ;  /* 0x0001040201007387 */ /* 0x0003e40000100800 */
.L_x_676:
[----:B01234-:R-:W0:Y:S01]  /*1910*/  LDC.64 R2, c[0x0][0xc88] ;  /* 0x00032200ff027b82 */ /* 0x01fe220000000a00 */
[----:B------:R-:W-:Y:S01]  /*1920*/  ULDC.64 UR10, c[0x0][0x208] ;  /* 0x00008200000a7ab9 */ /* 0x000fe20000000a00 */
[----:B------:R-:W-:Y:S01]  /*1930*/  ULDC.64 UR4, c[0x0][0xa28] ;  /* 0x00028a0000047ab9 */ /* 0x000fe20000000a00 */
[----:B------:R-:W-:Y:S01]  /*1940*/  ULDC.64 UR8, c[0x0][0xa18] ;  /* 0x0002860000087ab9 */ /* 0x000fe20000000a00 */
[----:B------:R-:W-:Y:S01]  /*1950*/  ULDC.64 UR6, c[0x0][0xa08] ;  /* 0x0002820000067ab9 */ /* 0x000fe20000000a00 */
[----:B0-----:R-:W-:-:S05]  /*1960*/  IMAD.WIDE R2, R143, 0x4, R2 ;  /* 0x000000048f027825 */ /* 0x001fca00078e0202 */
[----:B------:R-:W2:Y:S01]  /*1970*/  LDG.E R233, desc[UR10][R2.64] ;  /* 0x0000000a02e97981 */ /* 0x000ea2000c1e1900 */
[----:B------:R-:W-:Y:S01]  /*1980*/  ISETP.NE.U32.AND P2, PT, RZ, UR4, PT ;  /* 0x00000004ff007c0c */ /* 0x000fe2000bf45070 */
[----:B------:R-:W-:Y:S01]  /*1990*/  IMAD.MOV.U32 R7, RZ, RZ, RZ ;  /* 0x000000ffff077224 */ /* 0x000fe200078e00ff */
[----:B------:R-:W-:Y:S01]  /*19a0*/  ISETP.NE.U32.AND P1, PT, RZ, UR8, PT ;  /* 0x00000008ff007c0c */ /* 0x000fe2000bf25070 */
[----:B------:R-:W-:Y:S01]  /*19b0*/  IMAD.MOV.U32 R112, RZ, RZ, RZ ;  /* 0x000000ffff707224 */ /* 0x000fe200078e00ff */
[----:B------:R-:W-:Y:S02]  /*19c0*/  ISETP.NE.AND.EX P2, PT, RZ, UR5, PT, P2 ;  /* 0x00000005ff007c0c */ /* 0x000fe4000bf45320 */
[----:B------:R-:W-:Y:S02]  /*19d0*/  ISETP.NE.AND.EX P1, PT, RZ, UR9, PT, P1 ;  /* 0x00000009ff007c0c */ /* 0x000fe4000bf25310 */
[----:B------:R-:W-:-:S04]  /*19e0*/  ISETP.NE.U32.AND P0, PT, RZ, UR6, PT ;  /* 0x00000006ff007c0c */ /* 0x000fc8000bf05070 */
[----:B------:R-:W-:Y:S02]  /*19f0*/  ISETP.NE.AND.EX P0, PT, RZ, UR7, PT, P0 ;  /* 0x00000007ff007c0c */ /* 0x000fe4000bf05300 */
[C---:B------:R-:W-:Y:S02]  /*1a00*/  LOP3.LUT R6, R142.reuse, 0xff000000, RZ, 0xc0, !PT ;  /* 0xff0000008e067812 */ /* 0x040fe400078ec0ff */
[----:B------:R-:W-:Y:S02]  /*1a10*/  LOP3.LUT R231, R142, 0xffff, RZ, 0xc0, !PT ;  /* 0x0000ffff8ee77812 */ /* 0x000fe400078ec0ff */
[----:B--2---:R-:W-:Y:S01]  /*1a20*/  SHF.R.S32.HI R0, RZ, 0x1f, R233 ;  /* 0x0000001fff007819 */ /* 0x004fe200000114e9 */
[C---:B------:R-:W-:Y:S01]  /*1a30*/  IMAD.SHL.U32 R234, R233.reuse, 0x4, RZ ;  /* 0x00000004e9ea7824 */ /* 0x040fe200078e00ff */
[C---:B------:R-:W-:Y:S01]  /*1a40*/  @P2 LEA R4, P3, R233.reuse, UR4, 0x2 ;  /* 0x00000004e9042c11 */ /* 0x040fe2000f8610ff */
[----:B------:R-:W-:Y:S01]  /*1a50*/  ULDC UR4, c[0x0][0x288] ;  /* 0x0000a20000047ab9 */ /* 0x000fe20000000800 */
[C-C-:B------:R-:W-:Y:S01]  /*1a60*/  SHF.L.U64.HI R235, R233.reuse, 0x2, R0.reuse ;  /* 0x00000002e9eb7819 */ /* 0x140fe20000010200 */
[----:B------:R0:W-:Y:S01]  /*1a70*/  STL [R1+0xf8], R0 ;  /* 0x0000f80001007387 */ /* 0x0001e20000100800 */
[----:B------:R-:W-:Y:S01]  /*1a80*/  @P2 LEA.HI.X R5, R233, UR5, R0, 0x2, P3 ;  /* 0x00000005e9052c11 */ /* 0x000fe200098f1400 */
[----:B-----5:R-:W-:Y:S01]  /*1a90*/  IMAD.U32 R146, RZ, RZ, UR4 ;  /* 0x00000004ff927e24 */ /* 0x020fe2000f8e00ff */
[----:B------:R-:W-:Y:S01]  /*1aa0*/  ULDC.64 UR4, c[0x0][0x418] ;  /* 0x0001060000047ab9 */ /* 0x000fe20000000a00 */
[----:B------:R1:W-:Y:S01]  /*1ab0*/  STL [R1+0x70], R141 ;  /* 0x0000708d01007387 */ /* 0x0003e20000100800 */
[----:B------:R-:W-:Y:S01]  /*1ac0*/  UISETP.NE.U32.AND UP0, UPT, UR4, URZ, UPT ;  /* 0x0000003f0400728c */ /* 0x000fe2000bf05070 */
[----:B------:R-:W-:-:S02]  /*1ad0*/  IADD3 R2, P4, R234, UR6, RZ ;  /* 0x00000006ea027c10 */ /* 0x000fc4000ff9e0ff */
[----:B------:R2:W5:Y:S01]  /*1ae0*/  @P2 LDG.E R7, desc[UR10][R4.64] ;  /* 0x0000000a04072981 */ /* 0x000562000c1e1900 */
[----:B------:R-:W-:Y:S01]  /*1af0*/  UISETP.NE.AND.EX UP0, UPT, UR5, URZ, UPT, UP0 ;  /* 0x0000003f0500728c */ /* 0x000fe2000bf05300 */
[C---:B------:R-:W-:Y:S01]  /*1b00*/  IADD3.X R3, R235.reuse, UR7, RZ, P4, !PT ;  /* 0x00000007eb037c10 */ /* 0x040fe2000a7fe4ff */
[----:B------:R-:W-:Y:S01]  /*1b10*/  ULDC UR4, c[0x0][0x424] ;  /* 0x0001090000047ab9 */ /* 0x000fe20000000800 */
[----:B------:R-:W-:Y:S01]  /*1b20*/  ULDC.64 UR6, c[0x0][0xa20] ;  /* 0x0002880000067ab9 */ /* 0x000fe20000000a00 */
[----:B--2---:R-:W-:Y:S01]  /*1b30*/  @P1 IADD3 R4, P2, R234, UR8, RZ ;  /* 0x00000008ea041c10 */ /* 0x004fe2000ff5e0ff */
[----:B------:R-:W-:Y:S01]  /*1b40*/  USEL UR4, UR4, 0x1, UP0 ;  /* 0x0000000104047887 */ /* 0x000fe20008000000 */
[----:B0-----:R-:W-:Y:S01]  /*1b50*/  LOP3.LUT R0, R142, 0xff0000, RZ, 0xc0, !PT ;  /* 0x00ff00008e007812 */ /* 0x001fe200078ec0ff */
[----:B------:R-:W-:Y:S01]  /*1b60*/  ULDC UR5, c[0x0][0x2f0] ;  /* 0x0000bc0000057ab9 */ /* 0x000fe20000000800 */
[----:B------:R-:W-:Y:S01]  /*1b70*/  @P1 IADD3.X R5, R235, UR9, RZ, P2, !PT ;  /* 0x00000009eb051c10 */ /* 0x000fe200097fe4ff */
[----:B------:R-:W5:Y:S01]  /*1b80*/  @P0 LDG.E R112, desc[UR10][R2.64] ;  /* 0x0000000a02700981 */ /* 0x000f62000c1e1900 */
[----:B------:R-:W-:Y:S01]  /*1b90*/  ISETP.NE.U32.AND P2, PT, RZ, UR6, PT ;  /* 0x00000006ff007c0c */ /* 0x000fe2000bf45070 */
[----:B------:R-:W-:-:S02]  /*1ba0*/  UIMAD UR4, UR4, UR5, URZ ;  /* 0x00000005040472a4 */ /* 0x000fc4000f8e023f */
[----:B------:R0:W5:Y:S01]  /*1bb0*/  @P1 LDG.E R146, desc[UR10][R4.64] ;  /* 0x0000000a04921981 */ /* 0x000162000c1e1900 */
[----:B------:R-:W-:Y:S01]  /*1bc0*/  ISETP.NE.AND.EX P2, PT, RZ, UR7, PT, P2 ;  /* 0x00000007ff007c0c */ /* 0x000fe2000bf45320 */
[----:B------:R-:W-:Y:S01]  /*1bd0*/  ULDC UR5, c[0x0][0x348] ;  /* 0x0000d20000057ab9 */ /* 0x000fe20000000800 */
[----:B0-----:R-:W-:-:S04]  /*1be0*/  SHF.R.U32.HI R5, RZ, 0x8, R6 ;  /* 0x00000008ff057819 */ /* 0x001fc80000011606 */
[----:B------:R-:W-:Y:S01]  /*1bf0*/  LEA.HI R232, R0, R5, RZ, 0x10 ;  /* 0x0000000500e87211 */ /* 0x000fe200078f80ff */
[----:B-1----:R-:W-:Y:S06]  /*1c00*/  @P1 BRA `(.L_x_445) ;  /* 0x0000000000281947 */ /* 0x002fec0003800000 */
[----:B------:R-:W-:Y:S02]  /*1c10*/  ULDC.64 UR8, c[0x0][0xa00] ;  /* 0x0002800000087ab9 */ /* 0x000fe40000000a00 */
[----:B------:R-:W-:-:S04]  /*1c20*/  ISETP.NE.U32.AND P1, PT, RZ, UR8, PT ;  /* 0x00000008ff007c0c */ /* 0x000fc8000bf25070 */
[----:B------:R-:W-:-:S13]  /*1c30*/  ISETP.NE.AND.EX P1, PT, RZ, UR9, PT, P1 ;  /* 0x00000009ff007c0c */ /* 0x000fda000bf25310 */
[----:B------:R-:W-:Y:S05]  /*1c40*/  @!P1 BRA `(.L_x_445) ;  /* 0x0000000000189947 */ /* 0x000fea0003800000 */
[----:B------:R-:W0:Y:S01]  /*1c50*/  LDC.64 R4, c[0x0][0xa00] ;  /* 0x00028000ff047b82 */ /* 0x000e220000000a00 */
[----:B------:R-:W-:Y:S01]  /*1c60*/  ULDC.64 UR8, c[0x0][0x208] ;  /* 0x0000820000087ab9 */ /* 0x000fe20000000a00 */
[----:B0-----:R-:W-:-:S05]  /*1c70*/  IMAD.WIDE R4, R233, 0x4, R4 ;  /* 0x00000004e9047825 */ /* 0x001fca00078e0204 */
[----:B-----5:R-:W2:Y:S04]  /*1c80*/  LDG.E R146, desc[UR8][R4.64] ;  /* 0x0000000804927981 */ /* 0x020ea8000c1e1900 */
[----:B------:R-:W2:Y:S02]  /*1c90*/  LDG.E R9, desc[UR8][R4.64+0x4] ;  /* 0x0000040804097981 */ /* 0x000ea4000c1e1900 */
[----:B--2---:R-:W-:-:S07]  /*1ca0*/  IMAD.IADD R146, R9, 0x1, -R146 ;  /* 0x0000000109927824 */ /* 0x004fce00078e0a92 */
.L_x_445:
[----:B------:R-:W-:Y:S02]  /*1cb0*/  IMAD.U32 R24, RZ, RZ, UR5 ;  /* 0x00000005ff187e24 */ /* 0x000fe4000f8e00ff */
[----:B------:R-:W-:Y:S01]  /*1cc0*/  IMAD.U32 R25, RZ, RZ, UR4 ;  /* 0x00000004ff197e24 */ /* 0x000fe2000f8e00ff */
[----:B------:R-:W-:Y:S06]  /*1cd0*/  @!P2 BRA `(.L_x_446) ;  /* 0x000000000014a947 */ /* 0x000fec0003800000 */
[----:B------:R-:W-:Y:S01]  /*1ce0*/  IADD3 R2, P0, R234, UR6, RZ ;  /* 0x00000006ea027c10 */ /* 0x000fe2000ff1e0ff */
[----:B------:R-:W-:-:S03]  /*1cf0*/  ULDC.64 UR4, c[0x0][0x208] ;  /* 0x0000820000047ab9 */ /* 0x000fc60000000a00 */
[----:B------:R-:W-:-:S05]  /*1d00*/  IADD3.X R3, R235, UR7, RZ, P0, !PT ;  /* 0x00000007eb037c10 */ /* 0x000fca00087fe4ff */
[----:B------:R0:W5:Y:S01]  /*1d10*/  LDG.E R25, desc[UR4][R2.64] ;  /* 0x0000000402197981 */ /* 0x000162000c1e1900 */
[----:B------:R-:W-:Y:S05]  /*1d20*/  BRA `(.L_x_447) ;  /* 0x0000000000147947 */ /* 0x000fea0003800000 */
.L_x_446:
[----:B------:R-:W-:Y:S05]  /*1d30*/  @!P0 BRA `(.L_x_447) ;  /* 0x0000000000108947 */ /* 0x000fea0003800000 */
[----:B------:R-:W-:Y:S02]  /*1d40*/  ULDC.64 UR4, c[0x0][0x208] ;  /* 0x0000820000047ab9 */ /* 0x000fe40000000a00 */
[----:B------:R-:W2:Y:S04]  /*1d50*/  LDG.E R0, desc[UR4][R2.64] ;  /* 0x0000000402007981 */ /* 0x000ea8000c1e1900 */
[----:B------:R-:W2:Y:S02]  /*1d60*/  LDG.E R25, desc[UR4][R2.64+0x4] ;  /* 0x0000040402197981 */ /* 0x000ea4000c1e1900 */
[----:B--2---:R-:W-:-:S07]  /*1d70*/  IMAD.IADD R25, R25, 0x1, -R0 ;  /* 0x0000000119197824 */ /* 0x004fce00078e0a00 */
.L_x_447:
[----:B------:R-:W-:Y:S01]  /*1d80*/  ULDC.64 UR4, c[0x0][0xa10] ;  /* 0x0002840000047ab9 */ /* 0x000fe20000000a00 */
[----:B------:R-:W2:Y:S01]  /*1d90*/  LDL.LU R4, [R1+0x10] ;  /* 0x0000100001047983 */ /* 0x000ea20000300800 */
[----:B------:R-:W-:Y:S01]  /*1da0*/  ISETP.NE.U32.AND P0, PT, RZ, UR4, PT ;  /* 0x00000004ff007c0c */ /* 0x000fe2000bf05070 */
[----:B------:R-:W-:-:S03]  /*1db0*/  ULDC.64 UR6, c[0x0][0x208] ;  /* 0x0000820000067ab9 */ /* 0x000fc60000000a00 */
[----:B------:R-:W-:Y:S01]  /*1dc0*/  ISETP.NE.AND.EX P0, PT, RZ, UR5, PT, P0 ;  /* 0x00000005ff007c0c */ /* 0x000fe2000bf05300 */
[----:B-----5:R-:W-:Y:S01]  /*1dd0*/  IMAD.IADD R9, R25, 0x1, -R7 ;  /* 0x0000000119097824 */ /* 0x020fe200078e0a07 */
[----:B------:R-:W-:-:S11]  /*1de0*/  ULDC.64 UR4, c[0x0][0xa30] ;  /* 0x00028c0000047ab9 */ /* 0x000fd60000000a00 */
[----:B0-----:R-:W0:Y:S02]  /*1df0*/  @P0 LDC.64 R2, c[0x0][0xa10] ;  /* 0x00028400ff020b82 */ /* 0x001e240000000a00 */
[----:B0-----:R-:W-:-:S05]  /*1e00*/  @P0 IMAD.WIDE R2, R233, 0x4, R2 ;  /* 0x00000004e9020825 */ /* 0x001fca00078e0202 */
[----:B------:R-:W3:Y:S04]  /*1e10*/  @P0 LDG.E R0, desc[UR6][R2.64] ;  /* 0x0000000602000981 */ /* 0x000ee8000c1e1900 */
[----:B------:R0:W3:Y:S01]  /*1e20*/  @P0 LDG.E R5, desc[UR6][R2.64+0x4] ;  /* 0x0000040602050981 */ /* 0x0000e2000c1e1900 */
[----:B------:R-:W-:Y:S01]  /*1e30*/  ISETP.NE.U32.AND P1, PT, RZ, UR4, PT ;  /* 0x00000004ff007c0c */ /* 0x000fe2000bf25070 */
[----:B------:R-:W-:Y:S01]  /*1e40*/  IMAD.MOV.U32 R139, RZ, RZ, R25 ;  /* 0x000000ffff8b7224 */ /* 0x000fe200078e0019 */
[----:B------:R-:W-:Y:S02]  /*1e50*/  LOP3.LUT R10, R232, 0xff, RZ, 0xc0, !PT ;  /* 0x000000ffe80a7812 */ /* 0x000fe400078ec0ff */
[----:B------:R-:W-:-:S03]  /*1e60*/  ISETP.NE.AND.EX P1, PT, RZ, UR5, PT, P1 ;  /* 0x00000005ff007c0c */ /* 0x000fc6000bf25310 */
[----:B------:R1:W-:Y:S01]  /*1e70*/  STL [R1+0x74], R10 ;  /* 0x0000740a01007387 */ /* 0x0003e20000100800 */
[----:B------:R-:W-:Y:S09]  /*1e80*/  BSSY B0, `(.L_x_448) ;  /* 0x000002e000007945 */ /* 0x000ff20003800000 */
[----:B0-----:R-:W-:-:S04]  /*1e90*/  @P1 IADD3 R2, P2, R234, UR4, RZ ;  /* 0x00000004ea021c10 */ /* 0x001fc8000ff5e0ff */
[----:B------:R-:W-:Y:S02]  /*1ea0*/  @P1 IADD3.X R3, R235, UR5, RZ, P2, !PT ;  /* 0x00000005eb031c10 */ /* 0x000fe400097fe4ff */
[----:B------:R-:W-:-:S03]  /*1eb0*/  SHF.R.U32.HI R232, RZ, 0x10, R232 ;  /* 0x00000010ffe87819 */ /* 0x000fc600000116e8 */
[----:B------:R0:W5:Y:S02]  /*1ec0*/  @P1 LDG.E R139, desc[UR6][R2.64] ;  /* 0x00000006028b1981 */ /* 0x000164000c1e1900 */
[----:B0-----:R-:W-:Y:S01]  /*1ed0*/  IMAD.MOV.U32 R3, RZ, RZ, RZ ;  /* 0x000000ffff037224 */ /* 0x001fe200078e00ff */
[----:B--2---:R-:W-:Y:S01]  /*1ee0*/  LOP3.LUT R4, R4, 0xfffffffb, RZ, 0xc0, !PT ;  /* 0xfffffffb04047812 */ /* 0x004fe200078ec0ff */
[----:B---3--:R-:W-:-:S04]  /*1ef0*/  @P0 IMAD.IADD R24, R5, 0x1, -R0 ;  /* 0x0000000105180824 */ /* 0x008fc800078e0a00 */
[----:B------:R-:W-:-:S04]  /*1f00*/  IMAD.IADD R147, R9, 0x1, R24 ;  /* 0x0000000109937824 */ /* 0x000fc800078e0218 */
[C---:B------:R-:W-:Y:S01]  /*1f10*/  VIADD R0, R147.reuse, 0x4f ;  /* 0x0000004f93007836 */ /* 0x040fe20000000000 */
[----:B------:R-:W-:-:S03]  /*1f20*/  ISETP.GE.AND P3, PT, R147, 0x1, PT ;  /* 0x000000019300780c */ /* 0x000fc60003f66270 */
[----:B------:R-:W-:-:S05]  /*1f30*/  IMAD.HI R0, R0, 0x66666667, RZ ;  /* 0x6666666700007827 */ /* 0x000fca00078e02ff */
[----:B------:R-:W-:-:S04]  /*1f40*/  SHF.R.U32.HI R5, RZ, 0x1f, R0 ;  /* 0x0000001fff057819 */ /* 0x000fc80000011600 */
[----:B------:R-:W-:Y:S02]  /*1f50*/  LEA.HI.SX32 R144, R0, R5, 0x1b ;  /* 0x0000000500907211 */ /* 0x000fe400078fdaff */
[----:B------:R-:W-:-:S05]  /*1f60*/  @P3 LOP3.LUT R4, R4, 0x4, RZ, 0xfc, !PT ;  /* 0x0000000404043812 */ /* 0x000fca00078efcff */
[----:B------:R1:W-:Y:S01]  /*1f70*/  STL [R1+0x10], R4 ;  /* 0x0000100401007387 */ /* 0x0003e20000100800 */
[----:B------:R-:W-:Y:S05]  /*1f80*/  @!P3 BRA `(.L_x_449) ;  /* 0x000000000074b947 */ /* 0x000fea0003800000 */
[----:B------:R-:W-:Y:S01]  /*1f90*/  ISETP.NE.AND P0, PT, R232, RZ, PT ;  /* 0x000000ffe800720c */ /* 0x000fe20003f05270 */
[----:B------:R-:W-:-:S03]  /*1fa0*/  ULDC UR4, c[0x0][0x9f0] ;  /* 0x00027c0000047ab9 */ /* 0x000fc60000000800 */
[----:B------:R-:W-:-:S04]  /*1fb0*/  SEL R11, R232, UR4, P0 ;  /* 0x00000004e80b7c07 */ /* 0x000fc80008000000 */
[-C--:B------:R-:W-:Y:S02]  /*1fc0*/  IABS R5, R11.reuse ;  /* 0x0000000b00057213 */ /* 0x080fe40000000000 */
[----:B------:R-:W-:Y:S02]  /*1fd0*/  IADD3 R0, R144, -0x1, R11 ;  /* 0xffffffff90007810 */ /* 0x000fe40007ffe00b */
[----:B-1----:R-:W0:Y:S01]  /*1fe0*/  I2F.RP R4, R5 ;  /* 0x0000000500047306 */ /* 0x002e220000209400 */
[----:B------:R-:W-:-:S05]  /*1ff0*/  IABS R8, R11 ;  /* 0x0000000b00087213 */ /* 0x000fca0000000000 */
[----:B------:R-:W-:Y:S02]  /*2000*/  IMAD.MOV R8, RZ, RZ, -R8 ;  /* 0x000000ffff087224 */ /* 0x000fe400078e0a08 */
[----:B0-----:R-:W0:Y:S02]  /*2010*/  MUFU.RCP R4, R4 ;  /* 0x0000000400047308 */ /* 0x001e240000001000 */
[----:B0-----:R-:W-:Y:S01]  /*2020*/  VIADD R2, R4, 0xffffffe ;  /* 0x0ffffffe04027836 */ /* 0x001fe20000000000 */
[----:B------:R-:W-:Y:S02]  /*2030*/  IABS R4, R0 ;  /* 0x0000000000047213 */ /* 0x000fe40000000000 */
[----:B------:R-:W-:-:S03]  /*2040*/  LOP3.LUT R0, R0, R11, RZ, 0x3c, !PT ;  /* 0x0000000b00007212 */ /* 0x000fc600078e3cff */
[----:B------:R0:W1:Y:S01]  /*2050*/  F2I.FTZ.U32.TRUNC.NTZ R3, R2 ;  /* 0x0000000200037305 */ /* 0x000062000021f000 */
        /* <DEDUP_REMOVED lines=15> */
[----:B------:R-:W-:-:S07]  /*2150*/  @!P1 LOP3.LUT R3, RZ, R11, RZ, 0x33, !PT ;  /* 0x0000000bff039212 */ /* 0x000fce00078e33ff */
.L_x_449:
[----:B------:R-:W-:Y:S05]  /*2160*/  BSYNC B0 ;  /* 0x0000000000007941 */ /* 0x000fea0003800000 */
.L_x_448:
[----:B------:R-:W-:Y:S01]  /*2170*/  IMAD R0, R10, R3, RZ ;  /* 0x000000030a007224 */ /* 0x000fe200078e02ff */
[----:B------:R-:W-:-:S04]  /*2180*/  PLOP3.LUT P2, PT, PT, PT, PT, 0x80, 0x0 ;  /* 0x000000000000781c */ /* 0x000fc80003f4f070 */
[C---:B------:R-:W-:Y:S01]  /*2190*/  VIADDMNMX R3, R0.reuse, R3, R144, PT ;  /* 0x0000000300037246 */ /* 0x040fe20003800190 */
[----:B------:R-:W-:-:S04]  /*21a0*/  IMAD R0, R0, 0x50, -R9 ;  /* 0x0000005000007824 */ /* 0x000fc800078e0a09 */
[----:B------:R-:W-:Y:S01]  /*21b0*/  IMAD R3, R3, 0x50, -R9 ;  /* 0x0000005003037824 */ /* 0x000fe200078e0a09 */
[----:B------:R-:W-:-:S04]  /*21c0*/  VIMNMX R0, RZ, R0, !PT ;  /* 0x00000000ff007248 */ /* 0x000fc80007fe0100 */
[----:B------:R-:W-:Y:S01]  /*21d0*/  VIMNMX R5, R3, R24, PT ;  /* 0x0000001803057248 */ /* 0x000fe20003fe0100 */
[----:B------:R-:W-:-:S03]  /*21e0*/  IMAD.WIDE.U32 R2, R0, -0x33333333, RZ ;  /* 0xcccccccd00027825 */ /* 0x000fc600078e00ff */
[----:B------:R-:W-:Y:S02]  /*21f0*/  ISETP.GT.AND P0, PT, R5, R0, PT ;  /* 0x000000000500720c */ /* 0x000fe40003f04270 */
[----:B------:R-:W-:-:S05]  /*2200*/  SHF.R.U32.HI R119, RZ, 0x6, R3 ;  /* 0x00000006ff777819 */ /* 0x000fca0000011603 */
[----:B------:R-:W-:-:S06]  /*2210*/  IMAD.MOV.U32 R2, RZ, RZ, R119 ;  /* 0x000000ffff027224 */ /* 0x000fcc00078e0077 */
[----:B------:R-:W-:-:S04]  /*2220*/  @P0 VIADD R0, R5, 0x4f ;  /* 0x0000004f05000836 */ /* 0x000fc80000000000 */
[----:B------:R-:W-:-:S05]  /*2230*/  @P0 IMAD.HI R0, R0, 0x66666667, RZ ;  /* 0x6666666700000827 */ /* 0x000fca00078e02ff */
[----:B------:R-:W-:-:S04]  /*2240*/  @P0 SHF.R.U32.HI R3, RZ, 0x1f, R0 ;  /* 0x0000001fff030819 */ /* 0x000fc80000011600 */
[----:B------:R-:W-:-:S04]  /*2250*/  @P0 LEA.HI.SX32 R2, R0, R3, 0x1b ;  /* 0x0000000300020211 */ /* 0x000fc800078fdaff */
[----:B------:R-:W-:-:S13]  /*2260*/  ISETP.GT.AND P0, PT, R2, R119, PT ;  /* 0x000000770200720c */ /* 0x000fda0003f04270 */
[----:B------:R-:W-:Y:S05]  /*2270*/  @!P0 BRA `(.L_x_450) ;  /* 0x0000009400108947 */ /* 0x000fea0003800000 */
[----:B------:R-:W-:Y:S01]  /*2280*/  VIADD R0, R18, 0x24400 ;  /* 0x0002440012007836 */ /* 0x000fe20000000000 */
[----:B------:R-:W-:Y:S04]  /*2290*/  BSSY B6, `(.L_x_451) ;  /* 0x0000013000067945 */ /* 0x000fe80003800000 */
[----:B------:R-:W-:-:S13]  /*22a0*/  LOP3.LUT P0, RZ, R0, 0x3ff, RZ, 0xc0, !PT ;  /* 0x000003ff00ff7812 */ /* 0x000fda000780c0ff */
[----:B------:R-:W-:Y:S05]  /*22b0*/  @!P0 BRA `(.L_x_452) ;  /* 0x0000000000408947 */ /* 0x000fea0003800000 */
[----:B------:R-:W-:Y:S01]  /*22c0*/  MOV R14, 0x0 ;  /* 0x00000000000e7802 */ /* 0x000fe20000000f00 */
[----:B------:R-:W-:Y:S01]  /*22d0*/  ULDC.64 UR4, c[0x4][0xa8] ;  /* 0x01002a0000047ab9 */ /* 0x000fe20000000a00 */
[----:B------:R-:W-:Y:S01]  /*22e0*/  ULDC.64 UR6, c[0x4][0x18] ;  /* 0x0100060000067ab9 */ /* 0x000fe20000000a00 */
[----:B-1----:R-:W-:Y:S02]  /*22f0*/  IMAD.U32 R4, RZ, RZ, UR4 ;  /* 0x00000004ff047e24 */ /* 0x002fe4000f8e00ff */
[----:B------:R-:W-:Y:S01]  /*2300*/  IMAD.U32 R5, RZ, RZ, UR5 ;  /* 0x00000005ff057e24 */ /* 0x000fe2000f8e00ff */
[----:B------:R-:W0:Y:S01]  /*2310*/  LDC.64 R14, c[0x4][R14] ;  /* 0x010000000e0e7b82 */ /* 0x000e220000000a00 */
[----:B------:R-:W-:Y:S01]  /*2320*/  ULDC.64 UR4, c[0x4][0xb0] ;  /* 0x01002c0000047ab9 */ /* 0x000fe20000000a00 */
        /* <DEDUP_REMOVED lines=8> */
[----:B0----5:R-:W-:Y:S05]  /*23b0*/  CALL.ABS.NOINC R14 ;  /* 0x000000000e007343 */ /* 0x021fea0003c00000 */
.L_x_452:
[----:B------:R-:W-:Y:S05]  /*23c0*/  BSYNC B6 ;  /* 0x0000000000067941 */ /* 0x000fea0003800000 */
.L_x_451:
        /* <DEDUP_REMOVED lines=20> */
.L_x_454:
[----:B------:R-:W-:Y:S05]  /*2510*/  BSYNC B6 ;  /* 0x0000000000067941 */ /* 0x000fea0003800000 */
.L_x_453:
[----:B------:R-:W-:Y:S01]  /*2520*/  ULDC.64 UR4, c[0x0][0x9f8] ;  /* 0x00027e0000047ab9 */ /* 0x000fe20000000a00 */
[----:B------:R-:W-:Y:S01]  /*2530*/  IMAD.MOV.U32 R0, RZ, RZ, R233 ;  /* 0x000000ffff007224 */ /* 0x000fe200078e00e9 */
[----:B------:R-:W-:Y:S01]  /*2540*/  ISETP.NE.U32.AND P0, PT, RZ, UR4, PT ;  /* 0x00000004ff007c0c */ /* 0x000fe2000bf05070 */
[----:B------:R-:W-:Y:S01]  /*2550*/  ULDC.64 UR6, c[0x0][0x208] ;  /* 0x0000820000067ab9 */ /* 0x000fe20000000a00 */
[----:B------:R-:W0:Y:S01]  /*2560*/  LDC.64 R98, c[0x0][0x300] ;  /* 0x0000c000ff627b82 */ /* 0x000e220000000a00 */
[----:B------:R-:W-:Y:S01]  /*2570*/  IMAD.IADD R112, R112, 0x1, R25 ;  /* 0x0000000170707824 */ /* 0x000fe200078e0219 */
[----:B------:R-:W-:Y:S01]  /*2580*/  ISETP.NE.AND.EX P0, PT, RZ, UR5, PT, P0 ;  /* 0x00000005ff007c0c */ /* 0x000fe2000bf05300 */
[----:B------:R-:W-:-:S05]  /*2590*/  ULDC.64 UR8, c[0x0][0xa08] ;  /* 0x0002820000087ab9 */ /* 0x000fca0000000a00 */
[----:B------:R-:W2:Y:S07]  /*25a0*/  LDC R9, c[0x0][0x3f4] ;  /* 0x0000fd00ff097b82 */ /* 0x000eae0000000800 */
[----:B-1----:R-:W-:Y:S01]  /*25b0*/  @P0 IADD3 R4, P1, R234, UR4, RZ ;  /* 0x00000004ea040c10 */ /* 0x002fe2000ff3e0ff */
[----:B------:R-:W1:Y:S03]  /*25c0*/  LDC.64 R104, c[0x0][0x3f8] ;  /* 0x0000fe00ff687b82 */ /* 0x000e660000000a00 */
[----:B------:R-:W-:Y:S01]  /*25d0*/  @P0 IADD3.X R5, R235, UR5, RZ, P1, !PT ;  /* 0x00000005eb050c10 */ /* 0x000fe20008ffe4ff */
[----:B------:R-:W-:-:S04]  /*25e0*/  ULDC.64 UR4, c[0x0][0x330] ;  /* 0x0000cc0000047ab9 */ /* 0x000fc80000000a00 */
[----:B------:R3:W4:Y:S01]  /*25f0*/  @P0 LDG.E R0, desc[UR6][R4.64] ;  /* 0x0000000604000981 */ /* 0x000722000c1e1900 */
[----:B------:R-:W-:Y:S01]  /*2600*/  ULDC UR6, c[0x0][0x2f4] ;  /* 0x0000bd0000067ab9 */ /* 0x000fe20000000800 */
[----:B------:R-:W-:Y:S01]  /*2610*/  SHF.R.S32.HI R7, RZ, 0x1f, R112 ;  /* 0x0000001fff077819 */ /* 0x000fe20000011470 */
[-C--:B0-----:R-:W-:Y:S01]  /*2620*/  IMAD.WIDE.U32 R96, R112, R98.reuse, RZ ;  /* 0x0000006270607225 */ /* 0x081fe200078e00ff */
[----:B------:R-:W-:Y:S01]  /*2630*/  ISETP.GE.AND P1, PT, R212, UR6, PT ;  /* 0x00000006d4007c0c */ /* 0x000fe2000bf26270 */
[----:B------:R-:W0:Y:S01]  /*2640*/  LDC.64 R110, c[0x0][0x408] ;  /* 0x00010200ff6e7b82 */ /* 0x000e220000000a00 */
[----:B------:R-:W-:Y:S01]  /*2650*/  ISETP.GE.AND P0, PT, R16, UR6, PT ;  /* 0x0000000610007c0c */ /* 0x000fe2000bf06270 */
[----:B------:R-:W-:Y:S01]  /*2660*/  IMAD R3, R7, R98, RZ ;  /* 0x0000006207037224 */ /* 0x000fe200078e02ff */
[----:B------:R-:W-:Y:S01]  /*2670*/  SHF.R.S32.HI R20, RZ, 0x1f, R213 ;  /* 0x0000001fff147819 */ /* 0x000fe200000114d5 */
[----:B------:R-:W-:Y:S01]  /*2680*/  IMAD.WIDE.U32 R94, R231, UR4, R16 ;  /* 0x00000004e75e7c25 */ /* 0x000fe2000f8e0010 */
[----:B---3--:R-:W-:Y:S01]  /*2690*/  SEL R4, RZ, 0xffffffff, P1 ;  /* 0xffffffffff047807 */ /* 0x008fe20000800000 */
[----:B------:R-:W3:Y:S01]  /*26a0*/  S2R R171, SR_TID.X ;  /* 0x0000000000ab7919 */ /* 0x000ee20000002100 */
[----:B------:R-:W-:Y:S01]  /*26b0*/  ISETP.GE.AND P1, PT, R218, UR6, PT ;  /* 0x00000006da007c0c */ /* 0x000fe2000bf26270 */
[----:B------:R-:W-:Y:S01]  /*26c0*/  IMAD R5, R112, R99, R3 ;  /* 0x0000006370057224 */ /* 0x000fe200078e0203 */
[----:B------:R-:W-:Y:S01]  /*26d0*/  SEL R3, RZ, 0x1, P0 ;  /* 0x00000001ff037807 */ /* 0x000fe20000000000 */
[----:B------:R-:W-:Y:S01]  /*26e0*/  IMAD.SHL.U32 R4, R4, 0x2, RZ ;  /* 0x0000000204047824 */ /* 0x000fe200078e00ff */
[----:B------:R-:W-:Y:S01]  /*26f0*/  ISETP.NE.U32.AND P0, PT, RZ, UR8, PT ;  /* 0x00000008ff007c0c */ /* 0x000fe2000bf05070 */
[----:B------:R-:W-:Y:S01]  /*2700*/  IMAD.IADD R97, R97, 0x1, R5 ;  /* 0x0000000161617824 */ /* 0x000fe200078e0205 */
[----:B------:R-:W-:Y:S01]  /*2710*/  SHF.R.S32.HI R23, RZ, 0x1f, R22 ;  /* 0x0000001fff177819 */ /* 0x000fe20000011416 */
[C---:B------:R-:W-:Y:S01]  /*2720*/  IMAD R95, R231.reuse, UR5, R95 ;  /* 0x00000005e75f7c24 */ /* 0x040fe2000f8e025f */
[----:B------:R-:W-:Y:S01]  /*2730*/  LOP3.LUT R3, R4, 0x2, R3, 0xe2, !PT ;  /* 0x0000000204037812 */ /* 0x000fe200078ee203 */
[----:B------:R-:W-:Y:S01]  /*2740*/  ULDC.64 UR4, c[0x0][0x308] ;  /* 0x0000c20000047ab9 */ /* 0x000fe20000000a00 */
[----:B------:R-:W-:Y:S01]  /*2750*/  SEL R4, RZ, 0x4, P1 ;  /* 0x00000004ff047807 */ /* 0x000fe20000800000 */
[----:B------:R-:W-:Y:S01]  /*2760*/  IMAD.WIDE.U32 R96, R231, UR4, R96 ;  /* 0x00000004e7607c25 */ /* 0x000fe2000f8e0060 */
[----:B------:R-:W-:Y:S01]  /*2770*/  ISETP.NE.AND.EX P0, PT, RZ, UR9, PT, P0 ;  /* 0x00000009ff007c0c */ /* 0x000fe2000bf05300 */
[----:B------:R-:W-:Y:S01]  /*2780*/  ULDC.64 UR8, c[0x0][0x338] ;  /* 0x0000ce0000087ab9 */ /* 0x000fe20000000a00 */
[----:B------:R-:W-:Y:S01]  /*2790*/  LOP3.LUT R27, R3, R4, RZ, 0xfc, !PT ;  /* 0x00000004031b7212 */ /* 0x000fe200078efcff */
[----:B------:R-:W-:Y:S01]  /*27a0*/  IMAD R97, R231, UR5, R97 ;  /* 0x00000005e7617c24 */ /* 0x000fe2000f8e0261 */
[----:B------:R-:W-:Y:S01]  /*27b0*/  ULDC.64 UR4, c[0x0][0x310] ;  /* 0x0000c40000047ab9 */ /* 0x000fe20000000a00 */
[----:B------:R-:W-:Y:S01]  /*27c0*/  IMAD R6, R20, R98, RZ ;  /* 0x0000006214067224 */ /* 0x000fe200078e02ff */
[----:B------:R-:W-:Y:S01]  /*27d0*/  SHF.R.U32.HI R26, RZ, 0x3, R223 ;  /* 0x00000003ff1a7819 */ /* 0x000fe200000116df */
[----:B-1----:R-:W-:Y:S01]  /*27e0*/  IMAD.WIDE.U32 R100, R213, R104, R22 ;  /* 0x00000068d5647225 */ /* 0x002fe200078e0016 */
[----:B------:R-:W-:-:S02]  /*27f0*/  SHF.R.U32.HI R21, RZ, 0x3, R222 ;  /* 0x00000003ff157819 */ /* 0x000fc400000116de */
[C---:B------:R-:W-:Y:S01]  /*2800*/  IADD3 R112, P3, R213.reuse, R112, RZ ;  /* 0x00000070d5707210 */ /* 0x040fe20007f7e0ff */
[----:B------:R-:W-:Y:S01]  /*2810*/  IMAD R6, R213, R99, R6 ;  /* 0x00000063d5067224 */ /* 0x000fe200078e0206 */
[----:B------:R-:W-:Y:S01]  /*2820*/  ISETP.GE.AND P2, PT, R219, UR6, PT ;  /* 0x00000006db007c0c */ /* 0x000fe2000bf46270 */
[C---:B------:R-:W-:Y:S01]  /*2830*/  IMAD.WIDE.U32 R102, R213.reuse, R104, R16 ;  /* 0x00000068d5667225 */ /* 0x040fe200078e0010 */
[C-C-:B------:R-:W-:Y:S02]  /*2840*/  SHF.L.U64.HI R127, R98.reuse, 0x5, R99.reuse ;  /* 0x00000005627f7819 */ /* 0x140fe40000010263 */
[----:B------:R-:W-:Y:S01]  /*2850*/  SHF.L.U64.HI R129, R98, 0x6, R99 ;  /* 0x0000000662817819 */ /* 0x000fe20000010263 */
[CC--:B0-----:R-:W-:Y:S01]  /*2860*/  IMAD.WIDE.U32 R106, R213.reuse, R110.reuse, R22 ;  /* 0x0000006ed56a7225 */ /* 0x0c1fe200078e0016 */
[C-C-:B------:R-:W-:Y:S02]  /*2870*/  SHF.L.U64.HI R35, R104.reuse, 0x5, R105.reuse ;  /* 0x0000000568237819 */ /* 0x140fe40000010269 */
[----:B------:R-:W-:Y:S01]  /*2880*/  SHF.L.U64.HI R34, R104, 0x6, R105 ;  /* 0x0000000668227819 */ /* 0x000fe20000010269 */
[----:B------:R-:W-:Y:S01]  /*2890*/  IMAD.WIDE.U32 R108, R213, R110, R16 ;  /* 0x0000006ed56c7225 */ /* 0x000fe200078e0010 */
[----:B------:R-:W-:-:S02]  /*28a0*/  SHF.L.U64.HI R31, R110, 0x5, R111 ;  /* 0x000000056e1f7819 */ /* 0x000fc4000001026f */
[----:B------:R-:W-:Y:S01]  /*28b0*/  SHF.L.U64.HI R30, R110, 0x6, R111 ;  /* 0x000000066e1e7819 */ /* 0x000fe2000001026f */
[----:B------:R-:W-:Y:S01]  /*28c0*/  IMAD.SHL.U32 R28, R213, 0x40, RZ ;  /* 0x00000040d51c7824 */ /* 0x000fe200078e00ff */
[----:B------:R-:W-:Y:S01]  /*28d0*/  SHF.R.S32.HI R140, RZ, 0x1f, R237 ;  /* 0x0000001fff8c7819 */ /* 0x000fe200000114ed */
[----:B------:R-:W-:Y:S01]  /*28e0*/  IMAD.X R113, R20, 0x1, R7, P3 ;  /* 0x0000000114717824 */ /* 0x000fe200018e0607 */
[----:B---3--:R-:W-:Y:S01]  /*28f0*/  LEA.HI R171, R171, 0x8, RZ, 0x19 ;  /* 0x00000008abab7811 */ /* 0x008fe200078fc8ff */
[C---:B------:R-:W-:Y:S02]  /*2900*/  IMAD.SHL.U32 R128, R98.reuse, 0x20, RZ ;  /* 0x0000002062807824 */ /* 0x040fe400078e00ff */
[----:B------:R-:W-:Y:S02]  /*2910*/  IMAD.SHL.U32 R130, R98, 0x40, RZ ;  /* 0x0000004062827824 */ /* 0x000fe400078e00ff */
[----:B------:R-:W-:Y:S02]  /*2920*/  IMAD R121, R105, 0x50, RZ ;  /* 0x0000005069797824 */ /* 0x000fe400078e02ff */
[----:B------:R-:W-:-:S02]  /*2930*/  IMAD.SHL.U32 R33, R104, 0x20, RZ ;  /* 0x0000002068217824 */ /* 0x000fc400078e00ff */
[----:B------:R-:W-:Y:S02]  /*2940*/  IMAD.SHL.U32 R32, R104, 0x40, RZ ;  /* 0x0000004068207824 */ /* 0x000fe400078e00ff */
[----:B------:R-:W-:Y:S02]  /*2950*/  IMAD.SHL.U32 R29, R110, 0x20, RZ ;  /* 0x000000206e1d7824 */ /* 0x000fe400078e00ff */
[----:B--2---:R-:W-:Y:S01]  /*2960*/  IMAD.SHL.U32 R118, R9, 0x2, RZ ;  /* 0x0000000209767824 */ /* 0x004fe200078e00ff */
[----:B----4-:R-:W-:-:S04]  /*2970*/  SHF.R.S32.HI R5, RZ, 0x1f, R0 ;  /* 0x0000001fff057819 */ /* 0x010fc80000011400 */
[----:B------:R-:W-:Y:S02]  /*2980*/  SEL R3, R5, RZ, !P0 ;  /* 0x000000ff05037207 */ /* 0x000fe40004000000 */
[----:B------:R-:W-:Y:S02]  /*2990*/  SEL R5, R0, RZ, !P0 ;  /* 0x000000ff00057207 */ /* 0x000fe40004000000 */
[----:B------:R-:W-:Y:S01]  /*29a0*/  ISETP.GE.AND P0, PT, R16, R9, PT ;  /* 0x000000091000720c */ /* 0x000fe20003f06270 */
[C---:B------:R-:W-:Y:S02]  /*29b0*/  IMAD R4, R3.reuse, UR8, RZ ;  /* 0x0000000803047c24 */ /* 0x040fe4000f8e02ff */
[----:B------:R-:W-:Y:S02]  /*29c0*/  IMAD R0, R3, UR4, RZ ;  /* 0x0000000403007c24 */ /* 0x000fe4000f8e02ff */
[----:B------:R-:W-:-:S04]  /*29d0*/  IMAD.WIDE.U32 R94, R5, UR8, R94 ;  /* 0x00000008055e7c25 */ /* 0x000fc8000f8e005e */
[C---:B------:R-:W-:Y:S02]  /*29e0*/  IMAD R3, R5.reuse, UR9, R4 ;  /* 0x0000000905037c24 */ /* 0x040fe4000f8e0204 */
[C---:B------:R-:W-:Y:S02]  /*29f0*/  IMAD R93, R5.reuse, UR5, R0 ;  /* 0x00000005055d7c24 */ /* 0x040fe4000f8e0200 */
[----:B------:R-:W-:-:S04]  /*2a00*/  IMAD.WIDE.U32 R96, R5, UR4, R96 ;  /* 0x0000000405607c25 */ /* 0x000fc8000f8e0060 */
[----:B------:R-:W-:-:S04]  /*2a10*/  IMAD.WIDE.U32 R4, R213, R98, R16 ;  /* 0x00000062d5047225 */ /* 0x000fc800078e0010 */
[----:B------:R-:W-:Y:S01]  /*2a20*/  IMAD.IADD R93, R97, 0x1, R93 ;  /* 0x00000001615d7824 */ /* 0x000fe200078e025d */
[----:B------:R-:W-:Y:S01]  /*2a30*/  IADD3 R114, P1, R96, R4, RZ ;  /* 0x0000000460727210 */ /* 0x000fe20007f3e0ff */
[----:B------:R-:W-:-:S03]  /*2a40*/  IMAD R0, R20, R104, RZ ;  /* 0x0000006814007224 */ /* 0x000fc600078e02ff */
[----:B------:R-:W-:Y:S01]  /*2a50*/  IADD3.X R92, R93, R5, R6, P1, !PT ;  /* 0x000000055d5c7210 */ /* 0x000fe20000ffe406 */
[----:B------:R-:W-:Y:S01]  /*2a60*/  IMAD R11, R213, R105, R0 ;  /* 0x00000069d50b7224 */ /* 0x000fe200078e0200 */
[----:B------:R-:W-:Y:S01]  /*2a70*/  SEL R5, R9, RZ, P0 ;  /* 0x000000ff09057207 */ /* 0x000fe20000000000 */
[-C--:B------:R-:W-:Y:S01]  /*2a80*/  IMAD R0, R20, R110.reuse, RZ ;  /* 0x0000006e14007224 */ /* 0x080fe200078e02ff */
[----:B------:R-:W-:Y:S01]  /*2a90*/  ISETP.GE.AND P1, PT, R212, R9, PT ;  /* 0x00000009d400720c */ /* 0x000fe20003f26270 */
[----:B------:R-:W-:Y:S02]  /*2aa0*/  IMAD.IADD R101, R101, 0x1, R11 ;  /* 0x0000000165657824 */ /* 0x000fe400078e020b */
[----:B------:R-:W-:Y:S02]  /*2ab0*/  IMAD.IADD R5, R16, 0x1, R5 ;  /* 0x0000000110057824 */ /* 0x000fe400078e0205 */
[----:B------:R-:W-:Y:S02]  /*2ac0*/  IMAD R13, R213, R111, R0 ;  /* 0x0000006fd50d7224 */ /* 0x000fe400078e0200 */
[----:B------:R-:W-:Y:S01]  /*2ad0*/  IMAD.IADD R103, R11, 0x1, R103 ;  /* 0x000000010b677824 */ /* 0x000fe200078e0267 */
[----:B------:R-:W-:Y:S01]  /*2ae0*/  SHF.R.S32.HI R0, RZ, 0x1f, R5 ;  /* 0x0000001fff007819 */ /* 0x000fe20000011405 */
[----:B------:R-:W-:Y:S01]  /*2af0*/  IMAD.IADD R107, R107, 0x1, R13 ;  /* 0x000000016b6b7824 */ /* 0x000fe200078e020d */
[----:B------:R-:W-:Y:S01]  /*2b00*/  SEL R11, R9, RZ, P1 ;  /* 0x000000ff090b7207 */ /* 0x000fe20000800000 */
[----:B------:R-:W-:Y:S01]  /*2b10*/  IMAD.IADD R109, R13, 0x1, R109 ;  /* 0x000000010d6d7824 */ /* 0x000fe200078e026d */
[CC--:B------:R-:W-:Y:S01]  /*2b20*/  LEA.HI R14, R0.reuse, R5.reuse, RZ, 0x3 ;  /* 0x00000005000e7211 */ /* 0x0c0fe200078f18ff */
[----:B-----5:R-:W-:Y:S01]  /*2b30*/  IMAD.WIDE.U32 R106, R139, R110, R106 ;  /* 0x0000006e8b6a7225 */ /* 0x020fe200078e006a */
[----:B------:R-:W-:-:S02]  /*2b40*/  LEA.HI R0, R0, R5, RZ, 0x6 ;  /* 0x0000000500007211 */ /* 0x000fc400078f30ff */
[----:B------:R-:W-:Y:S01]  /*2b50*/  LOP3.LUT R6, R222, 0x38, R14, 0xf8, !PT ;  /* 0x00000038de067812 */ /* 0x000fe200078ef80e */
[----:B------:R-:W-:Y:S01]  /*2b60*/  IMAD.IADD R11, R212, 0x1, R11 ;  /* 0x00000001d40b7824 */ /* 0x000fe200078e020b */
[----:B------:R-:W-:Y:S01]  /*2b70*/  SHF.R.S32.HI R4, RZ, 0x6, R0 ;  /* 0x00000006ff047819 */ /* 0x000fe20000011400 */
[----:B------:R-:W-:Y:S01]  /*2b80*/  IMAD.WIDE.U32 R108, R139, R110, R108 ;  /* 0x0000006e8b6c7225 */ /* 0x000fe200078e006c */
[----:B------:R-:W-:Y:S02]  /*2b90*/  LOP3.LUT R0, R223, 0x38, R14, 0xf8, !PT ;  /* 0x00000038df007812 */ /* 0x000fe400078ef80e */
[----:B------:R-:W-:Y:S01]  /*2ba0*/  SHF.R.S32.HI R12, RZ, 0x1f, R11 ;  /* 0x0000001fff0c7819 */ /* 0x000fe2000001140b */
[----:B------:R-:W-:Y:S01]  /*2bb0*/  IMAD R136, R4, 0x1400, R227 ;  /* 0x0000140004887824 */ /* 0x000fe200078e02e3 */
[----:B------:R-:W-:Y:S01]  /*2bc0*/  LOP3.LUT R5, R0, R26, RZ, 0x3c, !PT ;  /* 0x0000001a00057212 */ /* 0x000fe200078e3cff */
[----:B------:R-:W-:Y:S01]  /*2bd0*/  IMAD R138, R4, 0x1400, R229 ;  /* 0x00001400048a7824 */ /* 0x000fe200078e02e5 */
[-C--:B------:R-:W-:Y:S01]  /*2be0*/  LEA.HI R0, R12, R11.reuse, RZ, 0x6 ;  /* 0x0000000b0c007211 */ /* 0x080fe200078f30ff */
[----:B------:R-:W-:Y:S01]  /*2bf0*/  IMAD R132, R4, 0x1400, R225 ;  /* 0x0000140004847824 */ /* 0x000fe200078e02e1 */
[----:B------:R-:W-:Y:S01]  /*2c00*/  LEA.HI R12, R12, R11, RZ, 0x3 ;  /* 0x0000000b0c0c7211 */ /* 0x000fe200078f18ff */
[----:B------:R-:W-:Y:S01]  /*2c10*/  IMAD.IADD R136, R136, 0x1, R5 ;  /* 0x0000000188887824 */ /* 0x000fe200078e0205 */
[----:B------:R-:W-:Y:S01]  /*2c20*/  SHF.R.S32.HI R8, RZ, 0x6, R0 ;  /* 0x00000006ff087819 */ /* 0x000fe20000011400 */
[----:B------:R-:W-:Y:S01]  /*2c30*/  IMAD.WIDE.U32 R100, R139, R104, R100 ;  /* 0x000000688b647225 */ /* 0x000fe200078e0064 */
[----:B------:R-:W-:-:S02]  /*2c40*/  LOP3.LUT R0, R14, 0x38, RZ, 0xc0, !PT ;  /* 0x000000380e007812 */ /* 0x000fc400078ec0ff */
[-C--:B------:R-:W-:Y:S01]  /*2c50*/  LOP3.LUT R13, R6, R21.reuse, RZ, 0x3c, !PT ;  /* 0x00000015060d7212 */ /* 0x080fe200078e3cff */
[----:B------:R-:W-:Y:S01]  /*2c60*/  IMAD R137, R8, 0x1400, R229 ;  /* 0x0000140008897824 */ /* 0x000fe200078e02e5 */
[----:B------:R-:W-:Y:S01]  /*2c70*/  LOP3.LUT R5, R0, 0x1c0, R28, 0xf8, !PT ;  /* 0x000001c000057812 */ /* 0x000fe200078ef81c */
[----:B------:R-:W-:Y:S01]  /*2c80*/  IMAD R133, R8, 0x1400, R227 ;  /* 0x0000140008857824 */ /* 0x000fe200078e02e3 */
[----:B------:R-:W-:Y:S01]  /*2c90*/  LOP3.LUT R6, R12, 0x38, RZ, 0xc0, !PT ;  /* 0x000000380c067812 */ /* 0x000fe200078ec0ff */
[----:B------:R-:W-:Y:S01]  /*2ca0*/  IMAD.IADD R132, R132, 0x1, R13 ;  /* 0x0000000184847824 */ /* 0x000fe200078e020d */
[----:B------:R-:W-:Y:S01]  /*2cb0*/  LOP3.LUT R5, R5, R228, RZ, 0x3c, !PT ;  /* 0x000000e405057212 */ /* 0x000fe200078e3cff */
[----:B------:R-:W-:Y:S01]  /*2cc0*/  IMAD.WIDE.U32 R102, R139, R104, R102 ;  /* 0x000000688b667225 */ /* 0x000fe200078e0066 */
[----:B------:R-:W-:Y:S02]  /*2cd0*/  LOP3.LUT R11, R6, 0x1c0, R28, 0xf8, !PT ;  /* 0x000001c0060b7812 */ /* 0x000fe400078ef81c */
[----:B------:R-:W-:Y:S01]  /*2ce0*/  LOP3.LUT R13, R222, 0x38, R12, 0xf8, !PT ;  /* 0x00000038de0d7812 */ /* 0x000fe200078ef80c */
[----:B------:R-:W-:Y:S01]  /*2cf0*/  IMAD.IADD R138, R138, 0x1, R5 ;  /* 0x000000018a8a7824 */ /* 0x000fe200078e0205 */
[----:B------:R-:W-:Y:S01]  /*2d00*/  LOP3.LUT R0, R11, R228, RZ, 0x3c, !PT ;  /* 0x000000e40b007212 */ /* 0x000fe200078e3cff */
[----:B------:R-:W-:Y:S01]  /*2d10*/  IMAD R11, R99, 0x50, RZ ;  /* 0x00000050630b7824 */ /* 0x000fe200078e02ff */
[----:B------:R-:W-:Y:S01]  /*2d20*/  SHF.R.S32.HI R5, RZ, 0x1f, R139 ;  /* 0x0000001fff057819 */ /* 0x000fe2000001148b */
[----:B------:R-:W-:Y:S01]  /*2d30*/  VIADD R6, R213, 0x20 ;  /* 0x00000020d5067836 */ /* 0x000fe20000000000 */
[----:B------:R-:W-:Y:S01]  /*2d40*/  LOP3.LUT R4, R13, R21, RZ, 0x3c, !PT ;  /* 0x000000150d047212 */ /* 0x000fe200078e3cff */
[----:B------:R-:W-:Y:S01]  /*2d50*/  IMAD.IADD R137, R137, 0x1, R0 ;  /* 0x0000000189897824 */ /* 0x000fe200078e0200 */
[----:B------:R-:W-:Y:S01]  /*2d60*/  LOP3.LUT R10, R223, 0x38, R12, 0xf8, !PT ;  /* 0x00000038df0a7812 */ /* 0x000fe200078ef80c */
[----:B------:R-:W-:Y:S01]  /*2d70*/  IMAD R0, R5, R104, RZ ;  /* 0x0000006805007224 */ /* 0x000fe200078e02ff */
[----:B------:R-:W-:Y:S01]  /*2d80*/  SHF.R.S32.HI R15, RZ, 0x3, R14 ;  /* 0x00000003ff0f7819 */ /* 0x000fe2000001140e */
[----:B------:R-:W-:Y:S01]  /*2d90*/  IMAD.WIDE.U32 R98, R98, 0x50, RZ ;  /* 0x0000005062627825 */ /* 0x000fe200078e00ff */
[----:B------:R-:W-:-:S02]  /*2da0*/  LOP3.LUT R10, R10, R26, RZ, 0x3c, !PT ;  /* 0x0000001a0a0a7212 */ /* 0x000fc400078e3cff */
[----:B------:R-:W-:Y:S01]  /*2db0*/  LOP3.LUT R14, R14, 0xfffffff8, RZ, 0xc0, !PT ;  /* 0xfffffff80e0e7812 */ /* 0x000fe200078ec0ff */
[----:B------:R-:W-:Y:S01]  /*2dc0*/  IMAD R25, R139, R105, R0 ;  /* 0x000000698b197224 */ /* 0x000fe200078e0200 */
[----:B------:R-:W-:Y:S01]  /*2dd0*/  SHF.R.S32.HI R142, RZ, 0x1f, R6 ;  /* 0x0000001fff8e7819 */ /* 0x000fe20000011406 */
[----:B------:R-:W-:Y:S02]  /*2de0*/  IMAD R0, R5, R110, RZ ;  /* 0x0000006e05007224 */ /* 0x000fe400078e02ff */
[----:B------:R-:W-:Y:S02]  /*2df0*/  IMAD R5, R111, 0x50, RZ ;  /* 0x000000506f057824 */ /* 0x000fe400078e02ff */
[----:B------:R-:W-:Y:S01]  /*2e00*/  IMAD R13, R139, R111, R0 ;  /* 0x0000006f8b0d7224 */ /* 0x000fe200078e0200 */
[----:B------:R-:W-:Y:S01]  /*2e10*/  SEL R0, RZ, 0x8, P2 ;  /* 0x00000008ff007807 */ /* 0x000fe20001000000 */
[----:B------:R-:W-:Y:S02]  /*2e20*/  IMAD.SHL.U32 R28, R110, 0x40, RZ ;  /* 0x000000406e1c7824 */ /* 0x000fe400078e00ff */
[----:B------:R-:W-:Y:S01]  /*2e30*/  IMAD.IADD R21, R107, 0x1, R13 ;  /* 0x000000016b157824 */ /* 0x000fe200078e020d */
[----:B------:R-:W-:Y:S01]  /*2e40*/  LOP3.LUT R0, R27, R0, RZ, 0xfc, !PT ;  /* 0x000000001b007212 */ /* 0x000fe200078efcff */
[----:B------:R-:W-:Y:S01]  /*2e50*/  IMAD.IADD R20, R13, 0x1, R109 ;  /* 0x000000010d147824 */ /* 0x000fe200078e026d */
[----:B------:R-:W-:Y:S01]  /*2e60*/  SHF.R.S32.HI R13, RZ, 0x3, R12 ;  /* 0x00000003ff0d7819 */ /* 0x000fe2000001140c */
[----:B------:R-:W-:Y:S01]  /*2e70*/  IMAD R131, R8, 0x1400, R225 ;  /* 0x0000140008837824 */ /* 0x000fe200078e02e1 */
[----:B------:R-:W-:Y:S01]  /*2e80*/  LOP3.LUT R12, R12, 0xfffffff8, RZ, 0xc0, !PT ;  /* 0xfffffff80c0c7812 */ /* 0x000fe200078ec0ff */
[----:B------:R-:W-:Y:S01]  /*2e90*/  IMAD.WIDE.U32 R104, R104, 0x50, RZ ;  /* 0x0000005068687825 */ /* 0x000fe200078e00ff */
[----:B------:R-:W-:-:S02]  /*2ea0*/  LOP3.LUT R27, R27, 0x1, RZ, 0xc0, !PT ;  /* 0x000000011b1b7812 */ /* 0x000fc400078ec0ff */
[----:B------:R-:W-:Y:S01]  /*2eb0*/  LOP3.LUT R9, R0, 0x8, RZ, 0xc0, !PT ;  /* 0x0000000800097812 */ /* 0x000fe200078ec0ff */
[----:B------:R-:W-:Y:S01]  /*2ec0*/  IMAD.WIDE.U32 R110, R110, 0x50, RZ ;  /* 0x000000506e6e7825 */ /* 0x000fe200078e00ff */
[----:B------:R-:W-:Y:S02]  /*2ed0*/  SHF.R.S32.HI R8, RZ, 0x1f, R14 ;  /* 0x0000001fff087819 */ /* 0x000fe4000001140e */
[----:B------:R-:W-:Y:S01]  /*2ee0*/  SHF.R.S32.HI R7, RZ, 0x1f, R12 ;  /* 0x0000001fff077819 */ /* 0x000fe2000001140c */
[----:B------:R-:W-:Y:S01]  /*2ef0*/  IMAD.IADD R133, R133, 0x1, R10 ;  /* 0x0000000185857824 */ /* 0x000fe200078e020a */
[C---:B------:R-:W-:Y:S01]  /*2f00*/  LOP3.LUT R10, R0.reuse, 0x4, RZ, 0xc0, !PT ;  /* 0x00000004000a7812 */ /* 0x040fe200078ec0ff */
[----:B------:R-:W-:Y:S01]  /*2f10*/  IMAD.IADD R120, R99, 0x1, R11 ;  /* 0x0000000163787824 */ /* 0x000fe200078e020b */
[----:B------:R-:W-:Y:S01]  /*2f20*/  LOP3.LUT R11, R0, 0x2, RZ, 0xc0, !PT ;  /* 0x00000002000b7812 */ /* 0x000fe200078ec0ff */
[----:B------:R-:W-:Y:S02]  /*2f30*/  IMAD.IADD R26, R101, 0x1, R25 ;  /* 0x00000001651a7824 */ /* 0x000fe400078e0219 */
[----:B------:R-:W-:-:S02]  /*2f40*/  IMAD.IADD R131, R131, 0x1, R4 ;  /* 0x0000000183837824 */ /* 0x000fc400078e0204 */
[----:B------:R-:W-:Y:S02]  /*2f50*/  IMAD.IADD R121, R105, 0x1, R121 ;  /* 0x0000000169797824 */ /* 0x000fe400078e0279 */
[----:B------:R-:W-:Y:S02]  /*2f60*/  IMAD.IADD R126, R111, 0x1, R5 ;  /* 0x000000016f7e7824 */ /* 0x000fe400078e0205 */
[----:B------:R-:W-:Y:S02]  /*2f70*/  IMAD.IADD R25, R25, 0x1, R103 ;  /* 0x0000000119197824 */ /* 0x000fe400078e0267 */
[----:B------:R-:W-:-:S07]  /*2f80*/  IMAD.IADD R6, R95, 0x1, R3 ;  /* 0x000000015f067824 */ /* 0x000fce00078e0203 */
.L_x_562:
[----:B--234-:R-:W2:Y:S01]  /*2f90*/  LDL.LU R37, [R1+0x10] ;  /* 0x0000100001257983 */ /* 0x01cea20000300800 */
[----:B------:R-:W-:Y:S01]  /*2fa0*/  VIADD R39, R2, 0xffffffff ;  /* 0xffffffff02277836 */ /* 0x000fe20000000000 */
[----:B0-----:R-:W0:Y:S01]  /*2fb0*/  LDC.64 R116, c[0x0][0x2e8] ;  /* 0x0000ba00ff747b82 */ /* 0x001e220000000a00 */
[----:B------:R-:W-:Y:S05]  /*2fc0*/  YIELD ;  /* 0x0000000000007946 */ /* 0x000fea0003800000 */
[----:B------:R-:W-:Y:S01]  /*2fd0*/  SHF.R.S32.HI R38, RZ, 0x1f, R39 ;  /* 0x0000001fff267819 */ /* 0x000fe20000011427 */
[-C--:B------:R-:W-:Y:S01]  /*2fe0*/  IMAD R3, R120, R39.reuse, RZ ;  /* 0x0000002778037224 */ /* 0x080fe200078e02ff */
[----:B------:R-:W1:Y:S01]  /*2ff0*/  LDC R115, c[0x0][0x3f4] ;  /* 0x0000fd00ff737b82 */ /* 0x000e620000000800 */
[----:B------:R-:W-:Y:S01]  /*3000*/  IMAD.WIDE.U32 R122, R98, R39, RZ ;  /* 0x00000027627a7225 */ /* 0x000fe200078e00ff */
[----:B------:R-:W-:Y:S03]  /*3010*/  BSSY B0, `(.L_x_455) ;  /* 0x00007ed000007945 */ /* 0x000fe60003800000 */
[----:B------:R-:W-:Y:S01]  /*3020*/  IMAD R5, R38, R98, R3 ;  /* 0x0000006226057224 */ /* 0x000fe200078e0203 */
[----:B------:R-:W-:-:S03]  /*3030*/  IADD3 R3, P2, P3, R114, R122, R128 ;  /* 0x0000007a72037210 */ /* 0x000fc60007b5e080 */
[----:B------:R-:W-:Y:S01]  /*3040*/  IMAD.IADD R88, R123, 0x1, R5 ;  /* 0x000000017b587824 */ /* 0x000fe200078e0205 */
[----:B------:R-:W-:-:S04]  /*3050*/  IADD3 R5, P5, R114, R122, RZ ;  /* 0x0000007a72057210 */ /* 0x000fc80007fbe0ff */
[----:B------:R-:W-:Y:S01]  /*3060*/  IADD3.X R4, R92, R88, R127, P2, P3 ;  /* 0x000000585c047210 */ /* 0x000fe200017e647f */
[----:B------:R-:W-:Y:S01]  /*3070*/  IMAD.X R36, R88, 0x1, R92, P5 ;  /* 0x0000000158247824 */ /* 0x000fe200028e065c */
[----:B------:R-:W-:Y:S02]  /*3080*/  IADD3 R0, P3, P4, R114, R122, R130 ;  /* 0x0000007a72007210 */ /* 0x000fe40007c7e082 */
[C---:B0-----:R-:W-:Y:S02]  /*3090*/  LEA R60, P2, R5.reuse, R116, 0x1 ;  /* 0x00000074053c7211 */ /* 0x041fe400078408ff */
[----:B------:R-:W-:Y:S02]  /*30a0*/  IADD3.X R2, R92, R88, R129, P3, P4 ;  /* 0x000000585c027210 */ /* 0x000fe40001fe8481 */
[C---:B------:R-:W-:Y:S02]  /*30b0*/  LEA R44, P3, R0.reuse, R116, 0x1 ;  /* 0x00000074002c7211 */ /* 0x040fe400078608ff */
[-C--:B------:R-:W-:Y:S01]  /*30c0*/  LEA.HI.X R61, R5, R117.reuse, R36, 0x1, P2 ;  /* 0x00000075053d7211 */ /* 0x080fe200010f0c24 */
[----:B------:R-:W-:Y:S01]  /*30d0*/  IMAD R5, R19, 0x5000, R230 ;  /* 0x0000500013057824 */ /* 0x000fe200078e02e6 */
[----:B------:R-:W-:Y:S01]  /*30e0*/  LEA.HI.X R45, R0, R117, R2, 0x1, P3 ;  /* 0x00000075002d7211 */ /* 0x000fe200018f0c02 */
[----:B------:R-:W-:Y:S01]  /*30f0*/  IMAD.MOV.U32 R2, RZ, RZ, R39 ;  /* 0x000000ffff027224 */ /* 0x000fe200078e0027 */
[----:B------:R-:W-:Y:S01]  /*3100*/  ISETP.GT.AND P3, PT, R39, R119, PT ;  /* 0x000000772700720c */ /* 0x000fe20003f64270 */
[----:B------:R-:W-:Y:S01]  /*3110*/  IMAD R5, R5, 0x2, R18 ;  /* 0x0000000205057824 */ /* 0x000fe200078e0212 */
[----:B-1----:R-:W-:-:S02]  /*3120*/  ISETP.GE.AND P2, PT, R115, 0x1, PT ;  /* 0x000000017300780c */ /* 0x002fc40003f46270 */
[----:B------:R-:W-:-:S04]  /*3130*/  LEA R46, P5, R3, R116, 0x1 ;  /* 0x00000074032e7211 */ /* 0x000fc800078a08ff */
[----:B------:R-:W-:Y:S02]  /*3140*/  LEA.HI.X R47, R3, R117, R4, 0x1, P5 ;  /* 0x00000075032f7211 */ /* 0x000fe400028f0c04 */
[----:B--2---:R-:W-:-:S04]  /*3150*/  LOP3.LUT R37, R37, 0xfffffffd, RZ, 0xc0, !PT ;  /* 0xfffffffd25257812 */ /* 0x004fc800078ec0ff */
[----:B------:R-:W-:-:S05]  /*3160*/  @P3 LOP3.LUT R37, R37, 0x2, RZ, 0xfc, !PT ;  /* 0x0000000225253812 */ /* 0x000fca00078efcff */
[----:B------:R0:W-:Y:S01]  /*3170*/  STL [R1+0x10], R37 ;  /* 0x0000102501007387 */ /* 0x0001e20000100800 */
[----:B------:R-:W-:Y:S05]  /*3180*/  @!P2 BRA `(.L_x_456) ;  /* 0x000000780058a947 */ /* 0x000fea0003800000 */
[----:B------:R-:W-:Y:S01]  /*3190*/  ULDC.U8 UR4, c[0x0][0x410] ;  /* 0x0001040000047ab9 */ /* 0x000fe20000000000 */
[-C--:B------:R-:W-:Y:S01]  /*31a0*/  IMAD R3, R121, R39.reuse, RZ ;  /* 0x0000002779037224 */ /* 0x080fe200078e02ff */
[----:B------:R-:W-:Y:S01]  /*31b0*/  ISETP.NE.AND P2, PT, RZ, UR4, PT ;  /* 0x00000004ff007c0c */ /* 0x000fe2000bf45270 */
[-C--:B0-----:R-:W-:Y:S02]  /*31c0*/  IMAD R37, R126, R39.reuse, RZ ;  /* 0x000000277e257224 */ /* 0x081fe400078e02ff */
[----:B------:R-:W-:Y:S02]  /*31d0*/  IMAD R3, R38, R104, R3 ;  /* 0x0000006826037224 */ /* 0x000fe400078e0203 */
[----:B------:R-:W-:Y:S02]  /*31e0*/  IMAD R4, R2, -0x50, R24 ;  /* 0xffffffb002047824 */ /* 0x000fe400078e0218 */
[----:B------:R-:W-:-:S03]  /*31f0*/  IMAD.WIDE.U32 R86, R104, R39, RZ ;  /* 0x0000002768567225 */ /* 0x000fc600078e00ff */
[----:B------:R-:W-:Y:S01]  /*3200*/  VIMNMX R4, R4, 0x50, PT ;  /* 0x0000005004047848 */ /* 0x000fe20003fe0100 */
[----:B------:R-:W-:Y:S02]  /*3210*/  IMAD R37, R38, R110, R37 ;  /* 0x0000006e26257224 */ /* 0x000fe400078e0225 */
[----:B------:R-:W-:-:S04]  /*3220*/  IMAD.WIDE.U32 R84, R110, R39, RZ ;  /* 0x000000276e547225 */ /* 0x000fc800078e00ff */
[----:B------:R-:W-:Y:S02]  /*3230*/  IMAD.IADD R0, R87, 0x1, R3 ;  /* 0x0000000157007824 */ /* 0x000fe400078e0203 */
[----:B------:R-:W-:Y:S01]  /*3240*/  IMAD.IADD R3, R85, 0x1, R37 ;  /* 0x0000000155037824 */ /* 0x000fe200078e0225 */
[----:B------:R-:W-:Y:S06]  /*3250*/  @!P2 BRA `(.L_x_457) ;  /* 0x000000380038a947 */ /* 0x000fec0003800000 */
[----:B------:R-:W-:Y:S01]  /*3260*/  ISETP.GE.AND P3, PT, R213, R4, PT ;  /* 0x00000004d500720c */ /* 0x000fe20003f66270 */
[----:B------:R-:W-:Y:S01]  /*3270*/  BSSY B1, `(.L_x_458) ;  /* 0x000002a000017945 */ /* 0x000fe20003800000 */
        /* <DEDUP_REMOVED lines=8> */
[----:B------:R-:W-:Y:S01]  /*3300*/  CS2R R124, SRZ ;  /* 0x00000000007c7805 */ /* 0x000fe2000001ff00 */
[----:B------:R-:W-:Y:S06]  /*3310*/  @P3 BRA `(.L_x_459) ;  /* 0x00000000007c3947 */ /* 0x000fec0003800000 */
[----:B------:R-:W-:Y:S01]  /*3320*/  IADD3 R37, P4, R100, R86, RZ ;  /* 0x0000005664257210 */ /* 0x000fe20007f9e0ff */
[----:B------:R-:W-:Y:S01]  /*3330*/  ULDC.64 UR4, c[0x0][0x3e8] ;  /* 0x0000fa0000047ab9 */ /* 0x000fe20000000a00 */
[----:B------:R-:W-:Y:S01]  /*3340*/  IADD3 R39, P2, R106, R84, RZ ;  /* 0x000000546a277210 */ /* 0x000fe20007f5e0ff */
[----:B------:R-:W-:Y:S01]  /*3350*/  ULDC.64 UR6, c[0x0][0x400] ;  /* 0x0001000000067ab9 */ /* 0x000fe20000000a00 */
[----:B------:R-:W-:Y:S01]  /*3360*/  CS2R R122, SRZ ;  /* 0x00000000007a7805 */ /* 0x000fe2000001ff00 */
[----:B------:R-:W-:Y:S01]  /*3370*/  IMAD.X R38, R0, 0x1, R26, P4 ;  /* 0x0000000100267824 */ /* 0x000fe200020e061a */
[----:B------:R-:W-:Y:S01]  /*3380*/  LEA R36, P4, R37, UR4, 0x1 ;  /* 0x0000000425247c11 */ /* 0x000fe2000f8808ff */
[----:B------:R-:W-:Y:S01]  /*3390*/  IMAD.X R40, R3, 0x1, R21, P2 ;  /* 0x0000000103287824 */ /* 0x000fe200010e0615 */
[----:B------:R-:W-:Y:S02]  /*33a0*/  CS2R R90, SRZ ;  /* 0x00000000005a7805 */ /* 0x000fe4000001ff00 */
[----:B------:R-:W-:-:S02]  /*33b0*/  CS2R R124, SRZ ;  /* 0x00000000007c7805 */ /* 0x000fc4000001ff00 */
[----:B------:R-:W-:Y:S02]  /*33c0*/  LEA.HI.X R37, R37, UR5, R38, 0x1, P4 ;  /* 0x0000000525257c11 */ /* 0x000fe4000a0f0c26 */
[----:B------:R-:W-:Y:S02]  /*33d0*/  CS2R R116, SRZ ;  /* 0x0000000000747805 */ /* 0x000fe4000001ff00 */
[C---:B------:R-:W-:Y:S01]  /*33e0*/  LEA R38, P2, R39.reuse, UR6, 0x1 ;  /* 0x0000000627267c11 */ /* 0x040fe2000f8408ff */
[----:B------:R-:W-:Y:S01]  /*33f0*/  ULDC.64 UR8, c[0x0][0x208] ;  /* 0x0000820000087ab9 */ /* 0x000fe20000000a00 */
[-C--:B------:R-:W-:Y:S02]  /*3400*/  ISETP.GE.AND P4, PT, R22, R115.reuse, PT ;  /* 0x000000731600720c */ /* 0x080fe40003f86270 */
[----:B------:R-:W-:Y:S02]  /*3410*/  LEA.HI.X R39, R39, UR7, R40, 0x1, P2 ;  /* 0x0000000727277c11 */ /* 0x000fe400090f0c28 */
[----:B------:R-:W-:-:S02]  /*3420*/  ISETP.GE.AND P2, PT, R215, R115, PT ;  /* 0x00000073d700720c */ /* 0x000fc40003f46270 */
[----:B------:R-:W-:-:S07]  /*3430*/  CS2R R82, SRZ ;  /* 0x0000000000527805 */ /* 0x000fce000001ff00 */
[----:B------:R0:W5:Y:S04]  /*3440*/  @!P4 LDG.E.64 R122, desc[UR8][R36.64] ;  /* 0x00000008247ac981 */ /* 0x000168000c1e1b00 */
[----:B------:R0:W5:Y:S01]  /*3450*/  @!P4 LDG.E.64 R124, desc[UR8][R38.64] ;  /* 0x00000008267cc981 */ /* 0x000162000c1e1b00 */
[----:B------:R-:W-:-:S03]  /*3460*/  ISETP.GE.AND P4, PT, R214, R115, PT ;  /* 0x00000073d600720c */ /* 0x000fc60003f86270 */
[----:B------:R0:W5:Y:S04]  /*3470*/  @!P2 LDG.E.64 R90, desc[UR8][R36.64+0x40] ;  /* 0x00004008245aa981 */ /* 0x000168000c1e1b00 */
[----:B------:R0:W5:Y:S01]  /*3480*/  @!P2 LDG.E.64 R116, desc[UR8][R38.64+0x40] ;  /* 0x000040082674a981 */ /* 0x000162000c1e1b00 */
[----:B------:R-:W-:Y:S02]  /*3490*/  ISETP.GE.AND P2, PT, R216, R115, PT ;  /* 0x00000073d800720c */ /* 0x000fe40003f46270 */
[----:B------:R-:W-:Y:S02]  /*34a0*/  CS2R R78, SRZ ;  /* 0x00000000004e7805 */ /* 0x000fe4000001ff00 */
[----:B------:R-:W-:Y:S02]  /*34b0*/  CS2R R88, SRZ ;  /* 0x0000000000587805 */ /* 0x000fe4000001ff00 */
[----:B------:R-:W-:Y:S01]  /*34c0*/  CS2R R80, SRZ ;  /* 0x0000000000507805 */ /* 0x000fe2000001ff00 */
[----:B------:R0:W5:Y:S04]  /*34d0*/  @!P4 LDG.E.64 R82, desc[UR8][R36.64+0x80] ;  /* 0x000080082452c981 */ /* 0x000168000c1e1b00 */
[----:B------:R0:W5:Y:S04]  /*34e0*/  @!P4 LDG.E.64 R88, desc[UR8][R38.64+0x80] ;  /* 0x000080082658c981 */ /* 0x000168000c1e1b00 */
[----:B------:R0:W5:Y:S04]  /*34f0*/  @!P2 LDG.E.64 R78, desc[UR8][R36.64+0xc0] ;  /* 0x0000c008244ea981 */ /* 0x000168000c1e1b00 */
[----:B------:R0:W5:Y:S02]  /*3500*/  @!P2 LDG.E.64 R80, desc[UR8][R38.64+0xc0] ;  /* 0x0000c0082650a981 */ /* 0x000164000c1e1b00 */
.L_x_459:
[----:B------:R-:W-:Y:S05]  /*3510*/  BSYNC B1 ;  /* 0x0000000000017941 */ /* 0x000fea0003800000 */
.L_x_458:
[----:B0----5:R-:W-:Y:S01]  /*3520*/  IMAD.MOV.U32 R36, RZ, RZ, R78 ;  /* 0x000000ffff247224 */ /* 0x021fe200078e004e */
[----:B------:R-:W-:Y:S01]  /*3530*/  BSSY B1, `(.L_x_460) ;  /* 0x0000044000017945 */ /* 0x000fe20003800000 */
[----:B------:R-:W-:Y:S01]  /*3540*/  IMAD.MOV.U32 R38, RZ, RZ, R79 ;  /* 0x000000ffff267224 */ /* 0x000fe200078e004f */
[----:B------:R-:W-:Y:S01]  /*3550*/  CS2R R66, SRZ ;  /* 0x0000000000427805 */ /* 0x000fe2000001ff00 */
[----:B------:R-:W-:Y:S01]  /*3560*/  IMAD.MOV.U32 R37, RZ, RZ, R82 ;  /* 0x000000ffff257224 */ /* 0x000fe200078e0052 */
[----:B------:R-:W-:Y:S01]  /*3570*/  CS2R R70, SRZ ;  /* 0x0000000000467805 */ /* 0x000fe2000001ff00 */
[----:B------:R-:W-:Y:S01]  /*3580*/  VIADD R39, R213, 0x20 ;  /* 0x00000020d5277836 */ /* 0x000fe20000000000 */
[----:B------:R-:W-:Y:S01]  /*3590*/  PRMT R162, R38, 0x5410, R36 ;  /* 0x0000541026a27816 */ /* 0x000fe20000000024 */
[----:B------:R-:W-:Y:S01]  /*35a0*/  IMAD.MOV.U32 R36, RZ, RZ, R83 ;  /* 0x000000ffff247224 */ /* 0x000fe200078e0053 */
[----:B------:R-:W-:Y:S01]  /*35b0*/  PRMT R164, R164, 0x5410, R37 ;  /* 0x00005410a4a47816 */ /* 0x000fe20000000025 */
[----:B------:R-:W-:Y:S01]  /*35c0*/  IMAD.MOV.U32 R37, RZ, RZ, R90 ;  /* 0x000000ffff257224 */ /* 0x000fe200078e005a */
[----:B------:R-:W-:Y:S01]  /*35d0*/  ISETP.GE.AND P4, PT, R39, R4, PT ;  /* 0x000000042700720c */ /* 0x000fe20003f86270 */
[----:B------:R-:W-:Y:S01]  /*35e0*/  IMAD.MOV.U32 R38, RZ, RZ, R122 ;  /* 0x000000ffff267224 */ /* 0x000fe200078e007a */
[----:B------:R-:W-:Y:S01]  /*35f0*/  PRMT R163, R163, 0x5410, R36 ;  /* 0x00005410a3a37816 */ /* 0x000fe20000000024 */
[----:B------:R-:W-:Y:S01]  /*3600*/  IMAD.MOV.U32 R36, RZ, RZ, R91 ;  /* 0x000000ffff247224 */ /* 0x000fe200078e005b */
[----:B------:R-:W-:-:S02]  /*3610*/  CS2R R74, SRZ ;  /* 0x00000000004a7805 */ /* 0x000fc4000001ff00 */
[----:B------:R-:W-:Y:S02]  /*3620*/  CS2R R64, SRZ ;  /* 0x0000000000407805 */ /* 0x000fe4000001ff00 */
[----:B------:R-:W-:Y:S02]  /*3630*/  CS2R R68, SRZ ;  /* 0x0000000000447805 */ /* 0x000fe4000001ff00 */
[----:B------:R-:W-:Y:S02]  /*3640*/  CS2R R72, SRZ ;  /* 0x0000000000487805 */ /* 0x000fe4000001ff00 */
[----:B------:R-:W-:Y:S01]  /*3650*/  PRMT R165, R36, 0x5410, R37 ;  /* 0x0000541024a57816 */ /* 0x000fe20000000025 */
[----:B------:R-:W-:Y:S01]  /*3660*/  IMAD.MOV.U32 R37, RZ, RZ, R123 ;  /* 0x000000ffff257224 */ /* 0x000fe200078e007b */
[----:B------:R-:W-:Y:S01]  /*3670*/  CS2R R76, SRZ ;  /* 0x00000000004c7805 */ /* 0x000fe2000001ff00 */
[----:B------:R-:W-:-:S03]  /*3680*/  IMAD.MOV.U32 R36, RZ, RZ, R80 ;  /* 0x000000ffff247224 */ /* 0x000fc600078e0050 */
[----:B------:R-:W-:Y:S01]  /*3690*/  PRMT R134, R37, 0x5410, R38 ;  /* 0x0000541025867816 */ /* 0x000fe20000000026 */
[----:B------:R-:W-:Y:S02]  /*36a0*/  IMAD.MOV.U32 R38, RZ, RZ, R81 ;  /* 0x000000ffff267224 */ /* 0x000fe400078e0051 */
[----:B------:R-:W-:-:S03]  /*36b0*/  IMAD.MOV.U32 R37, RZ, RZ, R88 ;  /* 0x000000ffff257224 */ /* 0x000fc600078e0058 */
[----:B------:R-:W-:Y:S01]  /*36c0*/  PRMT R161, R38, 0x5410, R36 ;  /* 0x0000541026a17816 */ /* 0x000fe20000000024 */
[----:B------:R-:W-:Y:S01]  /*36d0*/  IMAD.MOV.U32 R36, RZ, RZ, R89 ;  /* 0x000000ffff247224 */ /* 0x000fe200078e0059 */
[----:B------:R-:W-:Y:S01]  /*36e0*/  PRMT R164, R37, 0x7610, R164 ;  /* 0x0000761025a47816 */ /* 0x000fe200000000a4 */
[----:B------:R-:W-:Y:S02]  /*36f0*/  IMAD.MOV.U32 R38, RZ, RZ, R116 ;  /* 0x000000ffff267224 */ /* 0x000fe400078e0074 */
[----:B------:R-:W-:Y:S01]  /*3700*/  IMAD.MOV.U32 R37, RZ, RZ, R117 ;  /* 0x000000ffff257224 */ /* 0x000fe200078e0075 */
[----:B------:R-:W-:Y:S01]  /*3710*/  PRMT R163, R36, 0x7610, R163 ;  /* 0x0000761024a37816 */ /* 0x000fe200000000a3 */
[----:B------:R-:W-:-:S03]  /*3720*/  IMAD.MOV.U32 R36, RZ, RZ, R124 ;  /* 0x000000ffff247224 */ /* 0x000fc600078e007c */
[----:B------:R-:W-:Y:S02]  /*3730*/  PRMT R167, R167, 0x5410, R37 ;  /* 0x00005410a7a77816 */ /* 0x000fe40000000025 */
[----:B------:R-:W-:Y:S01]  /*3740*/  PRMT R166, R36, 0x5410, R38 ;  /* 0x0000541024a67816 */ /* 0x000fe20000000026 */
[----:B------:R-:W-:-:S05]  /*3750*/  IMAD.MOV.U32 R38, RZ, RZ, R125 ;  /* 0x000000ffff267224 */ /* 0x000fca00078e007d */
[----:B------:R-:W-:Y:S01]  /*3760*/  PRMT R168, R168, 0x5410, R38 ;  /* 0x00005410a8a87816 */ /* 0x000fe20000000026 */
[----:B------:R-:W-:Y:S06]  /*3770*/  @P4 BRA `(.L_x_461) ;  /* 0x00000000007c4947 */ /* 0x000fec0003800000 */
[----:B------:R-:W-:Y:S01]  /*3780*/  IADD3 R36, P2, P5, R100, R86, R33 ;  /* 0x0000005664247210 */ /* 0x000fe20007d5e021 */
[----:B------:R-:W-:Y:S01]  /*3790*/  ULDC.64 UR4, c[0x0][0x3e8] ;  /* 0x0000fa0000047ab9 */ /* 0x000fe20000000a00 */
[----:B------:R-:W-:Y:S01]  /*37a0*/  ULDC.64 UR6, c[0x0][0x400] ;  /* 0x0001000000067ab9 */ /* 0x000fe20000000a00 */
[----:B------:R-:W-:Y:S02]  /*37b0*/  CS2R R74, SRZ ;  /* 0x00000000004a7805 */ /* 0x000fe4000001ff00 */
[----:B------:R-:W-:Y:S02]  /*37c0*/  IADD3.X R39, R26, R0, R35, P2, P5 ;  /* 0x000000001a277210 */ /* 0x000fe400017ea423 */
[----:B------:R-:W-:Y:S02]  /*37d0*/  CS2R R76, SRZ ;  /* 0x00000000004c7805 */ /* 0x000fe4000001ff00 */
[----:B------:R-:W-:Y:S01]  /*37e0*/  IADD3 R37, P2, P5, R106, R84, R29 ;  /* 0x000000546a257210 */ /* 0x000fe20007d5e01d */
[----:B------:R-:W-:-:S03]  /*37f0*/  ULDC.64 UR8, c[0x0][0x208] ;  /* 0x0000820000087ab9 */ /* 0x000fc60000000a00 */
[----:B------:R-:W-:Y:S02]  /*3800*/  IADD3.X R40, R21, R3, R31, P2, P5 ;  /* 0x0000000315287210 */ /* 0x000fe400017ea41f */
[----:B------:R-:W-:-:S04]  /*3810*/  LEA R38, P2, R36, UR4, 0x1 ;  /* 0x0000000424267c11 */ /* 0x000fc8000f8408ff */
[----:B------:R-:W-:Y:S02]  /*3820*/  LEA.HI.X R39, R36, UR5, R39, 0x1, P2 ;  /* 0x0000000524277c11 */ /* 0x000fe400090f0c27 */
[----:B------:R-:W-:-:S04]  /*3830*/  LEA R36, P2, R37, UR6, 0x1 ;  /* 0x0000000625247c11 */ /* 0x000fc8000f8408ff */
[----:B------:R-:W-:Y:S02]  /*3840*/  LEA.HI.X R37, R37, UR7, R40, 0x1, P2 ;  /* 0x0000000725257c11 */ /* 0x000fe400090f0c28 */
[----:B------:R-:W-:Y:S02]  /*3850*/  ISETP.GE.AND P2, PT, R22, R115, PT ;  /* 0x000000731600720c */ /* 0x000fe40003f46270 */
[----:B------:R-:W-:Y:S02]  /*3860*/  CS2R R70, SRZ ;  /* 0x0000000000467805 */ /* 0x000fe4000001ff00 */
[----:B------:R-:W-:-:S09]  /*3870*/  CS2R R72, SRZ ;  /* 0x0000000000487805 */ /* 0x000fd2000001ff00 */
[----:B------:R0:W5:Y:S04]  /*3880*/  @!P2 LDG.E.64 R74, desc[UR8][R38.64] ;  /* 0x00000008264aa981 */ /* 0x000168000c1e1b00 */
[----:B------:R0:W5:Y:S01]  /*3890*/  @!P2 LDG.E.64 R76, desc[UR8][R36.64] ;  /* 0x00000008244ca981 */ /* 0x000162000c1e1b00 */
        /* <DEDUP_REMOVED lines=10> */
[----:B------:R-:W-:-:S13]  /*3940*/  ISETP.GE.AND P2, PT, R216, R115, PT ;  /* 0x00000073d800720c */ /* 0x000fda0003f46270 */
[----:B------:R0:W5:Y:S04]  /*3950*/  @!P2 LDG.E.64 R62, desc[UR8][R38.64+0xc0] ;  /* 0x0000c008263ea981 */ /* 0x000168000c1e1b00 */
[----:B------:R0:W5:Y:S02]  /*3960*/  @!P2 LDG.E.64 R64, desc[UR8][R36.64+0xc0] ;  /* 0x0000c0082440a981 */ /* 0x000164000c1e1b00 */
.L_x_461:
[----:B------:R-:W-:Y:S05]  /*3970*/  BSYNC B1 ;  /* 0x0000000000017941 */ /* 0x000fea0003800000 */
.L_x_460:
[----:B0----5:R-:W-:Y:S01]  /*3980*/  IMAD.MOV.U32 R37, RZ, RZ, R66 ;  /* 0x000000ffff257224 */ /* 0x021fe200078e0042 */
[----:B------:R-:W-:Y:S01]  /*3990*/  ISETP.GE.AND P5, PT, R237, R4, PT ;  /* 0x00000004ed00720c */ /* 0x000fe20003fa6270 */
[----:B------:R-:W-:Y:S01]  /*39a0*/  IMAD.MOV.U32 R36, RZ, RZ, R67 ;  /* 0x000000ffff247224 */ /* 0x000fe200078e0043 */
[----:B------:R-:W-:Y:S01]  /*39b0*/  BSSY B1, `(.L_x_462) ;  /* 0x0000041000017945 */ /* 0x000fe20003800000 */
[----:B------:R-:W-:Y:S01]  /*39c0*/  IMAD.MOV.U32 R39, RZ, RZ, R62 ;  /* 0x000000ffff277224 */ /* 0x000fe200078e003e */
[----:B------:R-:W-:Y:S01]  /*39d0*/  CS2R R42, SRZ ;  /* 0x00000000002a7805 */ /* 0x000fe2000001ff00 */
[----:B------:R-:W-:Y:S01]  /*39e0*/  IMAD.MOV.U32 R38, RZ, RZ, R63 ;  /* 0x000000ffff267224 */ /* 0x000fe200078e003f */
[----:B------:R-:W-:Y:S01]  /*39f0*/  PRMT R153, R36, 0x5410, R37 ;  /* 0x0000541024997816 */ /* 0x000fe20000000025 */
        /* <DEDUP_REMOVED lines=9> */
[----:B------:R-:W-:Y:S01]  /*3a90*/  PRMT R156, R38, 0x7610, R156 ;  /* 0x00007610269c7816 */ /* 0x000fe2000000009c */
        /* <DEDUP_REMOVED lines=9> */
[----:B------:R-:W-:-:S02]  /*3b30*/  PRMT R149, R38, 0x5410, R39 ;  /* 0x0000541026957816 */ /* 0x000fc40000000027 */
[----:B------:R-:W-:Y:S02]  /*3b40*/  CS2R R50, SRZ ;  /* 0x0000000000327805 */ /* 0x000fe4000001ff00 */
[----:B------:R-:W-:Y:S01]  /*3b50*/  PRMT R156, R156, 0x5410, R37 ;  /* 0x000054109c9c7816 */ /* 0x000fe20000000025 */
[----:B------:R-:W-:Y:S01]  /*3b60*/  IMAD.MOV.U32 R37, RZ, RZ, R76 ;  /* 0x000000ffff257224 */ /* 0x000fe200078e004c */
[----:B------:R-:W-:Y:S01]  /*3b70*/  PRMT R157, R36, 0x7610, R157 ;  /* 0x00007610249d7816 */ /* 0x000fe2000000009d */
[----:B------:R-:W-:Y:S01]  /*3b80*/  IMAD.MOV.U32 R36, RZ, RZ, R77 ;  /* 0x000000ffff247224 */ /* 0x000fe200078e004d */
[----:B------:R-:W-:Y:S02]  /*3b90*/  CS2R R52, SRZ ;  /* 0x0000000000347805 */ /* 0x000fe4000001ff00 */
[----:B------:R-:W-:Y:S02]  /*3ba0*/  CS2R R58, SRZ ;  /* 0x00000000003a7805 */ /* 0x000fe4000001ff00 */
[----:B------:R-:W-:Y:S01]  /*3bb0*/  PRMT R159, R36, 0x5410, R37 ;  /* 0x00005410249f7816 */ /* 0x000fe20000000025 */
[----:B------:R-:W-:Y:S06]  /*3bc0*/  @P5 BRA `(.L_x_463) ;  /* 0x00000000007c5947 */ /* 0x000fec0003800000 */
[----:B------:R-:W-:Y:S01]  /*3bd0*/  IADD3 R86, P2, P6, R100, R32, R86 ;  /* 0x0000002064567210 */ /* 0x000fe20007e5e056 */
[----:B------:R-:W-:Y:S01]  /*3be0*/  ULDC.64 UR4, c[0x0][0x3e8] ;  /* 0x0000fa0000047ab9 */ /* 0x000fe20000000a00 */
[----:B------:R-:W-:Y:S02]  /*3bf0*/  CS2R R56, SRZ ;  /* 0x0000000000387805 */ /* 0x000fe4000001ff00 */
[----:B------:R-:W-:Y:S02]  /*3c00*/  CS2R R58, SRZ ;  /* 0x00000000003a7805 */ /* 0x000fe4000001ff00 */
[----:B------:R-:W-:Y:S01]  /*3c10*/  IADD3.X R0, R26, R34, R0, P2, P6 ;  /* 0x000000221a007210 */ /* 0x000fe200017ec400 */
[----:B------:R-:W-:Y:S01]  /*3c20*/  ULDC.64 UR6, c[0x0][0x208] ;  /* 0x0000820000067ab9 */ /* 0x000fe20000000a00 */
[----:B------:R-:W-:-:S04]  /*3c30*/  IADD3 R84, P2, P6, R106, R28, R84 ;  /* 0x0000001c6a547210 */ /* 0x000fc80007e5e054 */
[----:B------:R-:W-:Y:S02]  /*3c40*/  IADD3.X R3, R21, R30, R3, P2, P6 ;  /* 0x0000001e15037210 */ /* 0x000fe400017ec403 */
[----:B------:R-:W-:-:S04]  /*3c50*/  LEA R38, P2, R86, UR4, 0x1 ;  /* 0x0000000456267c11 */ /* 0x000fc8000f8408ff */
[----:B------:R-:W-:Y:S01]  /*3c60*/  LEA.HI.X R39, R86, UR5, R0, 0x1, P2 ;  /* 0x0000000556277c11 */ /* 0x000fe200090f0c00 */
[----:B------:R-:W-:Y:S02]  /*3c70*/  ULDC.64 UR4, c[0x0][0x400] ;  /* 0x0001000000047ab9 */ /* 0x000fe40000000a00 */
        /* <DEDUP_REMOVED lines=20> */
.L_x_463:
[----:B------:R-:W-:Y:S05]  /*3dc0*/  BSYNC B1 ;  /* 0x0000000000017941 */ /* 0x000fea0003800000 */
.L_x_462:
[----:B-----5:R-:W-:Y:S01]  /*3dd0*/  IMAD.MOV.U32 R3, RZ, RZ, R42 ;  /* 0x000000ffff037224 */ /* 0x020fe200078e002a */
[----:B------:R-:W-:Y:S01]  /*3de0*/  ULOP3.LUT UR4, UR60, 0x1, URZ, 0xfc, !UPT ;  /* 0x000000013c047892 */ /* 0x000fe2000f8efc3f */
[----:B------:R-:W-:-:S03]  /*3df0*/  IMAD.MOV.U32 R0, RZ, RZ, R43 ;  /* 0x000000ffff007224 */ /* 0x000fc600078e002b */
[----:B------:R-:W-:Y:S02]  /*3e00*/  UISETP.NE.AND UP0, UPT, UR4, 0x3, UPT ;  /* 0x000000030400788c */ /* 0x000fe4000bf05270 */
[----:B------:R-:W-:Y:S01]  /*3e10*/  PRMT R135, R3, 0x5410, R0 ;  /* 0x0000541003877816 */ /* 0x000fe20000000000 */
[----:B------:R-:W-:Y:S02]  /*3e20*/  IMAD.MOV.U32 R3, RZ, RZ, R48 ;  /* 0x000000ffff037224 */ /* 0x000fe400078e0030 */
[----:B------:R-:W-:Y:S01]  /*3e30*/  IMAD.MOV.U32 R0, RZ, RZ, R49 ;  /* 0x000000ffff007224 */ /* 0x000fe200078e0031 */
[----:B------:R-:W-:-:S04]  /*3e40*/  PLOP3.LUT P2, PT, PT, PT, UP0, 0x80, 0x0 ;  /* 0x000000000000781c */ /* 0x000fc80003f4f008 */
[----:B------:R-:W-:Y:S01]  /*3e50*/  PRMT R145, R3, 0x5410, R0 ;  /* 0x0000541003917816 */ /* 0x000fe20000000000 */
[----:B------:R-:W-:Y:S02]  /*3e60*/  IMAD.MOV.U32 R3, RZ, RZ, R54 ;  /* 0x000000ffff037224 */ /* 0x000fe400078e0036 */
[----:B------:R-:W-:-:S05]  /*3e70*/  IMAD.MOV.U32 R0, RZ, RZ, R55 ;  /* 0x000000ffff007224 */ /* 0x000fca00078e0037 */
[----:B------:R-:W-:Y:S01]  /*3e80*/  PRMT R151, R3, 0x5410, R0 ;  /* 0x0000541003977816 */ /* 0x000fe20000000000 */
[----:B------:R-:W-:Y:S02]  /*3e90*/  IMAD.MOV.U32 R3, RZ, RZ, R56 ;  /* 0x000000ffff037224 */ /* 0x000fe400078e0038 */
[----:B------:R-:W-:-:S05]  /*3ea0*/  IMAD.MOV.U32 R0, RZ, RZ, R57 ;  /* 0x000000ffff007224 */ /* 0x000fca00078e0039 */
[----:B------:R-:W-:Y:S01]  /*3eb0*/  PRMT R154, R0, 0x5410, R3 ;  /* 0x00005410009a7816 */ /* 0x000fe20000000003 */
[----:B------:R-:W-:Y:S02]  /*3ec0*/  IMAD.MOV.U32 R3, RZ, RZ, R40 ;  /* 0x000000ffff037224 */ /* 0x000fe400078e0028 */
[----:B------:R-:W-:-:S05]  /*3ed0*/  IMAD.MOV.U32 R0, RZ, RZ, R41 ;  /* 0x000000ffff007224 */ /* 0x000fca00078e0029 */
[----:B------:R-:W-:Y:S01]  /*3ee0*/  PRMT R143, R3, 0x5410, R0 ;  /* 0x00005410038f7816 */ /* 0x000fe20000000000 */
        /* <DEDUP_REMOVED lines=12> */
[----:B------:R-:W-:Y:S06]  /*3fb0*/  @!P2 BRA `(.L_x_464) ;  /* 0x000000000004a947 */ /* 0x000fec0003800000 */
[----:B------:R-:W-:Y:S01]  /*3fc0*/  BPT.TRAP 0x1 ;  /* 0x000000040000795c */ /* 0x000fe20000300000 */
.L_x_464:
[----:B------:R-:W-:Y:S01]  /*3fd0*/  IMAD R3, R19, 0x8, R18 ;  /* 0x0000000813037824 */ /* 0x000fe200078e0212 */
[----:B------:R-:W-:Y:S01]  /*3fe0*/  SHF.L.U32 R0, R217, 0x1f, RZ ;  /* 0x0000001fd9007819 */ /* 0x000fe200000006ff */
[----:B------:R-:W-:Y:S03]  /*3ff0*/  BSSY B1, `(.L_x_465) ;  /* 0x0000003000017945 */ /* 0x000fe60003800000 */
[----:B------:R-:W1:Y:S02]  /*4000*/  SYNCS.PHASECHK.TRANS64.TRYWAIT P6, [R3+URZ+0x38890], R0 ;  /* 0x03889000030075a7 */ /* 0x000e6400080c017f */
[----:B-1----:R-:W-:Y:S05]  /*4010*/  @!P6 BRA `(.L_x_466) ;  /* 0x000002780040e947 */ /* 0x002fea0003800000 */
.L_x_854:
[----:B------:R-:W-:Y:S05]  /*4020*/  BSYNC B1 ;  /* 0x0000000000017941 */ /* 0x000fea0003800000 */
.L_x_465:
[----:B------:R-:W-:Y:S04]  /*4030*/  BSSY B1, `(.L_x_467) ;  /* 0x00000e5000017945 */ /* 0x000fe80003800000 */
[----:B------:R-:W-:Y:S05]  /*4040*/  @P3 BRA `(.L_x_468) ;  /* 0x0000000c008c3947 */ /* 0x000fea0003800000 */
[----:B------:R-:W-:Y:S01]  /*4050*/  ISETP.NE.AND P3, PT, R27, RZ, PT ;  /* 0x000000ff1b00720c */ /* 0x000fe20003f65270 */
[----:B------:R-:W-:-:S12]  /*4060*/  BSSY B2, `(.L_x_469) ;  /* 0x0000036000027945 */ /* 0x000fd80003800000 */
[----:B------:R-:W-:Y:S05]  /*4070*/  @!P3 BRA `(.L_x_470) ;  /* 0x0000000000d0b947 */ /* 0x000fea0003800000 */
[----:B0-----:R0:W2:Y:S01]  /*4080*/  LDS.128 R36, [R5+0x24400] ;  /* 0x0244000005247984 */ /* 0x0010a20000000c00 */
[----:B------:R-:W-:Y:S01]  /*4090*/  ISETP.GE.AND P3, PT, R22, R115, PT ;  /* 0x000000731600720c */ /* 0x000fe20003f66270 */
[----:B------:R-:W-:-:S12]  /*40a0*/  BSSY B3, `(.L_x_471) ;  /* 0x000002f000037945 */ /* 0x000fd80003800000 */
[----:B0-----:R-:W-:Y:S05]  /*40b0*/  @P3 BRA `(.L_x_472) ;  /* 0x0000000000b43947 */ /* 0x001fea0003800000 */
[----:B------:R-:W-:Y:S02]  /*40c0*/  SHF.R.U64 R85, R124, 0x10, R125 ;  /* 0x000000107c557819 */ /* 0x000fe4000000127d */
[----:B------:R-:W-:Y:S02]  /*40d0*/  SHF.R.U64 R84, R122, 0x10, R123 ;  /* 0x000000107a547819 */ /* 0x000fe4000000127b */
[----:B------:R-:W-:Y:S02]  /*40e0*/  PRMT R85, R166, 0x5410, R85 ;  /* 0x00005410a6557816 */ /* 0x000fe40000000055 */
[----:B------:R-:W-:Y:S02]  /*40f0*/  PRMT R84, R134, 0x5432, R84 ;  /* 0x0000543286547816 */ /* 0x000fe40000000054 */
[----:B------:R-:W-:Y:S02]  /*4100*/  SHF.R.U32.HI R122, RZ, 0x10, R125 ;  /* 0x00000010ff7a7819 */ /* 0x000fe4000001167d */
[----:B--2---:R-:W-:-:S02]  /*4110*/  LOP3.LUT R124, R37, 0xffff0000, RZ, 0xc0, !PT ;  /* 0xffff0000257c7812 */ /* 0x004fc400078ec0ff */
[C---:B------:R-:W-:Y:S01]  /*4120*/  LOP3.LUT R86, R85.reuse, 0xffff0000, RZ, 0xc0, !PT ;  /* 0xffff000055567812 */ /* 0x040fe200078ec0ff */
[----:B------:R-:W-:Y:S01]  /*4130*/  IMAD.U32 R85, R85, 0x10000, RZ ;  /* 0x0001000055557824 */ /* 0x000fe200078e00ff */
[C---:B------:R-:W-:Y:S01]  /*4140*/  LOP3.LUT R125, R84.reuse, 0xffff0000, RZ, 0xc0, !PT ;  /* 0xffff0000547d7812 */ /* 0x040fe200078ec0ff */
[----:B------:R-:W-:Y:S01]  /*4150*/  IMAD.U32 R84, R84, 0x10000, RZ ;  /* 0x0001000054547824 */ /* 0x000fe200078e00ff */
[----:B------:R-:W-:Y:S01]  /*4160*/  SHF.R.U32.HI R87, RZ, 0x10, R123 ;  /* 0x00000010ff577819 */ /* 0x000fe2000001167b */
[----:B------:R-:W-:Y:S02]  /*4170*/  IMAD.U32 R123, R37, 0x10000, RZ ;  /* 0x00010000257b7824 */ /* 0x000fe400078e00ff */
[-C--:B------:R-:W-:Y:S01]  /*4180*/  FMUL.FTZ R37, R124, R86.reuse ;  /* 0x000000567c257220 */ /* 0x080fe20000410000 */
[----:B------:R-:W-:Y:S01]  /*4190*/  PRMT R122, R168, 0x5432, R122 ;  /* 0x00005432a87a7816 */ /* 0x000fe2000000007a */
[-C--:B------:R-:W-:Y:S01]  /*41a0*/  FMUL.FTZ R124, R124, R125.reuse ;  /* 0x0000007d7c7c7220 */ /* 0x080fe20000410000 */
[----:B------:R-:W-:Y:S01]  /*41b0*/  PRMT R87, R134, 0x5410, R87 ;  /* 0x0000541086577816 */ /* 0x000fe20000000057 */
[C---:B------:R-:W-:Y:S01]  /*41c0*/  FFMA.FTZ R37, R123.reuse, R125, -R37 ;  /* 0x0000007d7b257223 */ /* 0x040fe20000010825 */
[----:B------:R-:W-:Y:S01]  /*41d0*/  LOP3.LUT R125, R38, 0xffff0000, RZ, 0xc0, !PT ;  /* 0xffff0000267d7812 */ /* 0x000fe200078ec0ff */
[----:B------:R-:W-:Y:S01]  /*41e0*/  FFMA.FTZ R86, R123, R86, R124 ;  /* 0x000000567b567223 */ /* 0x000fe2000001007c */
[C---:B------:R-:W-:Y:S01]  /*41f0*/  IMAD.U32 R123, R122.reuse, 0x10000, RZ ;  /* 0x000100007a7b7824 */ /* 0x040fe200078e00ff */
[----:B------:R-:W-:Y:S01]  /*4200*/  LOP3.LUT R122, R122, 0xffff0000, RZ, 0xc0, !PT ;  /* 0xffff00007a7a7812 */ /* 0x000fe200078ec0ff */
[C---:B------:R-:W-:Y:S01]  /*4210*/  IMAD.U32 R134, R87.reuse, 0x10000, RZ ;  /* 0x0001000057867824 */ /* 0x040fe200078e00ff */
[----:B------:R-:W-:Y:S01]  /*4220*/  LOP3.LUT R87, R87, 0xffff0000, RZ, 0xc0, !PT ;  /* 0xffff000057577812 */ /* 0x000fe200078ec0ff */
[----:B------:R-:W-:-:S02]  /*4230*/  IMAD.U32 R124, R38, 0x10000, RZ ;  /* 0x00010000267c7824 */ /* 0x000fc400078e00ff */
[C---:B------:R-:W-:Y:S01]  /*4240*/  FMUL.FTZ R38, R125.reuse, R123 ;  /* 0x0000007b7d267220 */ /* 0x040fe20000410000 */
[-C--:B------:R-:W-:Y:S01]  /*4250*/  FMUL.FTZ R125, R125, R134.reuse ;  /* 0x000000867d7d7220 */ /* 0x080fe20000410000 */
[----:B------:R-:W-:Y:S02]  /*4260*/  F2FP.BF16.F32.PACK_AB R37, R86, R37 ;  /* 0x000000255625723e */ /* 0x000fe400000010ff */
[C---:B------:R-:W-:Y:S01]  /*4270*/  FFMA.FTZ R38, R124.reuse, R134, -R38 ;  /* 0x000000867c267223 */ /* 0x040fe20000010826 */
[----:B------:R-:W-:Y:S01]  /*4280*/  FFMA.FTZ R123, R124, R123, R125 ;  /* 0x0000007b7c7b7223 */ /* 0x000fe2000001007d */
[C---:B------:R-:W-:Y:S01]  /*4290*/  LOP3.LUT R124, R39.reuse, 0xffff0000, RZ, 0xc0, !PT ;  /* 0xffff0000277c7812 */ /* 0x040fe200078ec0ff */
[----:B------:R-:W-:-:S03]  /*42a0*/  IMAD.U32 R125, R39, 0x10000, RZ ;  /* 0x00010000277d7824 */ /* 0x000fc600078e00ff */
[----:B------:R-:W-:Y:S01]  /*42b0*/  F2FP.BF16.F32.PACK_AB R38, R123, R38 ;  /* 0x000000267b26723e */ /* 0x000fe200000010ff */
[----:B------:R-:W-:-:S04]  /*42c0*/  FMUL.FTZ R39, R124, R122 ;  /* 0x0000007a7c277220 */ /* 0x000fc80000410000 */
[-C--:B------:R-:W-:Y:S01]  /*42d0*/  FFMA.FTZ R39, R125, R87.reuse, -R39 ;  /* 0x000000577d277223 */ /* 0x080fe20000010827 */
[----:B------:R-:W-:-:S04]  /*42e0*/  FMUL.FTZ R87, R124, R87 ;  /* 0x000000577c577220 */ /* 0x000fc80000410000 */
[----:B------:R-:W-:Y:S01]  /*42f0*/  FFMA.FTZ R122, R125, R122, R87 ;  /* 0x0000007a7d7a7223 */ /* 0x000fe20000010057 */
[C---:B------:R-:W-:Y:S01]  /*4300*/  LOP3.LUT R87, R36.reuse, 0xffff0000, RZ, 0xc0, !PT ;  /* 0xffff000024577812 */ /* 0x040fe200078ec0ff */
[----:B------:R-:W-:-:S03]  /*4310*/  IMAD.U32 R36, R36, 0x10000, RZ ;  /* 0x0001000024247824 */ /* 0x000fc600078e00ff */
[----:B------:R-:W-:Y:S01]  /*4320*/  F2FP.BF16.F32.PACK_AB R39, R122, R39 ;  /* 0x000000277a27723e */ /* 0x000fe200000010ff */
[C---:B------:R-:W-:Y:S01]  /*4330*/  FMUL.FTZ R124, R87.reuse, R85 ;  /* 0x00000055577c7220 */ /* 0x040fe20000410000 */
[----:B------:R-:W-:-:S03]  /*4340*/  FMUL.FTZ R87, R87, R84 ;  /* 0x0000005457577220 */ /* 0x000fc60000410000 */
[C---:B------:R-:W-:Y:S01]  /*4350*/  FFMA.FTZ R124, R36.reuse, R84, -R124 ;  /* 0x00000054247c7223 */ /* 0x040fe2000001087c */
[----:B------:R-:W-:-:S05]  /*4360*/  FFMA.FTZ R87, R36, R85, R87 ;  /* 0x0000005524577223 */ /* 0x000fca0000010057 */
[----:B------:R-:W-:-:S05]  /*4370*/  F2FP.BF16.F32.PACK_AB R87, R87, R124 ;  /* 0x0000007c5757723e */ /* 0x000fca00000010ff */
[----:B------:R-:W-:-:S07]  /*4380*/  IMAD.MOV.U32 R36, RZ, RZ, R87 ;  /* 0x000000ffff247224 */ /* 0x000fce00078e0057 */
.L_x_472:
[----:B------:R-:W-:Y:S05]  /*4390*/  BSYNC B3 ;  /* 0x0000000000037941 */ /* 0x000fea0003800000 */
.L_x_471:
[----:B------:R-:W-:Y:S02]  /*43a0*/  ULDC.64 UR4, c[0x0][0x208] ;  /* 0x0000820000047ab9 */ /* 0x000fe40000000a00 */
[----:B--2---:R2:W-:Y:S03]  /*43b0*/  STG.E.128 desc[UR4][R60.64], R36 ;  /* 0x000000243c007986 */ /* 0x0045e6000c101d04 */
.L_x_470:
[----:B------:R-:W-:Y:S05]  /*43c0*/  BSYNC B2 ;  /* 0x0000000000027941 */ /* 0x000fea0003800000 */
.L_x_469:
[----:B------:R-:W-:Y:S01]  /*43d0*/  ISETP.NE.AND P3, PT, R11, RZ, PT ;  /* 0x000000ff0b00720c */ /* 0x000fe20003f65270 */
[----:B------:R-:W-:-:S12]  /*43e0*/  BSSY B2, `(.L_x_473) ;  /* 0x0000037000027945 */ /* 0x000fd80003800000 */
[----:B------:R-:W-:Y:S05]  /*43f0*/  @!P3 BRA `(.L_x_474) ;  /* 0x0000000000d4b947 */ /* 0x000fea0003800000 */
[----:B0-2---:R0:W2:Y:S01]  /*4400*/  LDS.128 R36, [R5+0x26c00] ;  /* 0x026c000005247984 */ /* 0x0050a20000000c00 */
[----:B------:R-:W-:Y:S01]  /*4410*/  ISETP.GE.AND P3, PT, R215, R115, PT ;  /* 0x00000073d700720c */ /* 0x000fe20003f66270 */
[----:B------:R-:W-:-:S12]  /*4420*/  BSSY B3, `(.L_x_475) ;  /* 0x0000030000037945 */ /* 0x000fd80003800000 */
[----:B0-----:R-:W-:Y:S05]  /*4430*/  @P3 BRA `(.L_x_476) ;  /* 0x0000000000b83947 */ /* 0x001fea0003800000 */
[----:B------:R-:W-:Y:S02]  /*4440*/  SHF.R.U64 R86, R116, 0x10, R117 ;  /* 0x0000001074567819 */ /* 0x000fe40000001275 */
[--C-:B------:R-:W-:Y:S02]  /*4450*/  SHF.R.U64 R84, R90, 0x10, R91.reuse ;  /* 0x000000105a547819 */ /* 0x100fe4000000125b */
[----:B------:R-:W-:Y:S02]  /*4460*/  PRMT R86, R166, 0x5432, R86 ;  /* 0x00005432a6567816 */ /* 0x000fe40000000056 */
[----:B------:R-:W-:Y:S02]  /*4470*/  PRMT R84, R165, 0x5432, R84 ;  /* 0x00005432a5547816 */ /* 0x000fe40000000054 */
[----:B------:R-:W-:Y:S02]  /*4480*/  SHF.R.U32.HI R87, RZ, 0x10, R91 ;  /* 0x00000010ff577819 */ /* 0x000fe4000001165b */
[----:B------:R-:W-:-:S02]  /*4490*/  SHF.R.U32.HI R90, RZ, 0x10, R117 ;  /* 0x00000010ff5a7819 */ /* 0x000fc40000011675 */
[C---:B--2---:R-:W-:Y:S01]  /*44a0*/  LOP3.LUT R91, R37.reuse, 0xffff0000, RZ, 0xc0, !PT ;  /* 0xffff0000255b7812 */ /* 0x044fe200078ec0ff */
[----:B------:R-:W-:Y:S01]  /*44b0*/  IMAD.U32 R37, R37, 0x10000, RZ ;  /* 0x0001000025257824 */ /* 0x000fe200078e00ff */
[C---:B------:R-:W-:Y:S01]  /*44c0*/  LOP3.LUT R116, R86.reuse, 0xffff0000, RZ, 0xc0, !PT ;  /* 0xffff000056747812 */ /* 0x040fe200078ec0ff */
[----:B------:R-:W-:Y:S01]  /*44d0*/  IMAD.U32 R86, R86, 0x10000, RZ ;  /* 0x0001000056567824 */ /* 0x000fe200078e00ff */
[C---:B------:R-:W-:Y:S01]  /*44e0*/  LOP3.LUT R117, R84.reuse, 0xffff0000, RZ, 0xc0, !PT ;  /* 0xffff000054757812 */ /* 0x040fe200078ec0ff */
[----:B------:R-:W-:Y:S01]  /*44f0*/  IMAD.U32 R84, R84, 0x10000, RZ ;  /* 0x0001000054547824 */ /* 0x000fe200078e00ff */
[----:B------:R-:W-:Y:S01]  /*4500*/  PRMT R90, R167, 0x5432, R90 ;  /* 0x00005432a75a7816 */ /* 0x000fe2000000005a */
[----:B------:R-:W-:Y:S01]  /*4510*/  FMUL.FTZ R85, R91, R116 ;  /* 0x000000745b557220 */ /* 0x000fe20000410000 */
[----:B------:R-:W-:Y:S01]  /*4520*/  PRMT R87, R165, 0x5410, R87 ;  /* 0x00005410a5577816 */ /* 0x000fe20000000057 */
[-C--:B------:R-:W-:Y:S02]  /*4530*/  FMUL.FTZ R91, R91, R117.reuse ;  /* 0x000000755b5b7220 */ /* 0x080fe40000410000 */
[----:B------:R-:W-:Y:S01]  /*4540*/  FFMA.FTZ R85, R37, R117, -R85 ;  /* 0x0000007525557223 */ /* 0x000fe20000010855 */
[----:B------:R-:W-:-:S02]  /*4550*/  IMAD.U32 R117, R38, 0x10000, RZ ;  /* 0x0001000026757824 */ /* 0x000fc400078e00ff */
[----:B------:R-:W-:Y:S01]  /*4560*/  FFMA.FTZ R37, R37, R116, R91 ;  /* 0x0000007425257223 */ /* 0x000fe2000001005b */
[----:B------:R-:W-:Y:S01]  /*4570*/  LOP3.LUT R91, R38, 0xffff0000, RZ, 0xc0, !PT ;  /* 0xffff0000265b7812 */ /* 0x000fe200078ec0ff */
[C---:B------:R-:W-:Y:S01]  /*4580*/  IMAD.U32 R116, R90.reuse, 0x10000, RZ ;  /* 0x000100005a747824 */ /* 0x040fe200078e00ff */
[----:B------:R-:W-:Y:S01]  /*4590*/  LOP3.LUT R90, R90, 0xffff0000, RZ, 0xc0, !PT ;  /* 0xffff00005a5a7812 */ /* 0x000fe200078ec0ff */
[C---:B------:R-:W-:Y:S01]  /*45a0*/  IMAD.U32 R122, R87.reuse, 0x10000, RZ ;  /* 0x00010000577a7824 */ /* 0x040fe200078e00ff */
[----:B------:R-:W-:Y:S01]  /*45b0*/  LOP3.LUT R87, R87, 0xffff0000, RZ, 0xc0, !PT ;  /* 0xffff000057577812 */ /* 0x000fe200078ec0ff */
[----:B------:R-:W-:Y:S01]  /*45c0*/  FMUL.FTZ R38, R91, R116 ;  /* 0x000000745b267220 */ /* 0x000fe20000410000 */
[----:B------:R-:W-:Y:S01]  /*45d0*/  F2FP.BF16.F32.PACK_AB R37, R37, R85 ;  /* 0x000000552525723e */ /* 0x000fe200000010ff */
[-C--:B------:R-:W-:Y:S02]  /*45e0*/  FMUL.FTZ R91, R91, R122.reuse ;  /* 0x0000007a5b5b7220 */ /* 0x080fe40000410000 */
[----:B------:R-:W-:-:S02]  /*45f0*/  FFMA.FTZ R38, R117, R122, -R38 ;  /* 0x0000007a75267223 */ /* 0x000fc40000010826 */
        /* <DEDUP_REMOVED lines=15> */
[----:B------:R-:W-:Y:S01]  /*46f0*/  F2FP.BF16.F32.PACK_AB R90, R39, R90 ;  /* 0x0000005a275a723e */ /* 0x000fe200000010ff */
[----:B------:R-:W-:-:S04]  /*4700*/  IMAD.MOV.U32 R39, RZ, RZ, R87 ;  /* 0x000000ffff277224 */ /* 0x000fc800078e0057 */
[----:B------:R-:W-:-:S07]  /*4710*/  IMAD.MOV.U32 R36, RZ, RZ, R90 ;  /* 0x000000ffff247224 */ /* 0x000fce00078e005a */
.L_x_476:
[----:B------:R-:W-:Y:S05]  /*4720*/  BSYNC B3 ;  /* 0x0000000000037941 */ /* 0x000fea0003800000 */
.L_x_475:
[----:B------:R-:W-:Y:S02]  /*4730*/  ULDC.64 UR4, c[0x0][0x208] ;  /* 0x0000820000047ab9 */ /* 0x000fe40000000a00 */
[----:B--2---:R3:W-:Y:S03]  /*4740*/  STG.E.128 desc[UR4][R60.64+0x80], R36 ;  /* 0x000080243c007986 */ /* 0x0047e6000c101d04 */
.L_x_474:
[----:B------:R-:W-:Y:S05]  /*4750*/  BSYNC B2 ;  /* 0x0000000000027941 */ /* 0x000fea0003800000 */
.L_x_473:
[----:B------:R-:W-:Y:S01]  /*4760*/  ISETP.NE.AND P3, PT, R10, RZ, PT ;  /* 0x000000ff0a00720c */ /* 0x000fe20003f65270 */
[----:B------:R-:W-:-:S12]  /*4770*/  BSSY B2, `(.L_x_477) ;  /* 0x0000038000027945 */ /* 0x000fd80003800000 */
[----:B------:R-:W-:Y:S05]  /*4780*/  @!P3 BRA `(.L_x_478) ;  /* 0x0000000000d8b947 */ /* 0x000fea0003800000 */
[----:B0-23--:R0:W2:Y:S01]  /*4790*/  LDS.128 R36, [R5+0x29400] ;  /* 0x0294000005247984 */ /* 0x00d0a20000000c00 */
[----:B------:R-:W-:Y:S01]  /*47a0*/  ISETP.GE.AND P3, PT, R214, R115, PT ;  /* 0x00000073d600720c */ /* 0x000fe20003f66270 */
[----:B------:R-:W-:-:S12]  /*47b0*/  BSSY B3, `(.L_x_479) ;  /* 0x0000031000037945 */ /* 0x000fd80003800000 */
[----:B0-----:R-:W-:Y:S05]  /*47c0*/  @P3 BRA `(.L_x_480) ;  /* 0x0000000000bc3947 */ /* 0x001fea0003800000 */
[----:B------:R-:W-:Y:S01]  /*47d0*/  SHF.R.U64 R85, R88, 0x10, R89 ;  /* 0x0000001058557819 */ /* 0x000fe20000001259 */
[----:B--2---:R-:W-:Y:S01]  /*47e0*/  IMAD.U32 R87, R37, 0x10000, RZ ;  /* 0x0001000025577824 */ /* 0x004fe200078e00ff */
[----:B------:R-:W-:Y:S02]  /*47f0*/  SHF.R.U64 R82, R82, 0x10, R83 ;  /* 0x0000001052527819 */ /* 0x000fe40000001253 */
[C---:B------:R-:W-:Y:S02]  /*4800*/  PRMT R85, R164.reuse, 0x5410, R85 ;  /* 0x00005410a4557816 */ /* 0x040fe40000000055 */
[----:B------:R-:W-:Y:S02]  /*4810*/  SHF.R.U32.HI R86, RZ, 0x10, R83 ;  /* 0x00000010ff567819 */ /* 0x000fe40000011653 */
[----:B------:R-:W-:Y:S02]  /*4820*/  SHF.R.U32.HI R83, RZ, 0x10, R89 ;  /* 0x00000010ff537819 */ /* 0x000fe40000011659 */
[----:B------:R-:W-:-:S02]  /*4830*/  PRMT R82, R164, 0x5432, R82 ;  /* 0x00005432a4527816 */ /* 0x000fc40000000052 */
[----:B------:R-:W-:Y:S02]  /*4840*/  LOP3.LUT R89, R37, 0xffff0000, RZ, 0xc0, !PT ;  /* 0xffff000025597812 */ /* 0x000fe400078ec0ff */
[C---:B------:R-:W-:Y:S01]  /*4850*/  LOP3.LUT R88, R85.reuse, 0xffff0000, RZ, 0xc0, !PT ;  /* 0xffff000055587812 */ /* 0x040fe200078ec0ff */
[----:B------:R-:W-:Y:S01]  /*4860*/  IMAD.U32 R85, R85, 0x10000, RZ ;  /* 0x0001000055557824 */ /* 0x000fe200078e00ff */
[C---:B------:R-:W-:Y:S01]  /*4870*/  LOP3.LUT R37, R82.reuse, 0xffff0000, RZ, 0xc0, !PT ;  /* 0xffff000052257812 */ /* 0x040fe200078ec0ff */
[----:B------:R-:W-:Y:S01]  /*4880*/  IMAD.U32 R82, R82, 0x10000, RZ ;  /* 0x0001000052527824 */ /* 0x000fe200078e00ff */
[----:B------:R-:W-:Y:S01]  /*4890*/  PRMT R83, R163, 0x5410, R83 ;  /* 0x00005410a3537816 */ /* 0x000fe20000000053 */
[----:B------:R-:W-:Y:S01]  /*48a0*/  FMUL.FTZ R84, R89, R88 ;  /* 0x0000005859547220 */ /* 0x000fe20000410000 */
[----:B------:R-:W-:-:S03]  /*48b0*/  PRMT R86, R163, 0x5432, R86 ;  /* 0x00005432a3567816 */ /* 0x000fc60000000056 */
[-C--:B------:R-:W-:Y:S01]  /*48c0*/  FFMA.FTZ R84, R87, R37.reuse, -R84 ;  /* 0x0000002557547223 */ /* 0x080fe20000010854 */
[----:B------:R-:W-:Y:S01]  /*48d0*/  FMUL.FTZ R37, R89, R37 ;  /* 0x0000002559257220 */ /* 0x000fe20000410000 */
[C---:B------:R-:W-:Y:S01]  /*48e0*/  IMAD.U32 R89, R86.reuse, 0x10000, RZ ;  /* 0x0001000056597824 */ /* 0x040fe200078e00ff */
[----:B------:R-:W-:Y:S02]  /*48f0*/  LOP3.LUT R86, R86, 0xffff0000, RZ, 0xc0, !PT ;  /* 0xffff000056567812 */ /* 0x000fe400078ec0ff */
[----:B------:R-:W-:Y:S01]  /*4900*/  FFMA.FTZ R37, R87, R88, R37 ;  /* 0x0000005857257223 */ /* 0x000fe20000010025 */
[C---:B------:R-:W-:Y:S01]  /*4910*/  LOP3.LUT R88, R38.reuse, 0xffff0000, RZ, 0xc0, !PT ;  /* 0xffff000026587812 */ /* 0x040fe200078ec0ff */
[C---:B------:R-:W-:Y:S01]  /*4920*/  IMAD.U32 R87, R83.reuse, 0x10000, RZ ;  /* 0x0001000053577824 */ /* 0x040fe200078e00ff */
[----:B------:R-:W-:Y:S01]  /*4930*/  LOP3.LUT R83, R83, 0xffff0000, RZ, 0xc0, !PT ;  /* 0xffff000053537812 */ /* 0x000fe200078ec0ff */
[----:B------:R-:W-:Y:S01]  /*4940*/  IMAD.U32 R38, R38, 0x10000, RZ ;  /* 0x0001000026267824 */ /* 0x000fe200078e00ff */
[----:B------:R-:W-:Y:S01]  /*4950*/  F2FP.BF16.F32.PACK_AB R37, R37, R84 ;  /* 0x000000542525723e */ /* 0x000fe200000010ff */
[C---:B------:R-:W-:Y:S01]  /*4960*/  FMUL.FTZ R90, R88.reuse, R87 ;  /* 0x00000057585a7220 */ /* 0x040fe20000410000 */
[----:B------:R-:W-:-:S03]  /*4970*/  FMUL.FTZ R88, R88, R89 ;  /* 0x0000005958587220 */ /* 0x000fc60000410000 */
[C---:B------:R-:W-:Y:S01]  /*4980*/  FFMA.FTZ R90, R38.reuse, R89, -R90 ;  /* 0x00000059265a7223 */ /* 0x040fe2000001085a */
[----:B------:R-:W-:Y:S01]  /*4990*/  FFMA.FTZ R88, R38, R87, R88 ;  /* 0x0000005726587223 */ /* 0x000fe20000010058 */
[C---:B------:R-:W-:Y:S01]  /*49a0*/  LOP3.LUT R38, R39.reuse, 0xffff0000, RZ, 0xc0, !PT ;  /* 0xffff000027267812 */ /* 0x040fe200078ec0ff */
[----:B------:R-:W-:-:S03]  /*49b0*/  IMAD.U32 R39, R39, 0x10000, RZ ;  /* 0x0001000027277824 */ /* 0x000fc600078e00ff */
        /* <DEDUP_REMOVED lines=13> */
[----:B------:R-:W-:Y:S02]  /*4a90*/  IMAD.MOV.U32 R39, RZ, RZ, R38 ;  /* 0x000000ffff277224 */ /* 0x000fe400078e0026 */
[----:B------:R-:W-:Y:S02]  /*4aa0*/  IMAD.MOV.U32 R38, RZ, RZ, R88 ;  /* 0x000000ffff267224 */ /* 0x000fe400078e0058 */
[----:B------:R-:W-:-:S07]  /*4ab0*/  IMAD.MOV.U32 R36, RZ, RZ, R83 ;  /* 0x000000ffff247224 */ /* 0x000fce00078e0053 */
.L_x_480:
[----:B------:R-:W-:Y:S05]  /*4ac0*/  BSYNC B3 ;  /* 0x0000000000037941 */ /* 0x000fea0003800000 */
.L_x_479:
[----:B------:R-:W-:Y:S02]  /*4ad0*/  ULDC.64 UR4, c[0x0][0x208] ;  /* 0x0000820000047ab9 */ /* 0x000fe40000000a00 */
[----:B--2---:R4:W-:Y:S03]  /*4ae0*/  STG.E.128 desc[UR4][R60.64+0x100], R36 ;  /* 0x000100243c007986 */ /* 0x0049e6000c101d04 */
.L_x_478:
[----:B------:R-:W-:Y:S05]  /*4af0*/  BSYNC B2 ;  /* 0x0000000000027941 */ /* 0x000fea0003800000 */
.L_x_477:
[----:B------:R-:W-:-:S13]  /*4b00*/  ISETP.NE.AND P3, PT, R9, RZ, PT ;  /* 0x000000ff0900720c */ /* 0x000fda0003f65270 */
[----:B------:R-:W-:Y:S05]  /*4b10*/  @!P3 BRA `(.L_x_468) ;  /* 0x0000000000d8b947 */ /* 0x000fea0003800000 */
[----:B0-234-:R0:W2:Y:S01]  /*4b20*/  LDS.128 R36, [R5+0x2bc00] ;  /* 0x02bc000005247984 */ /* 0x01d0a20000000c00 */
[----:B------:R-:W-:Y:S01]  /*4b30*/  ISETP.GE.AND P3, PT, R216, R115, PT ;  /* 0x00000073d800720c */ /* 0x000fe20003f66270 */
[----:B------:R-:W-:-:S12]  /*4b40*/  BSSY B2, `(.L_x_481) ;  /* 0x0000031000027945 */ /* 0x000fd80003800000 */
[----:B0-----:R-:W-:Y:S05]  /*4b50*/  @P3 BRA `(.L_x_482) ;  /* 0x0000000000bc3947 */ /* 0x001fea0003800000 */
[--C-:B------:R-:W-:Y:S01]  /*4b60*/  SHF.R.U64 R78, R78, 0x10, R79.reuse ;  /* 0x000000104e4e7819 */ /* 0x100fe2000000124f */
[----:B--2---:R-:W-:Y:S01]  /*4b70*/  IMAD.U32 R83, R37, 0x10000, RZ ;  /* 0x0001000025537824 */ /* 0x004fe200078e00ff */
[----:B------:R-:W-:Y:S02]  /*4b80*/  SHF.R.U32.HI R82, RZ, 0x10, R79 ;  /* 0x00000010ff527819 */ /* 0x000fe4000001164f */
[--C-:B------:R-:W-:Y:S02]  /*4b90*/  SHF.R.U64 R79, R80, 0x10, R81.reuse ;  /* 0x00000010504f7819 */ /* 0x100fe40000001251 */
[----:B------:R-:W-:Y:S02]  /*4ba0*/  SHF.R.U32.HI R80, RZ, 0x10, R81 ;  /* 0x00000010ff507819 */ /* 0x000fe40000011651 */
[----:B------:R-:W-:Y:S02]  /*4bb0*/  PRMT R81, R161, 0x5432, R79 ;  /* 0x00005432a1517816 */ /* 0x000fe4000000004f */
[----:B------:R-:W-:-:S02]  /*4bc0*/  PRMT R78, R162, 0x5432, R78 ;  /* 0x00005432a24e7816 */ /* 0x000fc4000000004e */
[----:B------:R-:W-:Y:S02]  /*4bd0*/  LOP3.LUT R85, R37, 0xffff0000, RZ, 0xc0, !PT ;  /* 0xffff000025557812 */ /* 0x000fe400078ec0ff */
[C---:B------:R-:W-:Y:S01]  /*4be0*/  LOP3.LUT R84, R81.reuse, 0xffff0000, RZ, 0xc0, !PT ;  /* 0xffff000051547812 */ /* 0x040fe200078ec0ff */
[----:B------:R-:W-:Y:S01]  /*4bf0*/  IMAD.U32 R81, R81, 0x10000, RZ ;  /* 0x0001000051517824 */ /* 0x000fe200078e00ff */
[----:B------:R-:W-:Y:S02]  /*4c00*/  PRMT R79, R161, 0x5410, R80 ;  /* 0x00005410a14f7816 */ /* 0x000fe40000000050 */
[----:B------:R-:W-:Y:S01]  /*4c10*/  LOP3.LUT R37, R78, 0xffff0000, RZ, 0xc0, !PT ;  /* 0xffff00004e257812 */ /* 0x000fe200078ec0ff */
[----:B------:R-:W-:Y:S01]  /*4c20*/  FMUL.FTZ R80, R85, R84 ;  /* 0x0000005455507220 */ /* 0x000fe20000410000 */
[----:B------:R-:W-:Y:S01]  /*4c30*/  PRMT R82, R162, 0x5410, R82 ;  /* 0x00005410a2527816 */ /* 0x000fe20000000052 */
[----:B------:R-:W-:Y:S02]  /*4c40*/  IMAD.U32 R78, R78, 0x10000, RZ ;  /* 0x000100004e4e7824 */ /* 0x000fe400078e00ff */
[-C--:B------:R-:W-:Y:S01]  /*4c50*/  FFMA.FTZ R80, R83, R37.reuse, -R80 ;  /* 0x0000002553507223 */ /* 0x080fe20000010850 */
[----:B------:R-:W-:Y:S01]  /*4c60*/  FMUL.FTZ R37, R85, R37 ;  /* 0x0000002555257220 */ /* 0x000fe20000410000 */
[C---:B------:R-:W-:Y:S01]  /*4c70*/  IMAD.U32 R85, R82.reuse, 0x10000, RZ ;  /* 0x0001000052557824 */ /* 0x040fe200078e00ff */
[----:B------:R-:W-:-:S02]  /*4c80*/  LOP3.LUT R82, R82, 0xffff0000, RZ, 0xc0, !PT ;  /* 0xffff000052527812 */ /* 0x000fc400078ec0ff */
        /* <DEDUP_REMOVED lines=28> */
.L_x_482:
[----:B------:R-:W-:Y:S05]  /*4e50*/  BSYNC B2 ;  /* 0x0000000000027941 */ /* 0x000fea0003800000 */
.L_x_481:
[----:B------:R-:W-:Y:S02]  /*4e60*/  ULDC.64 UR4, c[0x0][0x208] ;  /* 0x0000820000047ab9 */ /* 0x000fe40000000a00 */
[----:B--2---:R0:W-:Y:S03]  /*4e70*/  STG.E.128 desc[UR4][R60.64+0x180], R36 ;  /* 0x000180243c007986 */ /* 0x0041e6000c101d04 */
.L_x_468:
[----:B------:R-:W-:Y:S05]  /*4e80*/  BSYNC B1 ;  /* 0x0000000000017941 */ /* 0x000fea0003800000 */
.L_x_467:
[----:B------:R-:W-:Y:S04]  /*4e90*/  BSSY B1, `(.L_x_483) ;  /* 0x00000e8000017945 */ /* 0x000fe80003800000 */
[----:B------:R-:W-:Y:S05]  /*4ea0*/  @P4 BRA `(.L_x_484) ;  /* 0x0000000c00984947 */ /* 0x000fea0003800000 */
[----:B------:R-:W-:Y:S01]  /*4eb0*/  ISETP.NE.AND P3, PT, R27, RZ, PT ;  /* 0x000000ff1b00720c */ /* 0x000fe20003f65270 */
[----:B------:R-:W-:-:S12]  /*4ec0*/  BSSY B2, `(.L_x_485) ;  /* 0x0000038000027945 */ /* 0x000fd80003800000 */
[----:B------:R-:W-:Y:S05]  /*4ed0*/  @!P3 BRA `(.L_x_486) ;  /* 0x0000000000d8b947 */ /* 0x000fea0003800000 */
[----:B0-234-:R0:W2:Y:S01]  /*4ee0*/  LDS.128 R36, [R5+0x25400] ;  /* 0x0254000005247984 */ /* 0x01d0a20000000c00 */
[----:B------:R-:W-:Y:S01]  /*4ef0*/  ISETP.GE.AND P3, PT, R22, R115, PT ;  /* 0x000000731600720c */ /* 0x000fe20003f66270 */
[----:B------:R-:W-:-:S12]  /*4f00*/  BSSY B3, `(.L_x_487) ;  /* 0x0000031000037945 */ /* 0x000fd80003800000 */
[----:B0-----:R-:W-:Y:S05]  /*4f10*/  @P3 BRA `(.L_x_488) ;  /* 0x0000000000bc3947 */ /* 0x001fea0003800000 */
[--C-:B------:R-:W-:Y:S02]  /*4f20*/  SHF.R.U64 R60, R74, 0x10, R75.reuse ;  /* 0x000000104a3c7819 */ /* 0x100fe4000000124b */
[----:B------:R-:W-:Y:S02]  /*4f30*/  SHF.R.U32.HI R74, RZ, 0x10, R75 ;  /* 0x00000010ff4a7819 */ /* 0x000fe4000001164b */
[----:B------:R-:W-:Y:S02]  /*4f40*/  SHF.R.U64 R75, R76, 0x10, R77 ;  /* 0x000000104c4b7819 */ /* 0x000fe4000000124d */
[----:B------:R-:W-:Y:S02]  /*4f50*/  PRMT R60, R160, 0x5432, R60 ;  /* 0x00005432a03c7816 */ /* 0x000fe4000000003c */
[----:B------:R-:W-:Y:S02]  /*4f60*/  PRMT R75, R159, 0x5432, R75 ;  /* 0x000054329f4b7816 */ /* 0x000fe4000000004b */
[----:B--2---:R-:W-:-:S02]  /*4f70*/  LOP3.LUT R79, R37, 0xffff0000, RZ, 0xc0, !PT ;  /* 0xffff0000254f7812 */ /* 0x004fc400078ec0ff */
[C---:B------:R-:W-:Y:S01]  /*4f80*/  LOP3.LUT R78, R75.reuse, 0xffff0000, RZ, 0xc0, !PT ;  /* 0xffff00004b4e7812 */ /* 0x040fe200078ec0ff */
[----:B------:R-:W-:Y:S01]  /*4f90*/  IMAD.U32 R75, R75, 0x10000, RZ ;  /* 0x000100004b4b7824 */ /* 0x000fe200078e00ff */
[----:B------:R-:W-:Y:S01]  /*4fa0*/  SHF.R.U32.HI R61, RZ, 0x10, R77 ;  /* 0x00000010ff3d7819 */ /* 0x000fe2000001164d */
[----:B------:R-:W-:Y:S01]  /*4fb0*/  IMAD.U32 R77, R37, 0x10000, RZ ;  /* 0x00010000254d7824 */ /* 0x000fe200078e00ff */
[----:B------:R-:W-:Y:S01]  /*4fc0*/  PRMT R76, R160, 0x5410, R74 ;  /* 0x00005410a04c7816 */ /* 0x000fe2000000004a */
[----:B------:R-:W-:Y:S01]  /*4fd0*/  FMUL.FTZ R74, R79, R78 ;  /* 0x0000004e4f4a7220 */ /* 0x000fe20000410000 */
[C---:B------:R-:W-:Y:S01]  /*4fe0*/  LOP3.LUT R37, R60.reuse, 0xffff0000, RZ, 0xc0, !PT ;  /* 0xffff00003c257812 */ /* 0x040fe200078ec0ff */
[----:B------:R-:W-:Y:S01]  /*4ff0*/  IMAD.U32 R60, R60, 0x10000, RZ ;  /* 0x000100003c3c7824 */ /* 0x000fe200078e00ff */
        /* <DEDUP_REMOVED lines=33> */
.L_x_488:
[----:B------:R-:W-:Y:S05]  /*5210*/  BSYNC B3 ;  /* 0x0000000000037941 */ /* 0x000fea0003800000 */
.L_x_487:
[----:B------:R-:W-:Y:S02]  /*5220*/  ULDC.64 UR4, c[0x0][0x208] ;  /* 0x0000820000047ab9 */ /* 0x000fe40000000a00 */
[----:B--2---:R0:W-:Y:S03]  /*5230*/  STG.E.128 desc[UR4][R46.64], R36 ;  /* 0x000000242e007986 */ /* 0x0041e6000c101d04 */
.L_x_486:
[----:B------:R-:W-:Y:S05]  /*5240*/  BSYNC B2 ;  /* 0x0000000000027941 */ /* 0x000fea0003800000 */
.L_x_485:
[----:B------:R-:W-:Y:S01]  /*5250*/  ISETP.NE.AND P3, PT, R11, RZ, PT ;  /* 0x000000ff0b00720c */ /* 0x000fe20003f65270 */
[----:B------:R-:W-:-:S12]  /*5260*/  BSSY B2, `(.L_x_489) ;  /* 0x0000038000027945 */ /* 0x000fd80003800000 */
[----:B------:R-:W-:Y:S05]  /*5270*/  @!P3 BRA `(.L_x_490) ;  /* 0x0000000000d8b947 */ /* 0x000fea0003800000 */
[----:B0-234-:R0:W2:Y:S01]  /*5280*/  LDS.128 R36, [R5+0x27c00] ;  /* 0x027c000005247984 */ /* 0x01d0a20000000c00 */
[----:B------:R-:W-:Y:S01]  /*5290*/  ISETP.GE.AND P3, PT, R215, R115, PT ;  /* 0x00000073d700720c */ /* 0x000fe20003f66270 */
[----:B------:R-:W-:-:S12]  /*52a0*/  BSSY B3, `(.L_x_491) ;  /* 0x0000031000037945 */ /* 0x000fd80003800000 */
[----:B0-----:R-:W-:Y:S05]  /*52b0*/  @P3 BRA `(.L_x_492) ;  /* 0x0000000000bc3947 */ /* 0x001fea0003800000 */
[----:B------:R-:W-:Y:S02]  /*52c0*/  SHF.R.U64 R61, R72, 0x10, R73 ;  /* 0x00000010483d7819 */ /* 0x000fe40000001249 */
[----:B------:R-:W-:Y:S02]  /*52d0*/  SHF.R.U64 R60, R70, 0x10, R71 ;  /* 0x00000010463c7819 */ /* 0x000fe40000001247 */
[----:B------:R-:W-:Y:S02]  /*52e0*/  PRMT R61, R156, 0x5432, R61 ;  /* 0x000054329c3d7816 */ /* 0x000fe4000000003d */
[----:B------:R-:W-:Y:S02]  /*52f0*/  PRMT R60, R155, 0x5432, R60 ;  /* 0x000054329b3c7816 */ /* 0x000fe4000000003c */
[----:B--2---:R-:W-:Y:S02]  /*5300*/  LOP3.LUT R75, R37, 0xffff0000, RZ, 0xc0, !PT ;  /* 0xffff0000254b7812 */ /* 0x004fe400078ec0ff */
[C---:B------:R-:W-:Y:S01]  /*5310*/  LOP3.LUT R74, R61.reuse, 0xffff0000, RZ, 0xc0, !PT ;  /* 0xffff00003d4a7812 */ /* 0x040fe200078ec0ff */
[----:B------:R-:W-:Y:S01]  /*5320*/  IMAD.U32 R61, R61, 0x10000, RZ ;  /* 0x000100003d3d7824 */ /* 0x000fe200078e00ff */
[----:B------:R-:W-:Y:S01]  /*5330*/  SHF.R.U32.HI R72, RZ, 0x10, R73 ;  /* 0x00000010ff487819 */ /* 0x000fe20000011649 */
[----:B------:R-:W-:Y:S01]  /*5340*/  IMAD.U32 R73, R37, 0x10000, RZ ;  /* 0x0001000025497824 */ /* 0x000fe200078e00ff */
[----:B------:R-:W-:Y:S01]  /*5350*/  SHF.R.U32.HI R70, RZ, 0x10, R71 ;  /* 0x00000010ff467819 */ /* 0x000fe20000011647 */
[----:B------:R-:W-:Y:S01]  /*5360*/  FMUL.FTZ R71, R75, R74 ;  /* 0x0000004a4b477220 */ /* 0x000fe20000410000 */
[C---:B------:R-:W-:Y:S01]  /*5370*/  LOP3.LUT R37, R60.reuse, 0xffff0000, RZ, 0xc0, !PT ;  /* 0xffff00003c257812 */ /* 0x040fe200078ec0ff */
[----:B------:R-:W-:Y:S01]  /*5380*/  IMAD.U32 R60, R60, 0x10000, RZ ;  /* 0x000100003c3c7824 */ /* 0x000fe200078e00ff */
[----:B------:R-:W-:-:S02]  /*5390*/  PRMT R72, R157, 0x5410, R72 ;  /* 0x000054109d487816 */ /* 0x000fc40000000048 */
[----:B------:R-:W-:Y:S01]  /*53a0*/  PRMT R70, R156, 0x5410, R70 ;  /* 0x000054109c467816 */ /* 0x000fe20000000046 */
[-C--:B------:R-:W-:Y:S01]  /*53b0*/  FFMA.FTZ R71, R73, R37.reuse, -R71 ;  /* 0x0000002549477223 */ /* 0x080fe20000010847 */
[----:B------:R-:W-:-:S03]  /*53c0*/  FMUL.FTZ R37, R75, R37 ;  /* 0x000000254b257220 */ /* 0x000fc60000410000 */
[----:B------:R-:W-:Y:S02]  /*53d0*/  IMAD.U32 R75, R70, 0x10000, RZ ;  /* 0x00010000464b7824 */ /* 0x000fe400078e00ff */
[----:B------:R-:W-:Y:S01]  /*53e0*/  FFMA.FTZ R37, R73, R74, R37 ;  /* 0x0000004a49257223 */ /* 0x000fe20000010025 */
[----:B------:R-:W-:Y:S01]  /*53f0*/  LOP3.LUT R74, R38, 0xffff0000, RZ, 0xc0, !PT ;  /* 0xffff0000264a7812 */ /* 0x000fe200078ec0ff */
[C---:B------:R-:W-:Y:S01]  /*5400*/  IMAD.U32 R73, R72.reuse, 0x10000, RZ ;  /* 0x0001000048497824 */ /* 0x040fe200078e00ff */
[----:B------:R-:W-:Y:S01]  /*5410*/  LOP3.LUT R72, R72, 0xffff0000, RZ, 0xc0, !PT ;  /* 0xffff000048487812 */ /* 0x000fe200078ec0ff */
[----:B------:R-:W-:Y:S01]  /*5420*/  IMAD.U32 R38, R38, 0x10000, RZ ;  /* 0x0001000026267824 */ /* 0x000fe200078e00ff */
[----:B------:R-:W-:Y:S01]  /*5430*/  LOP3.LUT R70, R70, 0xffff0000, RZ, 0xc0, !PT ;  /* 0xffff000046467812 */ /* 0x000fe200078ec0ff */
[C---:B------:R-:W-:Y:S01]  /*5440*/  FMUL.FTZ R76, R74.reuse, R73 ;  /* 0x000000494a4c7220 */ /* 0x040fe20000410000 */
[----:B------:R-:W-:Y:S01]  /*5450*/  FMUL.FTZ R74, R74, R75 ;  /* 0x0000004b4a4a7220 */ /* 0x000fe20000410000 */
[----:B------:R-:W-:-:S02]  /*5460*/  F2FP.BF16.F32.PACK_AB R37, R37, R71 ;  /* 0x000000472525723e */ /* 0x000fc400000010ff */
        /* <DEDUP_REMOVED lines=20> */
.L_x_492:
[----:B------:R-:W-:Y:S05]  /*55b0*/  BSYNC B3 ;  /* 0x0000000000037941 */ /* 0x000fea0003800000 */
.L_x_491:
[----:B------:R-:W-:Y:S02]  /*55c0*/  ULDC.64 UR4, c[0x0][0x208] ;  /* 0x0000820000047ab9 */ /* 0x000fe40000000a00 */
[----:B--2---:R0:W-:Y:S03]  /*55d0*/  STG.E.128 desc[UR4][R46.64+0x80], R36 ;  /* 0x000080242e007986 */ /* 0x0041e6000c101d04 */
.L_x_490:
[----:B------:R-:W-:Y:S05]  /*55e0*/  BSYNC B2 ;  /* 0x0000000000027941 */ /* 0x000fea0003800000 */
.L_x_489:
        /* <DEDUP_REMOVED lines=22> */
[-C--:B------:R-:W-:Y:S01]  /*5750*/  FMUL.FTZ R71, R71, R69.reuse ;  /* 0x0000004547477220 */ /* 0x080fe20000410000 */
[----:B------:R-:W-:Y:S01]  /*5760*/  LOP3.LUT R72, R38, 0xffff0000, RZ, 0xc0, !PT ;  /* 0xffff000026487812 */ /* 0x000fe200078ec0ff */
[----:B------:R-:W-:-:S02]  /*5770*/  FFMA.FTZ R70, R37, R69, -R70 ;  /* 0x0000004525467223 */ /* 0x000fc40000010846 */
[----:B------:R-:W-:Y:S01]  /*5780*/  FFMA.FTZ R71, R37, R67, R71 ;  /* 0x0000004325477223 */ /* 0x000fe20000010047 */
[C---:B------:R-:W-:Y:S01]  /*5790*/  IMAD.U32 R67, R68.reuse, 0x10000, RZ ;  /* 0x0001000044437824 */ /* 0x040fe200078e00ff */
[----:B------:R-:W-:Y:S01]  /*57a0*/  LOP3.LUT R68, R68, 0xffff0000, RZ, 0xc0, !PT ;  /* 0xffff000044447812 */ /* 0x000fe200078ec0ff */
[C---:B------:R-:W-:Y:S01]  /*57b0*/  IMAD.U32 R69, R66.reuse, 0x10000, RZ ;  /* 0x0001000042457824 */ /* 0x040fe200078e00ff */
[----:B------:R-:W-:Y:S01]  /*57c0*/  LOP3.LUT R66, R66, 0xffff0000, RZ, 0xc0, !PT ;  /* 0xffff000042427812 */ /* 0x000fe200078ec0ff */
[----:B------:R-:W-:Y:S02]  /*57d0*/  IMAD.U32 R37, R38, 0x10000, RZ ;  /* 0x0001000026257824 */ /* 0x000fe400078e00ff */
        /* <DEDUP_REMOVED lines=23> */
.L_x_496:
[----:B------:R-:W-:Y:S05]  /*5950*/  BSYNC B3 ;  /* 0x0000000000037941 */ /* 0x000fea0003800000 */
.L_x_495:
[----:B------:R-:W-:Y:S02]  /*5960*/  ULDC.64 UR4, c[0x0][0x208] ;  /* 0x0000820000047ab9 */ /* 0x000fe40000000a00 */
[----:B--2---:R0:W-:Y:S03]  /*5970*/  STG.E.128 desc[UR4][R46.64+0x100], R36 ;  /* 0x000100242e007986 */ /* 0x0041e6000c101d04 */
.L_x_494:
[----:B------:R-:W-:Y:S05]  /*5980*/  BSYNC B2 ;  /* 0x0000000000027941 */ /* 0x000fea0003800000 */
.L_x_493:
[----:B------:R-:W-:-:S13]  /*5990*/  ISETP.NE.AND P3, PT, R9, RZ, PT ;  /* 0x000000ff0900720c */ /* 0x000fda0003f65270 */
        /* <DEDUP_REMOVED lines=18> */
[C---:B------:R-:W-:Y:S01]  /*5ac0*/  FMUL.FTZ R66, R67.reuse, R63 ;  /* 0x0000003f43427220 */ /* 0x040fe20000410000 */
        /* <DEDUP_REMOVED lines=33> */
.L_x_498:
[----:B------:R-:W-:Y:S05]  /*5ce0*/  BSYNC B2 ;  /* 0x0000000000027941 */ /* 0x000fea0003800000 */
.L_x_497:
[----:B------:R-:W-:Y:S02]  /*5cf0*/  ULDC.64 UR4, c[0x0][0x208] ;  /* 0x0000820000047ab9 */ /* 0x000fe40000000a00 */
[----:B--2---:R0:W-:Y:S03]  /*5d00*/  STG.E.128 desc[UR4][R46.64+0x180], R36 ;  /* 0x000180242e007986 */ /* 0x0041e6000c101d04 */
.L_x_484:
[----:B------:R-:W-:Y:S05]  /*5d10*/  BSYNC B1 ;  /* 0x0000000000017941 */ /* 0x000fea0003800000 */
.L_x_483:
        /* <DEDUP_REMOVED lines=8> */
[----:B------:R-:W-:Y:S01]  /*5da0*/  SHF.R.U64 R47, R56, 0x10, R57 ;  /* 0x00000010382f7819 */ /* 0x000fe20000001239 */
[C---:B--2---:R-:W-:Y:S01]  /*5db0*/  IMAD.U32 R61, R37.reuse, 0x10000, RZ ;  /* 0x00010000253d7824 */ /* 0x044fe200078e00ff */
[----:B------:R-:W-:Y:S02]  /*5dc0*/  SHF.R.U64 R56, R58, 0x10, R59 ;  /* 0x000000103a387819 */ /* 0x000fe4000000123b */
[----:B------:R-:W-:Y:S02]  /*5dd0*/  LOP3.LUT R46, R37, 0xffff0000, RZ, 0xc0, !PT ;  /* 0xffff0000252e7812 */ /* 0x000fe400078ec0ff */
[----:B------:R-:W-:Y:S02]  /*5de0*/  PRMT R56, R158, 0x5410, R56 ;  /* 0x000054109e387816 */ /* 0x000fe40000000038 */
[----:B------:R-:W-:Y:S02]  /*5df0*/  PRMT R47, R154, 0x5432, R47 ;  /* 0x000054329a2f7816 */ /* 0x000fe4000000002f */
[C---:B------:R-:W-:Y:S01]  /*5e00*/  LOP3.LUT R60, R56.reuse, 0xffff0000, RZ, 0xc0, !PT ;  /* 0xffff0000383c7812 */ /* 0x040fe200078ec0ff */
[----:B------:R-:W-:Y:S01]  /*5e10*/  IMAD.U32 R56, R56, 0x10000, RZ ;  /* 0x0001000038387824 */ /* 0x000fe200078e00ff */
[----:B------:R-:W-:-:S02]  /*5e20*/  SHF.R.U32.HI R59, RZ, 0x10, R59 ;  /* 0x00000010ff3b7819 */ /* 0x000fc4000001163b */
[----:B------:R-:W-:Y:S01]  /*5e30*/  SHF.R.U32.HI R57, RZ, 0x10, R57 ;  /* 0x00000010ff397819 */ /* 0x000fe20000011639 */
[----:B------:R-:W-:Y:S01]  /*5e40*/  FMUL.FTZ R37, R46, R60 ;  /* 0x0000003c2e257220 */ /* 0x000fe20000410000 */
[C---:B------:R-:W-:Y:S01]  /*5e50*/  LOP3.LUT R58, R47.reuse, 0xffff0000, RZ, 0xc0, !PT ;  /* 0xffff00002f3a7812 */ /* 0x040fe200078ec0ff */
[----:B------:R-:W-:Y:S01]  /*5e60*/  IMAD.U32 R47, R47, 0x10000, RZ ;  /* 0x000100002f2f7824 */ /* 0x000fe200078e00ff */
[----:B------:R-:W-:Y:S02]  /*5e70*/  PRMT R59, R158, 0x5432, R59 ;  /* 0x000054329e3b7816 */ /* 0x000fe4000000003b */
[----:B------:R-:W-:Y:S01]  /*5e80*/  PRMT R57, R154, 0x5410, R57 ;  /* 0x000054109a397816 */ /* 0x000fe20000000039 */
[-C--:B------:R-:W-:Y:S01]  /*5e90*/  FMUL.FTZ R46, R46, R58.reuse ;  /* 0x0000003a2e2e7220 */ /* 0x080fe20000410000 */
[----:B------:R-:W-:Y:S01]  /*5ea0*/  FFMA.FTZ R37, R61, R58, -R37 ;  /* 0x0000003a3d257223 */ /* 0x000fe20000010825 */
[----:B------:R-:W-:Y:S01]  /*5eb0*/  LOP3.LUT R58, R38, 0xffff0000, RZ, 0xc0, !PT ;  /* 0xffff0000263a7812 */ /* 0x000fe200078ec0ff */
[----:B------:R-:W-:-:S02]  /*5ec0*/  IMAD.U32 R62, R59, 0x10000, RZ ;  /* 0x000100003b3e7824 */ /* 0x000fc400078e00ff */
[----:B------:R-:W-:Y:S01]  /*5ed0*/  FFMA.FTZ R46, R61, R60, R46 ;  /* 0x0000003c3d2e7223 */ /* 0x000fe2000001002e */
[----:B------:R-:W-:Y:S01]  /*5ee0*/  IMAD.U32 R63, R57, 0x10000, RZ ;  /* 0x00010000393f7824 */ /* 0x000fe200078e00ff */
[----:B------:R-:W-:Y:S01]  /*5ef0*/  LOP3.LUT R59, R59, 0xffff0000, RZ, 0xc0, !PT ;  /* 0xffff00003b3b7812 */ /* 0x000fe200078ec0ff */
[----:B------:R-:W-:Y:S02]  /*5f00*/  IMAD.U32 R60, R38, 0x10000, RZ ;  /* 0x00010000263c7824 */ /* 0x000fe400078e00ff */
[CC--:B------:R-:W-:Y:S01]  /*5f10*/  FMUL.FTZ R64, R58.reuse, R62.reuse ;  /* 0x0000003e3a407220 */ /* 0x0c0fe20000410000 */
[----:B------:R-:W-:Y:S01]  /*5f20*/  LOP3.LUT R38, R39, 0xffff0000, RZ, 0xc0, !PT ;  /* 0xffff000027267812 */ /* 0x000fe200078ec0ff */
[-C--:B------:R-:W-:Y:S01]  /*5f30*/  FMUL.FTZ R58, R58, R63.reuse ;  /* 0x0000003f3a3a7220 */ /* 0x080fe20000410000 */
[----:B------:R-:W-:Y:S01]  /*5f40*/  LOP3.LUT R57, R57, 0xffff0000, RZ, 0xc0, !PT ;  /* 0xffff000039397812 */ /* 0x000fe200078ec0ff */
[----:B------:R-:W-:Y:S02]  /*5f50*/  IMAD.U32 R61, R39, 0x10000, RZ ;  /* 0x00010000273d7824 */ /* 0x000fe400078e00ff */
[----:B------:R-:W-:Y:S01]  /*5f60*/  FFMA.FTZ R64, R60, R63, -R64 ;  /* 0x0000003f3c407223 */ /* 0x000fe20000010840 */
[C---:B------:R-:W-:Y:S01]  /*5f70*/  IMAD.U32 R39, R36.reuse, 0x10000, RZ ;  /* 0x0001000024277824 */ /* 0x040fe200078e00ff */
[----:B------:R-:W-:Y:S01]  /*5f80*/  LOP3.LUT R36, R36, 0xffff0000, RZ, 0xc0, !PT ;  /* 0xffff000024247812 */ /* 0x000fe200078ec0ff */
[----:B------:R-:W-:Y:S01]  /*5f90*/  FFMA.FTZ R58, R60, R62, R58 ;  /* 0x0000003e3c3a7223 */ /* 0x000fe2000001003a */
[C---:B------:R-:W-:Y:S01]  /*5fa0*/  FMUL.FTZ R60, R38.reuse, R59 ;  /* 0x0000003b263c7220 */ /* 0x040fe20000410000 */
[----:B------:R-:W-:Y:S01]  /*5fb0*/  FMUL.FTZ R62, R38, R57 ;  /* 0x00000039263e7220 */ /* 0x000fe20000410000 */
[----:B------:R-:W-:Y:S01]  /*5fc0*/  F2FP.BF16.F32.PACK_AB R37, R46, R37 ;  /* 0x000000252e25723e */ /* 0x000fe200000010ff */
[CC--:B------:R-:W-:Y:S01]  /*5fd0*/  FMUL.FTZ R38, R36.reuse, R56.reuse ;  /* 0x0000003824267220 */ /* 0x0c0fe20000410000 */
[----:B------:R-:W-:Y:S01]  /*5fe0*/  FMUL.FTZ R36, R36, R47 ;  /* 0x0000002f24247220 */ /* 0x000fe20000410000 */
[C---:B------:R-:W-:Y:S01]  /*5ff0*/  FFMA.FTZ R60, R61.reuse, R57, -R60 ;  /* 0x000000393d3c7223 */ /* 0x040fe2000001083c */
[----:B------:R-:W-:Y:S01]  /*6000*/  FFMA.FTZ R62, R61, R59, R62 ;  /* 0x0000003b3d3e7223 */ /* 0x000fe2000001003e */
[C---:B------:R-:W-:Y:S01]  /*6010*/  FFMA.FTZ R38, R39.reuse, R47, -R38 ;  /* 0x0000002f27267223 */ /* 0x040fe20000010826 */
[----:B------:R-:W-:Y:S01]  /*6020*/  FFMA.FTZ R36, R39, R56, R36 ;  /* 0x0000003827247223 */ /* 0x000fe20000010024 */
[----:B------:R-:W-:-:S02]  /*6030*/  F2FP.BF16.F32.PACK_AB R58, R58, R64 ;  /* 0x000000403a3a723e */ /* 0x000fc400000010ff */
[----:B------:R-:W-:Y:S02]  /*6040*/  F2FP.BF16.F32.PACK_AB R60, R62, R60 ;  /* 0x0000003c3e3c723e */ /* 0x000fe400000010ff */
[----:B------:R-:W-:Y:S01]  /*6050*/  F2FP.BF16.F32.PACK_AB R36, R36, R38 ;  /* 0x000000262424723e */ /* 0x000fe200000010ff */
[----:B------:R-:W-:Y:S02]  /*6060*/  IMAD.MOV.U32 R38, RZ, RZ, R58 ;  /* 0x000000ffff267224 */ /* 0x000fe400078e003a */
[----:B------:R-:W-:-:S07]  /*6070*/  IMAD.MOV.U32 R39, RZ, RZ, R60 ;  /* 0x000000ffff277224 */ /* 0x000fce00078e003c */
.L_x_503:
[----:B------:R-:W-:Y:S05]  /*6080*/  BSYNC B2 ;  /* 0x0000000000027941 */ /* 0x000fea0003800000 */
.L_x_502:
[----:B------:R-:W-:Y:S02]  /*6090*/  ULDC.64 UR4, c[0x0][0x208] ;  /* 0x0000820000047ab9 */ /* 0x000fe40000000a00 */
[----:B--2---:R0:W-:Y:S03]  /*60a0*/  STG.E.128 desc[UR4][R44.64], R36 ;  /* 0x000000242c007986 */ /* 0x0041e6000c101d04 */
.L_x_501:
[----:B------:R-:W-:Y:S05]  /*60b0*/  BSYNC B1 ;  /* 0x0000000000017941 */ /* 0x000fea0003800000 */
.L_x_500:
[----:B------:R-:W-:Y:S01]  /*60c0*/  ISETP.NE.AND P3, PT, R11, RZ, PT ;  /* 0x000000ff0b00720c */ /* 0x000fe20003f65270 */
[----:B------:R-:W-:-:S12]  /*60d0*/  BSSY B1, `(.L_x_504) ;  /* 0x0000036000017945 */ /* 0x000fd80003800000 */
        /* <DEDUP_REMOVED lines=9> */
[----:B------:R-:W-:Y:S01]  /*6170*/  SHF.R.U32.HI R55, RZ, 0x10, R53 ;  /* 0x00000010ff377819 */ /* 0x000fe20000011635 */
[----:B------:R-:W-:Y:S01]  /*6180*/  IMAD.U32 R53, R38, 0x10000, RZ ;  /* 0x0001000026357824 */ /* 0x000fe200078e00ff */
[----:B------:R-:W-:Y:S02]  /*6190*/  PRMT R47, R155, 0x5410, R47 ;  /* 0x000054109b2f7816 */ /* 0x000fe4000000002f */
[----:B------:R-:W-:Y:S01]  /*61a0*/  PRMT R157, R157, 0x5432, R55 ;  /* 0x000054329d9d7816 */ /* 0x000fe20000000037 */
[----:B------:R-:W-:Y:S01]  /*61b0*/  IMAD.U32 R55, R37, 0x10000, RZ ;  /* 0x0001000025377824 */ /* 0x000fe200078e00ff */
[----:B------:R-:W-:-:S02]  /*61c0*/  PRMT R46, R151, 0x5410, R46 ;  /* 0x00005410972e7816 */ /* 0x000fc4000000002e */
[----:B------:R-:W-:Y:S01]  /*61d0*/  PRMT R54, R151, 0x5432, R54 ;  /* 0x0000543297367816 */ /* 0x000fe20000000036 */
[----:B------:R-:W-:Y:S01]  /*61e0*/  IMAD.U32 R58, R157, 0x10000, RZ ;  /* 0x000100009d3a7824 */ /* 0x000fe200078e00ff */
[----:B------:R-:W-:Y:S02]  /*61f0*/  LOP3.LUT R61, R37, 0xffff0000, RZ, 0xc0, !PT ;  /* 0xffff0000253d7812 */ /* 0x000fe400078ec0ff */
[----:B------:R-:W-:Y:S01]  /*6200*/  LOP3.LUT R38, R38, 0xffff0000, RZ, 0xc0, !PT ;  /* 0xffff000026267812 */ /* 0x000fe200078ec0ff */
[----:B------:R-:W-:Y:S01]  /*6210*/  IMAD.U32 R59, R54, 0x10000, RZ ;  /* 0x00010000363b7824 */ /* 0x000fe200078e00ff */
[C---:B------:R-:W-:Y:S01]  /*6220*/  LOP3.LUT R37, R47.reuse, 0xffff0000, RZ, 0xc0, !PT ;  /* 0xffff00002f257812 */ /* 0x040fe200078ec0ff */
[----:B------:R-:W-:Y:S01]  /*6230*/  IMAD.U32 R47, R47, 0x10000, RZ ;  /* 0x000100002f2f7824 */ /* 0x000fe200078e00ff */
[----:B------:R-:W-:Y:S01]  /*6240*/  LOP3.LUT R56, R46, 0xffff0000, RZ, 0xc0, !PT ;  /* 0xffff00002e387812 */ /* 0x000fe200078ec0ff */
[C---:B------:R-:W-:Y:S01]  /*6250*/  FMUL.FTZ R62, R38.reuse, R58 ;  /* 0x0000003a263e7220 */ /* 0x040fe20000410000 */
[----:B------:R-:W-:Y:S01]  /*6260*/  LOP3.LUT R52, R39, 0xffff0000, RZ, 0xc0, !PT ;  /* 0xffff000027347812 */ /* 0x000fe200078ec0ff */
[C---:B------:R-:W-:Y:S01]  /*6270*/  FMUL.FTZ R60, R61.reuse, R37 ;  /* 0x000000253d3c7220 */ /* 0x040fe20000410000 */
[----:B------:R-:W-:Y:S01]  /*6280*/  FMUL.FTZ R38, R38, R59 ;  /* 0x0000003b26267220 */ /* 0x000fe20000410000 */
[----:B------:R-:W-:Y:S01]  /*6290*/  FMUL.FTZ R61, R61, R56 ;  /* 0x000000383d3d7220 */ /* 0x000fe20000410000 */
[----:B------:R-:W-:Y:S01]  /*62a0*/  LOP3.LUT R157, R157, 0xffff0000, RZ, 0xc0, !PT ;  /* 0xffff00009d9d7812 */ /* 0x000fe200078ec0ff */
[----:B------:R-:W-:Y:S01]  /*62b0*/  IMAD.U32 R46, R46, 0x10000, RZ ;  /* 0x000100002e2e7824 */ /* 0x000fe200078e00ff */
[----:B------:R-:W-:Y:S01]  /*62c0*/  LOP3.LUT R54, R54, 0xffff0000, RZ, 0xc0, !PT ;  /* 0xffff000036367812 */ /* 0x000fe200078ec0ff */
[----:B------:R-:W-:Y:S01]  /*62d0*/  FFMA.FTZ R61, R55, R37, R61 ;  /* 0x00000025373d7223 */ /* 0x000fe2000001003d */
[----:B------:R-:W-:Y:S01]  /*62e0*/  LOP3.LUT R36, R36, 0xffff0000, RZ, 0xc0, !PT ;  /* 0xffff000024247812 */ /* 0x000fe200078ec0ff */
[C---:B------:R-:W-:Y:S01]  /*62f0*/  FFMA.FTZ R62, R53.reuse, R59, -R62 ;  /* 0x0000003b353e7223 */ /* 0x040fe2000001083e */
[----:B------:R-:W-:Y:S01]  /*6300*/  FFMA.FTZ R38, R53, R58, R38 ;  /* 0x0000003a35267223 */ /* 0x000fe20000010026 */
[C---:B------:R-:W-:Y:S01]  /*6310*/  FMUL.FTZ R37, R52.reuse, R157 ;  /* 0x0000009d34257220 */ /* 0x040fe20000410000 */
[----:B------:R-:W-:Y:S01]  /*6320*/  FMUL.FTZ R53, R52, R54 ;  /* 0x0000003634357220 */ /* 0x000fe20000410000 */
[----:B------:R-:W-:-:S02]  /*6330*/  IMAD.U32 R39, R39, 0x10000, RZ ;  /* 0x0001000027277824 */ /* 0x000fc400078e00ff */
[----:B------:R-:W-:Y:S01]  /*6340*/  FFMA.FTZ R60, R55, R56, -R60 ;  /* 0x00000038373c7223 */ /* 0x000fe2000001083c */
[C---:B------:R-:W-:Y:S01]  /*6350*/  FMUL.FTZ R52, R36.reuse, R47 ;  /* 0x0000002f24347220 */ /* 0x040fe20000410000 */
[----:B------:R-:W-:Y:S01]  /*6360*/  FMUL.FTZ R36, R36, R46 ;  /* 0x0000002e24247220 */ /* 0x000fe20000410000 */
[C---:B------:R-:W-:Y:S01]  /*6370*/  FFMA.FTZ R37, R39.reuse, R54, -R37 ;  /* 0x0000003627257223 */ /* 0x040fe20000010825 */
[----:B------:R-:W-:Y:S01]  /*6380*/  FFMA.FTZ R53, R39, R157, R53 ;  /* 0x0000009d27357223 */ /* 0x000fe20000010035 */
[C---:B------:R-:W-:Y:S01]  /*6390*/  FFMA.FTZ R52, R57.reuse, R46, -R52 ;  /* 0x0000002e39347223 */ /* 0x040fe20000010834 */
[----:B------:R-:W-:Y:S01]  /*63a0*/  FFMA.FTZ R36, R57, R47, R36 ;  /* 0x0000002f39247223 */ /* 0x000fe20000010024 */
[----:B------:R-:W-:Y:S02]  /*63b0*/  F2FP.BF16.F32.PACK_AB R60, R61, R60 ;  /* 0x0000003c3d3c723e */ /* 0x000fe400000010ff */
[----:B------:R-:W-:Y:S02]  /*63c0*/  F2FP.BF16.F32.PACK_AB R39, R53, R37 ;  /* 0x000000253527723e */ /* 0x000fe400000010ff */
[----:B------:R-:W-:Y:S01]  /*63d0*/  F2FP.BF16.F32.PACK_AB R38, R38, R62 ;  /* 0x0000003e2626723e */ /* 0x000fe200000010ff */
[----:B------:R-:W-:Y:S01]  /*63e0*/  IMAD.MOV.U32 R37, RZ, RZ, R60 ;  /* 0x000000ffff257224 */ /* 0x000fe200078e003c */
[----:B------:R-:W-:-:S07]  /*63f0*/  F2FP.BF16.F32.PACK_AB R36, R36, R52 ;  /* 0x000000342424723e */ /* 0x000fce00000010ff */
.L_x_507:
[----:B------:R-:W-:Y:S05]  /*6400*/  BSYNC B2 ;  /* 0x0000000000027941 */ /* 0x000fea0003800000 */
.L_x_506:
[----:B------:R-:W-:Y:S02]  /*6410*/  ULDC.64 UR4, c[0x0][0x208] ;  /* 0x0000820000047ab9 */ /* 0x000fe40000000a00 */
[----:B--2---:R0:W-:Y:S03]  /*6420*/  STG.E.128 desc[UR4][R44.64+0x80], R36 ;  /* 0x000080242c007986 */ /* 0x0041e6000c101d04 */
.L_x_505:
[----:B------:R-:W-:Y:S05]  /*6430*/  BSYNC B1 ;  /* 0x0000000000017941 */ /* 0x000fea0003800000 */
.L_x_504:
        /* <DEDUP_REMOVED lines=8> */
[----:B--2---:R-:W-:Y:S01]  /*64c0*/  IMAD.U32 R50, R38, 0x10000, RZ ;  /* 0x0001000026327824 */ /* 0x004fe200078e00ff */
[----:B------:R-:W-:Y:S01]  /*64d0*/  SHF.R.U64 R46, R48, 0x10, R49 ;  /* 0x00000010302e7819 */ /* 0x000fe20000001231 */
[----:B------:R-:W-:Y:S01]  /*64e0*/  IMAD.U32 R53, R36, 0x10000, RZ ;  /* 0x0001000024357824 */ /* 0x000fe200078e00ff */
[----:B------:R-:W-:Y:S02]  /*64f0*/  SHF.R.U32.HI R51, RZ, 0x10, R51 ;  /* 0x00000010ff337819 */ /* 0x000fe40000011633 */
[----:B------:R-:W-:Y:S02]  /*6500*/  PRMT R47, R148, 0x5410, R47 ;  /* 0x00005410942f7816 */ /* 0x000fe4000000002f */
[----:B------:R-:W-:Y:S02]  /*6510*/  PRMT R46, R145, 0x5410, R46 ;  /* 0x00005410912e7816 */ /* 0x000fe4000000002e */
[----:B------:R-:W-:-:S02]  /*6520*/  SHF.R.U32.HI R48, RZ, 0x10, R49 ;  /* 0x00000010ff307819 */ /* 0x000fc40000011631 */
[----:B------:R-:W-:Y:S01]  /*6530*/  PRMT R148, R148, 0x5432, R51 ;  /* 0x0000543294947816 */ /* 0x000fe20000000033 */
[C---:B------:R-:W-:Y:S01]  /*6540*/  IMAD.U32 R51, R37.reuse, 0x10000, RZ ;  /* 0x0001000025337824 */ /* 0x040fe200078e00ff */
[----:B------:R-:W-:Y:S02]  /*6550*/  LOP3.LUT R57, R37, 0xffff0000, RZ, 0xc0, !PT ;  /* 0xffff000025397812 */ /* 0x000fe400078ec0ff */
[C---:B------:R-:W-:Y:S01]  /*6560*/  LOP3.LUT R37, R47.reuse, 0xffff0000, RZ, 0xc0, !PT ;  /* 0xffff00002f257812 */ /* 0x040fe200078ec0ff */
[----:B------:R-:W-:Y:S01]  /*6570*/  IMAD.U32 R54, R148, 0x10000, RZ ;  /* 0x0001000094367824 */ /* 0x000fe200078e00ff */
[----:B------:R-:W-:Y:S01]  /*6580*/  LOP3.LUT R52, R46, 0xffff0000, RZ, 0xc0, !PT ;  /* 0xffff00002e347812 */ /* 0x000fe200078ec0ff */
[----:B------:R-:W-:Y:S01]  /*6590*/  IMAD.U32 R47, R47, 0x10000, RZ ;  /* 0x000100002f2f7824 */ /* 0x000fe200078e00ff */
[----:B------:R-:W-:Y:S01]  /*65a0*/  PRMT R48, R145, 0x5432, R48 ;  /* 0x0000543291307816 */ /* 0x000fe20000000030 */
[CC--:B------:R-:W-:Y:S01]  /*65b0*/  FMUL.FTZ R56, R57.reuse, R37.reuse ;  /* 0x0000002539387220 */ /* 0x0c0fe20000410000 */
[----:B------:R-:W-:Y:S01]  /*65c0*/  LOP3.LUT R38, R38, 0xffff0000, RZ, 0xc0, !PT ;  /* 0xffff000026267812 */ /* 0x000fe200078ec0ff */
[----:B------:R-:W-:Y:S01]  /*65d0*/  FMUL.FTZ R57, R57, R52 ;  /* 0x0000003439397220 */ /* 0x000fe20000410000 */
[----:B------:R-:W-:Y:S01]  /*65e0*/  LOP3.LUT R36, R36, 0xffff0000, RZ, 0xc0, !PT ;  /* 0xffff000024247812 */ /* 0x000fe200078ec0ff */
[----:B------:R-:W-:Y:S01]  /*65f0*/  IMAD.U32 R55, R48, 0x10000, RZ ;  /* 0x0001000030377824 */ /* 0x000fe200078e00ff */
[----:B------:R-:W-:Y:S01]  /*6600*/  LOP3.LUT R49, R39, 0xffff0000, RZ, 0xc0, !PT ;  /* 0xffff000027317812 */ /* 0x000fe200078ec0ff */
[C---:B------:R-:W-:Y:S01]  /*6610*/  FFMA.FTZ R57, R51.reuse, R37, R57 ;  /* 0x0000002533397223 */ /* 0x040fe20000010039 */
[CC--:B------:R-:W-:Y:S01]  /*6620*/  FMUL.FTZ R58, R38.reuse, R54.reuse ;  /* 0x00000036263a7220 */ /* 0x0c0fe20000410000 */
[-C--:B------:R-:W-:Y:S01]  /*6630*/  FMUL.FTZ R37, R38, R55.reuse ;  /* 0x0000003726257220 */ /* 0x080fe20000410000 */
[----:B------:R-:W-:Y:S01]  /*6640*/  LOP3.LUT R148, R148, 0xffff0000, RZ, 0xc0, !PT ;  /* 0xffff000094947812 */ /* 0x000fe200078ec0ff */
[----:B------:R-:W-:Y:S01]  /*6650*/  IMAD.U32 R46, R46, 0x10000, RZ ;  /* 0x000100002e2e7824 */ /* 0x000fe200078e00ff */
[----:B------:R-:W-:Y:S01]  /*6660*/  LOP3.LUT R48, R48, 0xffff0000, RZ, 0xc0, !PT ;  /* 0xffff000030307812 */ /* 0x000fe200078ec0ff */
[C---:B------:R-:W-:Y:S01]  /*6670*/  FFMA.FTZ R58, R50.reuse, R55, -R58 ;  /* 0x00000037323a7223 */ /* 0x040fe2000001083a */
[----:B------:R-:W-:Y:S01]  /*6680*/  FFMA.FTZ R37, R50, R54, R37 ;  /* 0x0000003632257223 */ /* 0x000fe20000010025 */
[C---:B------:R-:W-:Y:S01]  /*6690*/  FMUL.FTZ R38, R36.reuse, R47 ;  /* 0x0000002f24267220 */ /* 0x040fe20000410000 */
[----:B------:R-:W-:Y:S01]  /*66a0*/  FFMA.FTZ R56, R51, R52, -R56 ;  /* 0x0000003433387223 */ /* 0x000fe20000010838 */
[----:B------:R-:W-:Y:S01]  /*66b0*/  FMUL.FTZ R50, R49, R148 ;  /* 0x0000009431327220 */ /* 0x000fe20000410000 */
[----:B------:R-:W-:Y:S01]  /*66c0*/  FMUL.FTZ R36, R36, R46 ;  /* 0x0000002e24247220 */ /* 0x000fe20000410000 */
[----:B------:R-:W-:-:S02]  /*66d0*/  IMAD.U32 R39, R39, 0x10000, RZ ;  /* 0x0001000027277824 */ /* 0x000fc400078e00ff */
        /* <DEDUP_REMOVED lines=9> */
[----:B------:R-:W-:Y:S01]  /*6770*/  F2FP.BF16.F32.PACK_AB R39, R49, R48 ;  /* 0x000000303127723e */ /* 0x000fe200000010ff */
[----:B------:R-:W-:-:S07]  /*6780*/  IMAD.MOV.U32 R38, RZ, RZ, R58 ;  /* 0x000000ffff267224 */ /* 0x000fce00078e003a */
.L_x_511:
[----:B------:R-:W-:Y:S05]  /*6790*/  BSYNC B2 ;  /* 0x0000000000027941 */ /* 0x000fea0003800000 */
.L_x_510:
[----:B------:R-:W-:Y:S02]  /*67a0*/  ULDC.64 UR4, c[0x0][0x208] ;  /* 0x0000820000047ab9 */ /* 0x000fe40000000a00 */
[----:B--2---:R0:W-:Y:S03]  /*67b0*/  STG.E.128 desc[UR4][R44.64+0x100], R36 ;  /* 0x000100242c007986 */ /* 0x0041e6000c101d04 */
.L_x_509:
[----:B------:R-:W-:Y:S05]  /*67c0*/  BSYNC B1 ;  /* 0x0000000000017941 */ /* 0x000fea0003800000 */
.L_x_508:
[----:B------:R-:W-:-:S13]  /*67d0*/  ISETP.NE.AND P3, PT, R9, RZ, PT ;  /* 0x000000ff0900720c */ /* 0x000fda0003f65270 */
        /* <DEDUP_REMOVED lines=13> */
[----:B------:R-:W-:Y:S02]  /*68b0*/  PRMT R143, R143, 0x5432, R48 ;  /* 0x000054328f8f7816 */ /* 0x000fe40000000030 */
[----:B------:R-:W-:Y:S01]  /*68c0*/  LOP3.LUT R47, R37, 0xffff0000, RZ, 0xc0, !PT ;  /* 0xffff0000252f7812 */ /* 0x000fe200078ec0ff */
[----:B------:R-:W-:Y:S01]  /*68d0*/  IMAD.U32 R37, R36, 0x10000, RZ ;  /* 0x0001000024257824 */ /* 0x000fe200078e00ff */
[----:B------:R-:W-:Y:S01]  /*68e0*/  LOP3.LUT R52, R46, 0xffff0000, RZ, 0xc0, !PT ;  /* 0xffff00002e347812 */ /* 0x000fe200078ec0ff */
[----:B------:R-:W-:Y:S01]  /*68f0*/  IMAD.U32 R43, R143, 0x10000, RZ ;  /* 0x000100008f2b7824 */ /* 0x000fe200078e00ff */
[----:B------:R-:W-:Y:S01]  /*6900*/  LOP3.LUT R48, R42, 0xffff0000, RZ, 0xc0, !PT ;  /* 0xffff00002a307812 */ /* 0x000fe200078ec0ff */
[----:B------:R-:W-:Y:S01]  /*6910*/  IMAD.U32 R46, R46, 0x10000, RZ ;  /* 0x000100002e2e7824 */ /* 0x000fe200078e00ff */
[----:B------:R-:W-:Y:S01]  /*6920*/  PRMT R135, R135, 0x5432, R50 ;  /* 0x0000543287877816 */ /* 0x000fe20000000032 */
[C---:B------:R-:W-:Y:S01]  /*6930*/  FMUL.FTZ R54, R47.reuse, R52 ;  /* 0x000000342f367220 */ /* 0x040fe20000410000 */
[----:B------:R-:W-:Y:S01]  /*6940*/  LOP3.LUT R41, R38, 0xffff0000, RZ, 0xc0, !PT ;  /* 0xffff000026297812 */ /* 0x000fe200078ec0ff */
[-C--:B------:R-:W-:Y:S01]  /*6950*/  FMUL.FTZ R51, R47, R48.reuse ;  /* 0x000000302f337220 */ /* 0x080fe20000410000 */
[----:B------:R-:W-:Y:S01]  /*6960*/  LOP3.LUT R38, R39, 0xffff0000, RZ, 0xc0, !PT ;  /* 0xffff000027267812 */ /* 0x000fe200078ec0ff */
[----:B------:R-:W-:Y:S01]  /*6970*/  IMAD.U32 R50, R135, 0x10000, RZ ;  /* 0x0001000087327824 */ /* 0x000fe200078e00ff */
[----:B------:R-:W-:Y:S01]  /*6980*/  LOP3.LUT R47, R36, 0xffff0000, RZ, 0xc0, !PT ;  /* 0xffff0000242f7812 */ /* 0x000fe200078ec0ff */
[----:B------:R-:W-:Y:S01]  /*6990*/  FMUL.FTZ R53, R41, R43 ;  /* 0x0000002b29357220 */ /* 0x000fe20000410000 */
[----:B------:R-:W-:Y:S01]  /*69a0*/  LOP3.LUT R143, R143, 0xffff0000, RZ, 0xc0, !PT ;  /* 0xffff00008f8f7812 */ /* 0x000fe200078ec0ff */
[----:B------:R-:W-:Y:S01]  /*69b0*/  FFMA.FTZ R36, R49, R48, -R54 ;  /* 0x0000003031247223 */ /* 0x000fe20000010836 */
[----:B------:R-:W-:Y:S01]  /*69c0*/  LOP3.LUT R135, R135, 0xffff0000, RZ, 0xc0, !PT ;  /* 0xffff000087877812 */ /* 0x000fe200078ec0ff */
[----:B------:R-:W-:Y:S01]  /*69d0*/  FFMA.FTZ R49, R49, R52, R51 ;  /* 0x0000003431317223 */ /* 0x000fe20000010033 */
[----:B------:R-:W-:Y:S01]  /*69e0*/  FMUL.FTZ R51, R41, R50 ;  /* 0x0000003229337220 */ /* 0x000fe20000410000 */
[----:B------:R-:W-:-:S02]  /*69f0*/  IMAD.U32 R42, R42, 0x10000, RZ ;  /* 0x000100002a2a7824 */ /* 0x000fc400078e00ff */
[----:B------:R-:W-:Y:S01]  /*6a00*/  FFMA.FTZ R41, R40, R50, -R53 ;  /* 0x0000003228297223 */ /* 0x000fe20000010835 */
[C---:B------:R-:W-:Y:S01]  /*6a10*/  FMUL.FTZ R48, R38.reuse, R143 ;  /* 0x0000008f26307220 */ /* 0x040fe20000410000 */
[----:B------:R-:W-:Y:S01]  /*6a20*/  FMUL.FTZ R50, R38, R135 ;  /* 0x0000008726327220 */ /* 0x000fe20000410000 */
[----:B------:R-:W-:Y:S01]  /*6a30*/  FMUL.FTZ R38, R47, R46 ;  /* 0x0000002e2f267220 */ /* 0x000fe20000410000 */
[----:B------:R-:W-:Y:S02]  /*6a40*/  IMAD.U32 R39, R39, 0x10000, RZ ;  /* 0x0001000027277824 */ /* 0x000fe400078e00ff */
[----:B------:R-:W-:Y:S01]  /*6a50*/  FFMA.FTZ R40, R40, R43, R51 ;  /* 0x0000002b28287223 */ /* 0x000fe20000010033 */
[-C--:B------:R-:W-:Y:S01]  /*6a60*/  FMUL.FTZ R47, R47, R42.reuse ;  /* 0x0000002a2f2f7220 */ /* 0x080fe20000410000 */
[----:B------:R-:W-:Y:S01]  /*6a70*/  FFMA.FTZ R38, R37, R42, -R38 ;  /* 0x0000002a25267223 */ /* 0x000fe20000010826 */
[C---:B------:R-:W-:Y:S01]  /*6a80*/  FFMA.FTZ R48, R39.reuse, R135, -R48 ;  /* 0x0000008727307223 */ /* 0x040fe20000010830 */
[----:B------:R-:W-:Y:S01]  /*6a90*/  FFMA.FTZ R39, R39, R143, R50 ;  /* 0x0000008f27277223 */ /* 0x000fe20000010032 */
[----:B------:R-:W-:Y:S01]  /*6aa0*/  FFMA.FTZ R47, R37, R46, R47 ;  /* 0x0000002e252f7223 */ /* 0x000fe2000001002f */
[----:B------:R-:W-:-:S02]  /*6ab0*/  F2FP.BF16.F32.PACK_AB R40, R40, R41 ;  /* 0x000000292828723e */ /* 0x000fc400000010ff */
[----:B------:R-:W-:Y:S02]  /*6ac0*/  F2FP.BF16.F32.PACK_AB R37, R49, R36 ;  /* 0x000000243125723e */ /* 0x000fe400000010ff */
[----:B------:R-:W-:Y:S01]  /*6ad0*/  F2FP.BF16.F32.PACK_AB R36, R47, R38 ;  /* 0x000000262f24723e */ /* 0x000fe200000010ff */
[----:B------:R-:W-:Y:S01]  /*6ae0*/  IMAD.MOV.U32 R38, RZ, RZ, R40 ;  /* 0x000000ffff267224 */ /* 0x000fe200078e0028 */
[----:B------:R-:W-:-:S07]  /*6af0*/  F2FP.BF16.F32.PACK_AB R39, R39, R48 ;  /* 0x000000302727723e */ /* 0x000fce00000010ff */
.L_x_513:
[----:B------:R-:W-:Y:S05]  /*6b00*/  BSYNC B1 ;  /* 0x0000000000017941 */ /* 0x000fea0003800000 */
.L_x_512:
[----:B------:R-:W-:Y:S02]  /*6b10*/  ULDC.64 UR4, c[0x0][0x208] ;  /* 0x0000820000047ab9 */ /* 0x000fe40000000a00 */
[----:B--2---:R0:W-:Y:S01]  /*6b20*/  STG.E.128 desc[UR4][R44.64+0x180], R36 ;  /* 0x000180242c007986 */ /* 0x0041e2000c101d04 */
[----:B------:R-:W-:Y:S05]  /*6b30*/  BRA `(.L_x_499) ;  /* 0x0000004000e87947 */ /* 0x000fea0003800000 */
.L_x_457:
        /* <DEDUP_REMOVED lines=20> */
[----:B------:R-:W-:Y:S02]  /*6c80*/  ISETP.GE.AND P2, PT, R16, R115, PT ;  /* 0x000000731000720c */ /* 0x000fe40003f46270 */
[----:B------:R-:W-:-:S02]  /*6c90*/  CS2R R40, SRZ ;  /* 0x0000000000287805 */ /* 0x000fc4000001ff00 */
[----:B------:R-:W-:Y:S02]  /*6ca0*/  LEA.HI.X R53, R38, UR5, R39, 0x1, P3 ;  /* 0x0000000526357c11 */ /* 0x000fe400098f0c27 */
[----:B------:R-:W-:Y:S02]  /*6cb0*/  CS2R R38, SRZ ;  /* 0x0000000000267805 */ /* 0x000fe4000001ff00 */
[----:B------:R-:W-:Y:S02]  /*6cc0*/  LEA R56, P3, R36, UR6, 0x1 ;  /* 0x0000000624387c11 */ /* 0x000fe4000f8608ff */
[----:B------:R-:W-:Y:S02]  /*6cd0*/  CS2R R50, SRZ ;  /* 0x0000000000327805 */ /* 0x000fe4000001ff00 */
[----:B------:R-:W-:Y:S02]  /*6ce0*/  CS2R R48, SRZ ;  /* 0x0000000000307805 */ /* 0x000fe4000001ff00 */
[----:B------:R-:W-:-:S02]  /*6cf0*/  CS2R R46, SRZ ;  /* 0x00000000002e7805 */ /* 0x000fc4000001ff00 */
[----:B------:R-:W-:Y:S02]  /*6d00*/  LEA.HI.X R57, R36, UR7, R37, 0x1, P3 ;  /* 0x0000000724397c11 */ /* 0x000fe400098f0c25 */
[----:B------:R-:W-:Y:S02]  /*6d10*/  CS2R R36, SRZ ;  /* 0x0000000000247805 */ /* 0x000fe4000001ff00 */
[----:B------:R-:W-:Y:S02]  /*6d20*/  ISETP.GE.AND P3, PT, R212, R115, PT ;  /* 0x00000073d400720c */ /* 0x000fe40003f66270 */
[----:B------:R-:W-:Y:S01]  /*6d30*/  CS2R R44, SRZ ;  /* 0x00000000002c7805 */ /* 0x000fe2000001ff00 */
[----:B------:R-:W-:Y:S02]  /*6d40*/  ULDC.64 UR8, c[0x0][0x208] ;  /* 0x0000820000087ab9 */ /* 0x000fe40000000a00 */
[----:B------:R0:W5:Y:S04]  /*6d50*/  @!P2 LDG.E.128 R40, desc[UR8][R52.64] ;  /* 0x000000083428a981 */ /* 0x000168000c1e1d00 */
[----:B------:R0:W5:Y:S04]  /*6d60*/  @!P2 LDG.E.128 R48, desc[UR8][R56.64] ;  /* 0x000000083830a981 */ /* 0x000168000c1e1d00 */
[----:B------:R0:W5:Y:S04]  /*6d70*/  @!P3 LDG.E.128 R36, desc[UR8][R52.64+0x80] ;  /* 0x000080083424b981 */ /* 0x000168000c1e1d00 */
[----:B------:R0:W5:Y:S02]  /*6d80*/  @!P3 LDG.E.128 R44, desc[UR8][R56.64+0x80] ;  /* 0x00008008382cb981 */ /* 0x000164000c1e1d00 */
.L_x_515:
[----:B------:R-:W-:Y:S05]  /*6d90*/  BSYNC B1 ;  /* 0x0000000000017941 */ /* 0x000fea0003800000 */
.L_x_514:
[----:B0-----:R-:W2:Y:S01]  /*6da0*/  LDL.LU R57, [R1+0x10] ;  /* 0x0000100001397983 */ /* 0x001ea20000300800 */
[----:B-----5:R-:W-:Y:S01]  /*6db0*/  IMAD.MOV.U32 R52, RZ, RZ, R38 ;  /* 0x000000ffff347224 */ /* 0x020fe200078e0026 */
        /* <DEDUP_REMOVED lines=8> */
[----:B------:R-:W-:Y:S01]  /*6e40*/  CS2R R66, SRZ ;  /* 0x0000000000427805 */ /* 0x000fe2000001ff00 */
[----:B------:R-:W-:Y:S01]  /*6e50*/  IMAD.MOV.U32 R56, RZ, RZ, R40 ;  /* 0x000000ffff387224 */ /* 0x000fe200078e0028 */
[----:B------:R-:W-:-:S02]  /*6e60*/  ISETP.GE.AND P2, PT, R58, R4, PT ;  /* 0x000000043a00720c */ /* 0x000fc40003f46270 */
[----:B------:R-:W-:Y:S02]  /*6e70*/  CS2R R58, SRZ ;  /* 0x00000000003a7805 */ /* 0x000fe4000001ff00 */
[----:B------:R-:W-:Y:S01]  /*6e80*/  PRMT R175, R52, 0x5410, R53 ;  /* 0x0000541034af7816 */ /* 0x000fe20000000035 */
[----:B------:R-:W-:Y:S01]  /*6e90*/  IMAD.MOV.U32 R53, RZ, RZ, R42 ;  /* 0x000000ffff357224 */ /* 0x000fe200078e002a */
        /* <DEDUP_REMOVED lines=11> */
[----:B------:R-:W-:-:S03]  /*6f50*/  IMAD.MOV.U32 R56, RZ, RZ, R50 ;  /* 0x000000ffff387224 */ /* 0x000fc600078e0032 */
[----:B------:R-:W-:Y:S01]  /*6f60*/  PRMT R173, R52, 0x5410, R53 ;  /* 0x0000541034ad7816 */ /* 0x000fe20000000035 */
[----:B------:R-:W-:Y:S02]  /*6f70*/  IMAD.MOV.U32 R53, RZ, RZ, R51 ;  /* 0x000000ffff357224 */ /* 0x000fe400078e0033 */
[----:B------:R-:W-:-:S03]  /*6f80*/  IMAD.MOV.U32 R52, RZ, RZ, R48 ;  /* 0x000000ffff347224 */ /* 0x000fc600078e0030 */
[----:B------:R-:W-:Y:S01]  /*6f90*/  PRMT R154, R53, 0x5410, R56 ;  /* 0x00005410359a7816 */ /* 0x000fe20000000038 */
[----:B------:R-:W-:-:S05]  /*6fa0*/  IMAD.MOV.U32 R56, RZ, RZ, R49 ;  /* 0x000000ffff387224 */ /* 0x000fca00078e0031 */
[----:B------:R-:W-:Y:S02]  /*6fb0*/  PRMT R176, R56, 0x5410, R52 ;  /* 0x0000541038b07816 */ /* 0x000fe40000000034 */
[----:B------:R-:W-:Y:S02]  /*6fc0*/  CS2R R52, SRZ ;  /* 0x0000000000347805 */ /* 0x000fe4000001ff00 */
[----:B--2---:R-:W-:-:S04]  /*6fd0*/  LOP3.LUT R57, R57, 0xfffffffe, RZ, 0xc0, !PT ;  /* 0xfffffffe39397812 */ /* 0x004fc800078ec0ff */
[----:B------:R-:W-:-:S05]  /*6fe0*/  @P2 LOP3.LUT R57, R57, 0x1, RZ, 0xfc, !PT ;  /* 0x0000000139392812 */ /* 0x000fca00078efcff */
[----:B------:R0:W-:Y:S02]  /*6ff0*/  STL [R1+0x10], R57 ;  /* 0x0000103901007387 */ /* 0x0001e40000100800 */
[----:B0-----:R-:W-:Y:S01]  /*7000*/  CS2R R56, SRZ ;  /* 0x0000000000387805 */ /* 0x001fe2000001ff00 */
[----:B------:R-:W-:Y:S06]  /*7010*/  @P2 BRA `(.L_x_517) ;  /* 0x0000000000642947 */ /* 0x000fec0003800000 */
[----:B------:R-:W-:Y:S01]  /*7020*/  IADD3 R54, P2, P3, R102, R86, R33 ;  /* 0x0000005666367210 */ /* 0x000fe20007b5e021 */
[----:B------:R-:W-:Y:S01]  /*7030*/  ULDC.64 UR4, c[0x0][0x3e8] ;  /* 0x0000fa0000047ab9 */ /* 0x000fe20000000a00 */
[----:B------:R-:W-:Y:S02]  /*7040*/  CS2R R58, SRZ ;  /* 0x00000000003a7805 */ /* 0x000fe4000001ff00 */
[----:B------:R-:W-:Y:S02]  /*7050*/  CS2R R56, SRZ ;  /* 0x0000000000387805 */ /* 0x000fe4000001ff00 */
[----:B------:R-:W-:Y:S02]  /*7060*/  IADD3.X R55, R25, R0, R35, P2, P3 ;  /* 0x0000000019377210 */ /* 0x000fe400017e6423 */
[----:B------:R-:W-:Y:S02]  /*7070*/  CS2R R66, SRZ ;  /* 0x0000000000427805 */ /* 0x000fe4000001ff00 */
[----:B------:R-:W-:-:S02]  /*7080*/  IADD3 R52, P2, P3, R108, R84, R29 ;  /* 0x000000546c347210 */ /* 0x000fc40007b5e01d */
[----:B------:R-:W-:Y:S01]  /*7090*/  CS2R R64, SRZ ;  /* 0x0000000000407805 */ /* 0x000fe2000001ff00 */
[----:B------:R-:W-:Y:S01]  /*70a0*/  ULDC.64 UR6, c[0x0][0x208] ;  /* 0x0000820000067ab9 */ /* 0x000fe20000000a00 */
        /* <DEDUP_REMOVED lines=9> */
[----:B------:R-:W5:Y:S04]  /*7140*/  @!P2 LDG.E.128 R56, desc[UR6][R60.64] ;  /* 0x000000063c38a981 */ /* 0x000f68000c1e1d00 */
[----:B------:R-:W5:Y:S01]  /*7150*/  @!P2 LDG.E.128 R64, desc[UR6][R68.64] ;  /* 0x000000064440a981 */ /* 0x000f62000c1e1d00 */
[----:B------:R-:W-:Y:S02]  /*7160*/  ISETP.GE.AND P2, PT, R212, R115, PT ;  /* 0x00000073d400720c */ /* 0x000fe40003f46270 */
[----:B------:R-:W-:-:S11]  /*7170*/  CS2R R62, SRZ ;  /* 0x00000000003e7805 */ /* 0x000fd6000001ff00 */
[----:B------:R0:W5:Y:S02]  /*7180*/  @!P2 LDG.E.128 R52, desc[UR6][R60.64+0x80] ;  /* 0x000080063c34a981 */ /* 0x000164000c1e1d00 */
[----:B0-----:R-:W-:-:S06]  /*7190*/  CS2R R60, SRZ ;  /* 0x00000000003c7805 */ /* 0x001fcc000001ff00 */
[----:B------:R0:W5:Y:S02]  /*71a0*/  @!P2 LDG.E.128 R60, desc[UR6][R68.64+0x80] ;  /* 0x00008006443ca981 */ /* 0x000164000c1e1d00 */
.L_x_517:
[----:B------:R-:W-:Y:S05]  /*71b0*/  BSYNC B1 ;  /* 0x0000000000017941 */ /* 0x000fea0003800000 */
.L_x_516:
        /* <DEDUP_REMOVED lines=30> */
[----:B------:R-:W-:Y:S02]  /*73a0*/  IMAD.MOV.U32 R69, RZ, RZ, R64 ;  /* 0x000000ffff457224 */ /* 0x000fe400078e0040 */
[----:B------:R-:W-:-:S05]  /*73b0*/  IMAD.MOV.U32 R68, RZ, RZ, R65 ;  /* 0x000000ffff447224 */ /* 0x000fca00078e0041 */
[----:B------:R-:W-:Y:S02]  /*73c0*/  PRMT R170, R69, 0x5410, R68 ;  /* 0x0000541045aa7816 */ /* 0x000fe40000000044 */
[----:B------:R-:W-:Y:S01]  /*73d0*/  CS2R R68, SRZ ;  /* 0x0000000000447805 */ /* 0x000fe2000001ff00 */
[----:B------:R-:W-:Y:S06]  /*73e0*/  @P3 BRA `(.L_x_519) ;  /* 0x0000000000543947 */ /* 0x000fec0003800000 */
[----:B------:R-:W-:Y:S01]  /*73f0*/  IADD3 R86, P2, P5, R102, R32, R86 ;  /* 0x0000002066567210 */ /* 0x000fe20007d5e056 */
[----:B------:R-:W-:Y:S01]  /*7400*/  ULDC.64 UR4, c[0x0][0x3e8] ;  /* 0x0000fa0000047ab9 */ /* 0x000fe20000000a00 */
[----:B------:R-:W-:Y:S02]  /*7410*/  ULDC.64 UR6, c[0x0][0x208] ;  /* 0x0000820000067ab9 */ /* 0x000fe40000000a00 */
[----:B------:R-:W-:Y:S02]  /*7420*/  IADD3.X R0, R25, R34, R0, P2, P5 ;  /* 0x0000002219007210 */ /* 0x000fe400017ea400 */
        /* <DEDUP_REMOVED lines=17> */
.L_x_519:
[----:B------:R-:W-:Y:S05]  /*7540*/  BSYNC B1 ;  /* 0x0000000000017941 */ /* 0x000fea0003800000 */
.L_x_518:
        /* <DEDUP_REMOVED lines=32> */
.L_x_520:
[----:B------:R-:W-:Y:S01]  /*7750*/  IMAD R3, R19, 0x8, R18 ;  /* 0x0000000813037824 */ /* 0x000fe200078e0212 */
[----:B------:R-:W-:Y:S01]  /*7760*/  SHF.L.U32 R0, R217, 0x1f, RZ ;  /* 0x0000001fd9007819 */ /* 0x000fe200000006ff */
[----:B------:R-:W1:Y:S01]  /*7770*/  LDC R143, c[0x0][0x2f4] ;  /* 0x0000bd00ff8f7b82 */ /* 0x000e620000000800 */
[----:B------:R-:W-:Y:S01]  /*7780*/  BSSY B1, `(.L_x_521) ;  /* 0x0000004000017945 */ /* 0x000fe20003800000 */
[----:B------:R-:W-:Y:S01]  /*7790*/  IMAD.MOV.U32 R123, RZ, RZ, R88 ;  /* 0x000000ffff7b7224 */ /* 0x000fe200078e0058 */
[----:B------:R-:W2:Y:S02]  /*77a0*/  SYNCS.PHASECHK.TRANS64.TRYWAIT P5, [R3+URZ+0x38890], R0 ;  /* 0x03889000030075a7 */ /* 0x000ea400080a017f */
[----:B--2---:R-:W-:Y:S05]  /*77b0*/  @!P5 BRA `(.L_x_522) ;  /* 0x00000240006cd947 */ /* 0x004fea0003800000 */
.L_x_855:
[----:B------:R-:W-:Y:S05]  /*77c0*/  BSYNC B1 ;  /* 0x0000000000017941 */ /* 0x000fea0003800000 */
.L_x_521:
[----:B------:R-:W3:Y:S01]  /*77d0*/  LDC.64 R124, c[0x0][0x300] ;  /* 0x0000c000ff7c7b82 */ /* 0x000ee20000000a00 */
[----:B------:R-:W-:Y:S01]  /*77e0*/  BSSY B1, `(.L_x_523) ;  /* 0x0000111000017945 */ /* 0x000fe20003800000 */
[----:B-1----:R-:W-:-:S03]  /*77f0*/  IMAD.IADD R145, R143, 0x1, -R118 ;  /* 0x000000018f917824 */ /* 0x002fc600078e0a76 */
[----:B------:R-:W-:Y:S05]  /*7800*/  @P4 BRA `(.L_x_524) ;  /* 0x0000001000384947 */ /* 0x000fea0003800000 */
[----:B------:R-:W-:Y:S01]  /*7810*/  ISETP.NE.AND P4, PT, R27, RZ, PT ;  /* 0x000000ff1b00720c */ /* 0x000fe20003f85270 */
[-C--:B---3--:R-:W-:Y:S01]  /*7820*/  IMAD.WIDE.U32 R134, R213, R124.reuse, R122 ;  /* 0x0000007cd5867225 */ /* 0x088fe200078e007a */
[----:B0-----:R-:W-:Y:S01]  /*7830*/  SHF.R.S32.HI R84, RZ, 0x1f, R213 ;  /* 0x0000001fff547819 */ /* 0x001fe200000114d5 */
[----:B------:R-:W-:Y:S04]  /*7840*/  BSSY B2, `(.L_x_525) ;  /* 0x0000087000027945 */ /* 0x000fe80003800000 */
[----:B------:R-:W-:-:S04]  /*7850*/  IMAD R148, R84, R124, RZ ;  /* 0x0000007c54947224 */ /* 0x000fc800078e02ff */
[----:B------:R-:W-:-:S04]  /*7860*/  IMAD R148, R213, R125, R148 ;  /* 0x0000007dd5947224 */ /* 0x000fc800078e0294 */
[----:B------:R-:W-:Y:S01]  /*7870*/  IMAD.IADD R148, R148, 0x1, R135 ;  /* 0x0000000194947824 */ /* 0x000fe200078e0287 */
[----:B------:R-:W-:Y:S06]  /*7880*/  @!P4 BRA `(.L_x_526) ;  /* 0x000000080008c947 */ /* 0x000fec0003800000 */
[----:B------:R-:W-:Y:S01]  /*7890*/  SEL R84, R118, R145, !P0 ;  /* 0x0000009176547207 */ /* 0x000fe20004000000 */
[----:B------:R-:W-:Y:S01]  /*78a0*/  IMAD.SHL.U32 R86, R213, 0x40, RZ ;  /* 0x00000040d5567824 */ /* 0x000fe200078e00ff */
[----:B------:R-:W-:Y:S01]  /*78b0*/  ISETP.GE.AND P4, PT, R16, R115, PT ;  /* 0x000000731000720c */ /* 0x000fe20003f86270 */
[----:B------:R-:W-:Y:S01]  /*78c0*/  BSSY B3, `(.L_x_527) ;  /* 0x0000071000037945 */ /* 0x000fe20003800000 */
[----:B------:R-:W-:-:S04]  /*78d0*/  SHF.R.S32.HI R85, RZ, 0x1f, R84 ;  /* 0x0000001fff557819 */ /* 0x000fc80000011454 */
[----:B------:R-:W-:-:S04]  /*78e0*/  LEA.HI R84, R85, R84, RZ, 0x4 ;  /* 0x0000005455547211 */ /* 0x000fc800078f20ff */
[----:B------:R-:W-:-:S04]  /*78f0*/  LEA.HI.SX32 R84, R84, R15, 0x1c ;  /* 0x0000000f54547211 */ /* 0x000fc800078fe2ff */
[----:B------:R-:W-:Y:S01]  /*7900*/  SHF.R.S32.HI R85, RZ, 0x1f, R84 ;  /* 0x0000001fff557819 */ /* 0x000fe20000011454 */
[----:B------:R-:W-:-:S03]  /*7910*/  IMAD.SHL.U32 R149, R84, 0x8, RZ ;  /* 0x0000000854957824 */ /* 0x000fc600078e00ff */
[----:B------:R-:W-:Y:S02]  /*7920*/  LEA.HI R84, R85, R84, RZ, 0x3 ;  /* 0x0000005455547211 */ /* 0x000fe400078f18ff */
[----:B------:R-:W-:Y:S02]  /*7930*/  LOP3.LUT R85, R149, 0x38, RZ, 0xc0, !PT ;  /* 0x0000003895557812 */ /* 0x000fe400078ec0ff */
[----:B------:R-:W-:Y:S02]  /*7940*/  SHF.R.S32.HI R84, RZ, 0x3, R84 ;  /* 0x00000003ff547819 */ /* 0x000fe40000011454 */
[----:B------:R-:W-:-:S03]  /*7950*/  LOP3.LUT R85, R85, 0x1c0, R86, 0xf8, !PT ;  /* 0x000001c055557812 */ /* 0x000fc600078ef856 */
[----:B------:R-:W-:Y:S01]  /*7960*/  IMAD R84, R84, 0x1400, R229 ;  /* 0x0000140054547824 */ /* 0x000fe200078e02e5 */
[----:B------:R-:W-:-:S05]  /*7970*/  LOP3.LUT R85, R85, R228, RZ, 0x3c, !PT ;  /* 0x000000e455557212 */ /* 0x000fca00078e3cff */
[----:B------:R-:W-:-:S04]  /*7980*/  IMAD.IADD R84, R84, 0x1, R85 ;  /* 0x0000000154547824 */ /* 0x000fc800078e0255 */
[C---:B------:R-:W-:Y:S02]  /*7990*/  IMAD R88, R19.reuse, 0x5000, R84 ;  /* 0x0000500013587824 */ /* 0x040fe400078e0254 */
[----:B------:R-:W-:Y:S02]  /*79a0*/  IMAD R84, R19, 0x5000, R138 ;  /* 0x0000500013547824 */ /* 0x000fe400078e028a */
[--C-:B------:R-:W-:Y:S02]  /*79b0*/  IMAD R88, R88, 0x2, R18.reuse ;  /* 0x0000000258587824 */ /* 0x100fe400078e0212 */
[----:B------:R-:W-:-:S04]  /*79c0*/  IMAD R84, R84, 0x2, R18 ;  /* 0x0000000254547824 */ /* 0x000fc800078e0212 */
[----:B------:R-:W0:Y:S04]  /*79d0*/  LDS.128 R88, [R88+0x24400] ;  /* 0x0244000058587984 */ /* 0x000e280000000c00 */
[----:B------:R-:W1:Y:S01]  /*79e0*/  LDS.128 R84, [R84+0x24400] ;  /* 0x0244000054547984 */ /* 0x000e620000000c00 */
[----:B------:R-:W-:Y:S05]  /*79f0*/  @P4 BRA `(.L_x_528) ;  /* 0x0000000400744947 */ /* 0x000fea0003800000 */
[--C-:B------:R-:W-:Y:S02]  /*7a00*/  SHF.R.U64 R40, R40, 0x10, R41.reuse ;  /* 0x0000001028287819 */ /* 0x100fe40000001229 */
[----:B------:R-:W-:Y:S02]  /*7a10*/  SHF.R.U32.HI R152, RZ, 0x10, R41 ;  /* 0x00000010ff987819 */ /* 0x000fe40000011629 */
[----:B------:R-:W-:Y:S02]  /*7a20*/  SHF.R.U64 R41, R42, 0x10, R43 ;  /* 0x000000102a297819 */ /* 0x000fe4000000122b */
[--C-:B------:R-:W-:Y:S02]  /*7a30*/  SHF.R.U64 R42, R48, 0x10, R49.reuse ;  /* 0x00000010302a7819 */ /* 0x100fe40000001231 */
[----:B------:R-:W-:Y:S02]  /*7a40*/  SHF.R.U32.HI R49, RZ, 0x10, R49 ;  /* 0x00000010ff317819 */ /* 0x000fe40000011631 */
[----:B------:R-:W-:-:S02]  /*7a50*/  SHF.R.U64 R48, R50, 0x10, R51 ;  /* 0x0000001032307819 */ /* 0x000fc40000001233 */
[----:B------:R-:W-:Y:S02]  /*7a60*/  PRMT R40, R150, 0x5432, R40 ;  /* 0x0000543296287816 */ /* 0x000fe40000000028 */
[----:B------:R-:W-:Y:S02]  /*7a70*/  PRMT R152, R151, 0x5432, R152 ;  /* 0x0000543297987816 */ /* 0x000fe40000000098 */
[----:B------:R-:W-:Y:S02]  /*7a80*/  PRMT R50, R176, 0x5410, R49 ;  /* 0x00005410b0327816 */ /* 0x000fe40000000031 */
[----:B------:R-:W-:Y:S02]  /*7a90*/  SHF.R.U32.HI R150, RZ, 0x10, R43 ;  /* 0x00000010ff967819 */ /* 0x000fe4000001162b */
[----:B------:R-:W-:Y:S01]  /*7aa0*/  SHF.R.U32.HI R151, RZ, 0x10, R51 ;  /* 0x00000010ff977819 */ /* 0x000fe20000011633 */
[----:B------:R-:W-:Y:S01]  /*7ab0*/  IMAD.U32 R51, R50, 0x10000, RZ ;  /* 0x0001000032337824 */ /* 0x000fe200078e00ff */
[----:B------:R-:W-:-:S02]  /*7ac0*/  PRMT R43, R153, 0x5410, R41 ;  /* 0x00005410992b7816 */ /* 0x000fc40000000029 */
[----:B------:R-:W-:Y:S02]  /*7ad0*/  PRMT R41, R176, 0x5432, R42 ;  /* 0x00005432b0297816 */ /* 0x000fe4000000002a */
[C---:B------:R-:W-:Y:S01]  /*7ae0*/  PRMT R42, R154.reuse, 0x5432, R48 ;  /* 0x000054329a2a7816 */ /* 0x040fe20000000030 */
[----:B0-----:R-:W-:Y:S01]  /*7af0*/  IMAD.U32 R48, R89, 0x10000, RZ ;  /* 0x0001000059307824 */ /* 0x001fe200078e00ff */
[----:B------:R-:W-:Y:S01]  /*7b00*/  PRMT R151, R154, 0x5410, R151 ;  /* 0x000054109a977816 */ /* 0x000fe20000000097 */
[----:B------:R-:W-:Y:S01]  /*7b10*/  IMAD.U32 R154, R152, 0x10000, RZ ;  /* 0x00010000989a7824 */ /* 0x000fe200078e00ff */
[----:B------:R-:W-:Y:S01]  /*7b20*/  PRMT R150, R153, 0x5432, R150 ;  /* 0x0000543299967816 */ /* 0x000fe20000000096 */
[C---:B------:R-:W-:Y:S01]  /*7b30*/  FMUL.FTZ R49, R48.reuse, R51 ;  /* 0x0000003330317220 */ /* 0x040fe20000410000 */
[----:B-1----:R-:W-:Y:S02]  /*7b40*/  IMAD.U32 R153, R85, 0x10000, RZ ;  /* 0x0001000055997824 */ /* 0x002fe400078e00ff */
[----:B------:R-:W-:Y:S01]  /*7b50*/  FMUL.FTZ R48, R48, R154 ;  /* 0x0000009a30307220 */ /* 0x000fe20000410000 */
[----:B------:R-:W-:-:S02]  /*7b60*/  LOP3.LUT R50, R50, 0xffff0000, RZ, 0xc0, !PT ;  /* 0xffff000032327812 */ /* 0x000fc400078ec0ff */
[----:B------:R-:W-:Y:S01]  /*7b70*/  LOP3.LUT R152, R152, 0xffff0000, RZ, 0xc0, !PT ;  /* 0xffff000098987812 */ /* 0x000fe200078ec0ff */
[----:B------:R-:W-:Y:S01]  /*7b80*/  FFMA.FTZ R48, R153, R51, R48 ;  /* 0x0000003399307223 */ /* 0x000fe20000010030 */
[----:B------:R-:W-:Y:S01]  /*7b90*/  LOP3.LUT R51, R89, 0xffff0000, RZ, 0xc0, !PT ;  /* 0xffff000059337812 */ /* 0x000fe200078ec0ff */
[----:B------:R-:W-:Y:S01]  /*7ba0*/  FFMA.FTZ R49, R153, R154, -R49 ;  /* 0x0000009a99317223 */ /* 0x000fe20000010831 */
[----:B------:R-:W-:Y:S01]  /*7bb0*/  LOP3.LUT R89, R85, 0xffff0000, RZ, 0xc0, !PT ;  /* 0xffff000055597812 */ /* 0x000fe200078ec0ff */
[C---:B------:R-:W-:Y:S01]  /*7bc0*/  IMAD.U32 R154, R91.reuse, 0x10000, RZ ;  /* 0x000100005b9a7824 */ /* 0x040fe200078e00ff */
[----:B------:R-:W-:Y:S01]  /*7bd0*/  LOP3.LUT R91, R91, 0xffff0000, RZ, 0xc0, !PT ;  /* 0xffff00005b5b7812 */ /* 0x000fe200078ec0ff */
[C---:B------:R-:W-:Y:S01]  /*7be0*/  FMUL.FTZ R85, R51.reuse, R50 ;  /* 0x0000003233557220 */ /* 0x040fe20000410000 */
[-C--:B------:R-:W-:Y:S01]  /*7bf0*/  FMUL.FTZ R51, R51, R152.reuse ;  /* 0x0000009833337220 */ /* 0x080fe20000410000 */
[C---:B------:R-:W-:Y:S01]  /*7c00*/  IMAD.U32 R153, R151.reuse, 0x10000, RZ ;  /* 0x0001000097997824 */ /* 0x040fe200078e00ff */
[----:B------:R-:W-:Y:S01]  /*7c10*/  LOP3.LUT R151, R151, 0xffff0000, RZ, 0xc0, !PT ;  /* 0xffff000097977812 */ /* 0x000fe200078ec0ff */
[C---:B------:R-:W-:Y:S01]  /*7c20*/  FFMA.FTZ R85, R89.reuse, R152, -R85 ;  /* 0x0000009859557223 */ /* 0x040fe20000010855 */
[----:B------:R-:W-:Y:S01]  /*7c30*/  FFMA.FTZ R50, R89, R50, R51 ;  /* 0x0000003259327223 */ /* 0x000fe20000010033 */
[----:B------:R-:W-:-:S02]  /*7c40*/  IMAD.U32 R152, R87, 0x10000, RZ ;  /* 0x0001000057987824 */ /* 0x000fc400078e00ff */
[----:B------:R-:W-:Y:S01]  /*7c50*/  FMUL.FTZ R51, R154, R153 ;  /* 0x000000999a337220 */ /* 0x000fe20000410000 */
[C---:B------:R-:W-:Y:S01]  /*7c60*/  IMAD.U32 R89, R150.reuse, 0x10000, RZ ;  /* 0x0001000096597824 */ /* 0x040fe200078e00ff */
[----:B------:R-:W-:Y:S02]  /*7c70*/  LOP3.LUT R150, R150, 0xffff0000, RZ, 0xc0, !PT ;  /* 0xffff000096967812 */ /* 0x000fe400078ec0ff */
[----:B------:R-:W-:Y:S01]  /*7c80*/  F2FP.BF16.F32.PACK_AB R85, R85, R49 ;  /* 0x000000315555723e */ /* 0x000fe200000010ff */
[-C--:B------:R-:W-:Y:S01]  /*7c90*/  FFMA.FTZ R51, R152, R89.reuse, -R51 ;  /* 0x0000005998337223 */ /* 0x080fe20000010833 */
[----:B------:R-:W-:Y:S01]  /*7ca0*/  FMUL.FTZ R89, R154, R89 ;  /* 0x000000599a597220 */ /* 0x000fe20000410000 */
[----:B------:R-:W-:Y:S01]  /*7cb0*/  F2FP.BF16.F32.PACK_AB R48, R50, R48 ;  /* 0x000000303230723e */ /* 0x000fe200000010ff */
[----:B------:R-:W-:Y:S02]  /*7cc0*/  IMAD.U32 R49, R88, 0x10000, RZ ;  /* 0x0001000058317824 */ /* 0x000fe400078e00ff */
[----:B------:R-:W-:Y:S01]  /*7cd0*/  FFMA.FTZ R89, R152, R153, R89 ;  /* 0x0000009998597223 */ /* 0x000fe20000010059 */
[----:B------:R-:W-:Y:S01]  /*7ce0*/  LOP3.LUT R152, R87, 0xffff0000, RZ, 0xc0, !PT ;  /* 0xffff000057987812 */ /* 0x000fe200078ec0ff */
[CC--:B------:R-:W-:Y:S01]  /*7cf0*/  FMUL.FTZ R87, R91.reuse, R151.reuse ;  /* 0x000000975b577220 */ /* 0x0c0fe20000410000 */
[-C--:B------:R-:W-:Y:S01]  /*7d00*/  FMUL.FTZ R91, R91, R150.reuse ;  /* 0x000000965b5b7220 */ /* 0x080fe20000410000 */
[C---:B------:R-:W-:Y:S01]  /*7d10*/  IMAD.U32 R50, R41.reuse, 0x10000, RZ ;  /* 0x0001000029327824 */ /* 0x040fe200078e00ff */
[----:B------:R-:W-:Y:S01]  /*7d20*/  LOP3.LUT R41, R41, 0xffff0000, RZ, 0xc0, !PT ;  /* 0xffff000029297812 */ /* 0x000fe200078ec0ff */
[C---:B------:R-:W-:Y:S01]  /*7d30*/  FFMA.FTZ R87, R152.reuse, R150, -R87 ;  /* 0x0000009698577223 */ /* 0x040fe20000010857 */
[----:B------:R-:W-:Y:S01]  /*7d40*/  FFMA.FTZ R151, R152, R151, R91 ;  /* 0x0000009798977223 */ /* 0x000fe2000001005b */
[----:B------:R-:W-:-:S03]  /*7d50*/  FMUL.FTZ R91, R49, R50 ;  /* 0x00000032315b7220 */ /* 0x000fc60000410000 */
[----:B------:R-:W-:Y:S01]  /*7d60*/  F2FP.BF16.F32.PACK_AB R87, R87, R51 ;  /* 0x000000335757723e */ /* 0x000fe200000010ff */
[----:B------:R-:W-:Y:S01]  /*7d70*/  IMAD.U32 R51, R84, 0x10000, RZ ;  /* 0x0001000054337824 */ /* 0x000fe200078e00ff */
[----:B------:R-:W-:Y:S01]  /*7d80*/  F2FP.BF16.F32.PACK_AB R151, R151, R89 ;  /* 0x000000599797723e */ /* 0x000fe200000010ff */
[C---:B------:R-:W-:Y:S01]  /*7d90*/  IMAD.U32 R89, R40.reuse, 0x10000, RZ ;  /* 0x0001000028597824 */ /* 0x040fe200078e00ff */
[----:B------:R-:W-:-:S03]  /*7da0*/  LOP3.LUT R40, R40, 0xffff0000, RZ, 0xc0, !PT ;  /* 0xffff000028287812 */ /* 0x000fc600078ec0ff */
[-C--:B------:R-:W-:Y:S01]  /*7db0*/  FMUL.FTZ R49, R49, R89.reuse ;  /* 0x0000005931317220 */ /* 0x080fe20000410000 */
[C---:B------:R-:W-:Y:S01]  /*7dc0*/  FFMA.FTZ R91, R51.reuse, R89, -R91 ;  /* 0x00000059335b7223 */ /* 0x040fe2000001085b */
[----:B------:R-:W-:Y:S02]  /*7dd0*/  IMAD.U32 R89, R90, 0x10000, RZ ;  /* 0x000100005a597824 */ /* 0x000fe400078e00ff */
[----:B------:R-:W-:Y:S01]  /*7de0*/  FFMA.FTZ R49, R51, R50, R49 ;  /* 0x0000003233317223 */ /* 0x000fe20000010031 */
[----:B------:R-:W-:Y:S02]  /*7df0*/  LOP3.LUT R50, R88, 0xffff0000, RZ, 0xc0, !PT ;  /* 0xffff000058327812 */ /* 0x000fe400078ec0ff */
[----:B------:R-:W-:-:S03]  /*7e00*/  LOP3.LUT R51, R84, 0xffff0000, RZ, 0xc0, !PT ;  /* 0xffff000054337812 */ /* 0x000fc600078ec0ff */
[C---:B------:R-:W-:Y:S01]  /*7e10*/  FMUL.FTZ R84, R50.reuse, R41 ;  /* 0x0000002932547220 */ /* 0x040fe20000410000 */
[----:B------:R-:W-:-:S03]  /*7e20*/  FMUL.FTZ R50, R50, R40 ;  /* 0x0000002832327220 */ /* 0x000fc60000410000 */
[C---:B------:R-:W-:Y:S01]  /*7e30*/  FFMA.FTZ R40, R51.reuse, R40, -R84 ;  /* 0x0000002833287223 */ /* 0x040fe20000010854 */
[----:B------:R-:W-:Y:S01]  /*7e40*/  FFMA.FTZ R41, R51, R41, R50 ;  /* 0x0000002933297223 */ /* 0x000fe20000010032 */
[C---:B------:R-:W-:Y:S01]  /*7e50*/  IMAD.U32 R51, R42.reuse, 0x10000, RZ ;  /* 0x000100002a337824 */ /* 0x040fe200078e00ff */
[----:B------:R-:W-:Y:S01]  /*7e60*/  LOP3.LUT R42, R42, 0xffff0000, RZ, 0xc0, !PT ;  /* 0xffff00002a2a7812 */ /* 0x000fe200078ec0ff */
[C---:B------:R-:W-:Y:S01]  /*7e70*/  IMAD.U32 R84, R43.reuse, 0x10000, RZ ;  /* 0x000100002b547824 */ /* 0x040fe200078e00ff */
[----:B------:R-:W-:Y:S01]  /*7e80*/  LOP3.LUT R43, R43, 0xffff0000, RZ, 0xc0, !PT ;  /* 0xffff00002b2b7812 */ /* 0x000fe200078ec0ff */
[C---:B------:R-:W-:Y:S01]  /*7e90*/  FMUL.FTZ R88, R89.reuse, R51 ;  /* 0x0000003359587220 */ /* 0x040fe20000410000 */
[----:B------:R-:W-:Y:S02]  /*7ea0*/  IMAD.U32 R50, R86, 0x10000, RZ ;  /* 0x0001000056327824 */ /* 0x000fe400078e00ff */
[----:B------:R-:W-:Y:S01]  /*7eb0*/  FMUL.FTZ R89, R89, R84 ;  /* 0x0000005459597220 */ /* 0x000fe20000410000 */
[----:B------:R-:W-:Y:S01]  /*7ec0*/  F2FP.BF16.F32.PACK_AB R40, R40, R91 ;  /* 0x0000005b2828723e */ /* 0x000fe200000010ff */
[----:B------:R-:W-:-:S02]  /*7ed0*/  IMAD.MOV.U32 R91, RZ, RZ, R151 ;  /* 0x000000ffff5b7224 */ /* 0x000fc400078e0097 */
[C---:B------:R-:W-:Y:S01]  /*7ee0*/  FFMA.FTZ R88, R50.reuse, R84, -R88 ;  /* 0x0000005432587223 */ /* 0x040fe20000010858 */
[----:B------:R-:W-:Y:S01]  /*7ef0*/  FFMA.FTZ R89, R50, R51, R89 ;  /* 0x0000003332597223 */ /* 0x000fe20000010059 */
[----:B------:R-:W-:Y:S02]  /*7f00*/  LOP3.LUT R50, R90, 0xffff0000, RZ, 0xc0, !PT ;  /* 0xffff00005a327812 */ /* 0x000fe400078ec0ff */
[----:B------:R-:W-:Y:S02]  /*7f10*/  LOP3.LUT R51, R86, 0xffff0000, RZ, 0xc0, !PT ;  /* 0xffff000056337812 */ /* 0x000fe400078ec0ff */
[----:B------:R-:W-:Y:S01]  /*7f20*/  F2FP.BF16.F32.PACK_AB R41, R41, R49 ;  /* 0x000000312929723e */ /* 0x000fe200000010ff */
[C---:B------:R-:W-:Y:S01]  /*7f30*/  FMUL.FTZ R84, R50.reuse, R42 ;  /* 0x0000002a32547220 */ /* 0x040fe20000410000 */
[----:B------:R-:W-:-:S03]  /*7f40*/  FMUL.FTZ R50, R50, R43 ;  /* 0x0000002b32327220 */ /* 0x000fc60000410000 */
[C---:B------:R-:W-:Y:S01]  /*7f50*/  FFMA.FTZ R84, R51.reuse, R43, -R84 ;  /* 0x0000002b33547223 */ /* 0x040fe20000010854 */
[----:B------:R-:W-:-:S04]  /*7f60*/  FFMA.FTZ R50, R51, R42, R50 ;  /* 0x0000002a33327223 */ /* 0x000fc80000010032 */
[----:B------:R-:W-:Y:S01]  /*7f70*/  F2FP.BF16.F32.PACK_AB R86, R84, R88 ;  /* 0x000000585456723e */ /* 0x000fe200000010ff */
[----:B------:R-:W-:Y:S01]  /*7f80*/  IMAD.MOV.U32 R84, RZ, RZ, R40 ;  /* 0x000000ffff547224 */ /* 0x000fe200078e0028 */
[----:B------:R-:W-:Y:S01]  /*7f90*/  F2FP.BF16.F32.PACK_AB R50, R50, R89 ;  /* 0x000000593232723e */ /* 0x000fe200000010ff */
[----:B------:R-:W-:Y:S02]  /*7fa0*/  IMAD.MOV.U32 R88, RZ, RZ, R41 ;  /* 0x000000ffff587224 */ /* 0x000fe400078e0029 */
[----:B------:R-:W-:Y:S02]  /*7fb0*/  IMAD.MOV.U32 R89, RZ, RZ, R48 ;  /* 0x000000ffff597224 */ /* 0x000fe400078e0030 */
[----:B------:R-:W-:-:S07]  /*7fc0*/  IMAD.MOV.U32 R90, RZ, RZ, R50 ;  /* 0x000000ffff5a7224 */ /* 0x000fce00078e0032 */
.L_x_528:
[----:B------:R-:W-:Y:S05]  /*7fd0*/  BSYNC B3 ;  /* 0x0000000000037941 */ /* 0x000fea0003800000 */
.L_x_527:
[----:B------:R-:W-:Y:S01]  /*7fe0*/  ISETP.GE.AND P4, PT, R149, R143, PT ;  /* 0x0000008f9500720c */ /* 0x000fe20003f86270 */
[----:B------:R-:W-:-:S12]  /*7ff0*/  ULDC.64 UR4, c[0x0][0x208] ;  /* 0x0000820000047ab9 */ /* 0x000fd80000000a00 */
[--C-:B------:R-:W-:Y:S02]  /*8000*/  @!P4 SHF.R.S32.HI R43, RZ, 0x1f, R149.reuse ;  /* 0x0000001fff2bc819 */ /* 0x100fe40000011495 */
[----:B------:R-:W-:-:S04]  /*8010*/  @!P4 IADD3 R149, P5, P6, R96, R134, R149 ;  /* 0x000000866095c210 */ /* 0x000fc80007ebe095 */
[----:B------:R-:W-:Y:S02]  /*8020*/  @!P4 IADD3.X R43, R93, R148, R43, P5, P6 ;  /* 0x000000945d2bc210 */ /* 0x000fe40002fec42b */
[----:B------:R-:W-:-:S04]  /*8030*/  IADD3 R41, P5, P6, R96, R134, R14 ;  /* 0x0000008660297210 */ /* 0x000fc80007ebe00e */
[----:B------:R-:W-:Y:S02]  /*8040*/  IADD3.X R42, R93, R148, R8, P5, P6 ;  /* 0x000000945d2a7210 */ /* 0x000fe40002fec408 */
[----:B------:R-:W-:-:S04]  /*8050*/  LEA R40, P5, R41, R116, 0x1 ;  /* 0x0000007429287211 */ /* 0x000fc800078a08ff */
[----:B------:R-:W-:Y:S02]  /*8060*/  LEA.HI.X R41, R41, R117, R42, 0x1, P5 ;  /* 0x0000007529297211 */ /* 0x000fe400028f0c2a */
[----:B------:R-:W-:-:S03]  /*8070*/  @!P4 LEA R42, P5, R149, R116, 0x1 ;  /* 0x00000074952ac211 */ /* 0x000fc600078a08ff */
[----:B-1----:R1:W-:Y:S01]  /*8080*/  STG.E.128 desc[UR4][R40.64], R84 ;  /* 0x0000005428007986 */ /* 0x0023e2000c101d04 */
[----:B------:R-:W-:-:S05]  /*8090*/  @!P4 LEA.HI.X R43, R149, R117, R43, 0x1, P5 ;  /* 0x00000075952bc211 */ /* 0x000fca00028f0c2b */
[----:B0-----:R1:W-:Y:S04]  /*80a0*/  @!P4 STG.E.128 desc[UR4][R42.64], R88 ;  /* 0x000000582a00c986 */ /* 0x0013e8000c101d04 */
.L_x_526:
[----:B------:R-:W-:Y:S05]  /*80b0*/  BSYNC B2 ;  /* 0x0000000000027941 */ /* 0x000fea0003800000 */
.L_x_525:
[----:B------:R-:W-:-:S13]  /*80c0*/  ISETP.NE.AND P4, PT, R11, RZ, PT ;  /* 0x000000ff0b00720c */ /* 0x000fda0003f85270 */
[----:B------:R-:W-:Y:S05]  /*80d0*/  @!P4 BRA `(.L_x_524) ;  /* 0x000000080004c947 */ /* 0x000fea0003800000 */
[----:B-1----:R-:W-:Y:S01]  /*80e0*/  SEL R40, R118, R145, !P1 ;  /* 0x0000009176287207 */ /* 0x002fe20004800000 */
        /* <DEDUP_REMOVED lines=22> */
[----:B------:R-:W-:Y:S01]  /*8250*/  SHF.R.U64 R38, R38, 0x10, R39 ;  /* 0x0000001026267819 */ /* 0x000fe20000001227 */
[----:B0-----:R-:W-:Y:S01]  /*8260*/  IMAD.U32 R89, R49, 0x10000, RZ ;  /* 0x0001000031597824 */ /* 0x001fe200078e00ff */
[--C-:B------:R-:W-:Y:S01]  /*8270*/  SHF.R.U32.HI R85, RZ, 0x10, R45.reuse ;  /* 0x00000010ff557819 */ /* 0x100fe2000001162d */
[----:B-1----:R-:W-:Y:S01]  /*8280*/  IMAD.U32 R87, R41, 0x10000, RZ ;  /* 0x0001000029577824 */ /* 0x002fe200078e00ff */
[----:B------:R-:W-:Y:S02]  /*8290*/  SHF.R.U64 R44, R44, 0x10, R45 ;  /* 0x000000102c2c7819 */ /* 0x000fe4000000122d */
[----:B------:R-:W-:Y:S02]  /*82a0*/  SHF.R.U64 R45, R46, 0x10, R47 ;  /* 0x000000102e2d7819 */ /* 0x000fe4000000122f */
[----:B------:R-:W-:Y:S02]  /*82b0*/  SHF.R.U64 R36, R36, 0x10, R37 ;  /* 0x0000001024247819 */ /* 0x000fe40000001225 */
[----:B------:R-:W-:-:S02]  /*82c0*/  PRMT R46, R174, 0x5432, R38 ;  /* 0x00005432ae2e7816 */ /* 0x000fc40000000026 */
[----:B------:R-:W-:Y:S02]  /*82d0*/  SHF.R.U32.HI R37, RZ, 0x10, R37 ;  /* 0x00000010ff257819 */ /* 0x000fe40000011625 */
[----:B------:R-:W-:Y:S02]  /*82e0*/  PRMT R38, R173, 0x5410, R85 ;  /* 0x00005410ad267816 */ /* 0x000fe40000000055 */
[----:B------:R-:W-:Y:S02]  /*82f0*/  PRMT R37, R175, 0x5410, R37 ;  /* 0x00005410af257816 */ /* 0x000fe40000000025 */
[----:B------:R-:W-:Y:S01]  /*8300*/  SHF.R.U32.HI R47, RZ, 0x10, R47 ;  /* 0x00000010ff2f7819 */ /* 0x000fe2000001162f */
[C---:B------:R-:W-:Y:S01]  /*8310*/  IMAD.U32 R88, R38.reuse, 0x10000, RZ ;  /* 0x0001000026587824 */ /* 0x040fe200078e00ff */
[----:B------:R-:W-:Y:S01]  /*8320*/  LOP3.LUT R38, R38, 0xffff0000, RZ, 0xc0, !PT ;  /* 0xffff000026267812 */ /* 0x000fe200078ec0ff */
[----:B------:R-:W-:Y:S01]  /*8330*/  IMAD.U32 R85, R37, 0x10000, RZ ;  /* 0x0001000025557824 */ /* 0x000fe200078e00ff */
[----:B------:R-:W-:Y:S01]  /*8340*/  LOP3.LUT R49, R49, 0xffff0000, RZ, 0xc0, !PT ;  /* 0xffff000031317812 */ /* 0x000fe200078ec0ff */
[----:B------:R-:W-:Y:S01]  /*8350*/  FMUL.FTZ R86, R89, R88 ;  /* 0x0000005859567220 */ /* 0x000fe20000410000 */
[----:B------:R-:W-:-:S02]  /*8360*/  SHF.R.U32.HI R39, RZ, 0x10, R39 ;  /* 0x00000010ff277819 */ /* 0x000fc40000011627 */
[----:B------:R-:W-:Y:S01]  /*8370*/  PRMT R47, R172, 0x5410, R47 ;  /* 0x00005410ac2f7816 */ /* 0x000fe2000000002f */
[-C--:B------:R-:W-:Y:S01]  /*8380*/  FFMA.FTZ R86, R87, R85.reuse, -R86 ;  /* 0x0000005557567223 */ /* 0x080fe20000010856 */
[----:B------:R-:W-:Y:S01]  /*8390*/  FMUL.FTZ R85, R89, R85 ;  /* 0x0000005559557220 */ /* 0x000fe20000410000 */
[----:B------:R-:W-:Y:S01]  /*83a0*/  LOP3.LUT R41, R41, 0xffff0000, RZ, 0xc0, !PT ;  /* 0xffff000029297812 */ /* 0x000fe200078ec0ff */
[----:B------:R-:W-:Y:S01]  /*83b0*/  IMAD.U32 R89, R51, 0x10000, RZ ;  /* 0x0001000033597824 */ /* 0x000fe200078e00ff */
[----:B------:R-:W-:Y:S01]  /*83c0*/  PRMT R39, R174, 0x5410, R39 ;  /* 0x00005410ae277816 */ /* 0x000fe20000000027 */
[----:B------:R-:W-:Y:S01]  /*83d0*/  FFMA.FTZ R85, R87, R88, R85 ;  /* 0x0000005857557223 */ /* 0x000fe20000010055 */
[----:B------:R-:W-:Y:S01]  /*83e0*/  LOP3.LUT R87, R37, 0xffff0000, RZ, 0xc0, !PT ;  /* 0xffff000025577812 */ /* 0x000fe200078ec0ff */
[----:B------:R-:W-:Y:S01]  /*83f0*/  FMUL.FTZ R37, R49, R38 ;  /* 0x0000002631257220 */ /* 0x000fe20000410000 */
[C---:B------:R-:W-:Y:S01]  /*8400*/  IMAD.U32 R88, R47.reuse, 0x10000, RZ ;  /* 0x000100002f587824 */ /* 0x040fe200078e00ff */
[----:B------:R-:W-:-:S02]  /*8410*/  LOP3.LUT R47, R47, 0xffff0000, RZ, 0xc0, !PT ;  /* 0xffff00002f2f7812 */ /* 0x000fc400078ec0ff */
[-C--:B------:R-:W-:Y:S01]  /*8420*/  FMUL.FTZ R49, R49, R87.reuse ;  /* 0x0000005731317220 */ /* 0x080fe20000410000 */
[----:B------:R-:W-:Y:S01]  /*8430*/  FFMA.FTZ R37, R41, R87, -R37 ;  /* 0x0000005729257223 */ /* 0x000fe20000010825 */
[----:B------:R-:W-:Y:S01]  /*8440*/  IMAD.U32 R87, R43, 0x10000, RZ ;  /* 0x000100002b577824 */ /* 0x000fe200078e00ff */
[----:B------:R-:W-:Y:S01]  /*8450*/  LOP3.LUT R51, R51, 0xffff0000, RZ, 0xc0, !PT ;  /* 0xffff000033337812 */ /* 0x000fe200078ec0ff */
[----:B------:R-:W-:Y:S01]  /*8460*/  FFMA.FTZ R38, R41, R38, R49 ;  /* 0x0000002629267223 */ /* 0x000fe20000010031 */
[----:B------:R-:W-:Y:S02]  /*8470*/  IMAD.U32 R49, R39, 0x10000, RZ ;  /* 0x0001000027317824 */ /* 0x000fe400078e00ff */
[----:B------:R-:W-:Y:S01]  /*8480*/  FMUL.FTZ R41, R89, R88 ;  /* 0x0000005859297220 */ /* 0x000fe20000410000 */
[----:B------:R-:W-:Y:S02]  /*8490*/  PRMT R44, R173, 0x5432, R44 ;  /* 0x00005432ad2c7816 */ /* 0x000fe4000000002c */
[----:B------:R-:W-:Y:S01]  /*84a0*/  PRMT R36, R175, 0x5432, R36 ;  /* 0x00005432af247816 */ /* 0x000fe20000000024 */
[-C--:B------:R-:W-:Y:S01]  /*84b0*/  FFMA.FTZ R41, R87, R49.reuse, -R41 ;  /* 0x0000003157297223 */ /* 0x080fe20000010829 */
[----:B------:R-:W-:Y:S01]  /*84c0*/  FMUL.FTZ R49, R89, R49 ;  /* 0x0000003159317220 */ /* 0x000fe20000410000 */
[----:B------:R-:W-:-:S02]  /*84d0*/  F2FP.BF16.F32.PACK_AB R38, R38, R85 ;  /* 0x000000552626723e */ /* 0x000fc400000010ff */
[----:B------:R-:W-:Y:S01]  /*84e0*/  PRMT R45, R172, 0x5432, R45 ;  /* 0x00005432ac2d7816 */ /* 0x000fe2000000002d */
[----:B------:R-:W-:Y:S01]  /*84f0*/  FFMA.FTZ R49, R87, R88, R49 ;  /* 0x0000005857317223 */ /* 0x000fe20000010031 */
[----:B------:R-:W-:Y:S02]  /*8500*/  LOP3.LUT R87, R39, 0xffff0000, RZ, 0xc0, !PT ;  /* 0xffff000027577812 */ /* 0x000fe400078ec0ff */
[----:B------:R-:W-:Y:S01]  /*8510*/  LOP3.LUT R39, R43, 0xffff0000, RZ, 0xc0, !PT ;  /* 0xffff00002b277812 */ /* 0x000fe200078ec0ff */
[----:B------:R-:W-:Y:S01]  /*8520*/  FMUL.FTZ R43, R51, R47 ;  /* 0x0000002f332b7220 */ /* 0x000fe20000410000 */
[----:B------:R-:W-:Y:S01]  /*8530*/  F2FP.BF16.F32.PACK_AB R37, R37, R86 ;  /* 0x000000562525723e */ /* 0x000fe200000010ff */
[-C--:B------:R-:W-:Y:S02]  /*8540*/  FMUL.FTZ R51, R51, R87.reuse ;  /* 0x0000005733337220 */ /* 0x080fe40000410000 */
[C---:B------:R-:W-:Y:S02]  /*8550*/  FFMA.FTZ R43, R39.reuse, R87, -R43 ;  /* 0x00000057272b7223 */ /* 0x040fe4000001082b */
[----:B------:R-:W-:Y:S01]  /*8560*/  FFMA.FTZ R51, R39, R47, R51 ;  /* 0x0000002f27337223 */ /* 0x000fe20000010033 */
[----:B------:R-:W-:-:S02]  /*8570*/  IMAD.U32 R47, R48, 0x10000, RZ ;  /* 0x00010000302f7824 */ /* 0x000fc400078e00ff */
[----:B------:R-:W-:Y:S01]  /*8580*/  F2FP.BF16.F32.PACK_AB R43, R43, R41 ;  /* 0x000000292b2b723e */ /* 0x000fe200000010ff */
[----:B------:R-:W-:Y:S01]  /*8590*/  IMAD.U32 R41, R44, 0x10000, RZ ;  /* 0x000100002c297824 */ /* 0x000fe200078e00ff */
[----:B------:R-:W-:Y:S01]  /*85a0*/  F2FP.BF16.F32.PACK_AB R51, R51, R49 ;  /* 0x000000313333723e */ /* 0x000fe200000010ff */
[----:B------:R-:W-:Y:S01]  /*85b0*/  IMAD.U32 R49, R36, 0x10000, RZ ;  /* 0x0001000024317824 */ /* 0x000fe200078e00ff */
[----:B------:R-:W-:Y:S01]  /*85c0*/  LOP3.LUT R44, R44, 0xffff0000, RZ, 0xc0, !PT ;  /* 0xffff00002c2c7812 */ /* 0x000fe200078ec0ff */
[C---:B------:R-:W-:Y:S01]  /*85d0*/  FMUL.FTZ R85, R47.reuse, R41 ;  /* 0x000000292f557220 */ /* 0x040fe20000410000 */
[----:B------:R-:W-:Y:S02]  /*85e0*/  IMAD.U32 R39, R40, 0x10000, RZ ;  /* 0x0001000028277824 */ /* 0x000fe400078e00ff */
[-C--:B------:R-:W-:Y:S01]  /*85f0*/  FMUL.FTZ R47, R47, R49.reuse ;  /* 0x000000312f2f7220 */ /* 0x080fe20000410000 */
[----:B------:R-:W-:Y:S01]  /*8600*/  LOP3.LUT R36, R36, 0xffff0000, RZ, 0xc0, !PT ;  /* 0xffff000024247812 */ /* 0x000fe200078ec0ff */
[----:B------:R-:W-:-:S02]  /*8610*/  FFMA.FTZ R85, R39, R49, -R85 ;  /* 0x0000003127557223 */ /* 0x000fc40000010855 */
[----:B------:R-:W-:Y:S01]  /*8620*/  FFMA.FTZ R47, R39, R41, R47 ;  /* 0x00000029272f7223 */ /* 0x000fe2000001002f */
[----:B------:R-:W-:Y:S01]  /*8630*/  LOP3.LUT R39, R48, 0xffff0000, RZ, 0xc0, !PT ;  /* 0xffff000030277812 */ /* 0x000fe200078ec0ff */
[----:B------:R-:W-:Y:S01]  /*8640*/  IMAD.U32 R49, R50, 0x10000, RZ ;  /* 0x0001000032317824 */ /* 0x000fe200078e00ff */
        /* <DEDUP_REMOVED lines=11> */
[-C--:B------:R-:W-:Y:S01]  /*8700*/  FMUL.FTZ R49, R49, R44.reuse ;  /* 0x0000002c31317220 */ /* 0x080fe20000410000 */
[----:B------:R-:W-:Y:S01]  /*8710*/  F2FP.BF16.F32.PACK_AB R36, R36, R85 ;  /* 0x000000552424723e */ /* 0x000fe200000010ff */
[----:B------:R-:W-:-:S02]  /*8720*/  FFMA.FTZ R48, R40, R44, -R48 ;  /* 0x0000002c28307223 */ /* 0x000fc40000010830 */
[----:B------:R-:W-:Y:S01]  /*8730*/  FFMA.FTZ R49, R40, R41, R49 ;  /* 0x0000002928317223 */ /* 0x000fe20000010031 */
[----:B------:R-:W-:Y:S02]  /*8740*/  LOP3.LUT R40, R50, 0xffff0000, RZ, 0xc0, !PT ;  /* 0xffff000032287812 */ /* 0x000fe400078ec0ff */
[----:B------:R-:W-:Y:S02]  /*8750*/  LOP3.LUT R41, R42, 0xffff0000, RZ, 0xc0, !PT ;  /* 0xffff00002a297812 */ /* 0x000fe400078ec0ff */
[----:B------:R-:W-:Y:S01]  /*8760*/  F2FP.BF16.F32.PACK_AB R39, R39, R47 ;  /* 0x0000002f2727723e */ /* 0x000fe200000010ff */
[C---:B------:R-:W-:Y:S01]  /*8770*/  FMUL.FTZ R42, R40.reuse, R45 ;  /* 0x0000002d282a7220 */ /* 0x040fe20000410000 */
[----:B------:R-:W-:-:S03]  /*8780*/  FMUL.FTZ R40, R40, R46 ;  /* 0x0000002e28287220 */ /* 0x000fc60000410000 */
[C---:B------:R-:W-:Y:S01]  /*8790*/  FFMA.FTZ R42, R41.reuse, R46, -R42 ;  /* 0x0000002e292a7223 */ /* 0x040fe2000001082a */
[----:B------:R-:W-:Y:S01]  /*87a0*/  FFMA.FTZ R40, R41, R45, R40 ;  /* 0x0000002d29287223 */ /* 0x000fe20000010028 */
[----:B------:R-:W-:-:S03]  /*87b0*/  IMAD.MOV.U32 R41, RZ, RZ, R37 ;  /* 0x000000ffff297224 */ /* 0x000fc600078e0025 */
[----:B------:R-:W-:Y:S01]  /*87c0*/  F2FP.BF16.F32.PACK_AB R42, R42, R48 ;  /* 0x000000302a2a723e */ /* 0x000fe200000010ff */
[----:B------:R-:W-:Y:S01]  /*87d0*/  IMAD.MOV.U32 R48, RZ, RZ, R39 ;  /* 0x000000ffff307224 */ /* 0x000fe200078e0027 */
[----:B------:R-:W-:Y:S01]  /*87e0*/  F2FP.BF16.F32.PACK_AB R50, R40, R49 ;  /* 0x000000312832723e */ /* 0x000fe200000010ff */
[----:B------:R-:W-:Y:S02]  /*87f0*/  IMAD.MOV.U32 R40, RZ, RZ, R36 ;  /* 0x000000ffff287224 */ /* 0x000fe400078e0024 */
[----:B------:R-:W-:-:S07]  /*8800*/  IMAD.MOV.U32 R49, RZ, RZ, R38 ;  /* 0x000000ffff317224 */ /* 0x000fce00078e0026 */
.L_x_530:
[----:B------:R-:W-:Y:S05]  /*8810*/  BSYNC B2 ;  /* 0x0000000000027941 */ /* 0x000fea0003800000 */
.L_x_529:
        /* <DEDUP_REMOVED lines=13> */
.L_x_524:
[----:B------:R-:W-:Y:S05]  /*88f0*/  BSYNC B1 ;  /* 0x0000000000017941 */ /* 0x000fea0003800000 */
.L_x_523:
[----:B----4-:R-:W4:Y:S01]  /*8900*/  LDL R36, [R1+0x10] ;  /* 0x0000100001247983 */ /* 0x010f220000100800 */
[----:B------:R-:W-:Y:S01]  /*8910*/  BSSY B1, `(.L_x_531) ;  /* 0x000010e000017945 */ /* 0x000fe20003800000 */
[----:B----4-:R-:W-:-:S13]  /*8920*/  LOP3.LUT P4, RZ, R36, 0x1, RZ, 0xc0, !PT ;  /* 0x0000000124ff7812 */ /* 0x010fda000788c0ff */
[----:B------:R-:W-:Y:S05]  /*8930*/  @P4 BRA `(.L_x_532) ;  /* 0x00000010002c4947 */ /* 0x000fea0003800000 */
[----:B------:R-:W-:Y:S01]  /*8940*/  ISETP.NE.AND P4, PT, R27, RZ, PT ;  /* 0x000000ff1b00720c */ /* 0x000fe20003f85270 */
[----:B------:R-:W-:Y:S01]  /*8950*/  VIADD R36, R213, 0x20 ;  /* 0x00000020d5247836 */ /* 0x000fe20000000000 */
[----:B------:R-:W-:Y:S01]  /*8960*/  BSSY B2, `(.L_x_533) ;  /* 0x0000086000027945 */ /* 0x000fe20003800000 */
[-C--:B---3--:R-:W-:Y:S02]  /*8970*/  IMAD R50, R142, R124.reuse, RZ ;  /* 0x0000007c8e327224 */ /* 0x088fe400078e02ff */
[----:B------:R-:W-:-:S04]  /*8980*/  IMAD.WIDE.U32 R44, R36, R124, R122 ;  /* 0x0000007c242c7225 */ /* 0x000fc800078e007a */
[----:B------:R-:W-:-:S04]  /*8990*/  IMAD R50, R36, R125, R50 ;  /* 0x0000007d24327224 */ /* 0x000fc800078e0232 */
[----:B------:R-:W-:Y:S01]  /*89a0*/  IMAD.IADD R50, R45, 0x1, R50 ;  /* 0x000000012d327824 */ /* 0x000fe200078e0232 */
[----:B------:R-:W-:Y:S06]  /*89b0*/  @!P4 BRA `(.L_x_534) ;  /* 0x000000080000c947 */ /* 0x000fec0003800000 */
[----:B------:R-:W-:Y:S01]  /*89c0*/  SEL R36, R118, R145, !P0 ;  /* 0x0000009176247207 */ /* 0x000fe20004000000 */
[----:B------:R-:W-:Y:S01]  /*89d0*/  BSSY B3, `(.L_x_535) ;  /* 0x0000071000037945 */ /* 0x000fe20003800000 */
[----:B------:R-:W-:Y:S02]  /*89e0*/  SHF.R.U32.HI R38, RZ, 0x3, R223 ;  /* 0x00000003ff267819 */ /* 0x000fe400000116df */
[----:B------:R-:W-:Y:S02]  /*89f0*/  SHF.R.S32.HI R37, RZ, 0x1f, R36 ;  /* 0x0000001fff257819 */ /* 0x000fe40000011424 */
[----:B------:R-:W-:Y:S02]  /*8a00*/  ISETP.GE.AND P4, PT, R16, R115, PT ;  /* 0x000000731000720c */ /* 0x000fe40003f86270 */
[----:B------:R-:W-:-:S04]  /*8a10*/  LEA.HI R37, R37, R36, RZ, 0x4 ;  /* 0x0000002425257211 */ /* 0x000fc800078f20ff */
[----:B------:R-:W-:-:S04]  /*8a20*/  LEA.HI.SX32 R46, R37, R15, 0x1c ;  /* 0x0000000f252e7211 */ /* 0x000fc800078fe2ff */
[----:B------:R-:W-:-:S04]  /*8a30*/  SHF.R.S32.HI R37, RZ, 0x1f, R46 ;  /* 0x0000001fff257819 */ /* 0x000fc8000001142e */
[----:B------:R-:W-:Y:S01]  /*8a40*/  LEA.HI R37, R37, R46, RZ, 0x3 ;  /* 0x0000002e25257211 */ /* 0x000fe200078f18ff */
[----:B------:R-:W-:-:S03]  /*8a50*/  IMAD.SHL.U32 R46, R46, 0x8, RZ ;  /* 0x000000082e2e7824 */ /* 0x000fc600078e00ff */
[----:B------:R-:W-:Y:S02]  /*8a60*/  SHF.R.S32.HI R37, RZ, 0x3, R37 ;  /* 0x00000003ff257819 */ /* 0x000fe40000011425 */
[----:B------:R-:W-:-:S03]  /*8a70*/  LOP3.LUT R36, R223, 0x38, R46, 0xf8, !PT ;  /* 0x00000038df247812 */ /* 0x000fc600078ef82e */
[----:B------:R-:W-:Y:S01]  /*8a80*/  IMAD R37, R37, 0x1400, R227 ;  /* 0x0000140025257824 */ /* 0x000fe200078e02e3 */
[----:B------:R-:W-:-:S05]  /*8a90*/  LOP3.LUT R36, R36, R38, RZ, 0x3c, !PT ;  /* 0x0000002624247212 */ /* 0x000fca00078e3cff */
[----:B------:R-:W-:-:S04]  /*8aa0*/  IMAD.IADD R36, R37, 0x1, R36 ;  /* 0x0000000125247824 */ /* 0x000fc800078e0224 */
[C---:B-1----:R-:W-:Y:S02]  /*8ab0*/  IMAD R40, R19.reuse, 0x5000, R36 ;  /* 0x0000500013287824 */ /* 0x042fe400078e0224 */
[----:B------:R-:W-:Y:S02]  /*8ac0*/  IMAD R36, R19, 0x5000, R136 ;  /* 0x0000500013247824 */ /* 0x000fe400078e0288 */
[--C-:B------:R-:W-:Y:S02]  /*8ad0*/  IMAD R40, R40, 0x2, R18.reuse ;  /* 0x0000000228287824 */ /* 0x100fe400078e0212 */
[----:B------:R-:W-:-:S04]  /*8ae0*/  IMAD R36, R36, 0x2, R18 ;  /* 0x0000000224247824 */ /* 0x000fc800078e0212 */
[----:B------:R-:W1:Y:S04]  /*8af0*/  LDS.128 R40, [R40+0x24400] ;  /* 0x0244000028287984 */ /* 0x000e680000000c00 */
[----:B------:R-:W3:Y:S01]  /*8b00*/  LDS.128 R36, [R36+0x24400] ;  /* 0x0244000024247984 */ /* 0x000ee20000000c00 */
[----:B------:R-:W-:Y:S05]  /*8b10*/  @P4 BRA `(.L_x_536) ;  /* 0x0000000400704947 */ /* 0x000fea0003800000 */
[--C-:B------:R-:W-:Y:S01]  /*8b20*/  SHF.R.U64 R49, R64, 0x10, R65.reuse ;  /* 0x0000001040317819 */ /* 0x100fe20000001241 */
[----:B01----:R-:W-:Y:S01]  /*8b30*/  IMAD.U32 R84, R41, 0x10000, RZ ;  /* 0x0001000029547824 */ /* 0x003fe200078e00ff */
[----:B------:R-:W-:Y:S01]  /*8b40*/  SHF.R.U32.HI R64, RZ, 0x10, R65 ;  /* 0x00000010ff407819 */ /* 0x000fe20000011641 */
[----:B---3--:R-:W-:Y:S01]  /*8b50*/  IMAD.U32 R65, R37, 0x10000, RZ ;  /* 0x0001000025417824 */ /* 0x008fe200078e00ff */
[--C-:B------:R-:W-:Y:S02]  /*8b60*/  SHF.R.U64 R47, R56, 0x10, R57.reuse ;  /* 0x00000010382f7819 */ /* 0x100fe40000001239 */
[----:B------:R-:W-:Y:S02]  /*8b70*/  SHF.R.U32.HI R56, RZ, 0x10, R57 ;  /* 0x00000010ff387819 */ /* 0x000fe40000011639 */
[----:B------:R-:W-:Y:S02]  /*8b80*/  PRMT R64, R170, 0x5432, R64 ;  /* 0x00005432aa407816 */ /* 0x000fe40000000040 */
[----:B------:R-:W-:-:S02]  /*8b90*/  SHF.R.U64 R51, R66, 0x10, R67 ;  /* 0x0000001042337819 */ /* 0x000fc40000001243 */
[----:B------:R-:W-:Y:S02]  /*8ba0*/  PRMT R56, R168, 0x5432, R56 ;  /* 0x00005432a8387816 */ /* 0x000fe40000000038 */
[----:B------:R-:W-:Y:S01]  /*8bb0*/  SHF.R.U32.HI R66, RZ, 0x10, R67 ;  /* 0x00000010ff427819 */ /* 0x000fe20000011643 */
[----:B------:R-:W-:Y:S01]  /*8bc0*/  IMAD.U32 R67, R64, 0x10000, RZ ;  /* 0x0001000040437824 */ /* 0x000fe200078e00ff */
[--C-:B------:R-:W-:Y:S01]  /*8bd0*/  SHF.R.U64 R48, R58, 0x10, R59.reuse ;  /* 0x000000103a307819 */ /* 0x100fe2000000123b */
[----:B------:R-:W-:Y:S01]  /*8be0*/  IMAD.U32 R57, R56, 0x10000, RZ ;  /* 0x0001000038397824 */ /* 0x000fe200078e00ff */
[----:B------:R-:W-:Y:S01]  /*8bf0*/  SHF.R.U32.HI R58, RZ, 0x10, R59 ;  /* 0x00000010ff3a7819 */ /* 0x000fe2000001163b */
[----:B------:R-:W-:Y:S01]  /*8c00*/  FMUL.FTZ R59, R84, R67 ;  /* 0x00000043543b7220 */ /* 0x000fe20000410000 */
[----:B------:R-:W-:Y:S02]  /*8c10*/  LOP3.LUT R64, R64, 0xffff0000, RZ, 0xc0, !PT ;  /* 0xffff000040407812 */ /* 0x000fe400078ec0ff */
[----:B------:R-:W-:Y:S01]  /*8c20*/  LOP3.LUT R41, R41, 0xffff0000, RZ, 0xc0, !PT ;  /* 0xffff000029297812 */ /* 0x000fe200078ec0ff */
[-C--:B------:R-:W-:Y:S01]  /*8c30*/  FFMA.FTZ R59, R65, R57.reuse, -R59 ;  /* 0x00000039413b7223 */ /* 0x080fe2000001083b */
[----:B------:R-:W-:Y:S01]  /*8c40*/  FMUL.FTZ R57, R84, R57 ;  /* 0x0000003954397220 */ /* 0x000fe20000410000 */
[----:B------:R-:W-:-:S02]  /*8c50*/  LOP3.LUT R56, R56, 0xffff0000, RZ, 0xc0, !PT ;  /* 0xffff000038387812 */ /* 0x000fc400078ec0ff */
[----:B------:R-:W-:Y:S01]  /*8c60*/  PRMT R66, R169, 0x5432, R66 ;  /* 0x00005432a9427816 */ /* 0x000fe20000000042 */
[----:B------:R-:W-:Y:S01]  /*8c70*/  FFMA.FTZ R57, R65, R67, R57 ;  /* 0x0000004341397223 */ /* 0x000fe20000010039 */
[----:B------:R-:W-:Y:S01]  /*8c80*/  LOP3.LUT R65, R37, 0xffff0000, RZ, 0xc0, !PT ;  /* 0xffff000025417812 */ /* 0x000fe200078ec0ff */
[C---:B------:R-:W-:Y:S01]  /*8c90*/  FMUL.FTZ R37, R41.reuse, R64 ;  /* 0x0000004029257220 */ /* 0x040fe20000410000 */
[-C--:B------:R-:W-:Y:S01]  /*8ca0*/  FMUL.FTZ R41, R41, R56.reuse ;  /* 0x0000003829297220 */ /* 0x080fe20000410000 */
[----:B------:R-:W-:Y:S01]  /*8cb0*/  PRMT R58, R167, 0x5432, R58 ;  /* 0x00005432a73a7816 */ /* 0x000fe2000000003a */
[----:B------:R-:W-:Y:S02]  /*8cc0*/  IMAD.U32 R67, R43, 0x10000, RZ ;  /* 0x000100002b437824 */ /* 0x000fe400078e00ff */
[C---:B------:R-:W-:Y:S01]  /*8cd0*/  FFMA.FTZ R37, R65.reuse, R56, -R37 ;  /* 0x0000003841257223 */ /* 0x040fe20000010825 */
[----:B------:R-:W-:Y:S01]  /*8ce0*/  FFMA.FTZ R41, R65, R64, R41 ;  /* 0x0000004041297223 */ /* 0x000fe20000010029 */
[C---:B------:R-:W-:Y:S01]  /*8cf0*/  IMAD.U32 R65, R66.reuse, 0x10000, RZ ;  /* 0x0001000042417824 */ /* 0x040fe200078e00ff */
[----:B------:R-:W-:Y:S01]  /*8d00*/  LOP3.LUT R66, R66, 0xffff0000, RZ, 0xc0, !PT ;  /* 0xffff000042427812 */ /* 0x000fe200078ec0ff */
[----:B------:R-:W-:Y:S01]  /*8d10*/  IMAD.U32 R64, R39, 0x10000, RZ ;  /* 0x0001000027407824 */ /* 0x000fe200078e00ff */
[----:B------:R-:W-:Y:S01]  /*8d20*/  LOP3.LUT R43, R43, 0xffff0000, RZ, 0xc0, !PT ;  /* 0xffff00002b2b7812 */ /* 0x000fe200078ec0ff */
[----:B------:R-:W-:-:S02]  /*8d30*/  IMAD.U32 R56, R58, 0x10000, RZ ;  /* 0x000100003a387824 */ /* 0x000fc400078e00ff */
[-C--:B------:R-:W-:Y:S01]  /*8d40*/  FMUL.FTZ R84, R67, R65.reuse ;  /* 0x0000004143547220 */ /* 0x080fe20000410000 */
[----:B------:R-:W-:Y:S02]  /*8d50*/  LOP3.LUT R58, R58, 0xffff0000, RZ, 0xc0, !PT ;  /* 0xffff00003a3a7812 */ /* 0x000fe400078ec0ff */
[----:B------:R-:W-:Y:S01]  /*8d60*/  LOP3.LUT R39, R39, 0xffff0000, RZ, 0xc0, !PT ;  /* 0xffff000027277812 */ /* 0x000fe200078ec0ff */
[-C--:B------:R-:W-:Y:S01]  /*8d70*/  FFMA.FTZ R84, R64, R56.reuse, -R84 ;  /* 0x0000003840547223 */ /* 0x080fe20000010854 */
[----:B------:R-:W-:Y:S01]  /*8d80*/  FMUL.FTZ R56, R67, R56 ;  /* 0x0000003843387220 */ /* 0x000fe20000410000 */
[----:B------:R-:W-:Y:S02]  /*8d90*/  PRMT R49, R170, 0x5410, R49 ;  /* 0x00005410aa317816 */ /* 0x000fe40000000031 */
[----:B------:R-:W-:Y:S01]  /*8da0*/  PRMT R47, R168, 0x5410, R47 ;  /* 0x00005410a82f7816 */ /* 0x000fe2000000002f */
[----:B------:R-:W-:Y:S01]  /*8db0*/  FFMA.FTZ R64, R64, R65, R56 ;  /* 0x0000004140407223 */ /* 0x000fe20000010038 */
[C---:B------:R-:W-:Y:S01]  /*8dc0*/  FMUL.FTZ R56, R43.reuse, R66 ;  /* 0x000000422b387220 */ /* 0x040fe20000410000 */
[----:B------:R-:W-:Y:S01]  /*8dd0*/  FMUL.FTZ R43, R43, R58 ;  /* 0x0000003a2b2b7220 */ /* 0x000fe20000410000 */
[----:B------:R-:W-:Y:S01]  /*8de0*/  F2FP.BF16.F32.PACK_AB R41, R41, R57 ;  /* 0x000000392929723e */ /* 0x000fe200000010ff */
[----:B------:R-:W-:-:S02]  /*8df0*/  IMAD.U32 R57, R49, 0x10000, RZ ;  /* 0x0001000031397824 */ /* 0x000fc400078e00ff */
[C---:B------:R-:W-:Y:S01]  /*8e00*/  FFMA.FTZ R56, R39.reuse, R58, -R56 ;  /* 0x0000003a27387223 */ /* 0x040fe20000010838 */
[----:B------:R-:W-:Y:S01]  /*8e10*/  FFMA.FTZ R43, R39, R66, R43 ;  /* 0x00000042272b7223 */ /* 0x000fe2000001002b */
[----:B------:R-:W-:Y:S01]  /*8e20*/  F2FP.BF16.F32.PACK_AB R37, R37, R59 ;  /* 0x0000003b2525723e */ /* 0x000fe200000010ff */
[----:B------:R-:W-:Y:S01]  /*8e30*/  IMAD.U32 R58, R40, 0x10000, RZ ;  /* 0x00010000283a7824 */ /* 0x000fe200078e00ff */
[----:B------:R-:W-:Y:S01]  /*8e40*/  LOP3.LUT R49, R49, 0xffff0000, RZ, 0xc0, !PT ;  /* 0xffff000031317812 */ /* 0x000fe200078ec0ff */
[----:B------:R-:W-:Y:S01]  /*8e50*/  IMAD.U32 R59, R47, 0x10000, RZ ;  /* 0x000100002f3b7824 */ /* 0x000fe200078e00ff */
[----:B------:R-:W-:Y:S01]  /*8e60*/  F2FP.BF16.F32.PACK_AB R43, R43, R64 ;  /* 0x000000402b2b723e */ /* 0x000fe200000010ff */
[----:B------:R-:W-:Y:S01]  /*8e70*/  FMUL.FTZ R64, R58, R57 ;  /* 0x000000393a407220 */ /* 0x000fe20000410000 */
[----:B------:R-:W-:Y:S02]  /*8e80*/  IMAD.U32 R39, R36, 0x10000, RZ ;  /* 0x0001000024277824 */ /* 0x000fe400078e00ff */
[-C--:B------:R-:W-:Y:S01]  /*8e90*/  FMUL.FTZ R58, R58, R59.reuse ;  /* 0x0000003b3a3a7220 */ /* 0x080fe20000410000 */
[----:B------:R-:W-:Y:S01]  /*8ea0*/  LOP3.LUT R47, R47, 0xffff0000, RZ, 0xc0, !PT ;  /* 0xffff00002f2f7812 */ /* 0x000fe200078ec0ff */
[----:B------:R-:W-:-:S02]  /*8eb0*/  FFMA.FTZ R64, R39, R59, -R64 ;  /* 0x0000003b27407223 */ /* 0x000fc40000010840 */
[----:B------:R-:W-:Y:S01]  /*8ec0*/  FFMA.FTZ R58, R39, R57, R58 ;  /* 0x00000039273a7223 */ /* 0x000fe2000001003a */
[----:B------:R-:W-:Y:S01]  /*8ed0*/  LOP3.LUT R39, R40, 0xffff0000, RZ, 0xc0, !PT ;  /* 0xffff000028277812 */ /* 0x000fe200078ec0ff */
[----:B------:R-:W-:Y:S01]  /*8ee0*/  IMAD.U32 R59, R42, 0x10000, RZ ;  /* 0x000100002a3b7824 */ /* 0x000fe200078e00ff */
[----:B------:R-:W-:Y:S02]  /*8ef0*/  LOP3.LUT R40, R36, 0xffff0000, RZ, 0xc0, !PT ;  /* 0xffff000024287812 */ /* 0x000fe400078ec0ff */
[----:B------:R-:W-:Y:S01]  /*8f00*/  PRMT R51, R169, 0x5410, R51 ;  /* 0x00005410a9337816 */ /* 0x000fe20000000033 */
[----:B------:R-:W-:Y:S01]  /*8f10*/  FMUL.FTZ R36, R39, R49 ;  /* 0x0000003127247220 */ /* 0x000fe20000410000 */
[----:B------:R-:W-:Y:S01]  /*8f20*/  PRMT R48, R167, 0x5410, R48 ;  /* 0x00005410a7307816 */ /* 0x000fe20000000030 */
[-C--:B------:R-:W-:Y:S01]  /*8f30*/  FMUL.FTZ R39, R39, R47.reuse ;  /* 0x0000002f27277220 */ /* 0x080fe20000410000 */
[----:B------:R-:W-:Y:S01]  /*8f40*/  F2FP.BF16.F32.PACK_AB R56, R56, R84 ;  /* 0x000000543838723e */ /* 0x000fe200000010ff */
[----:B------:R-:W-:Y:S01]  /*8f50*/  FFMA.FTZ R36, R40, R47, -R36 ;  /* 0x0000002f28247223 */ /* 0x000fe20000010824 */
[----:B------:R-:W-:-:S02]  /*8f60*/  IMAD.U32 R47, R51, 0x10000, RZ ;  /* 0x00010000332f7824 */ /* 0x000fc400078e00ff */
[----:B------:R-:W-:Y:S01]  /*8f70*/  FFMA.FTZ R39, R40, R49, R39 ;  /* 0x0000003128277223 */ /* 0x000fe20000010027 */
[----:B------:R-:W-:Y:S01]  /*8f80*/  IMAD.U32 R49, R48, 0x10000, RZ ;  /* 0x0001000030317824 */ /* 0x000fe200078e00ff */
[----:B------:R-:W-:Y:S01]  /*8f90*/  LOP3.LUT R51, R51, 0xffff0000, RZ, 0xc0, !PT ;  /* 0xffff000033337812 */ /* 0x000fe200078ec0ff */
[C---:B------:R-:W-:Y:S01]  /*8fa0*/  FMUL.FTZ R57, R59.reuse, R47 ;  /* 0x0000002f3b397220 */ /* 0x040fe20000410000 */
[----:B------:R-:W-:Y:S02]  /*8fb0*/  IMAD.U32 R40, R38, 0x10000, RZ ;  /* 0x0001000026287824 */ /* 0x000fe400078e00ff */
[-C--:B------:R-:W-:Y:S01]  /*8fc0*/  FMUL.FTZ R59, R59, R49.reuse ;  /* 0x000000313b3b7220 */ /* 0x080fe20000410000 */
[----:B------:R-:W-:Y:S01]  /*8fd0*/  LOP3.LUT R48, R48, 0xffff0000, RZ, 0xc0, !PT ;  /* 0xffff000030307812 */ /* 0x000fe200078ec0ff */
[C---:B------:R-:W-:Y:S02]  /*8fe0*/  FFMA.FTZ R57, R40.reuse, R49, -R57 ;  /* 0x0000003128397223 */ /* 0x040fe40000010839 */
[----:B------:R-:W-:Y:S01]  /*8ff0*/  FFMA.FTZ R59, R40, R47, R59 ;  /* 0x0000002f283b7223 */ /* 0x000fe2000001003b */
[----:B------:R-:W-:-:S02]  /*9000*/  LOP3.LUT R40, R42, 0xffff0000, RZ, 0xc0, !PT ;  /* 0xffff00002a287812 */ /* 0x000fc400078ec0ff */
[----:B------:R-:W-:Y:S02]  /*9010*/  LOP3.LUT R38, R38, 0xffff0000, RZ, 0xc0, !PT ;  /* 0xffff000026267812 */ /* 0x000fe400078ec0ff */
[----:B------:R-:W-:Y:S01]  /*9020*/  F2FP.BF16.F32.PACK_AB R39, R39, R58 ;  /* 0x0000003a2727723e */ /* 0x000fe200000010ff */
[CC--:B------:R-:W-:Y:S01]  /*9030*/  FMUL.FTZ R42, R40.reuse, R51.reuse ;  /* 0x00000033282a7220 */ /* 0x0c0fe20000410000 */
[----:B------:R-:W-:Y:S01]  /*9040*/  FMUL.FTZ R40, R40, R48 ;  /* 0x0000003028287220 */ /* 0x000fe20000410000 */
[----:B------:R-:W-:Y:S02]  /*9050*/  F2FP.BF16.F32.PACK_AB R36, R36, R64 ;  /* 0x000000402424723e */ /* 0x000fe400000010ff */
[C---:B------:R-:W-:Y:S01]  /*9060*/  FFMA.FTZ R42, R38.reuse, R48, -R42 ;  /* 0x00000030262a7223 */ /* 0x040fe2000001082a */
[----:B------:R-:W-:-:S04]  /*9070*/  FFMA.FTZ R40, R38, R51, R40 ;  /* 0x0000003326287223 */ /* 0x000fc80000010028 */
[----:B------:R-:W-:Y:S02]  /*9080*/  F2FP.BF16.F32.PACK_AB R42, R42, R57 ;  /* 0x000000392a2a723e */ /* 0x000fe400000010ff */
[----:B------:R-:W-:Y:S01]  /*9090*/  F2FP.BF16.F32.PACK_AB R59, R40, R59 ;  /* 0x0000003b283b723e */ /* 0x000fe200000010ff */
[----:B------:R-:W-:Y:S02]  /*90a0*/  IMAD.MOV.U32 R40, RZ, RZ, R39 ;  /* 0x000000ffff287224 */ /* 0x000fe400078e0027 */
[----:B------:R-:W-:Y:S02]  /*90b0*/  IMAD.MOV.U32 R38, RZ, RZ, R42 ;  /* 0x000000ffff267224 */ /* 0x000fe400078e002a */
[----:B------:R-:W-:Y:S02]  /*90c0*/  IMAD.MOV.U32 R39, RZ, RZ, R56 ;  /* 0x000000ffff277224 */ /* 0x000fe400078e0038 */
[----:B------:R-:W-:-:S07]  /*90d0*/  IMAD.MOV.U32 R42, RZ, RZ, R59 ;  /* 0x000000ffff2a7224 */ /* 0x000fce00078e003b */
.L_x_536:
[----:B------:R-:W-:Y:S05]  /*90e0*/  BSYNC B3 ;  /* 0x0000000000037941 */ /* 0x000fea0003800000 */
.L_x_535:
        /* <DEDUP_REMOVED lines=10> */
[----:B---3--:R3:W-:Y:S01]  /*9190*/  STG.E.128 desc[UR4][R46.64], R36 ;  /* 0x000000242e007986 */ /* 0x0087e2000c101d04 */
[----:B------:R-:W-:-:S05]  /*91a0*/  @!P4 LEA.HI.X R49, R51, R117, R49, 0x1, P5 ;  /* 0x000000753331c211 */ /* 0x000fca00028f0c31 */
[----:B-1----:R3:W-:Y:S04]  /*91b0*/  @!P4 STG.E.128 desc[UR4][R48.64], R40 ;  /* 0x000000283000c986 */ /* 0x0027e8000c101d04 */
.L_x_534:
[----:B------:R-:W-:Y:S05]  /*91c0*/  BSYNC B2 ;  /* 0x0000000000027941 */ /* 0x000fea0003800000 */
.L_x_533:
[----:B------:R-:W-:-:S13]  /*91d0*/  ISETP.NE.AND P4, PT, R11, RZ, PT ;  /* 0x000000ff0b00720c */ /* 0x000fda0003f85270 */
[----:B------:R-:W-:Y:S05]  /*91e0*/  @!P4 BRA `(.L_x_532) ;  /* 0x000000080000c947 */ /* 0x000fea0003800000 */
[----:B---3--:R-:W-:Y:S01]  /*91f0*/  SEL R36, R118, R145, !P1 ;  /* 0x0000009176247207 */ /* 0x008fe20004800000 */
        /* <DEDUP_REMOVED lines=22> */
[----:B-1----:R-:W-:Y:S01]  /*9360*/  IMAD.U32 R58, R41, 0x10000, RZ ;  /* 0x00010000293a7824 */ /* 0x002fe200078e00ff */
[----:B------:R-:W-:Y:S01]  /*9370*/  SHF.R.U32.HI R60, RZ, 0x10, R61 ;  /* 0x00000010ff3c7819 */ /* 0x000fe2000001163d */
[----:B---3--:R-:W-:Y:S01]  /*9380*/  IMAD.U32 R56, R37, 0x10000, RZ ;  /* 0x0001000025387824 */ /* 0x008fe200078e00ff */
[--C-:B------:R-:W-:Y:S02]  /*9390*/  SHF.R.U64 R47, R52, 0x10, R53.reuse ;  /* 0x00000010342f7819 */ /* 0x100fe40000001235 */
[----:B------:R-:W-:Y:S02]  /*93a0*/  SHF.R.U32.HI R52, RZ, 0x10, R53 ;  /* 0x00000010ff347819 */ /* 0x000fe40000011635 */
[----:B------:R-:W-:Y:S02]  /*93b0*/  PRMT R60, R166, 0x5432, R60 ;  /* 0x00005432a63c7816 */ /* 0x000fe4000000003c */
[----:B------:R-:W-:-:S02]  /*93c0*/  PRMT R52, R164, 0x5432, R52 ;  /* 0x00005432a4347816 */ /* 0x000fc40000000034 */
[--C-:B------:R-:W-:Y:S01]  /*93d0*/  SHF.R.U64 R48, R54, 0x10, R55.reuse ;  /* 0x0000001036307819 */ /* 0x100fe20000001237 */
[----:B------:R-:W-:Y:S01]  /*93e0*/  IMAD.U32 R57, R60, 0x10000, RZ ;  /* 0x000100003c397824 */ /* 0x000fe200078e00ff */
[----:B------:R-:W-:Y:S01]  /*93f0*/  SHF.R.U32.HI R54, RZ, 0x10, R55 ;  /* 0x00000010ff367819 */ /* 0x000fe20000011637 */
[----:B------:R-:W-:Y:S01]  /*9400*/  IMAD.U32 R53, R52, 0x10000, RZ ;  /* 0x0001000034357824 */ /* 0x000fe200078e00ff */
[--C-:B------:R-:W-:Y:S01]  /*9410*/  SHF.R.U64 R51, R62, 0x10, R63.reuse ;  /* 0x000000103e337819 */ /* 0x100fe2000000123f */
[----:B------:R-:W-:Y:S01]  /*9420*/  FMUL.FTZ R55, R58, R57 ;  /* 0x000000393a377220 */ /* 0x000fe20000410000 */
[----:B------:R-:W-:Y:S02]  /*9430*/  SHF.R.U32.HI R62, RZ, 0x10, R63 ;  /* 0x00000010ff3e7819 */ /* 0x000fe4000001163f */
[----:B------:R-:W-:Y:S01]  /*9440*/  LOP3.LUT R60, R60, 0xffff0000, RZ, 0xc0, !PT ;  /* 0xffff00003c3c7812 */ /* 0x000fe200078ec0ff */
[-C--:B------:R-:W-:Y:S01]  /*9450*/  FFMA.FTZ R55, R56, R53.reuse, -R55 ;  /* 0x0000003538377223 */ /* 0x080fe20000010837 */
[----:B------:R-:W-:Y:S01]  /*9460*/  FMUL.FTZ R53, R58, R53 ;  /* 0x000000353a357220 */ /* 0x000fe20000410000 */
[----:B------:R-:W-:Y:S01]  /*9470*/  LOP3.LUT R41, R41, 0xffff0000, RZ, 0xc0, !PT ;  /* 0xffff000029297812 */ /* 0x000fe200078ec0ff */
[----:B------:R-:W-:Y:S01]  /*9480*/  IMAD.U32 R58, R43, 0x10000, RZ ;  /* 0x000100002b3a7824 */ /* 0x000fe200078e00ff */
[----:B------:R-:W-:Y:S01]  /*9490*/  LOP3.LUT R52, R52, 0xffff0000, RZ, 0xc0, !PT ;  /* 0xffff000034347812 */ /* 0x000fe200078ec0ff */
[----:B------:R-:W-:Y:S01]  /*94a0*/  FFMA.FTZ R53, R56, R57, R53 ;  /* 0x0000003938357223 */ /* 0x000fe20000010035 */
[----:B------:R-:W-:-:S02]  /*94b0*/  PRMT R62, R165, 0x5432, R62 ;  /* 0x00005432a53e7816 */ /* 0x000fc4000000003e */
[----:B------:R-:W-:Y:S01]  /*94c0*/  LOP3.LUT R56, R37, 0xffff0000, RZ, 0xc0, !PT ;  /* 0xffff000025387812 */ /* 0x000fe200078ec0ff */
[----:B------:R-:W-:Y:S01]  /*94d0*/  FMUL.FTZ R37, R41, R60 ;  /* 0x0000003c29257220 */ /* 0x000fe20000410000 */
[----:B------:R-:W-:Y:S01]  /*94e0*/  PRMT R54, R163, 0x5432, R54 ;  /* 0x00005432a3367816 */ /* 0x000fe20000000036 */
[-C--:B------:R-:W-:Y:S01]  /*94f0*/  FMUL.FTZ R41, R41, R52.reuse ;  /* 0x0000003429297220 */ /* 0x080fe20000410000 */
[----:B------:R-:W-:Y:S02]  /*9500*/  IMAD.U32 R57, R62, 0x10000, RZ ;  /* 0x000100003e397824 */ /* 0x000fe400078e00ff */
[----:B------:R-:W-:Y:S01]  /*9510*/  FFMA.FTZ R37, R56, R52, -R37 ;  /* 0x0000003438257223 */ /* 0x000fe20000010825 */
[----:B------:R-:W-:Y:S01]  /*9520*/  LOP3.LUT R62, R62, 0xffff0000, RZ, 0xc0, !PT ;  /* 0xffff00003e3e7812 */ /* 0x000fe200078ec0ff */
[----:B------:R-:W-:Y:S01]  /*9530*/  FFMA.FTZ R41, R56, R60, R41 ;  /* 0x0000003c38297223 */ /* 0x000fe20000010029 */
[----:B------:R-:W-:Y:S02]  /*9540*/  IMAD.U32 R56, R39, 0x10000, RZ ;  /* 0x0001000027387824 */ /* 0x000fe400078e00ff */
[----:B------:R-:W-:Y:S01]  /*9550*/  FMUL.FTZ R59, R58, R57 ;  /* 0x000000393a3b7220 */ /* 0x000fe20000410000 */
[----:B------:R-:W-:Y:S01]  /*9560*/  IMAD.U32 R52, R54, 0x10000, RZ ;  /* 0x0001000036347824 */ /* 0x000fe200078e00ff */
[----:B------:R-:W-:-:S02]  /*9570*/  LOP3.LUT R43, R43, 0xffff0000, RZ, 0xc0, !PT ;  /* 0xffff00002b2b7812 */ /* 0x000fc400078ec0ff */
[----:B------:R-:W-:Y:S01]  /*9580*/  LOP3.LUT R54, R54, 0xffff0000, RZ, 0xc0, !PT ;  /* 0xffff000036367812 */ /* 0x000fe200078ec0ff */
[-C--:B------:R-:W-:Y:S01]  /*9590*/  FFMA.FTZ R59, R56, R52.reuse, -R59 ;  /* 0x00000034383b7223 */ /* 0x080fe2000001083b */
[----:B------:R-:W-:Y:S01]  /*95a0*/  FMUL.FTZ R52, R58, R52 ;  /* 0x000000343a347220 */ /* 0x000fe20000410000 */
[----:B------:R-:W-:Y:S02]  /*95b0*/  LOP3.LUT R39, R39, 0xffff0000, RZ, 0xc0, !PT ;  /* 0xffff000027277812 */ /* 0x000fe400078ec0ff */
[----:B------:R-:W-:Y:S01]  /*95c0*/  PRMT R49, R166, 0x5410, R49 ;  /* 0x00005410a6317816 */ /* 0x000fe20000000031 */
[----:B------:R-:W-:Y:S01]  /*95d0*/  FFMA.FTZ R56, R56, R57, R52 ;  /* 0x0000003938387223 */ /* 0x000fe20000010034 */
[C---:B------:R-:W-:Y:S01]  /*95e0*/  FMUL.FTZ R52, R43.reuse, R62 ;  /* 0x0000003e2b347220 */ /* 0x040fe20000410000 */
[-C--:B------:R-:W-:Y:S01]  /*95f0*/  FMUL.FTZ R43, R43, R54.reuse ;  /* 0x000000362b2b7220 */ /* 0x080fe20000410000 */
[----:B------:R-:W-:Y:S02]  /*9600*/  PRMT R47, R164, 0x5410, R47 ;  /* 0x00005410a42f7816 */ /* 0x000fe4000000002f */
[C---:B------:R-:W-:Y:S01]  /*9610*/  FFMA.FTZ R52, R39.reuse, R54, -R52 ;  /* 0x0000003627347223 */ /* 0x040fe20000010834 */
[----:B------:R-:W-:Y:S01]  /*9620*/  FFMA.FTZ R43, R39, R62, R43 ;  /* 0x0000003e272b7223 */ /* 0x000fe2000001002b */
[----:B------:R-:W-:Y:S01]  /*9630*/  F2FP.BF16.F32.PACK_AB R41, R41, R53 ;  /* 0x000000352929723e */ /* 0x000fe200000010ff */
[----:B------:R-:W-:Y:S01]  /*9640*/  IMAD.U32 R54, R40, 0x10000, RZ ;  /* 0x0001000028367824 */ /* 0x000fe200078e00ff */
[----:B------:R-:W-:Y:S01]  /*9650*/  F2FP.BF16.F32.PACK_AB R37, R37, R55 ;  /* 0x000000372525723e */ /* 0x000fe200000010ff */
[----:B------:R-:W-:Y:S01]  /*9660*/  IMAD.U32 R53, R49, 0x10000, RZ ;  /* 0x0001000031357824 */ /* 0x000fe200078e00ff */
[----:B------:R-:W-:Y:S01]  /*9670*/  F2FP.BF16.F32.PACK_AB R43, R43, R56 ;  /* 0x000000382b2b723e */ /* 0x000fe200000010ff */
[----:B------:R-:W-:Y:S01]  /*9680*/  IMAD.U32 R55, R47, 0x10000, RZ ;  /* 0x000100002f377824 */ /* 0x000fe200078e00ff */
[----:B------:R-:W-:Y:S01]  /*9690*/  LOP3.LUT R49, R49, 0xffff0000, RZ, 0xc0, !PT ;  /* 0xffff000031317812 */ /* 0x000fe200078ec0ff */
[----:B------:R-:W-:Y:S01]  /*96a0*/  FMUL.FTZ R56, R54, R53 ;  /* 0x0000003536387220 */ /* 0x000fe20000410000 */
[----:B------:R-:W-:-:S02]  /*96b0*/  IMAD.U32 R39, R36, 0x10000, RZ ;  /* 0x0001000024277824 */ /* 0x000fc400078e00ff */
[-C--:B------:R-:W-:Y:S01]  /*96c0*/  FMUL.FTZ R54, R54, R55.reuse ;  /* 0x0000003736367220 */ /* 0x080fe20000410000 */
[----:B------:R-:W-:Y:S01]  /*96d0*/  LOP3.LUT R47, R47, 0xffff0000, RZ, 0xc0, !PT ;  /* 0xffff00002f2f7812 */ /* 0x000fe200078ec0ff */
[C---:B------:R-:W-:Y:S02]  /*96e0*/  FFMA.FTZ R56, R39.reuse, R55, -R56 ;  /* 0x0000003727387223 */ /* 0x040fe40000010838 */
[----:B------:R-:W-:Y:S01]  /*96f0*/  FFMA.FTZ R54, R39, R53, R54 ;  /* 0x0000003527367223 */ /* 0x000fe20000010036 */
[----:B------:R-:W-:Y:S01]  /*9700*/  LOP3.LUT R39, R40, 0xffff0000, RZ, 0xc0, !PT ;  /* 0xffff000028277812 */ /* 0x000fe200078ec0ff */
[----:B------:R-:W-:Y:S01]  /*9710*/  IMAD.U32 R55, R42, 0x10000, RZ ;  /* 0x000100002a377824 */ /* 0x000fe200078e00ff */
[----:B------:R-:W-:Y:S02]  /*9720*/  LOP3.LUT R40, R36, 0xffff0000, RZ, 0xc0, !PT ;  /* 0xffff000024287812 */ /* 0x000fe400078ec0ff */
[----:B------:R-:W-:Y:S01]  /*9730*/  PRMT R51, R165, 0x5410, R51 ;  /* 0x00005410a5337816 */ /* 0x000fe20000000033 */
[----:B------:R-:W-:Y:S01]  /*9740*/  FMUL.FTZ R36, R39, R49 ;  /* 0x0000003127247220 */ /* 0x000fe20000410000 */
[----:B------:R-:W-:Y:S01]  /*9750*/  PRMT R48, R163, 0x5410, R48 ;  /* 0x00005410a3307816 */ /* 0x000fe20000000030 */
[----:B------:R-:W-:Y:S01]  /*9760*/  FMUL.FTZ R39, R39, R47 ;  /* 0x0000002f27277220 */ /* 0x000fe20000410000 */
        /* <DEDUP_REMOVED lines=26> */
.L_x_538:
[----:B------:R-:W-:Y:S05]  /*9910*/  BSYNC B2 ;  /* 0x0000000000027941 */ /* 0x000fea0003800000 */
.L_x_537:
        /* <DEDUP_REMOVED lines=13> */
.L_x_532:
[----:B------:R-:W-:Y:S05]  /*99f0*/  BSYNC B1 ;  /* 0x0000000000017941 */ /* 0x000fea0003800000 */
.L_x_531:
[-C--:B---34-:R-:W-:Y:S02]  /*9a00*/  IMAD R36, R140, R124.reuse, RZ ;  /* 0x0000007c8c247224 */ /* 0x098fe400078e02ff */
[----:B------:R-:W-:-:S04]  /*9a10*/  IMAD.WIDE.U32 R122, R237, R124, R122 ;  /* 0x0000007ced7a7225 */ /* 0x000fc800078e007a */
[----:B------:R-:W-:Y:S01]  /*9a20*/  IMAD R36, R237, R125, R36 ;  /* 0x0000007ded247224 */ /* 0x000fe200078e0224 */
[----:B------:R-:W-:Y:S06]  /*9a30*/  @P3 BRA `(.L_x_499) ;  /* 0x0000001400283947 */ /* 0x000fec0003800000 */
[----:B------:R-:W-:Y:S01]  /*9a40*/  ISETP.NE.AND P3, PT, R27, RZ, PT ;  /* 0x000000ff1b00720c */ /* 0x000fe20003f65270 */
[----:B------:R-:W-:Y:S01]  /*9a50*/  BSSY B1, `(.L_x_539) ;  /* 0x0000085000017945 */ /* 0x000fe20003800000 */
[----:B------:R-:W-:-:S11]  /*9a60*/  IMAD.IADD R48, R123, 0x1, R36 ;  /* 0x000000017b307824 */ /* 0x000fd600078e0224 */
[----:B------:R-:W-:Y:S05]  /*9a70*/  @!P3 BRA `(.L_x_540) ;  /* 0x000000080008b947 */ /* 0x000fea0003800000 */
[----:B------:R-:W-:Y:S01]  /*9a80*/  SEL R36, R118, R145, !P0 ;  /* 0x0000009176247207 */ /* 0x000fe20004000000 */
[----:B------:R-:W-:Y:S01]  /*9a90*/  BSSY B2, `(.L_x_541) ;  /* 0x0000079000027945 */ /* 0x000fe20003800000 */
[----:B------:R-:W-:Y:S02]  /*9aa0*/  SHF.R.U32.HI R39, RZ, 0x3, R222 ;  /* 0x00000003ff277819 */ /* 0x000fe400000116de */
[----:B------:R-:W-:-:S04]  /*9ab0*/  SHF.R.S32.HI R37, RZ, 0x1f, R36 ;  /* 0x0000001fff257819 */ /* 0x000fc80000011424 */
[----:B------:R-:W-:-:S04]  /*9ac0*/  LEA.HI R36, R37, R36, RZ, 0x4 ;  /* 0x0000002425247211 */ /* 0x000fc800078f20ff */
[----:B------:R-:W-:-:S04]  /*9ad0*/  LEA.HI.SX32 R36, R36, R15, 0x1c ;  /* 0x0000000f24247211 */ /* 0x000fc800078fe2ff */
[----:B------:R-:W-:Y:S01]  /*9ae0*/  SHF.R.S32.HI R38, RZ, 0x1f, R36 ;  /* 0x0000001fff267819 */ /* 0x000fe20000011424 */
[----:B------:R-:W-:-:S03]  /*9af0*/  IMAD.SHL.U32 R37, R36, 0x8, RZ ;  /* 0x0000000824257824 */ /* 0x000fc600078e00ff */
[----:B------:R-:W-:Y:S02]  /*9b00*/  LEA.HI R36, R38, R36, RZ, 0x3 ;  /* 0x0000002426247211 */ /* 0x000fe400078f18ff */
[----:B------:R-:W-:Y:S02]  /*9b10*/  ISETP.GE.AND P3, PT, R37, R143, PT ;  /* 0x0000008f2500720c */ /* 0x000fe40003f66270 */
[----:B------:R-:W-:-:S05]  /*9b20*/  SHF.R.S32.HI R36, RZ, 0x3, R36 ;  /* 0x00000003ff247819 */ /* 0x000fca0000011424 */
[----:B------:R-:W-:-:S06]  /*9b30*/  IMAD R36, R36, 0x1400, R225 ;  /* 0x0000140024247824 */ /* 0x000fcc00078e02e1 */
[--C-:B------:R-:W-:Y:S02]  /*9b40*/  @!P3 SHF.R.S32.HI R49, RZ, 0x1f, R37.reuse ;  /* 0x0000001fff31b819 */ /* 0x100fe40000011425 */
[--C-:B------:R-:W-:Y:S02]  /*9b50*/  @!P3 IADD3 R47, P4, P5, R96, R122, R37.reuse ;  /* 0x0000007a602fb210 */ /* 0x100fe40007d9e025 */
[----:B------:R-:W-:Y:S02]  /*9b60*/  LOP3.LUT R37, R222, 0x38, R37, 0xf8, !PT ;  /* 0x00000038de257812 */ /* 0x000fe400078ef825 */
[----:B------:R-:W-:Y:S02]  /*9b70*/  @!P3 IADD3.X R49, R93, R48, R49, P4, P5 ;  /* 0x000000305d31b210 */ /* 0x000fe400027ea431 */
[----:B------:R-:W-:Y:S02]  /*9b80*/  LOP3.LUT R37, R37, R39, RZ, 0x3c, !PT ;  /* 0x0000002725257212 */ /* 0x000fe400078e3cff */
[----:B------:R-:W-:-:S03]  /*9b90*/  IADD3 R45, P4, P5, R96, R122, R14 ;  /* 0x0000007a602d7210 */ /* 0x000fc60007d9e00e */
[----:B------:R-:W-:Y:S01]  /*9ba0*/  IMAD.IADD R36, R36, 0x1, R37 ;  /* 0x0000000124247824 */ /* 0x000fe200078e0225 */
[----:B------:R-:W-:Y:S02]  /*9bb0*/  IADD3.X R46, R93, R48, R8, P4, P5 ;  /* 0x000000305d2e7210 */ /* 0x000fe400027ea408 */
[----:B------:R-:W-:Y:S01]  /*9bc0*/  ISETP.GE.AND P4, PT, R16, R115, PT ;  /* 0x000000731000720c */ /* 0x000fe20003f86270 */
[C---:B-1----:R-:W-:Y:S02]  /*9bd0*/  IMAD R40, R19.reuse, 0x5000, R36 ;  /* 0x0000500013287824 */ /* 0x042fe400078e0224 */
[----:B------:R-:W-:Y:S02]  /*9be0*/  IMAD R36, R19, 0x5000, R132 ;  /* 0x0000500013247824 */ /* 0x000fe400078e0284 */
[--C-:B------:R-:W-:Y:S02]  /*9bf0*/  IMAD R40, R40, 0x2, R18.reuse ;  /* 0x0000000228287824 */ /* 0x100fe400078e0212 */
[----:B------:R-:W-:-:S04]  /*9c00*/  IMAD R36, R36, 0x2, R18 ;  /* 0x0000000224247824 */ /* 0x000fc800078e0212 */
[----:B------:R-:W1:Y:S04]  /*9c10*/  LDS.128 R40, [R40+0x24400] ;  /* 0x0244000028287984 */ /* 0x000e680000000c00 */
[----:B------:R-:W3:Y:S01]  /*9c20*/  LDS.128 R36, [R36+0x24400] ;  /* 0x0244000024247984 */ /* 0x000ee20000000c00 */
[----:B------:R-:W-:Y:S05]  /*9c30*/  @P4 BRA `(.L_x_542) ;  /* 0x0000000400784947 */ /* 0x000fea0003800000 */
[----:B------:R-:W-:Y:S01]  /*9c40*/  SHF.R.U32.HI R50, RZ, 0x10, R81 ;  /* 0x00000010ff327819 */ /* 0x000fe20000011651 */
[----:B-1----:R-:W-:Y:S01]  /*9c50*/  IMAD.U32 R55, R41, 0x10000, RZ ;  /* 0x0001000029377824 */ /* 0x002fe200078e00ff */
[----:B------:R-:W-:Y:S01]  /*9c60*/  SHF.R.U32.HI R44, RZ, 0x10, R73 ;  /* 0x00000010ff2c7819 */ /* 0x000fe20000011649 */
[----:B---3--:R-:W-:Y:S01]  /*9c70*/  IMAD.U32 R53, R37, 0x10000, RZ ;  /* 0x0001000025357824 */ /* 0x008fe200078e00ff */
[----:B------:R-:W-:Y:S01]  /*9c80*/  PRMT R50, R162, 0x5432, R50 ;  /* 0x00005432a2327816 */ /* 0x000fe20000000032 */
[----:B------:R-:W-:Y:S01]  /*9c90*/  IMAD.U32 R56, R43, 0x10000, RZ ;  /* 0x000100002b387824 */ /* 0x000fe200078e00ff */
[----:B------:R-:W-:Y:S01]  /*9ca0*/  PRMT R44, R160, 0x5432, R44 ;  /* 0x00005432a02c7816 */ /* 0x000fe2000000002c */
[----:B------:R-:W-:Y:S01]  /*9cb0*/  IMAD.U32 R59, R42, 0x10000, RZ ;  /* 0x000100002a3b7824 */ /* 0x000fe200078e00ff */
[----:B------:R-:W-:Y:S01]  /*9cc0*/  LOP3.LUT R37, R37, 0xffff0000, RZ, 0xc0, !PT ;  /* 0xffff000025257812 */ /* 0x000fe200078ec0ff */
[C---:B------:R-:W-:Y:S01]  /*9cd0*/  IMAD.U32 R51, R50.reuse, 0x10000, RZ ;  /* 0x0001000032337824 */ /* 0x040fe200078e00ff */
[----:B------:R-:W-:Y:S01]  /*9ce0*/  LOP3.LUT R50, R50, 0xffff0000, RZ, 0xc0, !PT ;  /* 0xffff000032327812 */ /* 0x000fe200078ec0ff */
[C---:B------:R-:W-:Y:S01]  /*9cf0*/  IMAD.U32 R52, R44.reuse, 0x10000, RZ ;  /* 0x000100002c347824 */ /* 0x040fe200078e00ff */
[----:B------:R-:W-:Y:S01]  /*9d00*/  LOP3.LUT R44, R44, 0xffff0000, RZ, 0xc0, !PT ;  /* 0xffff00002c2c7812 */ /* 0x000fe200078ec0ff */
[CC--:B------:R-:W-:Y:S01]  /*9d10*/  FMUL.FTZ R54, R55.reuse, R51.reuse ;  /* 0x0000003337367220 */ /* 0x0c0fe20000410000 */
[----:B------:R-:W-:Y:S01]  /*9d20*/  SHF.R.U64 R80, R80, 0x10, R81 ;  /* 0x0000001050507819 */ /* 0x000fe20000001251 */
[-C--:B------:R-:W-:Y:S01]  /*9d30*/  FMUL.FTZ R55, R55, R52.reuse ;  /* 0x0000003437377220 */ /* 0x080fe20000410000 */
[----:B------:R-:W-:Y:S01]  /*9d40*/  SHF.R.U64 R72, R72, 0x10, R73 ;  /* 0x0000001048487819 */ /* 0x000fe20000001249 */
[C---:B------:R-:W-:Y:S01]  /*9d50*/  FFMA.FTZ R54, R53.reuse, R52, -R54 ;  /* 0x0000003435367223 */ /* 0x040fe20000010836 */
[----:B------:R-:W-:Y:S01]  /*9d60*/  PRMT R162, R162, 0x5410, R80 ;  /* 0x00005410a2a27816 */ /* 0x000fe20000000050 */
[----:B------:R-:W-:Y:S01]  /*9d70*/  FFMA.FTZ R55, R53, R51, R55 ;  /* 0x0000003335377223 */ /* 0x000fe20000010037 */
[----:B------:R-:W-:-:S02]  /*9d80*/  LOP3.LUT R51, R41, 0xffff0000, RZ, 0xc0, !PT ;  /* 0xffff000029337812 */ /* 0x000fc400078ec0ff */
[----:B------:R-:W-:Y:S02]  /*9d90*/  SHF.R.U32.HI R53, RZ, 0x10, R75 ;  /* 0x00000010ff357819 */ /* 0x000fe4000001164b */
[----:B------:R-:W-:Y:S01]  /*9da0*/  PRMT R160, R160, 0x5410, R72 ;  /* 0x00005410a0a07816 */ /* 0x000fe20000000048 */
[C---:B------:R-:W-:Y:S01]  /*9db0*/  FMUL.FTZ R41, R51.reuse, R50 ;  /* 0x0000003233297220 */ /* 0x040fe20000410000 */
[-C--:B------:R-:W-:Y:S01]  /*9dc0*/  FMUL.FTZ R51, R51, R44.reuse ;  /* 0x0000002c33337220 */ /* 0x080fe20000410000 */
[----:B------:R-:W-:Y:S02]  /*9dd0*/  PRMT R53, R159, 0x5432, R53 ;  /* 0x000054329f357816 */ /* 0x000fe40000000035 */
[C---:B------:R-:W-:Y:S01]  /*9de0*/  FFMA.FTZ R41, R37.reuse, R44, -R41 ;  /* 0x0000002c25297223 */ /* 0x040fe20000010829 */
[----:B------:R-:W-:Y:S01]  /*9df0*/  FFMA.FTZ R37, R37, R50, R51 ;  /* 0x0000003225257223 */ /* 0x000fe20000010033 */
[----:B------:R-:W-:Y:S01]  /*9e00*/  SHF.R.U32.HI R51, RZ, 0x10, R83 ;  /* 0x00000010ff337819 */ /* 0x000fe20000011653 */
[C---:B------:R-:W-:Y:S01]  /*9e10*/  IMAD.U32 R50, R53.reuse, 0x10000, RZ ;  /* 0x0001000035327824 */ /* 0x040fe200078e00ff */
[----:B------:R-:W-:Y:S01]  /*9e20*/  LOP3.LUT R53, R53, 0xffff0000, RZ, 0xc0, !PT ;  /* 0xffff000035357812 */ /* 0x000fe200078ec0ff */
[----:B------:R-:W-:Y:S01]  /*9e30*/  IMAD.U32 R44, R39, 0x10000, RZ ;  /* 0x00010000272c7824 */ /* 0x000fe200078e00ff */
[----:B------:R-:W-:-:S02]  /*9e40*/  PRMT R51, R161, 0x5432, R51 ;  /* 0x00005432a1337816 */ /* 0x000fc40000000033 */
[----:B------:R-:W-:Y:S02]  /*9e50*/  LOP3.LUT R39, R39, 0xffff0000, RZ, 0xc0, !PT ;  /* 0xffff000027277812 */ /* 0x000fe400078ec0ff */
[----:B------:R-:W-:Y:S01]  /*9e60*/  SHF.R.U64 R82, R82, 0x10, R83 ;  /* 0x0000001052527819 */ /* 0x000fe20000001253 */
[C---:B------:R-:W-:Y:S01]  /*9e70*/  IMAD.U32 R52, R51.reuse, 0x10000, RZ ;  /* 0x0001000033347824 */ /* 0x040fe200078e00ff */
[----:B------:R-:W-:Y:S02]  /*9e80*/  LOP3.LUT R51, R51, 0xffff0000, RZ, 0xc0, !PT ;  /* 0xffff000033337812 */ /* 0x000fe400078ec0ff */
[----:B------:R-:W-:Y:S01]  /*9e90*/  SHF.R.U64 R74, R74, 0x10, R75 ;  /* 0x000000104a4a7819 */ /* 0x000fe2000000124b */
[C---:B------:R-:W-:Y:S01]  /*9ea0*/  FMUL.FTZ R57, R56.reuse, R52 ;  /* 0x0000003438397220 */ /* 0x040fe20000410000 */
[-C--:B------:R-:W-:Y:S01]  /*9eb0*/  FMUL.FTZ R56, R56, R50.reuse ;  /* 0x0000003238387220 */ /* 0x080fe20000410000 */
[----:B------:R-:W-:Y:S02]  /*9ec0*/  PRMT R82, R161, 0x5410, R82 ;  /* 0x00005410a1527816 */ /* 0x000fe40000000052 */
[C---:B------:R-:W-:Y:S01]  /*9ed0*/  FFMA.FTZ R50, R44.reuse, R50, -R57 ;  /* 0x000000322c327223 */ /* 0x040fe20000010839 */
[----:B------:R-:W-:Y:S01]  /*9ee0*/  FFMA.FTZ R44, R44, R52, R56 ;  /* 0x000000342c2c7223 */ /* 0x000fe20000010038 */
[----:B------:R-:W-:Y:S01]  /*9ef0*/  LOP3.LUT R52, R43, 0xffff0000, RZ, 0xc0, !PT ;  /* 0xffff00002b347812 */ /* 0x000fe200078ec0ff */
[C---:B------:R-:W-:Y:S01]  /*9f00*/  IMAD.U32 R56, R160.reuse, 0x10000, RZ ;  /* 0x00010000a0387824 */ /* 0x040fe200078e00ff */
[----:B------:R-:W-:-:S02]  /*9f10*/  LOP3.LUT R160, R160, 0xffff0000, RZ, 0xc0, !PT ;  /* 0xffff0000a0a07812 */ /* 0x000fc400078ec0ff */
[----:B------:R-:W-:Y:S01]  /*9f20*/  PRMT R74, R159, 0x5410, R74 ;  /* 0x000054109f4a7816 */ /* 0x000fe2000000004a */
[C---:B------:R-:W-:Y:S01]  /*9f30*/  FMUL.FTZ R43, R52.reuse, R51 ;  /* 0x00000033342b7220 */ /* 0x040fe20000410000 */
[-C--:B------:R-:W-:Y:S01]  /*9f40*/  FMUL.FTZ R52, R52, R53.reuse ;  /* 0x0000003534347220 */ /* 0x080fe20000410000 */
[----:B------:R-:W-:Y:S02]  /*9f50*/  LOP3.LUT R42, R42, 0xffff0000, RZ, 0xc0, !PT ;  /* 0xffff00002a2a7812 */ /* 0x000fe400078ec0ff */
[C---:B------:R-:W-:Y:S01]  /*9f60*/  FFMA.FTZ R43, R39.reuse, R53, -R43 ;  /* 0x00000035272b7223 */ /* 0x040fe2000001082b */
[----:B------:R-:W-:Y:S01]  /*9f70*/  FFMA.FTZ R39, R39, R51, R52 ;  /* 0x0000003327277223 */ /* 0x000fe20000010034 */
[C---:B------:R-:W-:Y:S01]  /*9f80*/  IMAD.U32 R53, R40.reuse, 0x10000, RZ ;  /* 0x0001000028357824 */ /* 0x040fe200078e00ff */
[----:B------:R-:W-:Y:S01]  /*9f90*/  LOP3.LUT R40, R40, 0xffff0000, RZ, 0xc0, !PT ;  /* 0xffff000028287812 */ /* 0x000fe200078ec0ff */
[C---:B------:R-:W-:Y:S01]  /*9fa0*/  IMAD.U32 R52, R162.reuse, 0x10000, RZ ;  /* 0x00010000a2347824 */ /* 0x040fe200078e00ff */
[----:B------:R-:W-:Y:S01]  /*9fb0*/  LOP3.LUT R162, R162, 0xffff0000, RZ, 0xc0, !PT ;  /* 0xffff0000a2a27812 */ /* 0x000fe200078ec0ff */
[C---:B------:R-:W-:Y:S01]  /*9fc0*/  IMAD.U32 R51, R36.reuse, 0x10000, RZ ;  /* 0x0001000024337824 */ /* 0x040fe200078e00ff */
[----:B------:R-:W-:Y:S01]  /*9fd0*/  LOP3.LUT R36, R36, 0xffff0000, RZ, 0xc0, !PT ;  /* 0xffff000024247812 */ /* 0x000fe200078ec0ff */
[C---:B------:R-:W-:Y:S01]  /*9fe0*/  FMUL.FTZ R57, R53.reuse, R52 ;  /* 0x0000003435397220 */ /* 0x040fe20000410000 */
[----:B------:R-:W-:Y:S01]  /*9ff0*/  FMUL.FTZ R53, R53, R56 ;  /* 0x0000003835357220 */ /* 0x000fe20000410000 */
[----:B------:R-:W-:-:S02]  /*a000*/  F2FP.BF16.F32.PACK_AB R41, R41, R54 ;  /* 0x000000362929723e */ /* 0x000fc400000010ff */
[C---:B------:R-:W-:Y:S01]  /*a010*/  FFMA.FTZ R57, R51.reuse, R56, -R57 ;  /* 0x0000003833397223 */ /* 0x040fe20000010839 */
[----:B------:R-:W-:Y:S01]  /*a020*/  FFMA.FTZ R53, R51, R52, R53 ;  /* 0x0000003433357223 */ /* 0x000fe20000010035 */
[C---:B------:R-:W-:Y:S01]  /*a030*/  FMUL.FTZ R51, R40.reuse, R162 ;  /* 0x000000a228337220 */ /* 0x040fe20000410000 */
[-C--:B------:R-:W-:Y:S01]  /*a040*/  FMUL.FTZ R40, R40, R160.reuse ;  /* 0x000000a028287220 */ /* 0x080fe20000410000 */
[C---:B------:R-:W-:Y:S01]  /*a050*/  IMAD.U32 R52, R82.reuse, 0x10000, RZ ;  /* 0x0001000052347824 */ /* 0x040fe200078e00ff */
[----:B------:R-:W-:Y:S01]  /*a060*/  LOP3.LUT R82, R82, 0xffff0000, RZ, 0xc0, !PT ;  /* 0xffff000052527812 */ /* 0x000fe200078ec0ff */
[----:B------:R-:W-:Y:S02]  /*a070*/  IMAD.U32 R56, R74, 0x10000, RZ ;  /* 0x000100004a387824 */ /* 0x000fe400078e00ff */
[C---:B------:R-:W-:Y:S01]  /*a080*/  FFMA.FTZ R51, R36.reuse, R160, -R51 ;  /* 0x000000a024337223 */ /* 0x040fe20000010833 */
[----:B------:R-:W-:Y:S01]  /*a090*/  FFMA.FTZ R40, R36, R162, R40 ;  /* 0x000000a224287223 */ /* 0x000fe20000010028 */
[----:B------:R-:W-:Y:S01]  /*a0a0*/  FMUL.FTZ R58, R59, R52 ;  /* 0x000000343b3a7220 */ /* 0x000fe20000410000 */
[----:B------:R-:W-:-:S02]  /*a0b0*/  IMAD.U32 R36, R38, 0x10000, RZ ;  /* 0x0001000026247824 */ /* 0x000fc400078e00ff */
[-C--:B------:R-:W-:Y:S01]  /*a0c0*/  FMUL.FTZ R59, R59, R56.reuse ;  /* 0x000000383b3b7220 */ /* 0x080fe20000410000 */
[----:B------:R-:W-:Y:S01]  /*a0d0*/  LOP3.LUT R74, R74, 0xffff0000, RZ, 0xc0, !PT ;  /* 0xffff00004a4a7812 */ /* 0x000fe200078ec0ff */
[C---:B------:R-:W-:Y:S02]  /*a0e0*/  FFMA.FTZ R58, R36.reuse, R56, -R58 ;  /* 0x00000038243a7223 */ /* 0x040fe4000001083a */
[----:B------:R-:W-:Y:S01]  /*a0f0*/  FFMA.FTZ R59, R36, R52, R59 ;  /* 0x00000034243b7223 */ /* 0x000fe2000001003b */
[----:B------:R-:W-:Y:S01]  /*a100*/  LOP3.LUT R38, R38, 0xffff0000, RZ, 0xc0, !PT ;  /* 0xffff000026267812 */ /* 0x000fe200078ec0ff */
[C---:B------:R-:W-:Y:S01]  /*a110*/  FMUL.FTZ R36, R42.reuse, R82 ;  /* 0x000000522a247220 */ /* 0x040fe20000410000 */
[----:B------:R-:W-:Y:S01]  /*a120*/  FMUL.FTZ R42, R42, R74 ;  /* 0x0000004a2a2a7220 */ /* 0x000fe20000410000 */
[----:B------:R-:W-:Y:S02]  /*a130*/  F2FP.BF16.F32.PACK_AB R43, R43, R50 ;  /* 0x000000322b2b723e */ /* 0x000fe400000010ff */
[C---:B------:R-:W-:Y:S01]  /*a140*/  FFMA.FTZ R36, R38.reuse, R74, -R36 ;  /* 0x0000004a26247223 */ /* 0x040fe20000010824 */
[----:B------:R-:W-:Y:S01]  /*a150*/  FFMA.FTZ R42, R38, R82, R42 ;  /* 0x00000052262a7223 */ /* 0x000fe2000001002a */
[----:B------:R-:W-:Y:S01]  /*a160*/  F2FP.BF16.F32.PACK_AB R55, R37, R55 ;  /* 0x000000372537723e */ /* 0x000fe200000010ff */
[----:B------:R-:W-:Y:S01]  /*a170*/  IMAD.MOV.U32 R37, RZ, RZ, R41 ;  /* 0x000000ffff257224 */ /* 0x000fe200078e0029 */
        /* <DEDUP_REMOVED lines=9> */
[----:B------:R-:W-:-:S07]  /*a210*/  IMAD.MOV.U32 R38, RZ, RZ, R58 ;  /* 0x000000ffff267224 */ /* 0x000fce00078e003a */
.L_x_542:
[----:B------:R-:W-:Y:S05]  /*a220*/  BSYNC B2 ;  /* 0x0000000000027941 */ /* 0x000fea0003800000 */
.L_x_541:
[----:B------:R-:W-:Y:S01]  /*a230*/  LEA R44, P4, R45, R116, 0x1 ;  /* 0x000000742d2c7211 */ /* 0x000fe200078808ff */
[----:B------:R-:W-:-:S03]  /*a240*/  ULDC.64 UR4, c[0x0][0x208] ;  /* 0x0000820000047ab9 */ /* 0x000fc60000000a00 */
[----:B------:R-:W-:Y:S02]  /*a250*/  LEA.HI.X R45, R45, R117, R46, 0x1, P4 ;  /* 0x000000752d2d7211 */ /* 0x000fe400020f0c2e */
[----:B------:R-:W-:-:S03]  /*a260*/  @!P3 LEA R46, P4, R47, R116, 0x1 ;  /* 0x000000742f2eb211 */ /* 0x000fc600078808ff */
[----:B---3--:R3:W-:Y:S01]  /*a270*/  STG.E.128 desc[UR4][R44.64], R36 ;  /* 0x000000242c007986 */ /* 0x0087e2000c101d04 */
[----:B------:R-:W-:-:S05]  /*a280*/  @!P3 LEA.HI.X R47, R47, R117, R49, 0x1, P4 ;  /* 0x000000752f2fb211 */ /* 0x000fca00020f0c31 */
[----:B-1----:R3:W-:Y:S04]  /*a290*/  @!P3 STG.E.128 desc[UR4][R46.64], R40 ;  /* 0x000000282e00b986 */ /* 0x0027e8000c101d04 */
.L_x_540:
[----:B------:R-:W-:Y:S05]  /*a2a0*/  BSYNC B1 ;  /* 0x0000000000017941 */ /* 0x000fea0003800000 */
.L_x_539:
[----:B------:R-:W-:-:S13]  /*a2b0*/  ISETP.NE.AND P3, PT, R11, RZ, PT ;  /* 0x000000ff0b00720c */ /* 0x000fda0003f65270 */
[----:B------:R-:W-:Y:S05]  /*a2c0*/  @!P3 BRA `(.L_x_499) ;  /* 0x0000000c0004b947 */ /* 0x000fea0003800000 */
[----:B------:R-:W-:Y:S01]  /*a2d0*/  SEL R145, R118, R145, !P1 ;  /* 0x0000009176917207 */ /* 0x000fe20004800000 */
[----:B------:R-:W-:Y:S01]  /*a2e0*/  BSSY B1, `(.L_x_543) ;  /* 0x0000074000017945 */ /* 0x000fe20003800000 */
[----:B---3--:R-:W-:Y:S02]  /*a2f0*/  SHF.R.U32.HI R39, RZ, 0x3, R222 ;  /* 0x00000003ff277819 */ /* 0x008fe400000116de */
[----:B------:R-:W-:Y:S02]  /*a300*/  SHF.R.S32.HI R36, RZ, 0x1f, R145 ;  /* 0x0000001fff247819 */ /* 0x000fe40000011491 */
[----:B------:R-:W-:Y:S02]  /*a310*/  IADD3 R45, P3, P4, R96, R122, R12 ;  /* 0x0000007a602d7210 */ /* 0x000fe40007c7e00c */
[----:B------:R-:W-:Y:S02]  /*a320*/  LEA.HI R36, R36, R145, RZ, 0x4 ;  /* 0x0000009124247211 */ /* 0x000fe400078f20ff */
[----:B------:R-:W-:-:S02]  /*a330*/  IADD3.X R47, R93, R48, R7, P3, P4 ;  /* 0x000000305d2f7210 */ /* 0x000fc40001fe8407 */
[----:B------:R-:W-:Y:S02]  /*a340*/  LEA.HI.SX32 R36, R36, R13, 0x1c ;  /* 0x0000000d24247211 */ /* 0x000fe400078fe2ff */
[----:B------:R-:W-:Y:S02]  /*a350*/  ISETP.GE.AND P4, PT, R212, R115, PT ;  /* 0x00000073d400720c */ /* 0x000fe40003f86270 */
[----:B------:R-:W-:Y:S01]  /*a360*/  SHF.R.S32.HI R37, RZ, 0x1f, R36 ;  /* 0x0000001fff257819 */ /* 0x000fe20000011424 */
[----:B------:R-:W-:Y:S01]  /*a370*/  IMAD.SHL.U32 R46, R36, 0x8, RZ ;  /* 0x00000008242e7824 */ /* 0x000fe200078e00ff */
[----:B------:R-:W-:Y:S02]  /*a380*/  LEA R44, P3, R45, R116, 0x1 ;  /* 0x000000742d2c7211 */ /* 0x000fe400078608ff */
[----:B------:R-:W-:Y:S02]  /*a390*/  LEA.HI R37, R37, R36, RZ, 0x3 ;  /* 0x0000002425257211 */ /* 0x000fe400078f18ff */
[----:B------:R-:W-:-:S02]  /*a3a0*/  LOP3.LUT R36, R222, 0x38, R46, 0xf8, !PT ;  /* 0x00000038de247812 */ /* 0x000fc400078ef82e */
[----:B------:R-:W-:Y:S02]  /*a3b0*/  SHF.R.S32.HI R38, RZ, 0x3, R37 ;  /* 0x00000003ff267819 */ /* 0x000fe40000011425 */
[----:B------:R-:W-:Y:S01]  /*a3c0*/  LOP3.LUT R36, R36, R39, RZ, 0x3c, !PT ;  /* 0x0000002724247212 */ /* 0x000fe200078e3cff */
[----:B------:R-:W-:Y:S01]  /*a3d0*/  IMAD R39, R19, 0x5000, R131 ;  /* 0x0000500013277824 */ /* 0x000fe200078e0283 */
[----:B------:R-:W-:Y:S01]  /*a3e0*/  LEA.HI.X R45, R45, R117, R47, 0x1, P3 ;  /* 0x000000752d2d7211 */ /* 0x000fe200018f0c2f */
[----:B------:R-:W-:-:S04]  /*a3f0*/  IMAD R37, R38, 0x1400, R225 ;  /* 0x0000140026257824 */ /* 0x000fc800078e02e1 */
[----:B------:R-:W-:-:S04]  /*a400*/  IMAD.IADD R36, R37, 0x1, R36 ;  /* 0x0000000125247824 */ /* 0x000fc800078e0224 */
[----:B------:R-:W-:Y:S02]  /*a410*/  IMAD R37, R19, 0x5000, R36 ;  /* 0x0000500013257824 */ /* 0x000fe400078e0224 */
[--C-:B------:R-:W-:Y:S02]  /*a420*/  IMAD R36, R39, 0x2, R18.reuse ;  /* 0x0000000227247824 */ /* 0x100fe400078e0212 */
[----:B-1----:R-:W-:-:S04]  /*a430*/  IMAD R40, R37, 0x2, R18 ;  /* 0x0000000225287824 */ /* 0x002fc800078e0212 */
[----:B------:R-:W1:Y:S04]  /*a440*/  LDS.128 R36, [R36+0x24400] ;  /* 0x0244000024247984 */ /* 0x000e680000000c00 */
[----:B------:R-:W3:Y:S01]  /*a450*/  LDS.128 R40, [R40+0x24400] ;  /* 0x0244000028287984 */ /* 0x000ee20000000c00 */
[----:B------:R-:W-:Y:S05]  /*a460*/  @P4 BRA `(.L_x_544) ;  /* 0x00000004006c4947 */ /* 0x000fea0003800000 */
[----:B------:R-:W-:Y:S01]  /*a470*/  SHF.R.U32.HI R52, RZ, 0x10, R77 ;  /* 0x00000010ff347819 */ /* 0x000fe2000001164d */
[----:B---3--:R-:W-:Y:S01]  /*a480*/  IMAD.U32 R57, R41, 0x10000, RZ ;  /* 0x0001000029397824 */ /* 0x008fe200078e00ff */
[----:B------:R-:W-:Y:S01]  /*a490*/  SHF.R.U32.HI R51, RZ, 0x10, R69 ;  /* 0x00000010ff337819 */ /* 0x000fe20000011645 */
[----:B-1----:R-:W-:Y:S01]  /*a4a0*/  IMAD.U32 R54, R37, 0x10000, RZ ;  /* 0x0001000025367824 */ /* 0x002fe200078e00ff */
[----:B------:R-:W-:Y:S01]  /*a4b0*/  PRMT R52, R158, 0x5432, R52 ;  /* 0x000054329e347816 */ /* 0x000fe20000000034 */
[----:B------:R-:W-:Y:S01]  /*a4c0*/  IMAD.U32 R53, R36, 0x10000, RZ ;  /* 0x0001000024357824 */ /* 0x000fe200078e00ff */
[----:B------:R-:W-:Y:S01]  /*a4d0*/  PRMT R51, R156, 0x5432, R51 ;  /* 0x000054329c337816 */ /* 0x000fe20000000033 */
[----:B------:R-:W-:Y:S01]  /*a4e0*/  IMAD.U32 R60, R42, 0x10000, RZ ;  /* 0x000100002a3c7824 */ /* 0x000fe200078e00ff */
[----:B------:R-:W-:Y:S01]  /*a4f0*/  LOP3.LUT R41, R41, 0xffff0000, RZ, 0xc0, !PT ;  /* 0xffff000029297812 */ /* 0x000fe200078ec0ff */
[C---:B------:R-:W-:Y:S01]  /*a500*/  IMAD.U32 R55, R52.reuse, 0x10000, RZ ;  /* 0x0001000034377824 */ /* 0x040fe200078e00ff */
[----:B------:R-:W-:Y:S01]  /*a510*/  LOP3.LUT R52, R52, 0xffff0000, RZ, 0xc0, !PT ;  /* 0xffff000034347812 */ /* 0x000fe200078ec0ff */
[----:B------:R-:W-:Y:S01]  /*a520*/  IMAD.U32 R56, R51, 0x10000, RZ ;  /* 0x0001000033387824 */ /* 0x000fe200078e00ff */
[----:B------:R-:W-:Y:S01]  /*a530*/  SHF.R.U64 R50, R78, 0x10, R79 ;  /* 0x000000104e327819 */ /* 0x000fe2000000124f */
[----:B------:R-:W-:Y:S01]  /*a540*/  FMUL.FTZ R58, R57, R55 ;  /* 0x00000037393a7220 */ /* 0x000fe20000410000 */
[----:B------:R-:W-:Y:S01]  /*a550*/  LOP3.LUT R51, R51, 0xffff0000, RZ, 0xc0, !PT ;  /* 0xffff000033337812 */ /* 0x000fe200078ec0ff */
[----:B------:R-:W-:Y:S01]  /*a560*/  FMUL.FTZ R61, R41, R52 ;  /* 0x00000034293d7220 */ /* 0x000fe20000410000 */
[----:B------:R-:W-:Y:S01]  /*a570*/  SHF.R.U64 R49, R70, 0x10, R71 ;  /* 0x0000001046317819 */ /* 0x000fe20000001247 */
[-C--:B------:R-:W-:Y:S01]  /*a580*/  FMUL.FTZ R59, R57, R56.reuse ;  /* 0x00000038393b7220 */ /* 0x080fe20000410000 */
[----:B------:R-:W-:Y:S01]  /*a590*/  SHF.R.U32.HI R78, RZ, 0x10, R79 ;  /* 0x00000010ff4e7819 */ /* 0x000fe2000001164f */
[----:B------:R-:W-:Y:S01]  /*a5a0*/  FMUL.FTZ R41, R41, R51 ;  /* 0x0000003329297220 */ /* 0x000fe20000410000 */
[----:B------:R-:W-:Y:S01]  /*a5b0*/  SHF.R.U32.HI R70, RZ, 0x10, R71 ;  /* 0x00000010ff467819 */ /* 0x000fe20000011647 */
[C---:B------:R-:W-:Y:S01]  /*a5c0*/  FFMA.FTZ R58, R54.reuse, R56, -R58 ;  /* 0x00000038363a7223 */ /* 0x040fe2000001083a */
[----:B------:R-:W-:Y:S01]  /*a5d0*/  LOP3.LUT R37, R37, 0xffff0000, RZ, 0xc0, !PT ;  /* 0xffff000025257812 */ /* 0x000fe200078ec0ff */
[----:B------:R-:W-:Y:S01]  /*a5e0*/  IMAD.U32 R56, R43, 0x10000, RZ ;  /* 0x000100002b387824 */ /* 0x000fe200078e00ff */
[----:B------:R-:W-:Y:S01]  /*a5f0*/  PRMT R78, R157, 0x5432, R78 ;  /* 0x000054329d4e7816 */ /* 0x000fe2000000004e */
[----:B------:R-:W-:Y:S01]  /*a600*/  FFMA.FTZ R59, R54, R55, R59 ;  /* 0x00000037363b7223 */ /* 0x000fe2000001003b */
[----:B------:R-:W-:Y:S01]  /*a610*/  PRMT R70, R155, 0x5432, R70 ;  /* 0x000054329b467816 */ /* 0x000fe20000000046 */
[C---:B------:R-:W-:Y:S01]  /*a620*/  FFMA.FTZ R61, R37.reuse, R51, -R61 ;  /* 0x00000033253d7223 */ /* 0x040fe2000001083d */
[----:B------:R-:W-:Y:S01]  /*a630*/  FFMA.FTZ R41, R37, R52, R41 ;  /* 0x0000003425297223 */ /* 0x000fe20000010029 */
[----:B------:R-:W-:Y:S01]  /*a640*/  SHF.R.U64 R76, R76, 0x10, R77 ;  /* 0x000000104c4c7819 */ /* 0x000fe2000000124d */
[----:B------:R-:W-:Y:S01]  /*a650*/  IMAD.U32 R37, R78, 0x10000, RZ ;  /* 0x000100004e257824 */ /* 0x000fe200078e00ff */
[----:B------:R-:W-:Y:S01]  /*a660*/  SHF.R.U64 R47, R68, 0x10, R69 ;  /* 0x00000010442f7819 */ /* 0x000fe20000001245 */
[----:B------:R-:W-:Y:S01]  /*a670*/  IMAD.U32 R51, R70, 0x10000, RZ ;  /* 0x0001000046337824 */ /* 0x000fe200078e00ff */
[----:B------:R-:W-:Y:S01]  /*a680*/  PRMT R76, R158, 0x5410, R76 ;  /* 0x000054109e4c7816 */ /* 0x000fe2000000004c */
[----:B------:R-:W-:-:S02]  /*a690*/  IMAD.U32 R55, R39, 0x10000, RZ ;  /* 0x0001000027377824 */ /* 0x000fc400078e00ff */
[----:B------:R-:W-:Y:S01]  /*a6a0*/  FMUL.FTZ R52, R56, R37 ;  /* 0x0000002538347220 */ /* 0x000fe20000410000 */
[----:B------:R-:W-:Y:S01]  /*a6b0*/  PRMT R47, R156, 0x5410, R47 ;  /* 0x000054109c2f7816 */ /* 0x000fe2000000002f */
[-C--:B------:R-:W-:Y:S01]  /*a6c0*/  FMUL.FTZ R56, R56, R51.reuse ;  /* 0x0000003338387220 */ /* 0x080fe20000410000 */
[----:B------:R-:W-:Y:S01]  /*a6d0*/  LOP3.LUT R43, R43, 0xffff0000, RZ, 0xc0, !PT ;  /* 0xffff00002b2b7812 */ /* 0x000fe200078ec0ff */
[C---:B------:R-:W-:Y:S01]  /*a6e0*/  FFMA.FTZ R52, R55.reuse, R51, -R52 ;  /* 0x0000003337347223 */ /* 0x040fe20000010834 */
[----:B------:R-:W-:Y:S01]  /*a6f0*/  LOP3.LUT R78, R78, 0xffff0000, RZ, 0xc0, !PT ;  /* 0xffff00004e4e7812 */ /* 0x000fe200078ec0ff */
[----:B------:R-:W-:Y:S01]  /*a700*/  IMAD.U32 R57, R40, 0x10000, RZ ;  /* 0x0001000028397824 */ /* 0x000fe200078e00ff */
[----:B------:R-:W-:Y:S01]  /*a710*/  LOP3.LUT R70, R70, 0xffff0000, RZ, 0xc0, !PT ;  /* 0xffff000046467812 */ /* 0x000fe200078ec0ff */
[----:B------:R-:W-:Y:S01]  /*a720*/  FFMA.FTZ R56, R55, R37, R56 ;  /* 0x0000002537387223 */ /* 0x000fe20000010038 */
[----:B------:R-:W-:Y:S01]  /*a730*/  IMAD.U32 R51, R76, 0x10000, RZ ;  /* 0x000100004c337824 */ /* 0x000fe200078e00ff */
[----:B------:R-:W-:Y:S01]  /*a740*/  LOP3.LUT R39, R39, 0xffff0000, RZ, 0xc0, !PT ;  /* 0xffff000027277812 */ /* 0x000fe200078ec0ff */
[----:B------:R-:W-:-:S02]  /*a750*/  IMAD.U32 R37, R47, 0x10000, RZ ;  /* 0x000100002f257824 */ /* 0x000fc400078e00ff */
[C---:B------:R-:W-:Y:S01]  /*a760*/  FMUL.FTZ R55, R43.reuse, R78 ;  /* 0x0000004e2b377220 */ /* 0x040fe20000410000 */
[----:B------:R-:W-:Y:S01]  /*a770*/  LOP3.LUT R40, R40, 0xffff0000, RZ, 0xc0, !PT ;  /* 0xffff000028287812 */ /* 0x000fe200078ec0ff */
[-C--:B------:R-:W-:Y:S01]  /*a780*/  FMUL.FTZ R43, R43, R70.reuse ;  /* 0x000000462b2b7220 */ /* 0x080fe20000410000 */
[----:B------:R-:W-:Y:S01]  /*a790*/  LOP3.LUT R76, R76, 0xffff0000, RZ, 0xc0, !PT ;  /* 0xffff00004c4c7812 */ /* 0x000fe200078ec0ff */
[----:B------:R-:W-:Y:S01]  /*a7a0*/  FFMA.FTZ R55, R39, R70, -R55 ;  /* 0x0000004627377223 */ /* 0x000fe20000010837 */
[----:B------:R-:W-:Y:S01]  /*a7b0*/  LOP3.LUT R62, R47, 0xffff0000, RZ, 0xc0, !PT ;  /* 0xffff00002f3e7812 */ /* 0x000fe200078ec0ff */
[----:B------:R-:W-:Y:S01]  /*a7c0*/  FMUL.FTZ R47, R57, R51 ;  /* 0x00000033392f7220 */ /* 0x000fe20000410000 */
[----:B------:R-:W-:Y:S01]  /*a7d0*/  PRMT R50, R157, 0x5410, R50 ;  /* 0x000054109d327816 */ /* 0x000fe20000000032 */
[-C--:B------:R-:W-:Y:S01]  /*a7e0*/  FMUL.FTZ R57, R57, R37.reuse ;  /* 0x0000002539397220 */ /* 0x080fe20000410000 */
[----:B------:R-:W-:Y:S01]  /*a7f0*/  PRMT R49, R155, 0x5410, R49 ;  /* 0x000054109b317816 */ /* 0x000fe20000000031 */
[----:B------:R-:W-:Y:S01]  /*a800*/  FFMA.FTZ R43, R39, R78, R43 ;  /* 0x0000004e272b7223 */ /* 0x000fe2000001002b */
[----:B------:R-:W-:Y:S01]  /*a810*/  LOP3.LUT R36, R36, 0xffff0000, RZ, 0xc0, !PT ;  /* 0xffff000024247812 */ /* 0x000fe200078ec0ff */
[C---:B------:R-:W-:Y:S01]  /*a820*/  FMUL.FTZ R39, R40.reuse, R76 ;  /* 0x0000004c28277220 */ /* 0x040fe20000410000 */
[C---:B------:R-:W-:Y:S01]  /*a830*/  FFMA.FTZ R47, R53.reuse, R37, -R47 ;  /* 0x00000025352f7223 */ /* 0x040fe2000001082f */
[----:B------:R-:W-:Y:S01]  /*a840*/  FFMA.FTZ R57, R53, R51, R57 ;  /* 0x0000003335397223 */ /* 0x000fe20000010039 */
[-C--:B------:R-:W-:Y:S01]  /*a850*/  FMUL.FTZ R40, R40, R62.reuse ;  /* 0x0000003e28287220 */ /* 0x080fe20000410000 */
[----:B------:R-:W-:Y:S01]  /*a860*/  IMAD.U32 R37, R50, 0x10000, RZ ;  /* 0x0001000032257824 */ /* 0x000fe200078e00ff */
[----:B------:R-:W-:Y:S01]  /*a870*/  LOP3.LUT R42, R42, 0xffff0000, RZ, 0xc0, !PT ;  /* 0xffff00002a2a7812 */ /* 0x000fe200078ec0ff */
[C---:B------:R-:W-:Y:S01]  /*a880*/  IMAD.U32 R51, R49.reuse, 0x10000, RZ ;  /* 0x0001000031337824 */ /* 0x040fe200078e00ff */
[----:B------:R-:W-:Y:S01]  /*a890*/  LOP3.LUT R50, R50, 0xffff0000, RZ, 0xc0, !PT ;  /* 0xffff000032327812 */ /* 0x000fe200078ec0ff */
[----:B------:R-:W-:Y:S01]  /*a8a0*/  IMAD.U32 R54, R38, 0x10000, RZ ;  /* 0x0001000026367824 */ /* 0x000fe200078e00ff */
[----:B------:R-:W-:Y:S01]  /*a8b0*/  LOP3.LUT R49, R49, 0xffff0000, RZ, 0xc0, !PT ;  /* 0xffff000031317812 */ /* 0x000fe200078ec0ff */
[C---:B------:R-:W-:Y:S01]  /*a8c0*/  FFMA.FTZ R39, R36.reuse, R62, -R39 ;  /* 0x0000003e24277223 */ /* 0x040fe20000010827 */
[----:B------:R-:W-:Y:S01]  /*a8d0*/  FFMA.FTZ R40, R36, R76, R40 ;  /* 0x0000004c24287223 */ /* 0x000fe20000010028 */
[----:B------:R-:W-:Y:S01]  /*a8e0*/  LOP3.LUT R38, R38, 0xffff0000, RZ, 0xc0, !PT ;  /* 0xffff000026267812 */ /* 0x000fe200078ec0ff */
[C---:B------:R-:W-:Y:S01]  /*a8f0*/  FMUL.FTZ R36, R60.reuse, R37 ;  /* 0x000000253c247220 */ /* 0x040fe20000410000 */
[----:B------:R-:W-:Y:S01]  /*a900*/  FMUL.FTZ R60, R60, R51 ;  /* 0x000000333c3c7220 */ /* 0x000fe20000410000 */
        /* <DEDUP_REMOVED lines=8> */
[----:B------:R-:W-:Y:S02]  /*a990*/  F2FP.BF16.F32.PACK_AB R52, R55, R52 ;  /* 0x000000343734723e */ /* 0x000fe400000010ff */
[----:B------:R-:W-:Y:S01]  /*a9a0*/  F2FP.BF16.F32.PACK_AB R38, R53, R36 ;  /* 0x000000243526723e */ /* 0x000fe200000010ff */
[----:B------:R-:W-:Y:S01]  /*a9b0*/  IMAD.MOV.U32 R36, RZ, RZ, R39 ;  /* 0x000000ffff247224 */ /* 0x000fe200078e0027 */
[----:B------:R-:W-:Y:S01]  /*a9c0*/  F2FP.BF16.F32.PACK_AB R42, R37, R60 ;  /* 0x0000003c252a723e */ /* 0x000fe200000010ff */
[----:B------:R-:W-:Y:S01]  /*a9d0*/  IMAD.MOV.U32 R37, RZ, RZ, R58 ;  /* 0x000000ffff257224 */ /* 0x000fe200078e003a */
[----:B------:R-:W-:Y:S01]  /*a9e0*/  F2FP.BF16.F32.PACK_AB R41, R41, R59 ;  /* 0x0000003b2929723e */ /* 0x000fe200000010ff */
[----:B------:R-:W-:Y:S01]  /*a9f0*/  IMAD.MOV.U32 R39, RZ, RZ, R52 ;  /* 0x000000ffff277224 */ /* 0x000fe200078e0034 */
[----:B------:R-:W-:-:S02]  /*aa00*/  F2FP.BF16.F32.PACK_AB R43, R43, R56 ;  /* 0x000000382b2b723e */ /* 0x000fc400000010ff */
[----:B------:R-:W-:-:S07]  /*aa10*/  F2FP.BF16.F32.PACK_AB R40, R40, R57 ;  /* 0x000000392828723e */ /* 0x000fce00000010ff */
.L_x_544:
[----:B------:R-:W-:Y:S05]  /*aa20*/  BSYNC B1 ;  /* 0x0000000000017941 */ /* 0x000fea0003800000 */
.L_x_543:
[----:B------:R-:W-:Y:S01]  /*aa30*/  ISETP.GE.AND P3, PT, R46, R143, PT ;  /* 0x0000008f2e00720c */ /* 0x000fe20003f66270 */
[----:B------:R-:W-:Y:S02]  /*aa40*/  ULDC.64 UR4, c[0x0][0x208] ;  /* 0x0000820000047ab9 */ /* 0x000fe40000000a00 */
[----:B-1----:R4:W-:Y:S10]  /*aa50*/  STG.E.128 desc[UR4][R44.64], R36 ;  /* 0x000000242c007986 */ /* 0x0029f4000c101d04 */
[----:B------:R-:W-:Y:S05]  /*aa60*/  @P3 BRA `(.L_x_499) ;  /* 0x00000004001c3947 */ /* 0x000fea0003800000 */
[--C-:B------:R-:W-:Y:S01]  /*aa70*/  IADD3 R122, P3, P4, R96, R122, R46.reuse ;  /* 0x0000007a607a7210 */ /* 0x100fe20007c7e02e */
[----:B------:R-:W-:Y:S01]  /*aa80*/  ULDC.64 UR4, c[0x0][0x208] ;  /* 0x0000820000047ab9 */ /* 0x000fe20000000a00 */
[----:B------:R-:W-:-:S04]  /*aa90*/  SHF.R.S32.HI R46, RZ, 0x1f, R46 ;  /* 0x0000001fff2e7819 */ /* 0x000fc8000001142e */
[----:B------:R-:W-:Y:S02]  /*aaa0*/  IADD3.X R48, R93, R48, R46, P3, P4 ;  /* 0x000000305d307210 */ /* 0x000fe40001fe842e */
[----:B------:R-:W-:-:S04]  /*aab0*/  LEA R116, P3, R122, R116, 0x1 ;  /* 0x000000747a747211 */ /* 0x000fc800078608ff */
[----:B------:R-:W-:-:S05]  /*aac0*/  LEA.HI.X R117, R122, R117, R48, 0x1, P3 ;  /* 0x000000757a757211 */ /* 0x000fca00018f0c30 */
[----:B---3--:R1:W-:Y:S01]  /*aad0*/  STG.E.128 desc[UR4][R116.64], R40 ;  /* 0x0000002874007986 */ /* 0x0083e2000c101d04 */
[----:B------:R-:W-:Y:S05]  /*aae0*/  BRA `(.L_x_499) ;  /* 0x0000000000fc7947 */ /* 0x000fea0003800000 */
.L_x_456:
[----:B------:R-:W-:-:S04]  /*aaf0*/  ULOP3.LUT UR4, UR60, 0x1, URZ, 0xfc, !UPT ;  /* 0x000000013c047892 */ /* 0x000fc8000f8efc3f */
[----:B------:R-:W-:-:S06]  /*ab00*/  UISETP.NE.AND UP0, UPT, UR4, 0x3, UPT ;  /* 0x000000030400788c */ /* 0x000fcc000bf05270 */
[----:B------:R-:W-:-:S13]  /*ab10*/  PLOP3.LUT P2, PT, PT, PT, UP0, 0x80, 0x0 ;  /* 0x000000000000781c */ /* 0x000fda0003f4f008 */
[----:B------:R-:W-:Y:S05]  /*ab20*/  @!P2 BRA `(.L_x_545) ;  /* 0x000000000004a947 */ /* 0x000fea0003800000 */
[----:B------:R-:W-:Y:S01]  /*ab30*/  BPT.TRAP 0x1 ;  /* 0x000000040000795c */ /* 0x000fe20000300000 */
.L_x_545:
[----:B------:R-:W-:Y:S01]  /*ab40*/  IMAD R3, R19, 0x8, R18 ;  /* 0x0000000813037824 */ /* 0x000fe200078e0212 */
[----:B------:R-:W-:Y:S01]  /*ab50*/  SHF.L.U32 R0, R217, 0x1f, RZ ;  /* 0x0000001fd9007819 */ /* 0x000fe200000006ff */
[----:B------:R-:W-:Y:S01]  /*ab60*/  IMAD R4, R2, -0x50, R24 ;  /* 0xffffffb002047824 */ /* 0x000fe200078e0218 */
[----:B------:R-:W-:Y:S02]  /*ab70*/  BSSY B1, `(.L_x_546) ;  /* 0x0000005000017945 */ /* 0x000fe40003800000 */
[----:B------:R-:W1:Y:S02]  /*ab80*/  SYNCS.PHASECHK.TRANS64.TRYWAIT P4, [R3+URZ+0x38890], R0 ;  /* 0x03889000030075a7 */ /* 0x000e64000808017f */
[----:B------:R-:W-:-:S04]  /*ab90*/  VIMNMX R4, R4, 0x50, PT ;  /* 0x0000005004047848 */ /* 0x000fc80003fe0100 */
[----:B------:R-:W-:Y:S01]  /*aba0*/  ISETP.GE.AND P3, PT, R213, R4, PT ;  /* 0x00000004d500720c */ /* 0x000fe20003f66270 */
[----:B-1----:R-:W-:-:S12]  /*abb0*/  @!P4 BRA `(.L_x_547) ;  /* 0x0000020c0080c947 */ /* 0x002fd80003800000 */
.L_x_856:
[----:B------:R-:W-:Y:S05]  /*abc0*/  BSYNC B1 ;  /* 0x0000000000017941 */ /* 0x000fea0003800000 */
.L_x_546:
[----:B------:R-:W-:Y:S04]  /*abd0*/  BSSY B1, `(.L_x_548) ;  /* 0x000000f000017945 */ /* 0x000fe80003800000 */
[----:B------:R-:W-:Y:S05]  /*abe0*/  @P3 BRA `(.L_x_549) ;  /* 0x0000000000343947 */ /* 0x000fea0003800000 */
[----:B------:R-:W-:Y:S01]  /*abf0*/  ISETP.NE.AND P4, PT, R27, RZ, PT ;  /* 0x000000ff1b00720c */ /* 0x000fe20003f85270 */
[----:B------:R-:W-:Y:S01]  /*ac00*/  ULDC.64 UR4, c[0x0][0x208] ;  /* 0x0000820000047ab9 */ /* 0x000fe20000000a00 */
[----:B------:R-:W-:-:S11]  /*ac10*/  ISETP.NE.AND P3, PT, R11, RZ, PT ;  /* 0x000000ff0b00720c */ /* 0x000fd60003f65270 */
[----:B0-----:R-:W0:Y:S04]  /*ac20*/  @P4 LDS.128 R36, [R5+0x24400] ;  /* 0x0244000005244984 */ /* 0x001e280000000c00 */
[----:B------:R-:W2:Y:S04]  /*ac30*/  @P3 LDS.128 R40, [R5+0x26c00] ;  /* 0x026c000005283984 */ /* 0x000ea80000000c00 */
[----:B0-----:R-:W-:Y:S01]  /*ac40*/  @P4 STG.E.128 desc[UR4][R60.64], R36 ;  /* 0x000000243c004986 */ /* 0x001fe2000c101d04 */
[----:B------:R-:W-:-:S03]  /*ac50*/  ISETP.NE.AND P4, PT, R10, RZ, PT ;  /* 0x000000ff0a00720c */ /* 0x000fc60003f85270 */
[----:B--2---:R-:W-:Y:S01]  /*ac60*/  @P3 STG.E.128 desc[UR4][R60.64+0x80], R40 ;  /* 0x000080283c003986 */ /* 0x004fe2000c101d04 */
[----:B------:R-:W-:-:S09]  /*ac70*/  ISETP.NE.AND P3, PT, R9, RZ, PT ;  /* 0x000000ff0900720c */ /* 0x000fd20003f65270 */
[----:B------:R-:W0:Y:S04]  /*ac80*/  @P4 LDS.128 R36, [R5+0x29400] ;  /* 0x0294000005244984 */ /* 0x000e280000000c00 */
[----:B------:R-:W2:Y:S04]  /*ac90*/  @P3 LDS.128 R40, [R5+0x2bc00] ;  /* 0x02bc000005283984 */ /* 0x000ea80000000c00 */
[----:B0-----:R3:W-:Y:S04]  /*aca0*/  @P4 STG.E.128 desc[UR4][R60.64+0x100], R36 ;  /* 0x000100243c004986 */ /* 0x0017e8000c101d04 */
[----:B--2---:R3:W-:Y:S02]  /*acb0*/  @P3 STG.E.128 desc[UR4][R60.64+0x180], R40 ;  /* 0x000180283c003986 */ /* 0x0047e4000c101d04 */
.L_x_549:
[----:B------:R-:W-:Y:S05]  /*acc0*/  BSYNC B1 ;  /* 0x0000000000017941 */ /* 0x000fea0003800000 */
.L_x_548:
[----:B---3--:R-:W-:Y:S01]  /*acd0*/  VIADD R36, R213, 0x20 ;  /* 0x00000020d5247836 */ /* 0x008fe20000000000 */
[----:B------:R-:W-:Y:S04]  /*ace0*/  BSSY B1, `(.L_x_550) ;  /* 0x0000010000017945 */ /* 0x000fe80003800000 */
[----:B------:R-:W-:-:S13]  /*acf0*/  ISETP.GE.AND P3, PT, R36, R4, PT ;  /* 0x000000042400720c */ /* 0x000fda0003f66270 */
        /* <DEDUP_REMOVED lines=14> */
.L_x_551:
[----:B------:R-:W-:Y:S05]  /*ade0*/  BSYNC B1 ;  /* 0x0000000000017941 */ /* 0x000fea0003800000 */
.L_x_550:
[----:B------:R-:W-:-:S13]  /*adf0*/  ISETP.GE.AND P3, PT, R237, R4, PT ;  /* 0x00000004ed00720c */ /* 0x000fda0003f66270 */
[----:B------:R-:W-:Y:S05]  /*ae00*/  @P3 BRA `(.L_x_499) ;  /* 0x0000000000343947 */ /* 0x000fea0003800000 */
[----:B------:R-:W-:Y:S01]  /*ae10*/  ISETP.NE.AND P4, PT, R27, RZ, PT ;  /* 0x000000ff1b00720c */ /* 0x000fe20003f85270 */
[----:B------:R-:W-:Y:S01]  /*ae20*/  ULDC.64 UR4, c[0x0][0x208] ;  /* 0x0000820000047ab9 */ /* 0x000fe20000000a00 */
[----:B------:R-:W-:-:S11]  /*ae30*/  ISETP.NE.AND P3, PT, R11, RZ, PT ;  /* 0x000000ff0b00720c */ /* 0x000fd60003f65270 */
[----:B0--3--:R-:W0:Y:S04]  /*ae40*/  @P4 LDS.128 R36, [R5+0x26400] ;  /* 0x0264000005244984 */ /* 0x009e280000000c00 */
        /* <DEDUP_REMOVED lines=9> */
.L_x_499:
[----:B------:R-:W-:Y:S05]  /*aee0*/  BSYNC B0 ;  /* 0x0000000000007941 */ /* 0x000fea0003800000 */
.L_x_455:
[----:B0-234-:R-:W0:Y:S01]  /*aef0*/  S2R R36, SR_TID.X ;  /* 0x0000000000247919 */ /* 0x01de220000002100 */
[----:B------:R-:W-:Y:S01]  /*af00*/  @!PT LDS RZ, [RZ] ;  /* 0x00000000fffff984 */ /* 0x000fe20000000800 */
[----:B------:R-:W-:Y:S01]  /*af10*/  @!PT LDS RZ, [RZ] ;  /* 0x00000000fffff984 */ /* 0x000fe20000000800 */
[----:B------:R-:W-:Y:S01]  /*af20*/  @!PT LDS RZ, [RZ] ;  /* 0x00000000fffff984 */ /* 0x000fe20000000800 */
[----:B------:R-:W-:Y:S01]  /*af30*/  @!PT LDS RZ, [RZ] ;  /* 0x00000000fffff984 */ /* 0x000fe20000000800 */
[----:B------:R2:W-:Y:S06]  /*af40*/  MEMBAR.ALL.CTA ;  /* 0x0000000000007992 */ /* 0x0005ec0000008000 */
[----:B--2---:R-:W2:Y:S01]  /*af50*/  FENCE.VIEW.ASYNC.S ;  /* 0x00000000000073c6 */ /* 0x004ea20000000000 */
[----:B------:R-:W-:Y:S05]  /*af60*/  WARPSYNC.ALL ;  /* 0x0000000000007948 */ /* 0x000fea0003800000 */
[----:B------:R-:W-:Y:S01]  /*af70*/  BSSY B0, `(.L_x_552) ;  /* 0x0000009000007945 */ /* 0x000fe20003800000 */
[----:B0-----:R-:W-:Y:S01]  /*af80*/  LOP3.LUT R36, R36, 0x7f, RZ, 0xc0, !PT ;  /* 0x0000007f24247812 */ /* 0x001fe200078ec0ff */
[----:B--2---:R0:W-:Y:S03]  /*af90*/  BAR.SYNC.DEFER_BLOCKING R171, 0x80 ;  /* 0x000200ab0000751d */ /* 0x0041e60000010000 */
[----:B------:R-:W-:-:S13]  /*afa0*/  ISETP.NE.AND P3, PT, R36, RZ, PT ;  /* 0x000000ff2400720c */ /* 0x000fda0003f65270 */
[----:B------:R-:W-:-:S05]  /*afb0*/  @!P3 VIADD R36, R3, 0x388a0 ;  /* 0x000388a00324b836 */ /* 0x000fca0000000000 */
[----:B------:R-:W-:-:S04]  /*afc0*/  @!P3 PRMT R36, RZ, 0x654, R36 ;  /* 0x00000654ff24b816 */ /* 0x000fc80000000024 */
[----:B------:R0:W-:Y:S01]  /*afd0*/  @!P3 SYNCS.ARRIVE.TRANS64.RED.A1T0 RZ, [R36+URZ], RZ ;  /* 0x000000ff24ffb9a7 */ /* 0x0001e2000810043f */
[----:B------:R-:W-:Y:S05]  /*afe0*/  @!P2 BRA `(.L_x_553) ;  /* 0x000000000004a947 */ /* 0x000fea0003800000 */
[----:B------:R-:W-:Y:S01]  /*aff0*/  BPT.TRAP 0x1 ;  /* 0x000000040000795c */ /* 0x000fe20000300000 */
.L_x_553:
[----:B------:R-:W-:Y:S05]  /*b000*/  BSYNC B0 ;  /* 0x0000000000007941 */ /* 0x000fea0003800000 */
.L_x_552:
[----:B------:R-:W2:Y:S01]  /*b010*/  SYNCS.PHASECHK.TRANS64.TRYWAIT P4, [R3+URZ+0x388b0], R0 ;  /* 0x0388b000030075a7 */ /* 0x000ea2000808017f */
[----:B------:R-:W-:Y:S01]  /*b020*/  ULDC UR61, c[0x0][0x2f4] ;  /* 0x0000bd00003d7ab9 */ /* 0x000fe20000000800 */
[----:B------:R-:W-:Y:S01]  /*b030*/  ULDC.64 UR56, c[0x0][0x328] ;  /* 0x0000ca0000387ab9 */ /* 0x000fe20000000a00 */
[----:B------:R-:W-:Y:S01]  /*b040*/  ULDC.64 UR58, c[0x0][0x318] ;  /* 0x0000c600003a7ab9 */ /* 0x000fe20000000a00 */
[----:B------:R-:W-:Y:S01]  /*b050*/  BSSY B0, `(.L_x_554) ;  /* 0x0000004000007945 */ /* 0x000fe20003800000 */
[----:B------:R-:W-:Y:S01]  /*b060*/  ISETP.GE.AND P2, PT, R213, R4, PT ;  /* 0x00000004d500720c */ /* 0x000fe20003f46270 */
[----:B------:R-:W-:Y:S02]  /*b070*/  IMAD.WIDE R44, R2, 0x50, R112 ;  /* 0x00000050022c7825 */ /* 0x000fe400078e0270 */
[----:B--2---:R-:W-:Y:S10]  /*b080*/  @!P4 BRA `(.L_x_555) ;  /* 0x000002080060c947 */ /* 0x004ff40003800000 */
.L_x_857:
[----:B------:R-:W-:Y:S05]  /*b090*/  BSYNC B0 ;  /* 0x0000000000007941 */ /* 0x000fea0003800000 */
.L_x_554:
[----:B------:R-:W-:Y:S04]  /*b0a0*/  BSSY B0, `(.L_x_556) ;  /* 0x0000017000007945 */ /* 0x000fe80003800000 */
[----:B------:R-:W-:Y:S05]  /*b0b0*/  @P2 BRA `(.L_x_557) ;  /* 0x0000000000542947 */ /* 0x000fea0003800000 */
[----:B------:R-:W-:Y:S01]  /*b0c0*/  IMAD R39, R45, UR56, RZ ;  /* 0x000000382d277c24 */ /* 0x000fe2000f8e02ff */
[----:B------:R-:W-:Y:S01]  /*b0d0*/  ISETP.GE.AND P4, PT, R16, UR61, PT ;  /* 0x0000003d10007c0c */ /* 0x000fe2000bf86270 */
[----:B0-----:R-:W-:Y:S01]  /*b0e0*/  IMAD.MOV.U32 R36, RZ, RZ, R94 ;  /* 0x000000ffff247224 */ /* 0x001fe200078e005e */
[----:B------:R-:W-:Y:S01]  /*b0f0*/  ULDC.64 UR4, c[0x0][0x208] ;  /* 0x0000820000047ab9 */ /* 0x000fe20000000a00 */
[----:B------:R-:W-:Y:S02]  /*b100*/  IMAD.MOV.U32 R37, RZ, RZ, R6 ;  /* 0x000000ffff257224 */ /* 0x000fe400078e0006 */
[C---:B------:R-:W-:Y:S02]  /*b110*/  IMAD R39, R44.reuse, UR57, R39 ;  /* 0x000000392c277c24 */ /* 0x040fe4000f8e0227 */
[----:B------:R-:W-:-:S04]  /*b120*/  IMAD.WIDE.U32 R36, R44, UR56, R36 ;  /* 0x000000382c247c25 */ /* 0x000fc8000f8e0024 */
[----:B------:R-:W-:Y:S01]  /*b130*/  IMAD.IADD R37, R37, 0x1, R39 ;  /* 0x0000000125257824 */ /* 0x000fe200078e0227 */
[----:B------:R-:W-:-:S04]  /*b140*/  LEA R46, P2, R36, UR58, 0x1 ;  /* 0x0000003a242e7c11 */ /* 0x000fc8000f8408ff */
[----:B------:R-:W-:Y:S02]  /*b150*/  LEA.HI.X R47, R36, UR59, R37, 0x1, P2 ;  /* 0x0000003b242f7c11 */ /* 0x000fe400090f0c25 */
[----:B------:R-:W-:Y:S01]  /*b160*/  ISETP.GE.AND P2, PT, R212, UR61, PT ;  /* 0x0000003dd4007c0c */ /* 0x000fe2000bf46270 */
[----:B------:R-:W0:-:S12]  /*b170*/  @!P4 LDS.128 R36, [R5+0x400] ;  /* 0x000400000524c984 */ /* 0x000e180000000c00 */
[----:B-1----:R-:W1:Y:S04]  /*b180*/  @!P2 LDS.128 R40, [R5+0x2c00] ;  /* 0x002c00000528a984 */ /* 0x002e680000000c00 */
[----:B0-----:R-:W-:Y:S01]  /*b190*/  @!P4 STG.E.128 desc[UR4][R46.64], R36 ;  /* 0x000000242e00c986 */ /* 0x001fe2000c101d04 */
[----:B------:R-:W-:-:S03]  /*b1a0*/  ISETP.GE.AND P4, PT, R218, UR61, PT ;  /* 0x0000003dda007c0c */ /* 0x000fc6000bf86270 */
[----:B-1----:R-:W-:Y:S01]  /*b1b0*/  @!P2 STG.E.128 desc[UR4][R46.64+0x80], R40 ;  /* 0x000080282e00a986 */ /* 0x002fe2000c101d04 */
[----:B------:R-:W-:-:S09]  /*b1c0*/  ISETP.GE.AND P2, PT, R219, UR61, PT ;  /* 0x0000003ddb007c0c */ /* 0x000fd2000bf46270 */
[----:B------:R-:W0:Y:S04]  /*b1d0*/  @!P4 LDS.128 R36, [R5+0x5400] ;  /* 0x005400000524c984 */ /* 0x000e280000000c00 */
[----:B------:R-:W1:Y:S04]  /*b1e0*/  @!P2 LDS.128 R40, [R5+0x7c00] ;  /* 0x007c00000528a984 */ /* 0x000e680000000c00 */
[----:B0-----:R3:W-:Y:S04]  /*b1f0*/  @!P4 STG.E.128 desc[UR4][R46.64+0x100], R36 ;  /* 0x000100242e00c986 */ /* 0x0017e8000c101d04 */
[----:B-1----:R3:W-:Y:S02]  /*b200*/  @!P2 STG.E.128 desc[UR4][R46.64+0x180], R40 ;  /* 0x000180282e00a986 */ /* 0x0027e4000c101d04 */
.L_x_557:
[----:B------:R-:W-:Y:S05]  /*b210*/  BSYNC B0 ;  /* 0x0000000000007941 */ /* 0x000fea0003800000 */
.L_x_556:
[----:B-12---:R-:W-:Y:S01]  /*b220*/  VIADD R0, R213, 0x20 ;  /* 0x00000020d5007836 */ /* 0x006fe20000000000 */
[----:B------:R-:W-:Y:S04]  /*b230*/  BSSY B0, `(.L_x_558) ;  /* 0x000001a000007945 */ /* 0x000fe80003800000 */
[----:B------:R-:W-:-:S13]  /*b240*/  ISETP.GE.AND P2, PT, R0, R4, PT ;  /* 0x000000040000720c */ /* 0x000fda0003f46270 */
[----:B------:R-:W-:Y:S05]  /*b250*/  @P2 BRA `(.L_x_559) ;  /* 0x00000000005c2947 */ /* 0x000fea0003800000 */
[----:B---3--:R-:W-:Y:S01]  /*b260*/  IADD3 R39, P2, R44, 0x20, RZ ;  /* 0x000000202c277810 */ /* 0x008fe20007f5e0ff */
[----:B0-----:R-:W-:Y:S01]  /*b270*/  IMAD.MOV.U32 R36, RZ, RZ, R94 ;  /* 0x000000ffff247224 */ /* 0x001fe200078e005e */
[----:B------:R-:W-:Y:S01]  /*b280*/  ISETP.GE.AND P4, PT, R16, UR61, PT ;  /* 0x0000003d10007c0c */ /* 0x000fe2000bf86270 */
[----:B------:R-:W-:Y:S01]  /*b290*/  IMAD.MOV.U32 R37, RZ, RZ, R6 ;  /* 0x000000ffff257224 */ /* 0x000fe200078e0006 */
[----:B------:R-:W-:Y:S01]  /*b2a0*/  ULDC.64 UR4, c[0x0][0x208] ;  /* 0x0000820000047ab9 */ /* 0x000fe20000000a00 */
[----:B------:R-:W-:Y:S02]  /*b2b0*/  IMAD.X R0, RZ, RZ, R45, P2 ;  /* 0x000000ffff007224 */ /* 0x000fe400010e062d */
[----:B------:R-:W-:-:S04]  /*b2c0*/  IMAD.WIDE.U32 R36, R39, UR56, R36 ;  /* 0x0000003827247c25 */ /* 0x000fc8000f8e0024 */
[----:B------:R-:W-:Y:S01]  /*b2d0*/  IMAD R0, R0, UR56, RZ ;  /* 0x0000003800007c24 */ /* 0x000fe2000f8e02ff */
[----:B------:R-:W-:-:S03]  /*b2e0*/  LEA R46, P2, R36, UR58, 0x1 ;  /* 0x0000003a242e7c11 */ /* 0x000fc6000f8408ff */
[----:B------:R-:W-:-:S04]  /*b2f0*/  IMAD R39, R39, UR57, R0 ;  /* 0x0000003927277c24 */ /* 0x000fc8000f8e0200 */
[----:B------:R-:W-:-:S05]  /*b300*/  IMAD.IADD R37, R37, 0x1, R39 ;  /* 0x0000000125257824 */ /* 0x000fca00078e0227 */
[----:B------:R-:W-:Y:S02]  /*b310*/  LEA.HI.X R47, R36, UR59, R37, 0x1, P2 ;  /* 0x0000003b242f7c11 */ /* 0x000fe400090f0c25 */
[----:B------:R-:W-:Y:S01]  /*b320*/  ISETP.GE.AND P2, PT, R212, UR61, PT ;  /* 0x0000003dd4007c0c */ /* 0x000fe2000bf46270 */
[----:B------:R-:W0:-:S12]  /*b330*/  @!P4 LDS.128 R36, [R5+0x1400] ;  /* 0x001400000524c984 */ /* 0x000e180000000c00 */
[----:B------:R-:W1:Y:S04]  /*b340*/  @!P2 LDS.128 R40, [R5+0x3c00] ;  /* 0x003c00000528a984 */ /* 0x000e680000000c00 */
        /* <DEDUP_REMOVED lines=8> */
.L_x_559:
[----:B------:R-:W-:Y:S05]  /*b3d0*/  BSYNC B0 ;  /* 0x0000000000007941 */ /* 0x000fea0003800000 */
.L_x_558:
[----:B------:R-:W-:Y:S01]  /*b3e0*/  ISETP.GE.AND P2, PT, R237, R4, PT ;  /* 0x00000004ed00720c */ /* 0x000fe20003f46270 */
[----:B------:R-:W-:-:S12]  /*b3f0*/  BSSY B0, `(.L_x_560) ;  /* 0x0000019000007945 */ /* 0x000fd80003800000 */
[----:B------:R-:W-:Y:S05]  /*b400*/  @P2 BRA `(.L_x_561) ;  /* 0x00000000005c2947 */ /* 0x000fea0003800000 */
[----:B--23--:R-:W-:Y:S01]  /*b410*/  IADD3 R39, P2, R44, 0x40, RZ ;  /* 0x000000402c277810 */ /* 0x00cfe20007f5e0ff */
[----:B0-----:R-:W-:Y:S01]  /*b420*/  IMAD.MOV.U32 R36, RZ, RZ, R94 ;  /* 0x000000ffff247224 */ /* 0x001fe200078e005e */
[----:B------:R-:W-:Y:S01]  /*b430*/  ISETP.GE.AND P4, PT, R16, UR61, PT ;  /* 0x0000003d10007c0c */ /* 0x000fe2000bf86270 */
[----:B------:R-:W-:Y:S01]  /*b440*/  IMAD.MOV.U32 R37, RZ, RZ, R6 ;  /* 0x000000ffff257224 */ /* 0x000fe200078e0006 */
[----:B------:R-:W-:Y:S01]  /*b450*/  ULDC.64 UR4, c[0x0][0x208] ;  /* 0x0000820000047ab9 */ /* 0x000fe20000000a00 */
[----:B------:R-:W-:Y:S02]  /*b460*/  IMAD.X R44, RZ, RZ, R45, P2 ;  /* 0x000000ffff2c7224 */ /* 0x000fe400010e062d */
[----:B------:R-:W-:-:S04]  /*b470*/  IMAD.WIDE.U32 R36, R39, UR56, R36 ;  /* 0x0000003827247c25 */ /* 0x000fc8000f8e0024 */
[----:B------:R-:W-:-:S04]  /*b480*/  IMAD R44, R44, UR56, RZ ;  /* 0x000000382c2c7c24 */ /* 0x000fc8000f8e02ff */
[----:B------:R-:W-:Y:S01]  /*b490*/  IMAD R39, R39, UR57, R44 ;  /* 0x0000003927277c24 */ /* 0x000fe2000f8e022c */
[----:B------:R-:W-:-:S03]  /*b4a0*/  LEA R44, P2, R36, UR58, 0x1 ;  /* 0x0000003a242c7c11 */ /* 0x000fc6000f8408ff */
        /* <DEDUP_REMOVED lines=13> */
.L_x_561:
[----:B------:R-:W-:Y:S05]  /*b580*/  BSYNC B0 ;  /* 0x0000000000007941 */ /* 0x000fea0003800000 */
.L_x_560:
[----:B------:R-:W5:Y:S01]  /*b590*/  LDL R0, [R1+0x10] ;  /* 0x0000100001007983 */ /* 0x000f620000100800 */
[----:B------:R-:W-:Y:S01]  /*b5a0*/  @!P3 VIADD R3, R3, 0x388c0 ;  /* 0x000388c00303b836 */ /* 0x000fe20000000000 */
[----:B------:R-:W-:Y:S01]  /*b5b0*/  PLOP3.LUT P2, PT, PT, PT, PT, 0x8, 0x0 ;  /* 0x000000000000781c */ /* 0x000fe20003f4e170 */
[----:B------:R-:W-:Y:S01]  /*b5c0*/  VIADD R19, R19, 0x1 ;  /* 0x0000000113137836 */ /* 0x000fe20000000000 */
[----:B------:R-:W-:Y:S01]  /*b5d0*/  @!PT LDS RZ, [RZ] ;  /* 0x00000000fffff984 */ /* 0x000fe20000000800 */
[----:B------:R-:W-:Y:S01]  /*b5e0*/  @!PT LDS RZ, [RZ] ;  /* 0x00000000fffff984 */ /* 0x000fe20000000800 */
[----:B------:R-:W-:Y:S01]  /*b5f0*/  @!PT LDS RZ, [RZ] ;  /* 0x00000000fffff984 */ /* 0x000fe20000000800 */
[----:B------:R-:W-:Y:S01]  /*b600*/  @!PT LDS RZ, [RZ] ;  /* 0x00000000fffff984 */ /* 0x000fe20000000800 */
[----:B------:R1:W-:Y:S06]  /*b610*/  MEMBAR.ALL.CTA ;  /* 0x0000000000007992 */ /* 0x0003ec0000008000 */
[----:B-1----:R-:W1:Y:S01]  /*b620*/  FENCE.VIEW.ASYNC.S ;  /* 0x00000000000073c6 */ /* 0x002e620000000000 */
[----:B------:R-:W-:Y:S01]  /*b630*/  @!P3 PRMT R3, RZ, 0x654, R3 ;  /* 0x00000654ff03b816 */ /* 0x000fe20000000003 */
[----:B-1----:R1:W-:Y:S06]  /*b640*/  BAR.SYNC.DEFER_BLOCKING R171, 0x80 ;  /* 0x000200ab0000751d */ /* 0x0023ec0000010000 */
[----:B------:R1:W-:Y:S01]  /*b650*/  @!P3 SYNCS.ARRIVE.TRANS64.RED.A1T0 RZ, [R3+URZ], RZ ;  /* 0x000000ff03ffb9a7 */ /* 0x0003e2000810043f */
[----:B------:R-:W-:-:S04]  /*b660*/  ISETP.NE.AND P3, PT, R19, 0x2, PT ;  /* 0x000000021300780c */ /* 0x000fc80003f65270 */
[----:B------:R-:W-:Y:S02]  /*b670*/  SEL R19, R19, RZ, P3 ;  /* 0x000000ff13137207 */ /* 0x000fe40001800000 */
[----:B-----5:R-:W-:Y:S02]  /*b680*/  LOP3.LUT P4, RZ, R0, 0x2, RZ, 0xc0, !PT ;  /* 0x0000000200ff7812 */ /* 0x020fe4000788c0ff */
[----:B------:R-:W-:-:S04]  /*b690*/  SEL R0, RZ, 0x1, P3 ;  /* 0x00000001ff007807 */ /* 0x000fc80001800000 */
[----:B------:R-:W-:-:S07]  /*b6a0*/  LOP3.LUT R217, R217, R0, RZ, 0x3c, !PT ;  /* 0x00000000d9d97212 */ /* 0x000fce00078e3cff */
[----:B-1----:R-:W-:Y:S05]  /*b6b0*/  @P4 BRA `(.L_x_562) ;  /* 0xffffff7800344947 */ /* 0x002fea000383ffff */
.L_x_450:
[----:B------:R-:W-:Y:S01]  /*b6c0*/  BSSY B0, `(.L_x_563) ;  /* 0x0000005000007945 */ /* 0x000fe20003800000 */
[----:B------:R-:W-:-:S03]  /*b6d0*/  IMAD.MOV.U32 R3, RZ, RZ, RZ ;  /* 0x000000ffff037224 */ /* 0x000fc600078e00ff */
[----:B------:R-:W-:Y:S05]  /*b6e0*/  @P2 BRA `(.L_x_564) ;  /* 0x0000000000082947 */ /* 0x000fea0003800000 */
[----:B------:R-:W0:Y:S02]  /*b6f0*/  FENCE.VIEW.ASYNC.G ;  /* 0x00000000000073c6 */ /* 0x000e240000000100 */
[----:B0-----:R-:W-:Y:S06]  /*b700*/  BAR.ARV 0xc, 0x180 ;  /* 0x0306000000007b1d */ /* 0x001fec0000002000 */
.L_x_564:
[----:B------:R-:W-:Y:S05]  /*b710*/  BSYNC B0 ;  /* 0x0000000000007941 */ /* 0x000fea0003800000 */
.L_x_563:
[----:B------:R-:W2:Y:S01]  /*b720*/  LDL R0, [R1+0x10] ;  /* 0x0000100001007983 */ /* 0x000ea20000100800 */
[----:B------:R-:W-:Y:S01]  /*b730*/  BSSY B0, `(.L_x_565) ;  /* 0x0000020000007945 */ /* 0x000fe20003800000 */
[----:B--2---:R-:W-:-:S13]  /*b740*/  LOP3.LUT P0, RZ, R0, 0x4, RZ, 0xc0, !PT ;  /* 0x0000000400ff7812 */ /* 0x004fda000780c0ff */
[----:B------:R-:W-:Y:S05]  /*b750*/  @!P0 BRA `(.L_x_566) ;  /* 0x0000000000748947 */ /* 0x000fea0003800000 */
[----:B------:R-:W-:Y:S01]  /*b760*/  ISETP.NE.AND P0, PT, R232, RZ, PT ;  /* 0x000000ffe800720c */ /* 0x000fe20003f05270 */
[----:B------:R-:W-:-:S03]  /*b770*/  ULDC UR4, c[0x0][0x9f0] ;  /* 0x00027c0000047ab9 */ /* 0x000fc60000000800 */
[----:B------:R-:W-:-:S04]  /*b780*/  SEL R9, R232, UR4, P0 ;  /* 0x00000004e8097c07 */ /* 0x000fc80008000000 */
[-C--:B------:R-:W-:Y:S02]  /*b790*/  IABS R5, R9.reuse ;  /* 0x0000000900057213 */ /* 0x080fe40000000000 */
[----:B------:R-:W-:Y:S02]  /*b7a0*/  IADD3 R0, R144, -0x1, R9 ;  /* 0xffffffff90007810 */ /* 0x000fe40007ffe009 */
[----:B-1----:R-:W1:Y:S01]  /*b7b0*/  I2F.RP R4, R5 ;  /* 0x0000000500047306 */ /* 0x002e620000209400 */
[----:B------:R-:W-:-:S05]  /*b7c0*/  IABS R8, R9 ;  /* 0x0000000900087213 */ /* 0x000fca0000000000 */
[----:B------:R-:W-:Y:S02]  /*b7d0*/  IMAD.MOV R8, RZ, RZ, -R8 ;  /* 0x000000ffff087224 */ /* 0x000fe400078e0a08 */
[----:B-1----:R-:W1:Y:S02]  /*b7e0*/  MUFU.RCP R4, R4 ;  /* 0x0000000400047308 */ /* 0x002e640000001000 */
[----:B-1----:R-:W-:Y:S01]  /*b7f0*/  VIADD R2, R4, 0xffffffe ;  /* 0x0ffffffe04027836 */ /* 0x002fe20000000000 */
[----:B------:R-:W-:Y:S02]  /*b800*/  IABS R4, R0 ;  /* 0x0000000000047213 */ /* 0x000fe40000000000 */
[----:B------:R-:W-:-:S03]  /*b810*/  LOP3.LUT R0, R0, R9, RZ, 0x3c, !PT ;  /* 0x0000000900007212 */ /* 0x000fc600078e3cff */
[----:B------:R1:W2:Y:S01]  /*b820*/  F2I.FTZ.U32.TRUNC.NTZ R3, R2 ;  /* 0x0000000200037305 */ /* 0x0002a2000021f000 */
[----:B------:R-:W-:Y:S01]  /*b830*/  ISETP.GE.AND P2, PT, R0, RZ, PT ;  /* 0x000000ff0000720c */ /* 0x000fe20003f46270 */
[----:B-1----:R-:W-:Y:S02]  /*b840*/  IMAD.MOV.U32 R2, RZ, RZ, RZ ;  /* 0x000000ffff027224 */ /* 0x002fe400078e00ff */
[----:B--2---:R-:W-:-:S04]  /*b850*/  IMAD.MOV R6, RZ, RZ, -R3 ;  /* 0x000000ffff067224 */ /* 0x004fc800078e0a03 */
        /* <DEDUP_REMOVED lines=13> */
.L_x_566:
[----:B------:R-:W-:Y:S05]  /*b930*/  BSYNC B0 ;  /* 0x0000000000007941 */ /* 0x000fea0003800000 */
.L_x_565:
[----:B------:R-:W2:Y:S01]  /*b940*/  LDL R0, [R1+0x74] ;  /* 0x0000740001007983 */ /* 0x000ea20000100800 */
[----:B------:R-:W-:Y:S02]  /*b950*/  PLOP3.LUT P0, PT, PT, PT, PT, 0x80, 0x0 ;  /* 0x000000000000781c */ /* 0x000fe40003f0f070 */
        /* <DEDUP_REMOVED lines=24> */
[----:B----4-:R-:W-:Y:S02]  /*bae0*/  CS2R R44, SRZ ;  /* 0x00000000002c7805 */ /* 0x010fe4000001ff00 */
[----:B------:R-:W-:Y:S02]  /*baf0*/  CS2R R102, SRZ ;  /* 0x0000000000667805 */ /* 0x000fe4000001ff00 */
[----:B---3--:R-:W-:Y:S02]  /*bb00*/  CS2R R40, SRZ ;  /* 0x0000000000287805 */ /* 0x008fe4000001ff00 */
[----:B------:R-:W-:Y:S02]  /*bb10*/  CS2R R104, SRZ ;  /* 0x0000000000687805 */ /* 0x000fe4000001ff00 */
[----:B0-----:R-:W-:-:S02]  /*bb20*/  CS2R R36, SRZ ;  /* 0x0000000000247805 */ /* 0x001fc4000001ff00 */
        /* <DEDUP_REMOVED lines=13> */
[----:B-1----:R-:W-:Y:S02]  /*bc00*/  CS2R R10, SRZ ;  /* 0x00000000000a7805 */ /* 0x002fe4000001ff00 */
        /* <DEDUP_REMOVED lines=21> */
[----:B--2---:R-:W-:-:S05]  /*bd60*/  IMAD R226, R0, R3, RZ ;  /* 0x0000000300e27224 */ /* 0x004fca00078e02ff */
[----:B------:R-:W-:Y:S02]  /*bd70*/  VIADDMNMX R92, R226, R3, R144, PT ;  /* 0x00000003e25c7246 */ /* 0x000fe40003800190 */
[----:B------:R-:W-:Y:S02]  /*bd80*/  CS2R R2, SRZ ;  /* 0x0000000000027805 */ /* 0x000fe4000001ff00 */
[----:B------:R-:W-:-:S13]  /*bd90*/  ISETP.GT.AND P1, PT, R92, R226, PT ;  /* 0x000000e25c00720c */ /* 0x000fda0003f24270 */
[----:B------:R-:W-:Y:S05]  /*bda0*/  @!P1 BRA `(.L_x_567) ;  /* 0x0000012000509947 */ /* 0x000fea0003800000 */
[----:B------:R-:W2:Y:S01]  /*bdb0*/  LDL R0, [R1+0x14] ;  /* 0x0000140001007983 */ /* 0x000ea20000100800 */
[----:B------:R-:W0:Y:S02]  /*bdc0*/  S2R R28, SR_TID.X ;  /* 0x00000000001c7919 */ /* 0x000e240000002100 */
[----:B0-----:R-:W-:-:S05]  /*bdd0*/  VIADD R28, R28, 0xffffff80 ;  /* 0xffffff801c1c7836 */ /* 0x001fca0000000000 */
[----:B------:R-:W-:Y:S02]  /*bde0*/  SHF.R.S32.HI R29, RZ, 0x1f, R28 ;  /* 0x0000001fff1d7819 */ /* 0x000fe4000001141c */
[----:B--2---:R-:W-:Y:S02]  /*bdf0*/  R2UR UR4, R0 ;  /* 0x00000000000472ca */ /* 0x004fe400000e0000 */
[----:B------:R-:W-:-:S04]  /*be00*/  LEA.HI R0, R29, R28, RZ, 0x7 ;  /* 0x0000001c1d007211 */ /* 0x000fc800078f38ff */
[----:B------:R-:W-:-:S06]  /*be10*/  SHF.R.S32.HI R0, RZ, 0x7, R0 ;  /* 0x00000007ff007819 */ /* 0x000fcc0000011400 */
[----:B------:R-:W0:Y:S01]  /*be20*/  SHFL.IDX PT, R0, R0, RZ, 0x1f ;  /* 0x00001fff00007589 */ /* 0x000e2200000e0000 */
[----:B------:R-:W-:-:S06]  /*be30*/  ULOP3.LUT UP0, URZ, UR4, 0x9f, URZ, 0xc0, !UPT ;  /* 0x0000009f043f7892 */ /* 0x000fcc000f80c03f */
[----:B------:R-:W-:Y:S02]  /*be40*/  PLOP3.LUT P0, PT, PT, PT, UP0, 0x80, 0x0 ;  /* 0x000000000000781c */ /* 0x000fe40003f0f008 */
[----:B0-----:R-:W-:-:S04]  /*be50*/  LEA.HI R2, R0, R0, RZ, 0x1 ;  /* 0x0000000000027211 */ /* 0x001fc800078f08ff */
[----:B------:R-:W-:-:S05]  /*be60*/  LOP3.LUT R3, R2, 0x1e, RZ, 0xc0, !PT ;  /* 0x0000001e02037812 */ /* 0x000fca00078ec0ff */
[----:B------:R-:W-:-:S05]  /*be70*/  IMAD.IADD R3, R0, 0x1, -R3 ;  /* 0x0000000100037824 */ /* 0x000fca00078e0a03 */
[----:B------:R-:W-:-:S04]  /*be80*/  LEA R3, R3, UR4, 0xd ;  /* 0x0000000403037c11 */ /* 0x000fc8000f8e68ff */
[----:B------:R-:W-:-:S04]  /*be90*/  SHF.R.U32.HI R2, RZ, 0x4, R3 ;  /* 0x00000004ff027819 */ /* 0x000fc80000011603 */
[----:B------:R-:W-:Y:S01]  /*bea0*/  LOP3.LUT R2, R2, 0x3fff, RZ, 0xc0, !PT ;  /* 0x00003fff02027812 */ /* 0x000fe200078ec0ff */
[----:B------:R-:W-:Y:S06]  /*beb0*/  @!P0 BRA `(.L_x_568) ;  /* 0x0000000000408947 */ /* 0x000fec0003800000 */
[----:B------:R-:W-:Y:S01]  /*bec0*/  MOV R14, 0x0 ;  /* 0x00000000000e7802 */ /* 0x000fe20000000f00 */
[----:B------:R-:W-:Y:S01]  /*bed0*/  ULDC.64 UR4, c[0x4][0xa8] ;  /* 0x01002a0000047ab9 */ /* 0x000fe20000000a00 */
[----:B------:R-:W-:Y:S01]  /*bee0*/  ULDC.64 UR6, c[0x4][0xb0] ;  /* 0x01002c0000067ab9 */ /* 0x000fe20000000a00 */
[----:B------:R-:W-:Y:S02]  /*bef0*/  IMAD.U32 R4, RZ, RZ, UR4 ;  /* 0x00000004ff047e24 */ /* 0x000fe4000f8e00ff */
        /* <DEDUP_REMOVED lines=12> */
.L_x_568:
[----:B------:R-:W-:Y:S02]  /*bfc0*/  ULDC UR4, c[0x0][0x3f4] ;  /* 0x0000fd0000047ab9 */ /* 0x000fe40000000800 */
[----:B------:R-:W-:-:S13]  /*bfd0*/  ISETP.LT.AND P0, PT, RZ, UR4, PT ;  /* 0x00000004ff007c0c */ /* 0x000fda000bf01270 */
[----:B------:R-:W-:Y:S05]  /*bfe0*/  @P0 BRA `(.L_x_569) ;  /* 0x00000000003c0947 */ /* 0x000fea0003800000 */
[----:B------:R-:W-:-:S04]  /*bff0*/  LEA.HI R0, R236, R236, RZ, 0x1 ;  /* 0x000000ecec007211 */ /* 0x000fc800078f08ff */
[----:B------:R-:W-:-:S05]  /*c000*/  LOP3.LUT R3, R0, 0xfffffffe, RZ, 0xc0, !PT ;  /* 0xfffffffe00037812 */ /* 0x000fca00078ec0ff */
[----:B------:R-:W-:-:S05]  /*c010*/  IMAD.IADD R3, R236, 0x1, -R3 ;  /* 0x00000001ec037824 */ /* 0x000fca00078e0a03 */
[----:B------:R-:W-:-:S04]  /*c020*/  SHF.L.U32 R3, R3, 0x1f, RZ ;  /* 0x0000001f03037819 */ /* 0x000fc800000006ff */
[----:B------:R0:W1:Y:S03]  /*c030*/  SYNCS.PHASECHK.TRANS64.TRYWAIT P0, [R18+URZ+0x38800], R3 ;  /* 0x03880003120075a7 */ /* 0x000066000800017f */
[----:B-1----:R-:W-:Y:S05]  /*c040*/  @!P0 NANOSLEEP.SYNCS 0x989680 ;  /* 0x009896800000895d */ /* 0x002fea0003900000 */
[----:B------:R-:W1:Y:S01]  /*c050*/  @!P0 SYNCS.PHASECHK.TRANS64 P0, [R18+URZ+0x38800], R3 ;  /* 0x03880003120085a7 */ /* 0x000e62000800007f */
[----:B------:R-:W-:Y:S04]  /*c060*/  BSSY B0, `(.L_x_570) ;  /* 0x0000006000007945 */ /* 0x000fe80003800000 */
[----:B-1----:R-:W-:Y:S05]  /*c070*/  @P0 BRA `(.L_x_571) ;  /* 0x0000000000100947 */ /* 0x002fea0003800000 */
.L_x_572:
[----:B-1----:R1:W2:Y:S02]  /*c080*/  SYNCS.PHASECHK.TRANS64.TRYWAIT P0, [R18+URZ+0x38800], R3 ;  /* 0x03880003120075a7 */ /* 0x0022a4000800017f */
[----:B--2---:R-:W-:Y:S05]  /*c090*/  @!P0 NANOSLEEP.SYNCS 0x989680 ;  /* 0x009896800000895d */ /* 0x004fea0003900000 */
[----:B------:R-:W2:Y:S02]  /*c0a0*/  @!P0 SYNCS.PHASECHK.TRANS64 P0, [R18+URZ+0x38800], R3 ;  /* 0x03880003120085a7 */ /* 0x000ea4000800007f */
[----:B--2---:R-:W-:Y:S05]  /*c0b0*/  @!P0 BRA `(.L_x_572) ;  /* 0xfffffffc00f08947 */ /* 0x004fea000383ffff */
.L_x_571:
[----:B------:R-:W-:Y:S05]  /*c0c0*/  BSYNC B0 ;  /* 0x0000000000007941 */ /* 0x000fea0003800000 */
.L_x_570:
[----:B------:R-:W-:Y:S05]  /*c0d0*/  BRA `(.L_x_573) ;  /* 0x0000007000747947 */ /* 0x000fea0003800000 */
.L_x_569:
[----:B------:R-:W2:Y:S01]  /*c0e0*/  LDL R0, [R1+0x14] ;  /* 0x0000140001007983 */ /* 0x000ea20000100800 */
[----:B------:R-:W-:Y:S01]  /*c0f0*/  ULDC.64 UR4, c[0x0][0x3f8] ;  /* 0x0000fe0000047ab9 */ /* 0x000fe20000000a00 */
[----:B------:R-:W-:Y:S01]  /*c100*/  ULDC.64 UR6, c[0x0][0x408] ;  /* 0x0001020000067ab9 */ /* 0x000fe20000000a00 */
[----:B-----5:R-:W-:Y:S01]  /*c110*/  IMAD.WIDE.U32 R4, R139, UR4, RZ ;  /* 0x000000048b047c25 */ /* 0x020fe2000f8e00ff */
[----:B--2---:R-:W-:Y:S02]  /*c120*/  R2UR UR8, R0 ;  /* 0x00000000000872ca */ /* 0x004fe400000e0000 */
[----:B------:R-:W-:-:S05]  /*c130*/  SHF.R.S32.HI R0, RZ, 0x1f, R139 ;  /* 0x0000001fff007819 */ /* 0x000fca000001148b */
[C---:B------:R-:W-:Y:S02]  /*c140*/  IMAD R6, R0.reuse, UR4, RZ ;  /* 0x0000000400067c24 */ /* 0x040fe4000f8e02ff */
[----:B------:R-:W-:Y:S02]  /*c150*/  IMAD R0, R0, UR6, RZ ;  /* 0x0000000600007c24 */ /* 0x000fe4000f8e02ff */
[C---:B------:R-:W-:Y:S01]  /*c160*/  IMAD R25, R139.reuse, UR5, R6 ;  /* 0x000000058b197c24 */ /* 0x040fe2000f8e0206 */
[----:B------:R-:W-:Y:S01]  /*c170*/  ULDC.64 UR4, c[0x0][0x3e8] ;  /* 0x0000fa0000047ab9 */ /* 0x000fe20000000a00 */
[----:B------:R-:W-:Y:S01]  /*c180*/  ULOP3.LUT UP0, URZ, UR8, 0x3ff, URZ, 0xc0, !UPT ;  /* 0x000003ff083f7892 */ /* 0x000fe2000f80c03f */
[C---:B------:R-:W-:Y:S01]  /*c190*/  IMAD R27, R139.reuse, UR7, R0 ;  /* 0x000000078b1b7c24 */ /* 0x040fe2000f8e0200 */
[----:B------:R-:W-:Y:S01]  /*c1a0*/  LEA R24, P0, R4, UR4, 0x1 ;  /* 0x0000000404187c11 */ /* 0x000fe2000f8008ff */
[----:B------:R-:W-:Y:S01]  /*c1b0*/  IMAD.WIDE.U32 R6, R139, UR6, RZ ;  /* 0x000000068b067c25 */ /* 0x000fe2000f8e00ff */
[----:B------:R-:W-:-:S02]  /*c1c0*/  ULDC.64 UR6, c[0x0][0x400] ;  /* 0x0001000000067ab9 */ /* 0x000fc40000000a00 */
[----:B------:R-:W-:Y:S01]  /*c1d0*/  PLOP3.LUT P2, PT, PT, PT, UP0, 0x80, 0x0 ;  /* 0x000000000000781c */ /* 0x000fe20003f4f008 */
[----:B------:R-:W-:Y:S01]  /*c1e0*/  IMAD.IADD R25, R25, 0x1, R5 ;  /* 0x0000000119197824 */ /* 0x000fe200078e0205 */
[----:B------:R-:W-:Y:S01]  /*c1f0*/  LEA R32, P1, R6, UR6, 0x1 ;  /* 0x0000000606207c11 */ /* 0x000fe2000f8208ff */
[----:B------:R-:W-:-:S03]  /*c200*/  IMAD.IADD R27, R27, 0x1, R7 ;  /* 0x000000011b1b7824 */ /* 0x000fc600078e0207 */
[----:B------:R-:W-:Y:S02]  /*c210*/  LEA.HI.X R25, R4, UR5, R25, 0x1, P0 ;  /* 0x0000000504197c11 */ /* 0x000fe400080f0c19 */
[----:B------:R-:W-:-:S05]  /*c220*/  LEA.HI.X R27, R6, UR7, R27, 0x1, P1 ;  /* 0x00000007061b7c11 */ /* 0x000fca00088f0c1b */
[----:B------:R-:W-:Y:S05]  /*c230*/  @!P2 BRA `(.L_x_574) ;  /* 0x000000000040a947 */ /* 0x000fea0003800000 */
        /* <DEDUP_REMOVED lines=16> */
.L_x_574:
[----:B------:R-:W-:Y:S01]  /*c340*/  ULDC.U8 UR4, c[0x0][0x410] ;  /* 0x0001040000047ab9 */ /* 0x000fe20000000000 */
[----:B------:R-:W-:Y:S01]  /*c350*/  BSSY B0, `(.L_x_575) ;  /* 0x00006ed000007945 */ /* 0x000fe20003800000 */
[----:B------:R-:W-:Y:S01]  /*c360*/  ISETP.NE.AND P0, PT, RZ, UR4, PT ;  /* 0x00000004ff007c0c */ /* 0x000fe2000bf05270 */
[----:B------:R-:W-:-:S12]  /*c370*/  IMAD R4, R141, 0x80, R213 ;  /* 0x000000808d047824 */ /* 0x000fd800078e02d5 */
[----:B------:R-:W-:Y:S05]  /*c380*/  @!P0 BRA `(.L_x_576) ;  /* 0x0000003400288947 */ /* 0x000fea0003800000 */
[----:B------:R-:W-:-:S03]  /*c390*/  UMOV UR4, 0xffffffff ;  /* 0xffffffff00047882 */ /* 0x000fc60000000000 */
[----:B------:R-:W-:Y:S05]  /*c3a0*/  BRA.DIV UR4, `(.L_x_577) ;  /* 0x000001f604ac7947 */ /* 0x000fea000b800000 */
[----:B------:R0:W1:Y:S04]  /*c3b0*/  SHFL.IDX PT, R0, R25, RZ, 0x181f ;  /* 0x00181fff19007589 */ /* 0x00006800000e0000 */
[----:B------:R0:W2:Y:S04]  /*c3c0*/  SHFL.IDX PT, R3, R24, RZ, 0x181f ;  /* 0x00181fff18037589 */ /* 0x0000a800000e0000 */
[----:B------:R-:W3:Y:S04]  /*c3d0*/  SHFL.IDX PT, R27, R27, RZ, 0x181f ;  /* 0x00181fff1b1b7589 */ /* 0x000ee800000e0000 */
[----:B0-----:R-:W4:Y:S02]  /*c3e0*/  SHFL.IDX PT, R32, R32, RZ, 0x181f ;  /* 0x00181fff20207589 */ /* 0x001f2400000e0000 */
.L_x_863:
[----:B------:R-:W-:Y:S01]  /*c3f0*/  ULDC UR4, c[0x0][0x448] ;  /* 0x0001120000047ab9 */ /* 0x000fe20000000800 */
[----:B------:R-:W-:Y:S01]  /*c400*/  LEA.HI R5, R236, R236, RZ, 0x1 ;  /* 0x000000ecec057211 */ /* 0x000fe200078f08ff */
[----:B------:R-:W-:Y:S01]  /*c410*/  IMAD R33, R146, UR4, RZ ;  /* 0x0000000492217c24 */ /* 0x000fe2000f8e02ff */
[----:B------:R-:W-:Y:S01]  /*c420*/  BSSY B1, `(.L_x_578) ;  /* 0x000003f000017945 */ /* 0x000fe20003800000 */
[----:B------:R-:W-:Y:S02]  /*c430*/  CS2R R28, SRZ ;  /* 0x00000000001c7805 */ /* 0x000fe4000001ff00 */
[----:B------:R-:W-:Y:S02]  /*c440*/  LOP3.LUT R13, R5, 0xfffffffe, RZ, 0xc0, !PT ;  /* 0xfffffffe050d7812 */ /* 0x000fe400078ec0ff */
[----:B------:R-:W-:Y:S02]  /*c450*/  CS2R R8, SRZ ;  /* 0x0000000000087805 */ /* 0x000fe4000001ff00 */
[----:B------:R-:W-:Y:S01]  /*c460*/  ISETP.GE.AND P0, PT, R4, R33, PT ;  /* 0x000000210400720c */ /* 0x000fe20003f06270 */
[----:B------:R-:W-:Y:S01]  /*c470*/  IMAD R33, R141, -0x80, R33 ;  /* 0xffffff808d217824 */ /* 0x000fe200078e0221 */
[----:B------:R-:W-:Y:S01]  /*c480*/  CS2R R10, SRZ ;  /* 0x00000000000a7805 */ /* 0x000fe2000001ff00 */
[----:B------:R-:W-:Y:S01]  /*c490*/  IMAD.IADD R35, R236, 0x1, -R13 ;  /* 0x00000001ec237824 */ /* 0x000fe200078e0a0d */
[----:B------:R-:W-:-:S02]  /*c4a0*/  CS2R R14, SRZ ;  /* 0x00000000000e7805 */ /* 0x000fc4000001ff00 */
[----:B------:R-:W-:Y:S02]  /*c4b0*/  CS2R R30, SRZ ;  /* 0x00000000001e7805 */ /* 0x000fe4000001ff00 */
[----:B------:R-:W-:Y:S02]  /*c4c0*/  CS2R R4, SRZ ;  /* 0x0000000000047805 */ /* 0x000fe4000001ff00 */
[----:B------:R-:W-:Y:S02]  /*c4d0*/  CS2R R6, SRZ ;  /* 0x0000000000067805 */ /* 0x000fe4000001ff00 */
[----:B------:R-:W-:Y:S01]  /*c4e0*/  CS2R R12, SRZ ;  /* 0x00000000000c7805 */ /* 0x000fe2000001ff00 */
[----:B------:R-:W-:Y:S06]  /*c4f0*/  @P0 BRA `(.L_x_579) ;  /* 0x0000000000c40947 */ /* 0x000fec0003800000 */
[----:B------:R-:W-:Y:S01]  /*c500*/  ULDC UR4, c[0x0][0x3f4] ;  /* 0x0000fd0000047ab9 */ /* 0x000fe20000000800 */
[----:B------:R-:W-:Y:S01]  /*c510*/  SHF.R.S32.HI R4, RZ, 0x1f, R215 ;  /* 0x0000001fff047819 */ /* 0x000fe200000114d7 */
[C---:B------:R-:W-:Y:S01]  /*c520*/  IMAD.SHL.U32 R6, R215.reuse, 0x2, RZ ;  /* 0x00000002d7067824 */ /* 0x040fe200078e00ff */
[----:B------:R-:W-:Y:S01]  /*c530*/  ISETP.GE.AND P3, PT, R22, UR4, PT ;  /* 0x0000000416007c0c */ /* 0x000fe2000bf66270 */
[C---:B------:R-:W-:Y:S01]  /*c540*/  IMAD.SHL.U32 R20, R214.reuse, 0x2, RZ ;  /* 0x00000002d6147824 */ /* 0x040fe200078e00ff */
[C---:B------:R-:W-:Y:S02]  /*c550*/  ISETP.GE.AND P2, PT, R215.reuse, UR4, PT ;  /* 0x00000004d7007c0c */ /* 0x040fe4000bf46270 */
[----:B------:R-:W-:Y:S02]  /*c560*/  CS2R R14, SRZ ;  /* 0x00000000000e7805 */ /* 0x000fe4000001ff00 */
[----:B------:R-:W-:Y:S01]  /*c570*/  ISETP.GE.AND P1, PT, R214, UR4, PT ;  /* 0x00000004d6007c0c */ /* 0x000fe2000bf26270 */
[----:B------:R-:W-:Y:S01]  /*c580*/  IMAD.SHL.U32 R26, R216, 0x2, RZ ;  /* 0x00000002d81a7824 */ /* 0x000fe200078e00ff */
[----:B------:R-:W-:Y:S01]  /*c590*/  SHF.R.S32.HI R7, RZ, 0x1f, R216 ;  /* 0x0000001fff077819 */ /* 0x000fe200000114d8 */
[----:B------:R-:W-:Y:S01]  /*c5a0*/  ULDC.64 UR6, c[0x0][0x208] ;  /* 0x0000820000067ab9 */ /* 0x000fe20000000a00 */
[----:B------:R-:W-:-:S02]  /*c5b0*/  SHF.L.U64.HI R5, R215, 0x1, R4 ;  /* 0x00000001d7057819 */ /* 0x000fc40000010204 */
[----:B------:R-:W-:Y:S02]  /*c5c0*/  CS2R R12, SRZ ;  /* 0x00000000000c7805 */ /* 0x000fe4000001ff00 */
[----:B------:R-:W-:Y:S02]  /*c5d0*/  SHF.R.S32.HI R9, RZ, 0x1f, R214 ;  /* 0x0000001fff097819 */ /* 0x000fe400000114d6 */
[C---:B------:R-:W-:Y:S01]  /*c5e0*/  ISETP.GE.AND P0, PT, R216.reuse, UR4, PT ;  /* 0x00000004d8007c0c */ /* 0x040fe2000bf06270 */
[----:B----4-:R-:W-:Y:S01]  /*c5f0*/  @!P3 IMAD.MOV.U32 R10, RZ, RZ, R32 ;  /* 0x000000ffff0ab224 */ /* 0x010fe200078e0020 */
[----:B------:R-:W-:Y:S01]  /*c600*/  SHF.L.U64.HI R34, R216, 0x1, R7 ;  /* 0x00000001d8227819 */ /* 0x000fe20000010207 */
[----:B---3--:R-:W-:Y:S01]  /*c610*/  @!P3 IMAD.MOV.U32 R11, RZ, RZ, R27 ;  /* 0x000000ffff0bb224 */ /* 0x008fe200078e001b */
[-C--:B--2---:R-:W-:Y:S01]  /*c620*/  @!P2 IADD3 R8, P4, R3, R6.reuse, RZ ;  /* 0x000000060308a210 */ /* 0x084fe20007f9e0ff */
[----:B-1----:R-:W-:Y:S01]  /*c630*/  @!P3 IMAD.MOV.U32 R7, RZ, RZ, R0 ;  /* 0x000000ffff07b224 */ /* 0x002fe200078e0000 */
[----:B------:R-:W-:Y:S01]  /*c640*/  @!P2 IADD3 R4, P6, R32, R6, RZ ;  /* 0x000000062004a210 */ /* 0x000fe20007fde0ff */
[----:B------:R-:W-:Y:S01]  /*c650*/  @!P3 IMAD.MOV.U32 R6, RZ, RZ, R3 ;  /* 0x000000ffff06b224 */ /* 0x000fe200078e0003 */
[----:B------:R-:W-:Y:S01]  /*c660*/  SHF.L.U64.HI R21, R214, 0x1, R9 ;  /* 0x00000001d6157819 */ /* 0x000fe20000010209 */
[----:B------:R-:W-:Y:S01]  /*c670*/  @!P3 IMAD.WIDE R30, R22, 0x2, R10 ;  /* 0x00000002161eb825 */ /* 0x000fe200078e020a */
[----:B------:R-:W-:-:S02]  /*c680*/  CS2R R10, SRZ ;  /* 0x00000000000a7805 */ /* 0x000fc4000001ff00 */
[-C--:B------:R-:W-:Y:S01]  /*c690*/  @!P1 IADD3 R28, P5, R3, R20.reuse, RZ ;  /* 0x00000014031c9210 */ /* 0x080fe20007fbe0ff */
[----:B------:R-:W-:Y:S01]  /*c6a0*/  @!P2 IMAD.X R9, R0, 0x1, R5, P4 ;  /* 0x000000010009a824 */ /* 0x000fe200020e0605 */
[----:B------:R-:W-:Y:S01]  /*c6b0*/  @!P1 IADD3 R20, P4, R32, R20, RZ ;  /* 0x0000001420149210 */ /* 0x000fe20007f9e0ff */
[----:B------:R-:W-:Y:S01]  /*c6c0*/  @!P3 IMAD.WIDE R6, R22, 0x2, R6 ;  /* 0x000000021606b825 */ /* 0x000fe200078e0206 */
[----:B------:R0:W5:Y:S03]  /*c6d0*/  @!P3 LD.E.64 R12, desc[UR6][R30.64] ;  /* 0x000000061e0cb980 */ /* 0x000166000c101b00 */
[----:B------:R-:W-:Y:S01]  /*c6e0*/  @!P2 IMAD.X R5, R27, 0x1, R5, P6 ;  /* 0x000000011b05a824 */ /* 0x000fe200030e0605 */
[----:B------:R1:W5:Y:S01]  /*c6f0*/  @!P3 LD.E.64 R14, desc[UR6][R6.64] ;  /* 0x00000006060eb980 */ /* 0x000362000c101b00 */
[--C-:B------:R-:W-:Y:S01]  /*c700*/  @!P1 IMAD.X R29, R0, 0x1, R21.reuse, P5 ;  /* 0x00000001001d9824 */ /* 0x100fe200028e0615 */
[-C--:B------:R-:W-:Y:S01]  /*c710*/  @!P0 IADD3 R24, P6, R3, R26.reuse, RZ ;  /* 0x0000001a03188210 */ /* 0x080fe20007fde0ff */
[----:B------:R-:W-:Y:S01]  /*c720*/  @!P1 IMAD.X R21, R27, 0x1, R21, P4 ;  /* 0x000000011b159824 */ /* 0x000fe200020e0615 */
[----:B------:R2:W5:Y:S01]  /*c730*/  @!P2 LD.E.64 R10, desc[UR6][R8.64] ;  /* 0x00000006080aa980 */ /* 0x000562000c101b00 */
[----:B------:R-:W-:-:S02]  /*c740*/  @!P0 IADD3 R26, P5, R32, R26, RZ ;  /* 0x0000001a201a8210 */ /* 0x000fc40007fbe0ff */
[----:B0-----:R-:W-:Y:S01]  /*c750*/  CS2R R30, SRZ ;  /* 0x00000000001e7805 */ /* 0x001fe2000001ff00 */
[--C-:B------:R-:W-:Y:S01]  /*c760*/  @!P0 IMAD.X R25, R0, 0x1, R34.reuse, P6 ;  /* 0x0000000100198824 */ /* 0x100fe200030e0622 */
[----:B-1----:R-:W-:Y:S01]  /*c770*/  CS2R R6, SRZ ;  /* 0x0000000000067805 */ /* 0x002fe2000001ff00 */
[----:B------:R-:W-:Y:S01]  /*c780*/  @!P0 IMAD.X R27, R27, 0x1, R34, P5 ;  /* 0x000000011b1b8824 */ /* 0x000fe200028e0622 */
[----:B--2---:R-:W-:-:S04]  /*c790*/  CS2R R8, SRZ ;  /* 0x0000000000087805 */ /* 0x004fc8000001ff00 */
[----:B------:R0:W5:Y:S04]  /*c7a0*/  @!P2 LD.E.64 R6, desc[UR6][R4.64] ;  /* 0x000000060406a980 */ /* 0x000168000c101b00 */
[----:B------:R1:W5:Y:S04]  /*c7b0*/  @!P1 LD.E.64 R8, desc[UR6][R28.64] ;  /* 0x000000061c089980 */ /* 0x000368000c101b00 */
[----:B------:R2:W5:Y:S01]  /*c7c0*/  @!P0 LD.E.64 R30, desc[UR6][R26.64] ;  /* 0x000000061a1e8980 */ /* 0x000562000c101b00 */
[----:B0-----:R-:W-:Y:S02]  /*c7d0*/  CS2R R4, SRZ ;  /* 0x0000000000047805 */ /* 0x001fe4000001ff00 */
[----:B-1----:R-:W-:-:S04]  /*c7e0*/  CS2R R28, SRZ ;  /* 0x00000000001c7805 */ /* 0x002fc8000001ff00 */
[----:B------:R2:W5:Y:S04]  /*c7f0*/  @!P1 LD.E.64 R4, desc[UR6][R20.64] ;  /* 0x0000000614049980 */ /* 0x000568000c101b00 */
[----:B------:R2:W5:Y:S02]  /*c800*/  @!P0 LD.E.64 R28, desc[UR6][R24.64] ;  /* 0x00000006181c8980 */ /* 0x000564000c101b00 */
.L_x_579:
[----:B------:R-:W-:Y:S05]  /*c810*/  BSYNC B1 ;  /* 0x0000000000017941 */ /* 0x000fea0003800000 */
.L_x_578:
[----:B------:R-:W-:Y:S01]  /*c820*/  SHF.L.U32 R35, R35, 0x1f, RZ ;  /* 0x0000001f23237819 */ /* 0x000fe200000006ff */
[----:B--2--5:R-:W-:Y:S01]  /*c830*/  IMAD.MOV.U32 R24, RZ, RZ, R14 ;  /* 0x000000ffff187224 */ /* 0x024fe200078e000e */
[--C-:B------:R-:W-:Y:S01]  /*c840*/  SHF.R.U64 R45, R14, 0x10, R15.reuse ;  /* 0x000000100e2d7819 */ /* 0x100fe2000000120f */
[--C-:B------:R-:W-:Y:S01]  /*c850*/  IMAD.MOV.U32 R25, RZ, RZ, R15.reuse ;  /* 0x000000ffff197224 */ /* 0x100fe200078e000f */
[----:B------:R-:W0:Y:S01]  /*c860*/  SYNCS.PHASECHK.TRANS64.TRYWAIT P0, [R18+URZ+0x38800], R35 ;  /* 0x03880023120075a7 */ /* 0x000e22000800017f */
[----:B------:R-:W-:Y:S01]  /*c870*/  SHF.R.U32.HI R42, RZ, 0x10, R15 ;  /* 0x00000010ff2a7819 */ /* 0x000fe2000001160f */
[----:B------:R-:W-:Y:S01]  /*c880*/  IMAD.MOV.U32 R14, RZ, RZ, R10 ;  /* 0x000000ffff0e7224 */ /* 0x000fe200078e000a */
[--C-:B------:R-:W-:Y:S01]  /*c890*/  SHF.R.U64 R43, R10, 0x10, R11.reuse ;  /* 0x000000100a2b7819 */ /* 0x100fe2000000120b */
[--C-:B------:R-:W-:Y:S01]  /*c8a0*/  IMAD.MOV.U32 R15, RZ, RZ, R11.reuse ;  /* 0x000000ffff0f7224 */ /* 0x100fe200078e000b */
[----:B------:R-:W-:Y:S01]  /*c8b0*/  SHF.R.U32.HI R40, RZ, 0x10, R11 ;  /* 0x00000010ff287819 */ /* 0x000fe2000001160b */
[----:B------:R-:W-:Y:S01]  /*c8c0*/  IMAD.MOV.U32 R10, RZ, RZ, R8 ;  /* 0x000000ffff0a7224 */ /* 0x000fe200078e0008 */
[----:B------:R-:W-:Y:S01]  /*c8d0*/  SHF.R.U64 R39, R28, 0x10, R29 ;  /* 0x000000101c277819 */ /* 0x000fe2000000121d */
[----:B------:R-:W-:Y:S01]  /*c8e0*/  IMAD.MOV.U32 R11, RZ, RZ, R9 ;  /* 0x000000ffff0b7224 */ /* 0x000fe200078e0009 */
[----:B------:R-:W-:Y:S01]  /*c8f0*/  SHF.R.U32.HI R36, RZ, 0x10, R29 ;  /* 0x00000010ff247819 */ /* 0x000fe2000001161d */
[----:B-1----:R-:W-:Y:S01]  /*c900*/  IMAD.MOV.U32 R0, RZ, RZ, R28 ;  /* 0x000000ffff007224 */ /* 0x002fe200078e001c */
[----:B------:R-:W-:Y:S01]  /*c910*/  SHF.R.U64 R41, R8, 0x10, R9 ;  /* 0x0000001008297819 */ /* 0x000fe20000001209 */
[----:B------:R-:W-:Y:S01]  /*c920*/  IMAD.MOV.U32 R3, RZ, RZ, R29 ;  /* 0x000000ffff037224 */ /* 0x000fe200078e001d */
[----:B------:R-:W-:Y:S01]  /*c930*/  SHF.R.U32.HI R38, RZ, 0x10, R9 ;  /* 0x00000010ff267819 */ /* 0x000fe20000011609 */
[----:B------:R-:W-:Y:S01]  /*c940*/  IMAD.MOV.U32 R26, RZ, RZ, R12 ;  /* 0x000000ffff1a7224 */ /* 0x000fe200078e000c */
[--C-:B------:R-:W-:Y:S01]  /*c950*/  SHF.R.U64 R37, R12, 0x10, R13.reuse ;  /* 0x000000100c257819 */ /* 0x100fe2000000120d */
[--C-:B---3--:R-:W-:Y:S01]  /*c960*/  IMAD.MOV.U32 R27, RZ, RZ, R13.reuse ;  /* 0x000000ffff1b7224 */ /* 0x108fe200078e000d */
[----:B------:R-:W-:Y:S01]  /*c970*/  SHF.R.U32.HI R34, RZ, 0x10, R13 ;  /* 0x00000010ff227819 */ /* 0x000fe2000001160d */
[----:B------:R-:W-:Y:S01]  /*c980*/  IMAD.MOV.U32 R20, RZ, RZ, R6 ;  /* 0x000000ffff147224 */ /* 0x000fe200078e0006 */
[--C-:B------:R-:W-:Y:S01]  /*c990*/  SHF.R.U64 R29, R6, 0x10, R7.reuse ;  /* 0x00000010061d7819 */ /* 0x100fe20000001207 */
[--C-:B------:R-:W-:Y:S01]  /*c9a0*/  IMAD.MOV.U32 R21, RZ, RZ, R7.reuse ;  /* 0x000000ffff157224 */ /* 0x100fe200078e0007 */
[----:B----4-:R-:W-:Y:S01]  /*c9b0*/  SHF.R.U32.HI R32, RZ, 0x10, R7 ;  /* 0x00000010ff207819 */ /* 0x010fe20000011607 */
[----:B------:R-:W-:Y:S01]  /*c9c0*/  BSSY B1, `(.L_x_580) ;  /* 0x0000018000017945 */ /* 0x000fe20003800000 */
[----:B------:R-:W-:Y:S01]  /*c9d0*/  VIMNMX R28, R33, 0x80, PT ;  /* 0x00000080211c7848 */ /* 0x000fe20003fe0100 */
[----:B------:R-:W-:Y:S01]  /*c9e0*/  IMAD.MOV.U32 R12, RZ, RZ, R4 ;  /* 0x000000ffff0c7224 */ /* 0x000fe200078e0004 */
[--C-:B------:R-:W-:Y:S01]  /*c9f0*/  SHF.R.U64 R7, R4, 0x10, R5.reuse ;  /* 0x0000001004077819 */ /* 0x100fe20000001205 */
[--C-:B------:R-:W-:Y:S01]  /*ca00*/  IMAD.MOV.U32 R13, RZ, RZ, R5.reuse ;  /* 0x000000ffff0d7224 */ /* 0x100fe200078e0005 */
[----:B------:R-:W-:Y:S01]  /*ca10*/  SHF.R.U32.HI R6, RZ, 0x10, R5 ;  /* 0x00000010ff067819 */ /* 0x000fe20000011605 */
[----:B------:R-:W-:Y:S01]  /*ca20*/  IMAD.MOV.U32 R8, RZ, RZ, R30 ;  /* 0x000000ffff087224 */ /* 0x000fe200078e001e */
[--C-:B------:R-:W-:Y:S01]  /*ca30*/  SHF.R.U64 R5, R30, 0x10, R31.reuse ;  /* 0x000000101e057819 */ /* 0x100fe2000000121f */
[--C-:B------:R-:W-:Y:S01]  /*ca40*/  IMAD.MOV.U32 R9, RZ, RZ, R31.reuse ;  /* 0x000000ffff097224 */ /* 0x100fe200078e001f */
[----:B------:R-:W-:-:S02]  /*ca50*/  SHF.R.U32.HI R4, RZ, 0x10, R31 ;  /* 0x00000010ff047819 */ /* 0x000fc4000001161f */
[----:B------:R-:W-:Y:S02]  /*ca60*/  PRMT R24, R24, 0x5410, R45 ;  /* 0x0000541018187816 */ /* 0x000fe4000000002d */
[----:B------:R-:W-:Y:S02]  /*ca70*/  PRMT R25, R25, 0x5410, R42 ;  /* 0x0000541019197816 */ /* 0x000fe4000000002a */
[----:B------:R-:W-:Y:S02]  /*ca80*/  PRMT R14, R14, 0x5410, R43 ;  /* 0x000054100e0e7816 */ /* 0x000fe4000000002b */
[----:B------:R-:W-:Y:S02]  /*ca90*/  PRMT R15, R15, 0x5410, R40 ;  /* 0x000054100f0f7816 */ /* 0x000fe40000000028 */
[----:B------:R-:W-:Y:S02]  /*caa0*/  PRMT R10, R10, 0x5410, R41 ;  /* 0x000054100a0a7816 */ /* 0x000fe40000000029 */
[----:B------:R-:W-:-:S02]  /*cab0*/  ISETP.GE.AND P1, PT, R213, R28, PT ;  /* 0x0000001cd500720c */ /* 0x000fc40003f26270 */
[----:B------:R-:W-:Y:S02]  /*cac0*/  PRMT R11, R11, 0x5410, R38 ;  /* 0x000054100b0b7816 */ /* 0x000fe40000000026 */
[----:B------:R-:W-:Y:S02]  /*cad0*/  PRMT R0, R0, 0x5410, R39 ;  /* 0x0000541000007816 */ /* 0x000fe40000000027 */
[----:B------:R-:W-:Y:S02]  /*cae0*/  PRMT R3, R3, 0x5410, R36 ;  /* 0x0000541003037816 */ /* 0x000fe40000000024 */
[----:B------:R-:W-:Y:S02]  /*caf0*/  PRMT R26, R26, 0x5410, R37 ;  /* 0x000054101a1a7816 */ /* 0x000fe40000000025 */
[----:B------:R-:W-:Y:S02]  /*cb00*/  PRMT R27, R27, 0x5410, R34 ;  /* 0x000054101b1b7816 */ /* 0x000fe40000000022 */
[----:B------:R-:W-:-:S02]  /*cb10*/  PRMT R20, R20, 0x5410, R29 ;  /* 0x0000541014147816 */ /* 0x000fc4000000001d */
[----:B------:R-:W-:Y:S01]  /*cb20*/  PRMT R21, R21, 0x5410, R32 ;  /* 0x0000541015157816 */ /* 0x000fe20000000020 */
[----:B0-----:R-:W-:Y:S06]  /*cb30*/  @!P0 BRA `(.L_x_581) ;  /* 0x000001f0003c8947 */ /* 0x001fec0003800000 */
.L_x_864:
[----:B------:R-:W-:Y:S05]  /*cb40*/  BSYNC B1 ;  /* 0x0000000000017941 */ /* 0x000fea0003800000 */
.L_x_580:
[----:B------:R-:W-:Y:S01]  /*cb50*/  BSSY B1, `(.L_x_582) ;  /* 0x00000b6000017945 */ /* 0x000fe20003800000 */
[----:B------:R-:W-:Y:S02]  /*cb60*/  PRMT R12, R12, 0x5410, R7 ;  /* 0x000054100c0c7816 */ /* 0x000fe40000000007 */
[----:B------:R-:W-:Y:S02]  /*cb70*/  PRMT R13, R13, 0x5410, R6 ;  /* 0x000054100d0d7816 */ /* 0x000fe40000000006 */
[----:B------:R-:W-:Y:S02]  /*cb80*/  PRMT R8, R8, 0x5410, R5 ;  /* 0x0000541008087816 */ /* 0x000fe40000000005 */
[----:B------:R-:W-:Y:S01]  /*cb90*/  PRMT R9, R9, 0x5410, R4 ;  /* 0x0000541009097816 */ /* 0x000fe20000000004 */
[----:B------:R-:W-:Y:S06]  /*cba0*/  @P1 BRA `(.L_x_583) ;  /* 0x0000000800c01947 */ /* 0x000fec0003800000 */
[----:B------:R1:W5:Y:S01]  /*cbb0*/  LDL R42, [R1+0x14] ;  /* 0x00001400012a7983 */ /* 0x0003620000100800 */
[----:B------:R-:W2:Y:S01]  /*cbc0*/  LDC R5, c[0x0][0x3f4] ;  /* 0x0000fd00ff057b82 */ /* 0x000ea20000000800 */
[----:B------:R-:W-:Y:S01]  /*cbd0*/  BSSY B2, `(.L_x_584) ;  /* 0x000002e000027945 */ /* 0x000fe20003800000 */
[-C--:B--2---:R-:W-:Y:S02]  /*cbe0*/  ISETP.GE.AND P0, PT, R22, R5.reuse, PT ;  /* 0x000000051600720c */ /* 0x084fe40003f06270 */
[-C--:B------:R-:W-:Y:S02]  /*cbf0*/  ISETP.GE.AND P1, PT, R215, R5.reuse, PT ;  /* 0x00000005d700720c */ /* 0x080fe40003f26270 */
[-C--:B------:R-:W-:Y:S02]  /*cc00*/  ISETP.GE.AND P2, PT, R214, R5.reuse, PT ;  /* 0x00000005d600720c */ /* 0x080fe40003f46270 */
[----:B------:R-:W-:-:S07]  /*cc10*/  ISETP.GE.AND P3, PT, R216, R5, PT ;  /* 0x00000005d800720c */ /* 0x000fce0003f66270 */
[----:B-1----:R-:W-:Y:S06]  /*cc20*/  @P0 BRA `(.L_x_585) ;  /* 0x0000000000a00947 */ /* 0x002fec0003800000 */
[----:B-----5:R-:W-:Y:S01]  /*cc30*/  R2UR UR4, R42 ;  /* 0x000000002a0472ca */ /* 0x020fe200000e0000 */
[----:B0-----:R-:W-:Y:S01]  /*cc40*/  IMAD.U32 R35, R26, 0x10000, RZ ;  /* 0x000100001a237824 */ /* 0x001fe200078e00ff */
[C---:B------:R-:W-:Y:S01]  /*cc50*/  LOP3.LUT R34, R24.reuse, 0xffff0000, RZ, 0xc0, !PT ;  /* 0xffff000018227812 */ /* 0x040fe200078ec0ff */
[----:B------:R-:W-:Y:S01]  /*cc60*/  IMAD.U32 R33, R24, 0x10000, RZ ;  /* 0x0001000018217824 */ /* 0x000fe200078e00ff */
[----:B------:R-:W-:-:S09]  /*cc70*/  LOP3.LUT R36, R26, 0xffff0000, RZ, 0xc0, !PT ;  /* 0xffff00001a247812 */ /* 0x000fd200078ec0ff */
[----:B------:R-:W-:-:S05]  /*cc80*/  LEA R41, R230, UR4, 0x1 ;  /* 0x00000004e6297c11 */ /* 0x000fca000f8e08ff */
[----:B------:R-:W0:Y:S02]  /*cc90*/  LDS.128 R4, [R41] ;  /* 0x0000000029047984 */ /* 0x000e240000000c00 */
[C---:B0-----:R-:W-:Y:S01]  /*cca0*/  IMAD.U32 R29, R4.reuse, 0x10000, RZ ;  /* 0x00010000041d7824 */ /* 0x041fe200078e00ff */
[----:B------:R-:W-:Y:S01]  /*ccb0*/  LOP3.LUT R4, R4, 0xffff0000, RZ, 0xc0, !PT ;  /* 0xffff000004047812 */ /* 0x000fe200078ec0ff */
[C---:B------:R-:W-:Y:S01]  /*ccc0*/  IMAD.U32 R30, R5.reuse, 0x10000, RZ ;  /* 0x00010000051e7824 */ /* 0x040fe200078e00ff */
[----:B------:R-:W-:Y:S01]  /*ccd0*/  LOP3.LUT R5, R5, 0xffff0000, RZ, 0xc0, !PT ;  /* 0xffff000005057812 */ /* 0x000fe200078ec0ff */
[C---:B------:R-:W-:Y:S01]  /*cce0*/  IMAD.U32 R31, R6.reuse, 0x10000, RZ ;  /* 0x00010000061f7824 */ /* 0x040fe200078e00ff */
[----:B------:R-:W-:Y:S01]  /*ccf0*/  LOP3.LUT R6, R6, 0xffff0000, RZ, 0xc0, !PT ;  /* 0xffff000006067812 */ /* 0x000fe200078ec0ff */
[C---:B------:R-:W-:Y:S01]  /*cd00*/  FMUL.FTZ R38, R4.reuse, R35 ;  /* 0x0000002304267220 */ /* 0x040fe20000410000 */
[----:B------:R-:W-:Y:S01]  /*cd10*/  FMUL.FTZ R4, R4, R33 ;  /* 0x0000002104047220 */ /* 0x000fe20000410000 */
[----:B------:R-:W-:-:S02]  /*cd20*/  IMAD.U32 R32, R7, 0x10000, RZ ;  /* 0x0001000007207824 */ /* 0x000fc400078e00ff */
[----:B------:R-:W-:Y:S01]  /*cd30*/  FMUL.FTZ R37, R5, R36 ;  /* 0x0000002405257220 */ /* 0x000fe20000410000 */
[----:B------:R-:W-:Y:S01]  /*cd40*/  FFMA.FTZ R38, R29, R33, -R38 ;  /* 0x000000211d267223 */ /* 0x000fe20000010826 */
[-C--:B------:R-:W-:Y:S01]  /*cd50*/  FMUL.FTZ R39, R5, R34.reuse ;  /* 0x0000002205277220 */ /* 0x080fe20000410000 */
[----:B------:R-:W-:Y:S01]  /*cd60*/  LOP3.LUT R7, R7, 0xffff0000, RZ, 0xc0, !PT ;  /* 0xffff000007077812 */ /* 0x000fe200078ec0ff */
[----:B------:R-:W-:Y:S01]  /*cd70*/  FFMA.FTZ R35, R29, R35, R4 ;  /* 0x000000231d237223 */ /* 0x000fe20000010004 */
[C---:B------:R-:W-:Y:S01]  /*cd80*/  LOP3.LUT R33, R27.reuse, 0xffff0000, RZ, 0xc0, !PT ;  /* 0xffff00001b217812 */ /* 0x040fe200078ec0ff */
[----:B------:R-:W-:Y:S01]  /*cd90*/  IMAD.U32 R29, R27, 0x10000, RZ ;  /* 0x000100001b1d7824 */ /* 0x000fe200078e00ff */
[C---:B------:R-:W-:Y:S01]  /*cda0*/  LOP3.LUT R5, R25.reuse, 0xffff0000, RZ, 0xc0, !PT ;  /* 0xffff000019057812 */ /* 0x040fe200078ec0ff */
[----:B------:R-:W-:Y:S02]  /*cdb0*/  IMAD.U32 R4, R25, 0x10000, RZ ;  /* 0x0001000019047824 */ /* 0x000fe400078e00ff */
[C---:B------:R-:W-:Y:S01]  /*cdc0*/  FFMA.FTZ R37, R30.reuse, R34, -R37 ;  /* 0x000000221e257223 */ /* 0x040fe20000010825 */
[----:B------:R-:W-:Y:S01]  /*cdd0*/  FFMA.FTZ R30, R30, R36, R39 ;  /* 0x000000241e1e7223 */ /* 0x000fe20000010027 */
[C---:B------:R-:W-:Y:S01]  /*cde0*/  FMUL.FTZ R34, R6.reuse, R29 ;  /* 0x0000001d06227220 */ /* 0x040fe20000410000 */
[-C--:B------:R-:W-:Y:S01]  /*cdf0*/  FMUL.FTZ R36, R6, R4.reuse ;  /* 0x0000000406247220 */ /* 0x080fe20000410000 */
[C---:B------:R-:W-:Y:S01]  /*ce00*/  FMUL.FTZ R39, R7.reuse, R33 ;  /* 0x0000002107277220 */ /* 0x040fe20000410000 */
        /* <DEDUP_REMOVED lines=8> */
[----:B------:R-:W-:-:S05]  /*ce90*/  F2FP.BF16.F32.PACK_AB R7, R40, R7 ;  /* 0x000000072807723e */ /* 0x000fca00000010ff */
[----:B------:R1:W-:Y:S02]  /*cea0*/  STS.128 [R41], R4 ;  /* 0x0000000429007388 */ /* 0x0003e40000000c00 */
.L_x_585:
[----:B------:R-:W-:Y:S05]  /*ceb0*/  BSYNC B2 ;  /* 0x0000000000027941 */ /* 0x000fea0003800000 */
.L_x_584:
[----:B------:R-:W-:Y:S04]  /*cec0*/  BSSY B2, `(.L_x_586) ;  /* 0x000002a000027945 */ /* 0x000fe80003800000 */
[----:B------:R-:W-:Y:S05]  /*ced0*/  @P1 BRA `(.L_x_587) ;  /* 0x0000000000a01947 */ /* 0x000fea0003800000 */
[----:B-----5:R-:W-:Y:S01]  /*cee0*/  R2UR UR4, R42 ;  /* 0x000000002a0472ca */ /* 0x020fe200000e0000 */
[----:B0-----:R-:W-:Y:S01]  /*cef0*/  IMAD.U32 R35, R20, 0x10000, RZ ;  /* 0x0001000014237824 */ /* 0x001fe200078e00ff */
[C---:B------:R-:W-:Y:S01]  /*cf00*/  LOP3.LUT R34, R14.reuse, 0xffff0000, RZ, 0xc0, !PT ;  /* 0xffff00000e227812 */ /* 0x040fe200078ec0ff */
[----:B------:R-:W-:Y:S01]  /*cf10*/  IMAD.U32 R33, R14, 0x10000, RZ ;  /* 0x000100000e217824 */ /* 0x000fe200078e00ff */
[----:B------:R-:W-:-:S09]  /*cf20*/  LOP3.LUT R36, R20, 0xffff0000, RZ, 0xc0, !PT ;  /* 0xffff000014247812 */ /* 0x000fd200078ec0ff */
[----:B-1----:R-:W-:-:S05]  /*cf30*/  LEA R41, R230, UR4, 0x1 ;  /* 0x00000004e6297c11 */ /* 0x002fca000f8e08ff */
[----:B------:R-:W0:Y:S02]  /*cf40*/  LDS.128 R4, [R41+0x4000] ;  /* 0x0040000029047984 */ /* 0x000e240000000c00 */
        /* <DEDUP_REMOVED lines=32> */
[----:B------:R2:W-:Y:S02]  /*d150*/  STS.128 [R41+0x4000], R4 ;  /* 0x0040000429007388 */ /* 0x0005e40000000c00 */
.L_x_587:
[----:B------:R-:W-:Y:S05]  /*d160*/  BSYNC B2 ;  /* 0x0000000000027941 */ /* 0x000fea0003800000 */
.L_x_586:
[----:B------:R-:W-:Y:S04]  /*d170*/  BSSY B2, `(.L_x_588) ;  /* 0x000002a000027945 */ /* 0x000fe80003800000 */
[----:B------:R-:W-:Y:S05]  /*d180*/  @P2 BRA `(.L_x_589) ;  /* 0x0000000000a02947 */ /* 0x000fea0003800000 */
[----:B-----5:R-:W-:Y:S01]  /*d190*/  R2UR UR4, R42 ;  /* 0x000000002a0472ca */ /* 0x020fe200000e0000 */
[----:B0-----:R-:W-:Y:S01]  /*d1a0*/  IMAD.U32 R35, R12, 0x10000, RZ ;  /* 0x000100000c237824 */ /* 0x001fe200078e00ff */
[C---:B------:R-:W-:Y:S01]  /*d1b0*/  LOP3.LUT R34, R10.reuse, 0xffff0000, RZ, 0xc0, !PT ;  /* 0xffff00000a227812 */ /* 0x040fe200078ec0ff */
[----:B------:R-:W-:Y:S01]  /*d1c0*/  IMAD.U32 R33, R10, 0x10000, RZ ;  /* 0x000100000a217824 */ /* 0x000fe200078e00ff */
[----:B------:R-:W-:-:S09]  /*d1d0*/  LOP3.LUT R36, R12, 0xffff0000, RZ, 0xc0, !PT ;  /* 0xffff00000c247812 */ /* 0x000fd200078ec0ff */
[----:B-12---:R-:W-:-:S05]  /*d1e0*/  LEA R41, R230, UR4, 0x1 ;  /* 0x00000004e6297c11 */ /* 0x006fca000f8e08ff */
        /* <DEDUP_REMOVED lines=34> */
.L_x_589:
[----:B------:R-:W-:Y:S05]  /*d410*/  BSYNC B2 ;  /* 0x0000000000027941 */ /* 0x000fea0003800000 */
.L_x_588:
[----:B------:R-:W-:Y:S05]  /*d420*/  @P3 BRA `(.L_x_583) ;  /* 0x0000000000a03947 */ /* 0x000fea0003800000 */
[----:B-----5:R-:W-:Y:S01]  /*d430*/  R2UR UR4, R42 ;  /* 0x000000002a0472ca */ /* 0x020fe200000e0000 */
[----:B0-----:R-:W-:Y:S01]  /*d440*/  IMAD.U32 R35, R8, 0x10000, RZ ;  /* 0x0001000008237824 */ /* 0x001fe200078e00ff */
[C---:B------:R-:W-:Y:S01]  /*d450*/  LOP3.LUT R34, R0.reuse, 0xffff0000, RZ, 0xc0, !PT ;  /* 0xffff000000227812 */ /* 0x040fe200078ec0ff */
[----:B------:R-:W-:Y:S01]  /*d460*/  IMAD.U32 R33, R0, 0x10000, RZ ;  /* 0x0001000000217824 */ /* 0x000fe200078e00ff */
[----:B------:R-:W-:-:S09]  /*d470*/  LOP3.LUT R36, R8, 0xffff0000, RZ, 0xc0, !PT ;  /* 0xffff000008247812 */ /* 0x000fd200078ec0ff */
[----:B-123--:R-:W-:-:S05]  /*d480*/  LEA R41, R230, UR4, 0x1 ;  /* 0x00000004e6297c11 */ /* 0x00efca000f8e08ff */
        /* <DEDUP_REMOVED lines=34> */
.L_x_583:
[----:B------:R-:W-:Y:S05]  /*d6b0*/  BSYNC B1 ;  /* 0x0000000000017941 */ /* 0x000fea0003800000 */
.L_x_582:
[----:B-1234-:R-:W-:Y:S01]  /*d6c0*/  VIADD R4, R213, 0x20 ;  /* 0x00000020d5047836 */ /* 0x01efe20000000000 */
[----:B------:R-:W-:Y:S04]  /*d6d0*/  BSSY B1, `(.L_x_590) ;  /* 0x00000b3000017945 */ /* 0x000fe80003800000 */
[----:B------:R-:W-:-:S13]  /*d6e0*/  ISETP.GE.AND P0, PT, R4, R28, PT ;  /* 0x0000001c0400720c */ /* 0x000fda0003f06270 */
[----:B------:R-:W-:Y:S05]  /*d6f0*/  @P0 BRA `(.L_x_591) ;  /* 0x0000000800c00947 */ /* 0x000fea0003800000 */
        /* <DEDUP_REMOVED lines=9> */
[C---:B------:R-:W-:Y:S01]  /*d790*/  IMAD.U32 R37, R26.reuse, 0x10000, RZ ;  /* 0x000100001a257824 */ /* 0x040fe200078e00ff */
[----:B------:R-:W-:Y:S01]  /*d7a0*/  LOP3.LUT R40, R26, 0xffff0000, RZ, 0xc0, !PT ;  /* 0xffff00001a287812 */ /* 0x000fe200078ec0ff */
[C---:B0-----:R-:W-:Y:S01]  /*d7b0*/  IMAD.U32 R35, R24.reuse, 0x10000, RZ ;  /* 0x0001000018237824 */ /* 0x041fe200078e00ff */
[----:B------:R-:W-:Y:S01]  /*d7c0*/  LOP3.LUT R38, R24, 0xffff0000, RZ, 0xc0, !PT ;  /* 0xffff000018267812 */ /* 0x000fe200078ec0ff */
[C---:B------:R-:W-:Y:S01]  /*d7d0*/  IMAD.U32 R39, R27.reuse, 0x10000, RZ ;  /* 0x000100001b277824 */ /* 0x040fe200078e00ff */
[----:B------:R-:W-:-:S07]  /*d7e0*/  LOP3.LUT R42, R27, 0xffff0000, RZ, 0xc0, !PT ;  /* 0xffff00001b2a7812 */ /* 0x000fce00078ec0ff */
[----:B------:R-:W-:-:S05]  /*d7f0*/  LEA R41, R230, UR4, 0x1 ;  /* 0x00000004e6297c11 */ /* 0x000fca000f8e08ff */
[----:B------:R-:W0:Y:S02]  /*d800*/  LDS.128 R4, [R41+0x1000] ;  /* 0x0010000029047984 */ /* 0x000e240000000c00 */
[C---:B0-----:R-:W-:Y:S01]  /*d810*/  IMAD.U32 R29, R4.reuse, 0x10000, RZ ;  /* 0x00010000041d7824 */ /* 0x041fe200078e00ff */
[----:B------:R-:W-:Y:S01]  /*d820*/  LOP3.LUT R4, R4, 0xffff0000, RZ, 0xc0, !PT ;  /* 0xffff000004047812 */ /* 0x000fe200078ec0ff */
[C---:B------:R-:W-:Y:S01]  /*d830*/  IMAD.U32 R30, R5.reuse, 0x10000, RZ ;  /* 0x00010000051e7824 */ /* 0x040fe200078e00ff */
[----:B------:R-:W-:Y:S01]  /*d840*/  LOP3.LUT R5, R5, 0xffff0000, RZ, 0xc0, !PT ;  /* 0xffff000005057812 */ /* 0x000fe200078ec0ff */
[C---:B------:R-:W-:Y:S01]  /*d850*/  IMAD.U32 R31, R6.reuse, 0x10000, RZ ;  /* 0x00010000061f7824 */ /* 0x040fe200078e00ff */
[----:B------:R-:W-:Y:S01]  /*d860*/  LOP3.LUT R6, R6, 0xffff0000, RZ, 0xc0, !PT ;  /* 0xffff000006067812 */ /* 0x000fe200078ec0ff */
[-C--:B------:R-:W-:Y:S01]  /*d870*/  FMUL.FTZ R34, R37, R4.reuse ;  /* 0x0000000425227220 */ /* 0x080fe20000410000 */
[----:B------:R-:W-:Y:S01]  /*d880*/  FMUL.FTZ R36, R35, R4 ;  /* 0x0000000423247220 */ /* 0x000fe20000410000 */
[----:B------:R-:W-:Y:S01]  /*d890*/  FMUL.FTZ R33, R40, R5 ;  /* 0x0000000528217220 */ /* 0x000fe20000410000 */
[----:B------:R-:W-:-:S02]  /*d8a0*/  IMAD.U32 R32, R7, 0x10000, RZ ;  /* 0x0001000007207824 */ /* 0x000fc400078e00ff */
[----:B------:R-:W-:Y:S01]  /*d8b0*/  FFMA.FTZ R4, R35, R29, -R34 ;  /* 0x0000001d23047223 */ /* 0x000fe20000010822 */
[C---:B------:R-:W-:Y:S01]  /*d8c0*/  FMUL.FTZ R35, R38.reuse, R5 ;  /* 0x0000000526237220 */ /* 0x040fe20000410000 */
[----:B------:R-:W-:Y:S01]  /*d8d0*/  LOP3.LUT R7, R7, 0xffff0000, RZ, 0xc0, !PT ;  /* 0xffff000007077812 */ /* 0x000fe200078ec0ff */
[-C--:B------:R-:W-:Y:S01]  /*d8e0*/  FFMA.FTZ R5, R38, R30.reuse, -R33 ;  /* 0x0000001e26057223 */ /* 0x080fe20000010821 */
[----:B------:R-:W-:Y:S01]  /*d8f0*/  FFMA.FTZ R29, R37, R29, R36 ;  /* 0x0000001d251d7223 */ /* 0x000fe20000010024 */
[C---:B------:R-:W-:Y:S01]  /*d900*/  LOP3.LUT R38, R25.reuse, 0xffff0000, RZ, 0xc0, !PT ;  /* 0xffff000019267812 */ /* 0x040fe200078ec0ff */
[----:B------:R-:W-:Y:S02]  /*d910*/  IMAD.U32 R37, R25, 0x10000, RZ ;  /* 0x0001000019257824 */ /* 0x000fe400078e00ff */
[----:B------:R-:W-:Y:S01]  /*d920*/  FFMA.FTZ R30, R40, R30, R35 ;  /* 0x0000001e281e7223 */ /* 0x000fe20000010023 */
[-C--:B------:R-:W-:Y:S01]  /*d930*/  FMUL.FTZ R34, R39, R6.reuse ;  /* 0x0000000627227220 */ /* 0x080fe20000410000 */
[-C--:B------:R-:W-:Y:S01]  /*d940*/  FMUL.FTZ R33, R42, R7.reuse ;  /* 0x000000072a217220 */ /* 0x080fe20000410000 */
[C---:B------:R-:W-:Y:S01]  /*d950*/  FMUL.FTZ R36, R37.reuse, R6 ;  /* 0x0000000625247220 */ /* 0x040fe20000410000 */
[C---:B------:R-:W-:Y:S01]  /*d960*/  FMUL.FTZ R35, R38.reuse, R7 ;  /* 0x0000000726237220 */ /* 0x040fe20000410000 */
[-C--:B------:R-:W-:Y:S01]  /*d970*/  FFMA.FTZ R6, R37, R31.reuse, -R34 ;  /* 0x0000001f25067223 */ /* 0x080fe20000010822 */
[-C--:B------:R-:W-:Y:S01]  /*d980*/  FFMA.FTZ R7, R38, R32.reuse, -R33 ;  /* 0x0000002026077223 */ /* 0x080fe20000010821 */
[----:B------:R-:W-:Y:S01]  /*d990*/  FFMA.FTZ R31, R39, R31, R36 ;  /* 0x0000001f271f7223 */ /* 0x000fe20000010024 */
[----:B------:R-:W-:Y:S01]  /*d9a0*/  FFMA.FTZ R32, R42, R32, R35 ;  /* 0x000000202a207223 */ /* 0x000fe20000010023 */
[----:B------:R-:W-:-:S02]  /*d9b0*/  F2FP.BF16.F32.PACK_AB R4, R29, R4 ;  /* 0x000000041d04723e */ /* 0x000fc400000010ff */
[----:B------:R-:W-:Y:S02]  /*d9c0*/  F2FP.BF16.F32.PACK_AB R5, R30, R5 ;  /* 0x000000051e05723e */ /* 0x000fe400000010ff */
[----:B------:R-:W-:Y:S02]  /*d9d0*/  F2FP.BF16.F32.PACK_AB R6, R31, R6 ;  /* 0x000000061f06723e */ /* 0x000fe400000010ff */
[----:B------:R-:W-:-:S05]  /*d9e0*/  F2FP.BF16.F32.PACK_AB R7, R32, R7 ;  /* 0x000000072007723e */ /* 0x000fca00000010ff */
[----:B------:R1:W-:Y:S02]  /*d9f0*/  STS.128 [R41+0x1000], R4 ;  /* 0x0010000429007388 */ /* 0x0003e40000000c00 */
.L_x_593:
[----:B------:R-:W-:Y:S05]  /*da00*/  BSYNC B2 ;  /* 0x0000000000027941 */ /* 0x000fea0003800000 */
.L_x_592:
[----:B------:R-:W-:Y:S04]  /*da10*/  BSSY B2, `(.L_x_594) ;  /* 0x000002a000027945 */ /* 0x000fe80003800000 */
[----:B------:R-:W-:Y:S05]  /*da20*/  @P1 BRA `(.L_x_595) ;  /* 0x0000000000a01947 */ /* 0x000fea0003800000 */
[----:B-----5:R-:W-:Y:S01]  /*da30*/  R2UR UR4, R43 ;  /* 0x000000002b0472ca */ /* 0x020fe200000e0000 */
[C---:B------:R-:W-:Y:S01]  /*da40*/  IMAD.U32 R37, R20.reuse, 0x10000, RZ ;  /* 0x0001000014257824 */ /* 0x040fe200078e00ff */
[----:B------:R-:W-:Y:S01]  /*da50*/  LOP3.LUT R40, R20, 0xffff0000, RZ, 0xc0, !PT ;  /* 0xffff000014287812 */ /* 0x000fe200078ec0ff */
[C---:B0-----:R-:W-:Y:S01]  /*da60*/  IMAD.U32 R35, R14.reuse, 0x10000, RZ ;  /* 0x000100000e237824 */ /* 0x041fe200078e00ff */
[----:B------:R-:W-:Y:S01]  /*da70*/  LOP3.LUT R38, R14, 0xffff0000, RZ, 0xc0, !PT ;  /* 0xffff00000e267812 */ /* 0x000fe200078ec0ff */
[C---:B------:R-:W-:Y:S01]  /*da80*/  IMAD.U32 R39, R21.reuse, 0x10000, RZ ;  /* 0x0001000015277824 */ /* 0x040fe200078e00ff */
[----:B------:R-:W-:-:S07]  /*da90*/  LOP3.LUT R42, R21, 0xffff0000, RZ, 0xc0, !PT ;  /* 0xffff0000152a7812 */ /* 0x000fce00078ec0ff */
        /* <DEDUP_REMOVED lines=33> */
.L_x_595:
[----:B------:R-:W-:Y:S05]  /*dcb0*/  BSYNC B2 ;  /* 0x0000000000027941 */ /* 0x000fea0003800000 */
.L_x_594:
        /* <DEDUP_REMOVED lines=42> */
.L_x_597:
[----:B------:R-:W-:Y:S05]  /*df60*/  BSYNC B2 ;  /* 0x0000000000027941 */ /* 0x000fea0003800000 */
.L_x_596:
        /* <DEDUP_REMOVED lines=41> */
.L_x_591:
[----:B------:R-:W-:Y:S05]  /*e200*/  BSYNC B1 ;  /* 0x0000000000017941 */ /* 0x000fea0003800000 */
.L_x_590:
[----:B------:R-:W-:Y:S01]  /*e210*/  ISETP.GE.AND P0, PT, R237, R28, PT ;  /* 0x0000001ced00720c */ /* 0x000fe20003f06270 */
[----:B------:R-:W-:-:S12]  /*e220*/  BSSY B1, `(.L_x_598) ;  /* 0x00000b2000017945 */ /* 0x000fd80003800000 */
[----:B------:R-:W-:Y:S05]  /*e230*/  @P0 BRA `(.L_x_599) ;  /* 0x0000000800c00947 */ /* 0x000fea0003800000 */
[----:B-----5:R0:W5:Y:S01]  /*e240*/  LDL R43, [R1+0x14] ;  /* 0x00001400012b7983 */ /* 0x0201620000100800 */
[----:B-1234-:R-:W1:Y:S01]  /*e250*/  LDC R5, c[0x0][0x3f4] ;  /* 0x0000fd00ff057b82 */ /* 0x01ee620000000800 */
[----:B------:R-:W-:Y:S01]  /*e260*/  BSSY B2, `(.L_x_600) ;  /* 0x000002e000027945 */ /* 0x000fe20003800000 */
[-C--:B-1----:R-:W-:Y:S02]  /*e270*/  ISETP.GE.AND P0, PT, R22, R5.reuse, PT ;  /* 0x000000051600720c */ /* 0x082fe40003f06270 */
[-C--:B------:R-:W-:Y:S02]  /*e280*/  ISETP.GE.AND P1, PT, R215, R5.reuse, PT ;  /* 0x00000005d700720c */ /* 0x080fe40003f26270 */
[-C--:B------:R-:W-:Y:S02]  /*e290*/  ISETP.GE.AND P2, PT, R214, R5.reuse, PT ;  /* 0x00000005d600720c */ /* 0x080fe40003f46270 */
[----:B------:R-:W-:-:S07]  /*e2a0*/  ISETP.GE.AND P3, PT, R216, R5, PT ;  /* 0x00000005d800720c */ /* 0x000fce0003f66270 */
[----:B0-----:R-:W-:Y:S06]  /*e2b0*/  @P0 BRA `(.L_x_601) ;  /* 0x0000000000a00947 */ /* 0x001fec0003800000 */
[----:B-----5:R-:W-:Y:S01]  /*e2c0*/  R2UR UR4, R43 ;  /* 0x000000002b0472ca */ /* 0x020fe200000e0000 */
[C---:B------:R-:W-:Y:S01]  /*e2d0*/  IMAD.U32 R37, R26.reuse, 0x10000, RZ ;  /* 0x000100001a257824 */ /* 0x040fe200078e00ff */
[----:B------:R-:W-:Y:S01]  /*e2e0*/  LOP3.LUT R40, R26, 0xffff0000, RZ, 0xc0, !PT ;  /* 0xffff00001a287812 */ /* 0x000fe200078ec0ff */
[C---:B------:R-:W-:Y:S01]  /*e2f0*/  IMAD.U32 R35, R24.reuse, 0x10000, RZ ;  /* 0x0001000018237824 */ /* 0x040fe200078e00ff */
        /* <DEDUP_REMOVED lines=36> */
.L_x_601:
[----:B------:R-:W-:Y:S05]  /*e540*/  BSYNC B2 ;  /* 0x0000000000027941 */ /* 0x000fea0003800000 */
.L_x_600:
[----:B------:R-:W-:Y:S04]  /*e550*/  BSSY B2, `(.L_x_602) ;  /* 0x000002a000027945 */ /* 0x000fe80003800000 */
[----:B------:R-:W-:Y:S05]  /*e560*/  @P1 BRA `(.L_x_603) ;  /* 0x0000000000a01947 */ /* 0x000fea0003800000 */
[----:B-----5:R-:W-:Y:S01]  /*e570*/  R2UR UR4, R43 ;  /* 0x000000002b0472ca */ /* 0x020fe200000e0000 */
[C---:B------:R-:W-:Y:S01]  /*e580*/  IMAD.U32 R37, R20.reuse, 0x10000, RZ ;  /* 0x0001000014257824 */ /* 0x040fe200078e00ff */
[----:B------:R-:W-:Y:S01]  /*e590*/  LOP3.LUT R40, R20, 0xffff0000, RZ, 0xc0, !PT ;  /* 0xffff000014287812 */ /* 0x000fe200078ec0ff */
[C---:B------:R-:W-:Y:S01]  /*e5a0*/  IMAD.U32 R35, R14.reuse, 0x10000, RZ ;  /* 0x000100000e237824 */ /* 0x040fe200078e00ff */
[----:B------:R-:W-:Y:S01]  /*e5b0*/  LOP3.LUT R38, R14, 0xffff0000, RZ, 0xc0, !PT ;  /* 0xffff00000e267812 */ /* 0x000fe200078ec0ff */
[C---:B------:R-:W-:Y:S01]  /*e5c0*/  IMAD.U32 R39, R21.reuse, 0x10000, RZ ;  /* 0x0001000015277824 */ /* 0x040fe200078e00ff */
[----:B------:R-:W-:-:S07]  /*e5d0*/  LOP3.LUT R42, R21, 0xffff0000, RZ, 0xc0, !PT ;  /* 0xffff0000152a7812 */ /* 0x000fce00078ec0ff */
[----:B0-----:R-:W-:-:S05]  /*e5e0*/  LEA R41, R230, UR4, 0x1 ;  /* 0x00000004e6297c11 */ /* 0x001fca000f8e08ff */
        /* <DEDUP_REMOVED lines=32> */
.L_x_603:
[----:B------:R-:W-:Y:S05]  /*e7f0*/  BSYNC B2 ;  /* 0x0000000000027941 */ /* 0x000fea0003800000 */
.L_x_602:
        /* <DEDUP_REMOVED lines=9> */
[----:B01----:R-:W-:-:S05]  /*e890*/  LEA R41, R230, UR4, 0x1 ;  /* 0x00000004e6297c11 */ /* 0x003fca000f8e08ff */
        /* <DEDUP_REMOVED lines=32> */
.L_x_605:
[----:B------:R-:W-:Y:S05]  /*eaa0*/  BSYNC B2 ;  /* 0x0000000000027941 */ /* 0x000fea0003800000 */
.L_x_604:
        /* <DEDUP_REMOVED lines=8> */
[----:B012---:R-:W-:-:S05]  /*eb30*/  LEA R41, R230, UR4, 0x1 ;  /* 0x00000004e6297c11 */ /* 0x007fca000f8e08ff */
        /* <DEDUP_REMOVED lines=32> */
.L_x_599:
[----:B------:R-:W-:Y:S05]  /*ed40*/  BSYNC B1 ;  /* 0x0000000000017941 */ /* 0x000fea0003800000 */
.L_x_598:
[----:B01234-:R-:W-:-:S05]  /*ed50*/  VIADD R5, R213, 0x60 ;  /* 0x00000060d5057836 */ /* 0x01ffca0000000000 */
[----:B------:R-:W-:-:S13]  /*ed60*/  ISETP.GE.AND P0, PT, R5, R28, PT ;  /* 0x0000001c0500720c */ /* 0x000fda0003f06270 */
[----:B------:R-:W-:Y:S05]  /*ed70*/  @P0 BRA `(.L_x_606) ;  /* 0x0000004400280947 */ /* 0x000fea0003800000 */
[----:B------:R-:W2:Y:S01]  /*ed80*/  LDL R4, [R1+0x14] ;  /* 0x0000140001047983 */ /* 0x000ea20000100800 */
[----:B------:R-:W0:Y:S01]  /*ed90*/  LDC R5, c[0x0][0x3f4] ;  /* 0x0000fd00ff057b82 */ /* 0x000e220000000800 */
[----:B------:R-:W-:Y:S01]  /*eda0*/  BSSY B1, `(.L_x_607) ;  /* 0x000002e000017945 */ /* 0x000fe20003800000 */
[-C--:B0-----:R-:W-:Y:S02]  /*edb0*/  ISETP.GE.AND P0, PT, R22, R5.reuse, PT ;  /* 0x000000051600720c */ /* 0x081fe40003f06270 */
[-C--:B------:R-:W-:Y:S02]  /*edc0*/  ISETP.GE.AND P1, PT, R215, R5.reuse, PT ;  /* 0x00000005d700720c */ /* 0x080fe40003f26270 */
[-C--:B------:R-:W-:Y:S02]  /*edd0*/  ISETP.GE.AND P2, PT, R214, R5.reuse, PT ;  /* 0x00000005d600720c */ /* 0x080fe40003f46270 */
[----:B------:R-:W-:Y:S02]  /*ede0*/  ISETP.GE.AND P3, PT, R216, R5, PT ;  /* 0x00000005d800720c */ /* 0x000fe40003f66270 */
[----:B--2---:R-:W-:-:S13]  /*edf0*/  R2UR UR4, R4 ;  /* 0x00000000040472ca */ /* 0x004fda00000e0000 */
[----:B------:R-:W-:Y:S01]  /*ee00*/  LEA R28, R230, UR4, 0x1 ;  /* 0x00000004e61c7c11 */ /* 0x000fe2000f8e08ff */
[----:B------:R-:W-:Y:S06]  /*ee10*/  @P0 BRA `(.L_x_608) ;  /* 0x0000000000980947 */ /* 0x000fec0003800000 */
[----:B------:R-:W0:Y:S01]  /*ee20*/  LDS.128 R4, [R28+0x3000] ;  /* 0x003000001c047984 */ /* 0x000e220000000c00 */
[C---:B------:R-:W-:Y:S01]  /*ee30*/  IMAD.U32 R35, R26.reuse, 0x10000, RZ ;  /* 0x000100001a237824 */ /* 0x040fe200078e00ff */
[----:B------:R-:W-:Y:S01]  /*ee40*/  LOP3.LUT R38, R26, 0xffff0000, RZ, 0xc0, !PT ;  /* 0xffff00001a267812 */ /* 0x000fe200078ec0ff */
[C---:B------:R-:W-:Y:S01]  /*ee50*/  IMAD.U32 R33, R24.reuse, 0x10000, RZ ;  /* 0x0001000018217824 */ /* 0x040fe200078e00ff */
[----:B------:R-:W-:Y:S02]  /*ee60*/  LOP3.LUT R36, R24, 0xffff0000, RZ, 0xc0, !PT ;  /* 0xffff000018247812 */ /* 0x000fe400078ec0ff */
[----:B------:R-:W-:Y:S01]  /*ee70*/  LOP3.LUT R40, R27, 0xffff0000, RZ, 0xc0, !PT ;  /* 0xffff00001b287812 */ /* 0x000fe200078ec0ff */
        /* <DEDUP_REMOVED lines=10> */
[-C--:B------:R-:W-:Y:S01]  /*ef20*/  FFMA.FTZ R4, R33, R29.reuse, -R32 ;  /* 0x0000001d21047223 */ /* 0x080fe20000010820 */
[----:B------:R-:W-:Y:S01]  /*ef30*/  FFMA.FTZ R29, R35, R29, R34 ;  /* 0x0000001d231d7223 */ /* 0x000fe20000010022 */
[----:B------:R-:W-:Y:S01]  /*ef40*/  FMUL.FTZ R33, R36, R5 ;  /* 0x0000000524217220 */ /* 0x000fe20000410000 */
[----:B------:R-:W-:Y:S01]  /*ef50*/  LOP3.LUT R6, R6, 0xffff0000, RZ, 0xc0, !PT ;  /* 0xffff000006067812 */ /* 0x000fe200078ec0ff */
[-C--:B------:R-:W-:Y:S01]  /*ef60*/  FFMA.FTZ R5, R36, R30.reuse, -R31 ;  /* 0x0000001e24057223 */ /* 0x080fe2000001081f */
[----:B------:R-:W-:Y:S01]  /*ef70*/  LOP3.LUT R34, R25, 0xffff0000, RZ, 0xc0, !PT ;  /* 0xffff000019227812 */ /* 0x000fe200078ec0ff */
[----:B------:R-:W-:Y:S02]  /*ef80*/  IMAD.U32 R36, R27, 0x10000, RZ ;  /* 0x000100001b247824 */ /* 0x000fe400078e00ff */
[----:B------:R-:W-:Y:S01]  /*ef90*/  FFMA.FTZ R30, R38, R30, R33 ;  /* 0x0000001e261e7223 */ /* 0x000fe20000010021 */
[----:B------:R-:W-:Y:S02]  /*efa0*/  IMAD.U32 R32, R25, 0x10000, RZ ;  /* 0x0001000019207824 */ /* 0x000fe400078e00ff */
[-C--:B------:R-:W-:Y:S01]  /*efb0*/  FMUL.FTZ R31, R40, R7.reuse ;  /* 0x00000007281f7220 */ /* 0x080fe20000410000 */
[-C--:B------:R-:W-:Y:S01]  /*efc0*/  FMUL.FTZ R25, R36, R6.reuse ;  /* 0x0000000624197220 */ /* 0x080fe20000410000 */
[----:B------:R-:W-:Y:S01]  /*efd0*/  FMUL.FTZ R33, R34, R7 ;  /* 0x0000000722217220 */ /* 0x000fe20000410000 */
[----:B------:R-:W-:Y:S01]  /*efe0*/  FMUL.FTZ R27, R32, R6 ;  /* 0x00000006201b7220 */ /* 0x000fe20000410000 */
[----:B------:R-:W-:Y:S01]  /*eff0*/  FFMA.FTZ R7, R34, R26, -R31 ;  /* 0x0000001a22077223 */ /* 0x000fe2000001081f */
[----:B------:R-:W-:Y:S01]  /*f000*/  FFMA.FTZ R6, R32, R24, -R25 ;  /* 0x0000001820067223 */ /* 0x000fe20000010819 */
[----:B------:R-:W-:Y:S01]  /*f010*/  FFMA.FTZ R26, R40, R26, R33 ;  /* 0x0000001a281a7223 */ /* 0x000fe20000010021 */
[----:B------:R-:W-:Y:S01]  /*f020*/  FFMA.FTZ R27, R36, R24, R27 ;  /* 0x00000018241b7223 */ /* 0x000fe2000001001b */
[----:B------:R-:W-:-:S02]  /*f030*/  F2FP.BF16.F32.PACK_AB R4, R29, R4 ;  /* 0x000000041d04723e */ /* 0x000fc400000010ff */
[----:B------:R-:W-:Y:S02]  /*f040*/  F2FP.BF16.F32.PACK_AB R5, R30, R5 ;  /* 0x000000051e05723e */ /* 0x000fe400000010ff */
[----:B------:R-:W-:Y:S02]  /*f050*/  F2FP.BF16.F32.PACK_AB R6, R27, R6 ;  /* 0x000000061b06723e */ /* 0x000fe400000010ff */
[----:B------:R-:W-:-:S05]  /*f060*/  F2FP.BF16.F32.PACK_AB R7, R26, R7 ;  /* 0x000000071a07723e */ /* 0x000fca00000010ff */
[----:B------:R0:W-:Y:S02]  /*f070*/  STS.128 [R28+0x3000], R4 ;  /* 0x003000041c007388 */ /* 0x0001e40000000c00 */
.L_x_608:
[----:B------:R-:W-:Y:S05]  /*f080*/  BSYNC B1 ;  /* 0x0000000000017941 */ /* 0x000fea0003800000 */
.L_x_607:
[----:B------:R-:W-:Y:S04]  /*f090*/  BSSY B1, `(.L_x_609) ;  /* 0x0000028000017945 */ /* 0x000fe80003800000 */
[----:B------:R-:W-:Y:S05]  /*f0a0*/  @P1 BRA `(.L_x_610) ;  /* 0x0000000000981947 */ /* 0x000fea0003800000 */
[----:B0-----:R-:W0:Y:S01]  /*f0b0*/  LDS.128 R4, [R28+0x7000] ;  /* 0x007000001c047984 */ /* 0x001e220000000c00 */
[----:B------:R-:W-:Y:S01]  /*f0c0*/  IMAD.U32 R30, R14, 0x10000, RZ ;  /* 0x000100000e1e7824 */ /* 0x000fe200078e00ff */
[C---:B------:R-:W-:Y:S01]  /*f0d0*/  LOP3.LUT R33, R20.reuse, 0xffff0000, RZ, 0xc0, !PT ;  /* 0xffff000014217812 */ /* 0x040fe200078ec0ff */
[----:B------:R-:W-:Y:S01]  /*f0e0*/  IMAD.U32 R32, R20, 0x10000, RZ ;  /* 0x0001000014207824 */ /* 0x000fe200078e00ff */
        /* <DEDUP_REMOVED lines=14> */
[C---:B------:R-:W-:Y:S01]  /*f1d0*/  FMUL.FTZ R24, R31.reuse, R5 ;  /* 0x000000051f187220 */ /* 0x040fe20000410000 */
        /* <DEDUP_REMOVED lines=19> */
.L_x_610:
[----:B------:R-:W-:Y:S05]  /*f310*/  BSYNC B1 ;  /* 0x0000000000017941 */ /* 0x000fea0003800000 */
.L_x_609:
[----:B------:R-:W-:Y:S04]  /*f320*/  BSSY B1, `(.L_x_611) ;  /* 0x0000028000017945 */ /* 0x000fe80003800000 */
[----:B------:R-:W-:Y:S05]  /*f330*/  @P2 BRA `(.L_x_612) ;  /* 0x0000000000982947 */ /* 0x000fea0003800000 */
[----:B01----:R-:W0:Y:S01]  /*f340*/  LDS.128 R4, [R28+0xb000] ;  /* 0x00b000001c047984 */ /* 0x003e220000000c00 */
        /* <DEDUP_REMOVED lines=37> */
.L_x_612:
[----:B------:R-:W-:Y:S05]  /*f5a0*/  BSYNC B1 ;  /* 0x0000000000017941 */ /* 0x000fea0003800000 */
.L_x_611:
[----:B------:R-:W-:Y:S05]  /*f5b0*/  @P3 BRA `(.L_x_606) ;  /* 0x0000003c00183947 */ /* 0x000fea0003800000 */
[----:B012---:R-:W0:Y:S01]  /*f5c0*/  LDS.128 R4, [R28+0xf000] ;  /* 0x00f000001c047984 */ /* 0x007e220000000c00 */
        /* <DEDUP_REMOVED lines=36> */
[----:B------:R3:W-:Y:S01]  /*f810*/  STS.128 [R28+0xf000], R4 ;  /* 0x00f000041c007388 */ /* 0x0007e20000000c00 */
[----:B------:R-:W-:Y:S05]  /*f820*/  BRA `(.L_x_606) ;  /* 0x00000038007c7947 */ /* 0x000fea0003800000 */
.L_x_576:
[----:B------:R-:W-:-:S03]  /*f830*/  UMOV UR4, 0xffffffff ;  /* 0xffffffff00047882 */ /* 0x000fc60000000000 */
[----:B------:R-:W-:Y:S05]  /*f840*/  BRA.DIV UR4, `(.L_x_613) ;  /* 0x000001c6040c7947 */ /* 0x000fea000b800000 */
[----:B------:R0:W1:Y:S04]  /*f850*/  SHFL.IDX PT, R0, R25, RZ, 0x181f ;  /* 0x00181fff19007589 */ /* 0x00006800000e0000 */
[----:B------:R0:W2:Y:S04]  /*f860*/  SHFL.IDX PT, R3, R24, RZ, 0x181f ;  /* 0x00181fff18037589 */ /* 0x0000a800000e0000 */
[----:B------:R0:W3:Y:S04]  /*f870*/  SHFL.IDX PT, R33, R27, RZ, 0x181f ;  /* 0x00181fff1b217589 */ /* 0x0000e800000e0000 */
[----:B------:R-:W4:Y:S02]  /*f880*/  SHFL.IDX PT, R32, R32, RZ, 0x181f ;  /* 0x00181fff20207589 */ /* 0x000f2400000e0000 */
.L_x_870:
        /* <DEDUP_REMOVED lines=9> */
[----:B------:R-:W-:-:S02]  /*f920*/  CS2R R4, SRZ ;  /* 0x0000000000047805 */ /* 0x000fc4000001ff00 */
[----:B------:R-:W-:Y:S02]  /*f930*/  CS2R R10, SRZ ;  /* 0x00000000000a7805 */ /* 0x000fe4000001ff00 */
[----:B------:R-:W-:Y:S02]  /*f940*/  CS2R R12, SRZ ;  /* 0x00000000000c7805 */ /* 0x000fe4000001ff00 */
[----:B------:R-:W-:Y:S02]  /*f950*/  CS2R R14, SRZ ;  /* 0x00000000000e7805 */ /* 0x000fe4000001ff00 */
[----:B0-----:R-:W-:Y:S01]  /*f960*/  CS2R R24, SRZ ;  /* 0x0000000000187805 */ /* 0x001fe2000001ff00 */
[----:B------:R-:W-:Y:S01]  /*f970*/  IMAD.IADD R35, R236, 0x1, -R21 ;  /* 0x00000001ec237824 */ /* 0x000fe200078e0a15 */
[----:B------:R-:W-:Y:S01]  /*f980*/  CS2R R26, SRZ ;  /* 0x00000000001a7805 */ /* 0x000fe2000001ff00 */
[----:B------:R-:W-:Y:S06]  /*f990*/  @P0 BRA `(.L_x_615) ;  /* 0x0000000000780947 */ /* 0x000fec0003800000 */
[----:B------:R-:W-:Y:S01]  /*f9a0*/  ULDC UR4, c[0x0][0x3f4] ;  /* 0x0000fd0000047ab9 */ /* 0x000fe20000000800 */
[----:B------:R-:W-:Y:S01]  /*f9b0*/  SHF.R.S32.HI R5, RZ, 0x1f, R212 ;  /* 0x0000001fff057819 */ /* 0x000fe200000114d4 */
[----:B--2---:R-:W-:Y:S01]  /*f9c0*/  IMAD.MOV.U32 R4, RZ, RZ, R3 ;  /* 0x000000ffff047224 */ /* 0x004fe200078e0003 */
[----:B------:R-:W-:Y:S02]  /*f9d0*/  ISETP.GE.AND P2, PT, R16, UR4, PT ;  /* 0x0000000410007c0c */ /* 0x000fe4000bf46270 */
[----:B------:R-:W-:Y:S02]  /*f9e0*/  CS2R R24, SRZ ;  /* 0x0000000000187805 */ /* 0x000fe4000001ff00 */
[----:B------:R-:W-:Y:S02]  /*f9f0*/  ISETP.GE.AND P3, PT, R212, UR4, PT ;  /* 0x00000004d4007c0c */ /* 0x000fe4000bf66270 */
[----:B------:R-:W-:Y:S02]  /*fa00*/  CS2R R26, SRZ ;  /* 0x00000000001a7805 */ /* 0x000fe4000001ff00 */
[----:B------:R-:W-:Y:S01]  /*fa10*/  LEA.HI R5, R5, R212, RZ, 0x3 ;  /* 0x000000d405057211 */ /* 0x000fe200078f18ff */
[----:B------:R-:W-:-:S03]  /*fa20*/  ULDC.64 UR6, c[0x0][0x208] ;  /* 0x0000820000067ab9 */ /* 0x000fc60000000a00 */
[----:B------:R-:W-:Y:S01]  /*fa30*/  SHF.R.S32.HI R7, RZ, 0x3, R5 ;  /* 0x00000003ff077819 */ /* 0x000fe20000011405 */
[----:B-1----:R-:W-:Y:S02]  /*fa40*/  IMAD.MOV.U32 R5, RZ, RZ, R0 ;  /* 0x000000ffff057224 */ /* 0x002fe400078e0000 */
[C---:B------:R-:W-:Y:S01]  /*fa50*/  @!P2 IMAD.SHL.U32 R30, R16.reuse, 0x2, RZ ;  /* 0x00000002101ea824 */ /* 0x040fe200078e00ff */
[----:B------:R-:W-:Y:S01]  /*fa60*/  @!P2 SHF.L.U64.HI R6, R16, 0x1, R17 ;  /* 0x000000011006a819 */ /* 0x000fe20000010211 */
[----:B------:R-:W-:-:S03]  /*fa70*/  @!P3 IMAD.SHL.U32 R7, R7, 0x8, RZ ;  /* 0x000000080707b824 */ /* 0x000fc600078e00ff */
[-C--:B------:R-:W-:Y:S01]  /*fa80*/  @!P2 IADD3 R20, P0, R3, R30.reuse, RZ ;  /* 0x0000001e0314a210 */ /* 0x080fe20007f1e0ff */
[----:B------:R-:W-:Y:S01]  /*fa90*/  @!P3 IMAD.WIDE R4, R7, 0x2, R4 ;  /* 0x000000020704b825 */ /* 0x000fe200078e0204 */
[----:B----4-:R-:W-:Y:S02]  /*faa0*/  @!P2 IADD3 R30, P1, R32, R30, RZ ;  /* 0x0000001e201ea210 */ /* 0x010fe40007f3e0ff */
[----:B------:R-:W-:Y:S02]  /*fab0*/  CS2R R8, SRZ ;  /* 0x0000000000087805 */ /* 0x000fe4000001ff00 */
[----:B------:R-:W-:Y:S01]  /*fac0*/  CS2R R10, SRZ ;  /* 0x00000000000a7805 */ /* 0x000fe2000001ff00 */
[--C-:B------:R-:W-:Y:S01]  /*fad0*/  @!P2 IMAD.X R21, R0, 0x1, R6.reuse, P0 ;  /* 0x000000010015a824 */ /* 0x100fe200000e0606 */
[----:B------:R0:W5:Y:S01]  /*fae0*/  @!P3 LD.E.128 R24, desc[UR6][R4.64] ;  /* 0x000000060418b980 */ /* 0x000162000c101d00 */
[----:B---3--:R-:W-:Y:S01]  /*faf0*/  @!P2 IMAD.X R31, R33, 0x1, R6, P1 ;  /* 0x00000001211fa824 */ /* 0x008fe200008e0606 */
[----:B------:R-:W-:Y:S01]  /*fb00*/  CS2R R12, SRZ ;  /* 0x00000000000c7805 */ /* 0x000fe2000001ff00 */
[----:B------:R-:W-:Y:S01]  /*fb10*/  @!P3 IMAD.WIDE R32, R7, 0x2, R32 ;  /* 0x000000020720b825 */ /* 0x000fe200078e0220 */
[----:B------:R-:W-:-:S02]  /*fb20*/  CS2R R14, SRZ ;  /* 0x00000000000e7805 */ /* 0x000fc4000001ff00 */
[----:B------:R-:W-:Y:S02]  /*fb30*/  CS2R R6, SRZ ;  /* 0x0000000000067805 */ /* 0x000fe4000001ff00 */
[----:B------:R1:W5:Y:S01]  /*fb40*/  @!P3 LD.E.128 R8, desc[UR6][R32.64] ;  /* 0x000000062008b980 */ /* 0x000362000c101d00 */
[----:B0-----:R-:W-:-:S03]  /*fb50*/  CS2R R4, SRZ ;  /* 0x0000000000047805 */ /* 0x001fc6000001ff00 */
[----:B------:R1:W5:Y:S04]  /*fb60*/  @!P2 LD.E.128 R12, desc[UR6][R20.64] ;  /* 0x00000006140ca980 */ /* 0x000368000c101d00 */
[----:B------:R1:W5:Y:S02]  /*fb70*/  @!P2 LD.E.128 R4, desc[UR6][R30.64] ;  /* 0x000000061e04a980 */ /* 0x000364000c101d00 */
.L_x_615:
[----:B------:R-:W-:Y:S05]  /*fb80*/  BSYNC B1 ;  /* 0x0000000000017941 */ /* 0x000fea0003800000 */
.L_x_614:
[----:B-1----:R-:W-:Y:S01]  /*fb90*/  SHF.L.U32 R21, R35, 0x1f, RZ ;  /* 0x0000001f23157819 */ /* 0x002fe200000006ff */
[----:B-----5:R-:W-:Y:S01]  /*fba0*/  IMAD.MOV.U32 R0, RZ, RZ, R12 ;  /* 0x000000ffff007224 */ /* 0x020fe200078e000c */
[--C-:B------:R-:W-:Y:S01]  /*fbb0*/  SHF.R.U64 R51, R12, 0x10, R13.reuse ;  /* 0x000000100c337819 */ /* 0x100fe2000000120d */
[--C-:B--2---:R-:W-:Y:S01]  /*fbc0*/  IMAD.MOV.U32 R3, RZ, RZ, R13.reuse ;  /* 0x000000ffff037224 */ /* 0x104fe200078e000d */
[----:B------:R-:W0:Y:S01]  /*fbd0*/  SYNCS.PHASECHK.TRANS64.TRYWAIT P0, [R18+URZ+0x38800], R21 ;  /* 0x03880015120075a7 */ /* 0x000e22000800017f */
[----:B------:R-:W-:Y:S01]  /*fbe0*/  SHF.R.U32.HI R50, RZ, 0x10, R13 ;  /* 0x00000010ff327819 */ /* 0x000fe2000001160d */
[----:B------:R-:W-:Y:S01]  /*fbf0*/  IMAD.MOV.U32 R12, RZ, RZ, R14 ;  /* 0x000000ffff0c7224 */ /* 0x000fe200078e000e */
[--C-:B------:R-:W-:Y:S01]  /*fc00*/  SHF.R.U64 R49, R14, 0x10, R15.reuse ;  /* 0x000000100e317819 */ /* 0x100fe2000000120f */
[--C-:B------:R-:W-:Y:S01]  /*fc10*/  IMAD.MOV.U32 R13, RZ, RZ, R15.reuse ;  /* 0x000000ffff0d7224 */ /* 0x100fe200078e000f */
        /* <DEDUP_REMOVED lines=13> */
[----:B----4-:R-:W-:Y:S01]  /*fcf0*/  IMAD.MOV.U32 R32, RZ, RZ, R6 ;  /* 0x000000ffff207224 */ /* 0x010fe200078e0006 */
[--C-:B------:R-:W-:Y:S01]  /*fd00*/  SHF.R.U64 R41, R6, 0x10, R7.reuse ;  /* 0x0000001006297819 */ /* 0x100fe20000001207 */
[--C-:B---3--:R-:W-:Y:S01]  /*fd10*/  IMAD.MOV.U32 R33, RZ, RZ, R7.reuse ;  /* 0x000000ffff217224 */ /* 0x108fe200078e0007 */
[----:B------:R-:W-:Y:S01]  /*fd20*/  SHF.R.U32.HI R40, RZ, 0x10, R7 ;  /* 0x00000010ff287819 */ /* 0x000fe20000011607 */
[----:B------:R-:W-:Y:S01]  /*fd30*/  BSSY B1, `(.L_x_616) ;  /* 0x0000018000017945 */ /* 0x000fe20003800000 */
[----:B------:R-:W-:Y:S01]  /*fd40*/  VIMNMX R34, R34, 0x80, PT ;  /* 0x0000008022227848 */ /* 0x000fe20003fe0100 */
[----:B------:R-:W-:Y:S01]  /*fd50*/  IMAD.MOV.U32 R14, RZ, RZ, R8 ;  /* 0x000000ffff0e7224 */ /* 0x000fe200078e0008 */
[----:B------:R-:W-:Y:S01]  /*fd60*/  PRMT R24, R0, 0x5410, R51 ;  /* 0x0000541000187816 */ /* 0x000fe20000000033 */
[----:B------:R-:W-:Y:S01]  /*fd70*/  IMAD.MOV.U32 R15, RZ, RZ, R9 ;  /* 0x000000ffff0f7224 */ /* 0x000fe200078e0009 */
[----:B------:R-:W-:Y:S01]  /*fd80*/  PRMT R25, R3, 0x5410, R50 ;  /* 0x0000541003197816 */ /* 0x000fe20000000032 */
[----:B------:R-:W-:Y:S01]  /*fd90*/  IMAD.MOV.U32 R20, RZ, RZ, R10 ;  /* 0x000000ffff147224 */ /* 0x000fe200078e000a */
[----:B------:R-:W-:Y:S01]  /*fda0*/  PRMT R26, R12, 0x5410, R49 ;  /* 0x000054100c1a7816 */ /* 0x000fe20000000031 */
[----:B------:R-:W-:Y:S01]  /*fdb0*/  IMAD.MOV.U32 R4, RZ, RZ, R11 ;  /* 0x000000ffff047224 */ /* 0x000fe200078e000b */
[----:B------:R-:W-:-:S02]  /*fdc0*/  PRMT R27, R13, 0x5410, R48 ;  /* 0x000054100d1b7816 */ /* 0x000fc40000000030 */
[--C-:B------:R-:W-:Y:S02]  /*fdd0*/  SHF.R.U64 R39, R8, 0x10, R9.reuse ;  /* 0x0000001008277819 */ /* 0x100fe40000001209 */
[----:B------:R-:W-:Y:S02]  /*fde0*/  SHF.R.U32.HI R6, RZ, 0x10, R9 ;  /* 0x00000010ff067819 */ /* 0x000fe40000011609 */
[--C-:B------:R-:W-:Y:S02]  /*fdf0*/  SHF.R.U64 R7, R10, 0x10, R11.reuse ;  /* 0x000000100a077819 */ /* 0x100fe4000000120b */
[----:B------:R-:W-:Y:S02]  /*fe00*/  SHF.R.U32.HI R5, RZ, 0x10, R11 ;  /* 0x00000010ff057819 */ /* 0x000fe4000001160b */
        /* <DEDUP_REMOVED lines=10> */
.L_x_871:
[----:B------:R-:W-:Y:S05]  /*feb0*/  BSYNC B1 ;  /* 0x0000000000017941 */ /* 0x000fea0003800000 */
.L_x_616:
[----:B------:R-:W-:Y:S01]  /*fec0*/  BSSY B1, `(.L_x_618) ;  /* 0x00000ce000017945 */ /* 0x000fe20003800000 */
[----:B------:R-:W-:Y:S02]  /*fed0*/  PRMT R14, R14, 0x5410, R39 ;  /* 0x000054100e0e7816 */ /* 0x000fe40000000027 */
[----:B------:R-:W-:Y:S02]  /*fee0*/  PRMT R15, R15, 0x5410, R6 ;  /* 0x000054100f0f7816 */ /* 0x000fe40000000006 */
[----:B------:R-:W-:Y:S02]  /*fef0*/  PRMT R20, R20, 0x5410, R7 ;  /* 0x0000541014147816 */ /* 0x000fe40000000007 */
[----:B0-----:R-:W-:Y:S01]  /*ff00*/  PRMT R21, R4, 0x5410, R5 ;  /* 0x0000541004157816 */ /* 0x001fe20000000005 */
[----:B------:R-:W-:Y:S06]  /*ff10*/  @P1 BRA `(.L_x_619) ;  /* 0x0000000c00201947 */ /* 0x000fec0003800000 */
[----:B------:R0:W5:Y:S01]  /*ff20*/  LDL R56, [R1+0x14] ;  /* 0x0000140001387983 */ /* 0x0001620000100800 */
[----:B------:R-:W1:Y:S01]  /*ff30*/  LDC R35, c[0x0][0x3f4] ;  /* 0x0000fd00ff237b82 */ /* 0x000e620000000800 */
[----:B------:R-:W-:Y:S01]  /*ff40*/  BSSY B2, `(.L_x_620) ;  /* 0x0000061000027945 */ /* 0x000fe20003800000 */
[----:B------:R-:W-:Y:S01]  /*ff50*/  IMAD.SHL.U32 R54, R213, 0x40, RZ ;  /* 0x00000040d5367824 */ /* 0x000fe200078e00ff */
[-C--:B-1----:R-:W-:Y:S02]  /*ff60*/  ISETP.GE.AND P0, PT, R16, R35.reuse, PT ;  /* 0x000000231000720c */ /* 0x082fe40003f06270 */
[----:B------:R-:W-:-:S11]  /*ff70*/  ISETP.GE.AND P1, PT, R212, R35, PT ;  /* 0x00000023d400720c */ /* 0x000fd60003f26270 */
[----:B0-----:R-:W-:Y:S05]  /*ff80*/  @P0 BRA `(.L_x_621) ;  /* 0x0000000400700947 */ /* 0x001fea0003800000 */
[----:B------:R-:W-:Y:S01]  /*ff90*/  LEA.HI R4, R29, R28, RZ, 0x3 ;  /* 0x0000001c1d047211 */ /* 0x000fe200078f18ff */
[----:B------:R-:W-:Y:S01]  /*ffa0*/  IMAD.U32 R49, R30, 0x10000, RZ ;  /* 0x000100001e317824 */ /* 0x000fe200078e00ff */
[----:B-----5:R-:W-:Y:S01]  /*ffb0*/  R2UR UR4, R56 ;  /* 0x00000000380472ca */ /* 0x020fe200000e0000 */
[----:B------:R-:W-:Y:S01]  /*ffc0*/  IMAD.U32 R47, R24, 0x10000, RZ ;  /* 0x00010000182f7824 */ /* 0x000fe200078e00ff */
[----:B------:R-:W-:Y:S02]  /*ffd0*/  LOP3.LUT R5, R4, 0xfffffff8, RZ, 0xc0, !PT ;  /* 0xfffffff804057812 */ /* 0x000fe400078ec0ff */
[----:B------:R-:W-:-:S03]  /*ffe0*/  LOP3.LUT R51, R30, 0xffff0000, RZ, 0xc0, !PT ;  /* 0xffff00001e337812 */ /* 0x000fc600078ec0ff */
[----:B------:R-:W-:-:S05]  /*fff0*/  IMAD.IADD R4, R28, 0x1, -R5 ;  /* 0x000000011c047824 */ /* 0x000fca00078e0a05 */
[----:B------:R-:W-:Y:S02]  /*10000*/  LEA.HI R4, R35, R4, RZ, 0x1d ;  /* 0x0000000423047211 */ /* 0x000fe400078fe8ff */
[----:B------:R-:W-:Y:S02]  /*10010*/  LEA R36, R230, UR4, 0x1 ;  /* 0x00000004e6247c11 */ /* 0x000fe4000f8e08ff */
[----:B------:R-:W-:Y:S01]  /*10020*/  SHF.R.S32.HI R7, RZ, 0x1f, R4 ;  /* 0x0000001fff077819 */ /* 0x000fe20000011404 */
[----:B------:R-:W-:-:S03]  /*10030*/  IMAD.SHL.U32 R5, R4, 0x8, RZ ;  /* 0x0000000804057824 */ /* 0x000fc600078e00ff */
[----:B------:R-:W-:Y:S02]  /*10040*/  LEA.HI R7, R7, R4, RZ, 0x3 ;  /* 0x0000000407077211 */ /* 0x000fe400078f18ff */
[----:B------:R-:W-:-:S03]  /*10050*/  LOP3.LUT R5, R5, 0x38, RZ, 0xc0, !PT ;  /* 0x0000003805057812 */ /* 0x000fc600078ec0ff */
[----:B------:R-:W-:Y:S01]  /*10060*/  IMAD.SHL.U32 R7, R7, 0x400, RZ ;  /* 0x0000040007077824 */ /* 0x000fe200078e00ff */
[----:B------:R-:W-:-:S04]  /*10070*/  LOP3.LUT R5, R5, 0x1c0, R54, 0xf8, !PT ;  /* 0x000001c005057812 */ /* 0x000fc800078ef836 */
[----:B------:R-:W-:Y:S02]  /*10080*/  LOP3.LUT R5, R5, R228, RZ, 0x3c, !PT ;  /* 0x000000e405057212 */ /* 0x000fe400078e3cff */
[----:B------:R-:W-:-:S04]  /*10090*/  LOP3.LUT R4, R7, 0x7fffe000, RZ, 0xc0, !PT ;  /* 0x7fffe00007047812 */ /* 0x000fc800078ec0ff */
[----:B------:R-:W-:Y:S02]  /*100a0*/  IADD3 R37, R5, R4, R229 ;  /* 0x0000000405257210 */ /* 0x000fe40007ffe0e5 */
[----:B------:R-:W0:Y:S03]  /*100b0*/  LDS.128 R4, [R36] ;  /* 0x0000000024047984 */ /* 0x000e260000000c00 */
[----:B------:R-:W-:-:S05]  /*100c0*/  IMAD R37, R37, 0x2, R18 ;  /* 0x0000000225257824 */ /* 0x000fca00078e0212 */
[----:B------:R-:W1:Y:S01]  /*100d0*/  LDS.128 R8, [R37+0x14400] ;  /* 0x0144000025087984 */ /* 0x000e620000000c00 */
[C---:B0-----:R-:W-:Y:S01]  /*100e0*/  IMAD.U32 R38, R4.reuse, 0x10000, RZ ;  /* 0x0001000004267824 */ /* 0x041fe200078e00ff */
[----:B------:R-:W-:Y:S01]  /*100f0*/  LOP3.LUT R4, R4, 0xffff0000, RZ, 0xc0, !PT ;  /* 0xffff000004047812 */ /* 0x000fe200078ec0ff */
[C---:B------:R-:W-:Y:S01]  /*10100*/  IMAD.U32 R39, R5.reuse, 0x10000, RZ ;  /* 0x0001000005277824 */ /* 0x040fe200078e00ff */
[----:B------:R-:W-:Y:S01]  /*10110*/  LOP3.LUT R5, R5, 0xffff0000, RZ, 0xc0, !PT ;  /* 0xffff000005057812 */ /* 0x000fe200078ec0ff */
[C---:B------:R-:W-:Y:S01]  /*10120*/  IMAD.U32 R40, R6.reuse, 0x10000, RZ ;  /* 0x0001000006287824 */ /* 0x040fe200078e00ff */
[----:B------:R-:W-:Y:S01]  /*10130*/  LOP3.LUT R6, R6, 0xffff0000, RZ, 0xc0, !PT ;  /* 0xffff000006067812 */ /* 0x000fe200078ec0ff */
[C---:B------:R-:W-:Y:S01]  /*10140*/  IMAD.U32 R41, R7.reuse, 0x10000, RZ ;  /* 0x0001000007297824 */ /* 0x040fe200078e00ff */
[----:B------:R-:W-:Y:S01]  /*10150*/  LOP3.LUT R7, R7, 0xffff0000, RZ, 0xc0, !PT ;  /* 0xffff000007077812 */ /* 0x000fe200078ec0ff */
[C---:B-1----:R-:W-:Y:S01]  /*10160*/  IMAD.U32 R42, R8.reuse, 0x10000, RZ ;  /* 0x00010000082a7824 */ /* 0x042fe200078e00ff */
[----:B------:R-:W-:Y:S01]  /*10170*/  LOP3.LUT R8, R8, 0xffff0000, RZ, 0xc0, !PT ;  /* 0xffff000008087812 */ /* 0x000fe200078ec0ff */
[C---:B------:R-:W-:Y:S01]  /*10180*/  IMAD.U32 R43, R9.reuse, 0x10000, RZ ;  /* 0x00010000092b7824 */ /* 0x040fe200078e00ff */
[----:B------:R-:W-:Y:S01]  /*10190*/  LOP3.LUT R9, R9, 0xffff0000, RZ, 0xc0, !PT ;  /* 0xffff000009097812 */ /* 0x000fe200078ec0ff */
[C---:B------:R-:W-:Y:S01]  /*101a0*/  FMUL.FTZ R53, R42.reuse, R49 ;  /* 0x000000312a357220 */ /* 0x040fe20000410000 */
[----:B------:R-:W-:Y:S01]  /*101b0*/  FMUL.FTZ R55, R42, R47 ;  /* 0x0000002f2a377220 */ /* 0x000fe20000410000 */
[----:B------:R-:W-:Y:S01]  /*101c0*/  FMUL.FTZ R57, R8, R51 ;  /* 0x0000003308397220 */ /* 0x000fe20000410000 */
[----:B------:R-:W-:-:S02]  /*101d0*/  IMAD.U32 R42, R31, 0x10000, RZ ;  /* 0x000100001f2a7824 */ /* 0x000fc400078e00ff */
[----:B------:R-:W-:Y:S01]  /*101e0*/  FFMA.FTZ R53, R38, R47, -R53 ;  /* 0x0000002f26357223 */ /* 0x000fe20000010835 */
[----:B------:R-:W-:Y:S01]  /*101f0*/  LOP3.LUT R47, R24, 0xffff0000, RZ, 0xc0, !PT ;  /* 0xffff0000182f7812 */ /* 0x000fe200078ec0ff */
[----:B------:R-:W-:Y:S01]  /*10200*/  FFMA.FTZ R55, R38, R49, R55 ;  /* 0x0000003126377223 */ /* 0x000fe20000010037 */
[----:B------:R-:W-:Y:S02]  /*10210*/  IMAD.U32 R38, R25, 0x10000, RZ ;  /* 0x0001000019267824 */ /* 0x000fe400078e00ff */
[----:B------:R-:W-:Y:S02]  /*10220*/  IMAD.U32 R44, R10, 0x10000, RZ ;  /* 0x000100000a2c7824 */ /* 0x000fe400078e00ff */
[-C--:B------:R-:W-:Y:S01]  /*10230*/  FMUL.FTZ R49, R8, R47.reuse ;  /* 0x0000002f08317220 */ /* 0x080fe20000410000 */
[----:B------:R-:W-:Y:S01]  /*10240*/  FFMA.FTZ R46, R4, R47, -R57 ;  /* 0x0000002f042e7223 */ /* 0x000fe20000010839 */
[----:B------:R-:W-:Y:S01]  /*10250*/  FMUL.FTZ R8, R43, R42 ;  /* 0x0000002a2b087220 */ /* 0x000fe20000410000 */
[----:B------:R-:W-:-:S02]  /*10260*/  IMAD.U32 R47, R32, 0x10000, RZ ;  /* 0x00010000202f7824 */ /* 0x000fc400078e00ff */
[-C--:B------:R-:W-:Y:S01]  /*10270*/  FMUL.FTZ R57, R43, R38.reuse ;  /* 0x000000262b397220 */ /* 0x080fe20000410000 */
[----:B------:R-:W-:Y:S01]  /*10280*/  FFMA.FTZ R48, R4, R51, R49 ;  /* 0x0000003304307223 */ /* 0x000fe20000010031 */
[----:B------:R-:W-:Y:S01]  /*10290*/  LOP3.LUT R10, R10, 0xffff0000, RZ, 0xc0, !PT ;  /* 0xffff00000a0a7812 */ /* 0x000fe200078ec0ff */
[C---:B------:R-:W-:Y:S01]  /*102a0*/  FFMA.FTZ R50, R39.reuse, R38, -R8 ;  /* 0x0000002627327223 */ /* 0x040fe20000010808 */
[----:B------:R-:W-:Y:S02]  /*102b0*/  IMAD.U32 R43, R26, 0x10000, RZ ;  /* 0x000100001a2b7824 */ /* 0x000fe400078e00ff */
[----:B------:R-:W-:Y:S01]  /*102c0*/  FFMA.FTZ R57, R39, R42, R57 ;  /* 0x0000002a27397223 */ /* 0x000fe20000010039 */
[----:B------:R-:W-:Y:S01]  /*102d0*/  FMUL.FTZ R51, R44, R47 ;  /* 0x0000002f2c337220 */ /* 0x000fe20000410000 */
[----:B------:R-:W-:Y:S01]  /*102e0*/  LOP3.LUT R49, R32, 0xffff0000, RZ, 0xc0, !PT ;  /* 0xffff000020317812 */ /* 0x000fe200078ec0ff */
[----:B------:R-:W-:Y:S01]  /*102f0*/  IMAD.U32 R45, R11, 0x10000, RZ ;  /* 0x000100000b2d7824 */ /* 0x000fe200078e00ff */
[----:B------:R-:W-:Y:S01]  /*10300*/  LOP3.LUT R39, R26, 0xffff0000, RZ, 0xc0, !PT ;  /* 0xffff00001a277812 */ /* 0x000fe200078ec0ff */
[----:B------:R-:W-:-:S02]  /*10310*/  IMAD.U32 R38, R33, 0x10000, RZ ;  /* 0x0001000021267824 */ /* 0x000fc400078e00ff */
[-C--:B------:R-:W-:Y:S01]  /*10320*/  FMUL.FTZ R59, R44, R43.reuse ;  /* 0x0000002b2c3b7220 */ /* 0x080fe20000410000 */
[----:B------:R-:W-:Y:S01]  /*10330*/  FFMA.FTZ R51, R40, R43, -R51 ;  /* 0x0000002b28337223 */ /* 0x000fe20000010833 */
[C---:B------:R-:W-:Y:S01]  /*10340*/  FMUL.FTZ R43, R10.reuse, R49 ;  /* 0x000000310a2b7220 */ /* 0x040fe20000410000 */
[----:B------:R-:W-:Y:S02]  /*10350*/  IMAD.U32 R4, R27, 0x10000, RZ ;  /* 0x000100001b047824 */ /* 0x000fe400078e00ff */
[----:B------:R-:W-:Y:S01]  /*10360*/  FMUL.FTZ R10, R10, R39 ;  /* 0x000000270a0a7220 */ /* 0x000fe20000410000 */
[----:B------:R-:W-:Y:S01]  /*10370*/  FMUL.FTZ R8, R45, R38 ;  /* 0x000000262d087220 */ /* 0x000fe20000410000 */
[----:B------:R-:W-:Y:S01]  /*10380*/  FFMA.FTZ R59, R40, R47, R59 ;  /* 0x0000002f283b7223 */ /* 0x000fe2000001003b */
[C---:B------:R-:W-:Y:S01]  /*10390*/  FFMA.FTZ R40, R6.reuse, R39, -R43 ;  /* 0x0000002706287223 */ /* 0x040fe2000001082b */
[----:B------:R-:W-:Y:S01]  /*103a0*/  FFMA.FTZ R42, R6, R49, R10 ;  /* 0x00000031062a7223 */ /* 0x000fe2000001000a */
[-C--:B------:R-:W-:Y:S01]  /*103b0*/  FFMA.FTZ R43, R41, R4.reuse, -R8 ;  /* 0x00000004292b7223 */ /* 0x080fe20000010808 */
[----:B------:R-:W-:Y:S01]  /*103c0*/  LOP3.LUT R11, R11, 0xffff0000, RZ, 0xc0, !PT ;  /* 0xffff00000b0b7812 */ /* 0x000fe200078ec0ff */
[----:B------:R-:W-:Y:S01]  /*103d0*/  FMUL.FTZ R44, R45, R4 ;  /* 0x000000042d2c7220 */ /* 0x000fe20000410000 */
[----:B------:R-:W-:-:S02]  /*103e0*/  LOP3.LUT R8, R31, 0xffff0000, RZ, 0xc0, !PT ;  /* 0xffff00001f087812 */ /* 0x000fc400078ec0ff */
[----:B------:R-:W-:Y:S01]  /*103f0*/  LOP3.LUT R10, R33, 0xffff0000, RZ, 0xc0, !PT ;  /* 0xffff0000210a7812 */ /* 0x000fe200078ec0ff */
[----:B------:R-:W-:Y:S01]  /*10400*/  FFMA.FTZ R44, R41, R38, R44 ;  /* 0x00000026292c7223 */ /* 0x000fe2000001002c */
[----:B------:R-:W-:Y:S01]  /*10410*/  LOP3.LUT R4, R25, 0xffff0000, RZ, 0xc0, !PT ;  /* 0xffff000019047812 */ /* 0x000fe200078ec0ff */
[----:B------:R-:W-:Y:S01]  /*10420*/  FMUL.FTZ R38, R9, R8 ;  /* 0x0000000809267220 */ /* 0x000fe20000410000 */
[----:B------:R-:W-:Y:S01]  /*10430*/  LOP3.LUT R6, R27, 0xffff0000, RZ, 0xc0, !PT ;  /* 0xffff00001b067812 */ /* 0x000fe200078ec0ff */
[----:B------:R-:W-:Y:S02]  /*10440*/  FMUL.FTZ R52, R11, R10 ;  /* 0x0000000a0b347220 */ /* 0x000fe40000410000 */
[-C--:B------:R-:W-:Y:S01]  /*10450*/  FMUL.FTZ R39, R9, R4.reuse ;  /* 0x0000000409277220 */ /* 0x080fe20000410000 */
[----:B------:R-:W-:Y:S01]  /*10460*/  FFMA.FTZ R9, R5, R4, -R38 ;  /* 0x0000000405097223 */ /* 0x000fe20000010826 */
[-C--:B------:R-:W-:Y:S01]  /*10470*/  FMUL.FTZ R11, R11, R6.reuse ;  /* 0x000000060b0b7220 */ /* 0x080fe20000410000 */
[----:B------:R-:W-:Y:S01]  /*10480*/  FFMA.FTZ R52, R7, R6, -R52 ;  /* 0x0000000607347223 */ /* 0x000fe20000010834 */
[----:B------:R-:W-:Y:S01]  /*10490*/  FFMA.FTZ R38, R5, R8, R39 ;  /* 0x0000000805267223 */ /* 0x000fe20000010027 */
[----:B------:R-:W-:Y:S01]  /*104a0*/  F2FP.BF16.F32.PACK_AB R6, R40, R51 ;  /* 0x000000332806723e */ /* 0x000fe200000010ff */
[----:B------:R-:W-:Y:S01]  /*104b0*/  FFMA.FTZ R11, R7, R10, R11 ;  /* 0x0000000a070b7223 */ /* 0x000fe2000001000b */
[----:B------:R-:W-:-:S02]  /*104c0*/  F2FP.BF16.F32.PACK_AB R4, R46, R53 ;  /* 0x000000352e04723e */ /* 0x000fc400000010ff */
[----:B------:R-:W-:Y:S02]  /*104d0*/  F2FP.BF16.F32.PACK_AB R5, R9, R50 ;  /* 0x000000320905723e */ /* 0x000fe400000010ff */
[----:B------:R-:W-:Y:S02]  /*104e0*/  F2FP.BF16.F32.PACK_AB R7, R52, R43 ;  /* 0x0000002b3407723e */ /* 0x000fe400000010ff */
[----:B------:R-:W-:Y:S02]  /*104f0*/  F2FP.BF16.F32.PACK_AB R10, R42, R59 ;  /* 0x0000003b2a0a723e */ /* 0x000fe400000010ff */
[----:B------:R-:W-:Y:S01]  /*10500*/  F2FP.BF16.F32.PACK_AB R8, R48, R55 ;  /* 0x000000373008723e */ /* 0x000fe200000010ff */
[----:B------:R0:W-:Y:S01]  /*10510*/  STS.128 [R36], R4 ;  /* 0x0000000424007388 */ /* 0x0001e20000000c00 */
[----:B------:R-:W-:Y:S02]  /*10520*/  F2FP.BF16.F32.PACK_AB R9, R38, R57 ;  /* 0x000000392609723e */ /* 0x000fe400000010ff */
[----:B------:R-:W-:-:S05]  /*10530*/  F2FP.BF16.F32.PACK_AB R11, R11, R44 ;  /* 0x0000002c0b0b723e */ /* 0x000fca00000010ff */
[----:B------:R0:W-:Y:S02]  /*10540*/  STS.128 [R37+0x14400], R8 ;  /* 0x0144000825007388 */ /* 0x0001e40000000c00 */
.L_x_621:
[----:B------:R-:W-:Y:S05]  /*10550*/  BSYNC B2 ;  /* 0x0000000000027941 */ /* 0x000fea0003800000 */
.L_x_620:
[----:B------:R-:W-:Y:S05]  /*10560*/  @P1 BRA `(.L_x_619) ;  /* 0x00000004008c1947 */ /* 0x000fea0003800000 */
[----:B0-----:R-:W-:Y:S01]  /*10570*/  SHF.R.S32.HI R5, RZ, 0x1f, R212 ;  /* 0x0000001fff057819 */ /* 0x001fe200000114d4 */
[----:B------:R-:W-:Y:S01]  /*10580*/  IMAD.U32 R48, R14, 0x10000, RZ ;  /* 0x000100000e307824 */ /* 0x000fe200078e00ff */
[----:B-----5:R-:W-:Y:S01]  /*10590*/  R2UR UR4, R56 ;  /* 0x00000000380472ca */ /* 0x020fe200000e0000 */
[----:B------:R-:W-:Y:S01]  /*105a0*/  IMAD.U32 R46, R0, 0x10000, RZ ;  /* 0x00010000002e7824 */ /* 0x000fe200078e00ff */
[CC--:B------:R-:W-:Y:S02]  /*105b0*/  LEA.HI R4, R5.reuse, R212.reuse, RZ, 0x3 ;  /* 0x000000d405047211 */ /* 0x0c0fe400078f18ff */
[----:B------:R-:W-:Y:S02]  /*105c0*/  LEA.HI R5, R5, R212, RZ, 0x6 ;  /* 0x000000d405057211 */ /* 0x000fe400078f30ff */
[----:B------:R-:W-:Y:S02]  /*105d0*/  SHF.R.S32.HI R6, RZ, 0x3, R4 ;  /* 0x00000003ff067819 */ /* 0x000fe40000011404 */
[----:B------:R-:W-:Y:S01]  /*105e0*/  LOP3.LUT R4, R4, 0x38, RZ, 0xc0, !PT ;  /* 0x0000003804047812 */ /* 0x000fe200078ec0ff */
[----:B------:R-:W-:Y:S01]  /*105f0*/  IMAD.SHL.U32 R7, R5, 0x80, RZ ;  /* 0x0000008005077824 */ /* 0x000fe200078e00ff */
[----:B------:R-:W-:-:S02]  /*10600*/  LEA.HI R35, R35, R6, RZ, 0x1d ;  /* 0x0000000623237211 */ /* 0x000fc400078fe8ff */
[----:B------:R-:W-:Y:S02]  /*10610*/  LOP3.LUT R5, R4, 0x1c0, R54, 0xf8, !PT ;  /* 0x000001c004057812 */ /* 0x000fe400078ef836 */
[----:B------:R-:W-:Y:S01]  /*10620*/  SHF.R.S32.HI R6, RZ, 0x1f, R35 ;  /* 0x0000001fff067819 */ /* 0x000fe20000011423 */
[----:B------:R-:W-:Y:S01]  /*10630*/  IMAD.SHL.U32 R4, R35, 0x8, RZ ;  /* 0x0000000823047824 */ /* 0x000fe200078e00ff */
[----:B------:R-:W-:Y:S02]  /*10640*/  LOP3.LUT R8, R7, 0xffffe000, RZ, 0xc0, !PT ;  /* 0xffffe00007087812 */ /* 0x000fe400078ec0ff */
[----:B------:R-:W-:Y:S02]  /*10650*/  LEA.HI R6, R6, R35, RZ, 0x3 ;  /* 0x0000002306067211 */ /* 0x000fe400078f18ff */
[----:B------:R-:W-:Y:S02]  /*10660*/  LOP3.LUT R5, R5, R228, RZ, 0x3c, !PT ;  /* 0x000000e405057212 */ /* 0x000fe400078e3cff */
[----:B------:R-:W-:Y:S01]  /*10670*/  LOP3.LUT R4, R4, 0x38, RZ, 0xc0, !PT ;  /* 0x0000003804047812 */ /* 0x000fe200078ec0ff */
[----:B------:R-:W-:Y:S01]  /*10680*/  IMAD.SHL.U32 R6, R6, 0x400, RZ ;  /* 0x0000040006067824 */ /* 0x000fe200078e00ff */
[----:B------:R-:W-:-:S02]  /*10690*/  IADD3 R8, R5, R8, R229 ;  /* 0x0000000805087210 */ /* 0x000fc40007ffe0e5 */
[----:B------:R-:W-:Y:S02]  /*106a0*/  LOP3.LUT R5, R4, 0x1c0, R54, 0xf8, !PT ;  /* 0x000001c004057812 */ /* 0x000fe400078ef836 */
[----:B------:R-:W-:Y:S02]  /*106b0*/  LOP3.LUT R6, R6, 0x7fffe000, RZ, 0xc0, !PT ;  /* 0x7fffe00006067812 */ /* 0x000fe400078ec0ff */
[----:B------:R-:W-:Y:S02]  /*106c0*/  LOP3.LUT R5, R5, R228, RZ, 0x3c, !PT ;  /* 0x000000e405057212 */ /* 0x000fe400078e3cff */
[----:B------:R-:W-:Y:S02]  /*106d0*/  LEA R35, R8, UR4, 0x1 ;  /* 0x0000000408237c11 */ /* 0x000fe4000f8e08ff */
[----:B------:R-:W-:Y:S02]  /*106e0*/  IADD3 R9, R5, R6, R229 ;  /* 0x0000000605097210 */ /* 0x000fe40007ffe0e5 */
[----:B------:R-:W-:Y:S01]  /*106f0*/  LOP3.LUT R45, R14, 0xffff0000, RZ, 0xc0, !PT ;  /* 0xffff00000e2d7812 */ /* 0x000fe200078ec0ff */
[----:B------:R-:W0:Y:S02]  /*10700*/  LDS.128 R4, [R35] ;  /* 0x0000000023047984 */ /* 0x000e240000000c00 */
        /* <DEDUP_REMOVED lines=15> */
[-C--:B------:R-:W-:Y:S01]  /*10800*/  FMUL.FTZ R52, R41, R46.reuse ;  /* 0x0000002e29347220 */ /* 0x080fe20000410000 */
[----:B------:R-:W-:Y:S01]  /*10810*/  LOP3.LUT R41, R0, 0xffff0000, RZ, 0xc0, !PT ;  /* 0xffff000000297812 */ /* 0x000fe200078ec0ff */
[----:B------:R-:W-:Y:S01]  /*10820*/  FMUL.FTZ R47, R8, R45 ;  /* 0x0000002d082f7220 */ /* 0x000fe20000410000 */
[----:B------:R-:W-:Y:S01]  /*10830*/  FFMA.FTZ R49, R37, R46, -R50 ;  /* 0x0000002e25317223 */ /* 0x000fe20000010832 */
[----:B------:R-:W-:-:S02]  /*10840*/  IMAD.U32 R50, R20, 0x10000, RZ ;  /* 0x0001000014327824 */ /* 0x000fc400078e00ff */
[----:B------:R-:W-:Y:S01]  /*10850*/  FFMA.FTZ R52, R37, R48, R52 ;  /* 0x0000003025347223 */ /* 0x000fe20000010034 */
[----:B------:R-:W-:Y:S02]  /*10860*/  IMAD.U32 R46, R12, 0x10000, RZ ;  /* 0x000100000c2e7824 */ /* 0x000fe400078e00ff */
[-C--:B------:R-:W-:Y:S01]  /*10870*/  FMUL.FTZ R37, R8, R41.reuse ;  /* 0x0000002908257220 */ /* 0x080fe20000410000 */
[----:B------:R-:W-:Y:S01]  /*10880*/  FFMA.FTZ R48, R4, R41, -R47 ;  /* 0x0000002904307223 */ /* 0x000fe2000001082f */
[C---:B------:R-:W-:Y:S01]  /*10890*/  FMUL.FTZ R8, R43.reuse, R50 ;  /* 0x000000322b087220 */ /* 0x040fe20000410000 */
[----:B------:R-:W-:Y:S01]  /*108a0*/  LOP3.LUT R47, R20, 0xffff0000, RZ, 0xc0, !PT ;  /* 0xffff0000142f7812 */ /* 0x000fe200078ec0ff */
[-C--:B------:R-:W-:Y:S01]  /*108b0*/  FMUL.FTZ R43, R43, R46.reuse ;  /* 0x0000002e2b2b7220 */ /* 0x080fe20000410000 */
[----:B------:R-:W-:Y:S01]  /*108c0*/  LOP3.LUT R41, R12, 0xffff0000, RZ, 0xc0, !PT ;  /* 0xffff00000c297812 */ /* 0x000fe200078ec0ff */
[----:B------:R-:W-:Y:S01]  /*108d0*/  FFMA.FTZ R46, R39, R46, -R8 ;  /* 0x0000002e272e7223 */ /* 0x000fe20000010808 */
[----:B------:R-:W-:-:S02]  /*108e0*/  IMAD.U32 R42, R9, 0x10000, RZ ;  /* 0x00010000092a7824 */ /* 0x000fc400078e00ff */
[----:B------:R-:W-:Y:S01]  /*108f0*/  FFMA.FTZ R50, R39, R50, R43 ;  /* 0x0000003227327223 */ /* 0x000fe2000001002b */
[----:B------:R-:W-:Y:S01]  /*10900*/  FMUL.FTZ R39, R10, R47 ;  /* 0x0000002f0a277220 */ /* 0x000fe20000410000 */
[----:B------:R-:W-:Y:S02]  /*10910*/  IMAD.U32 R43, R15, 0x10000, RZ ;  /* 0x000100000f2b7824 */ /* 0x000fe400078e00ff */
[----:B------:R-:W-:Y:S01]  /*10920*/  FFMA.FTZ R45, R4, R45, R37 ;  /* 0x0000002d042d7223 */ /* 0x000fe20000010025 */
[----:B------:R-:W-:Y:S02]  /*10930*/  IMAD.U32 R37, R3, 0x10000, RZ ;  /* 0x0001000003257824 */ /* 0x000fe400078e00ff */
[-C--:B------:R-:W-:Y:S01]  /*10940*/  FMUL.FTZ R55, R10, R41.reuse ;  /* 0x000000290a377220 */ /* 0x080fe20000410000 */
[----:B------:R-:W-:Y:S01]  /*10950*/  FFMA.FTZ R53, R6, R41, -R39 ;  /* 0x0000002906357223 */ /* 0x000fe20000010827 */
[----:B------:R-:W-:Y:S01]  /*10960*/  FMUL.FTZ R51, R42, R43 ;  /* 0x0000002b2a337220 */ /* 0x000fe20000410000 */
[----:B------:R-:W-:-:S02]  /*10970*/  IMAD.U32 R44, R11, 0x10000, RZ ;  /* 0x000100000b2c7824 */ /* 0x000fc400078e00ff */
[----:B------:R-:W-:Y:S01]  /*10980*/  FMUL.FTZ R42, R42, R37 ;  /* 0x000000252a2a7220 */ /* 0x000fe20000410000 */
[----:B------:R-:W-:Y:S02]  /*10990*/  IMAD.U32 R41, R21, 0x10000, RZ ;  /* 0x0001000015297824 */ /* 0x000fe400078e00ff */
[----:B------:R-:W-:Y:S01]  /*109a0*/  FFMA.FTZ R55, R6, R47, R55 ;  /* 0x0000002f06377223 */ /* 0x000fe20000010037 */
[----:B------:R-:W-:Y:S02]  /*109b0*/  IMAD.U32 R39, R13, 0x10000, RZ ;  /* 0x000100000d277824 */ /* 0x000fe400078e00ff */
[----:B------:R-:W-:Y:S01]  /*109c0*/  FFMA.FTZ R51, R38, R37, -R51 ;  /* 0x0000002526337223 */ /* 0x000fe20000010833 */
[----:B------:R-:W-:Y:S01]  /*109d0*/  LOP3.LUT R9, R9, 0xffff0000, RZ, 0xc0, !PT ;  /* 0xffff000009097812 */ /* 0x000fe200078ec0ff */
[C---:B------:R-:W-:Y:S01]  /*109e0*/  FMUL.FTZ R47, R44.reuse, R41 ;  /* 0x000000292c2f7220 */ /* 0x040fe20000410000 */
[----:B------:R-:W-:Y:S01]  /*109f0*/  LOP3.LUT R11, R11, 0xffff0000, RZ, 0xc0, !PT ;  /* 0xffff00000b0b7812 */ /* 0x000fe200078ec0ff */
[----:B------:R-:W-:Y:S01]  /*10a00*/  FMUL.FTZ R37, R44, R39 ;  /* 0x000000272c257220 */ /* 0x000fe20000410000 */
[----:B------:R-:W-:Y:S01]  /*10a10*/  LOP3.LUT R8, R15, 0xffff0000, RZ, 0xc0, !PT ;  /* 0xffff00000f087812 */ /* 0x000fe200078ec0ff */
[----:B------:R-:W-:Y:S01]  /*10a20*/  FFMA.FTZ R42, R38, R43, R42 ;  /* 0x0000002b262a7223 */ /* 0x000fe2000001002a */
[----:B------:R-:W-:Y:S01]  /*10a30*/  LOP3.LUT R10, R21, 0xffff0000, RZ, 0xc0, !PT ;  /* 0xffff0000150a7812 */ /* 0x000fe200078ec0ff */
[C---:B------:R-:W-:Y:S01]  /*10a40*/  FFMA.FTZ R47, R40.reuse, R39, -R47 ;  /* 0x00000027282f7223 */ /* 0x040fe2000001082f */
[----:B------:R-:W-:Y:S01]  /*10a50*/  LOP3.LUT R4, R3, 0xffff0000, RZ, 0xc0, !PT ;  /* 0xffff000003047812 */ /* 0x000fe200078ec0ff */
[----:B------:R-:W-:Y:S01]  /*10a60*/  FFMA.FTZ R37, R40, R41, R37 ;  /* 0x0000002928257223 */ /* 0x000fe20000010025 */
[----:B------:R-:W-:Y:S01]  /*10a70*/  LOP3.LUT R6, R13, 0xffff0000, RZ, 0xc0, !PT ;  /* 0xffff00000d067812 */ /* 0x000fe200078ec0ff */
[----:B------:R-:W-:Y:S01]  /*10a80*/  FMUL.FTZ R38, R9, R8 ;  /* 0x0000000809267220 */ /* 0x000fe20000410000 */
[----:B------:R-:W-:Y:S01]  /*10a90*/  FMUL.FTZ R40, R11, R10 ;  /* 0x0000000a0b287220 */ /* 0x000fe20000410000 */
[----:B------:R-:W-:-:S02]  /*10aa0*/  FMUL.FTZ R9, R9, R4 ;  /* 0x0000000409097220 */ /* 0x000fc40000410000 */
[----:B------:R-:W-:Y:S01]  /*10ab0*/  FMUL.FTZ R11, R11, R6 ;  /* 0x000000060b0b7220 */ /* 0x000fe20000410000 */
[----:B------:R-:W-:Y:S01]  /*10ac0*/  FFMA.FTZ R38, R5, R4, -R38 ;  /* 0x0000000405267223 */ /* 0x000fe20000010826 */
[----:B------:R-:W-:Y:S01]  /*10ad0*/  FFMA.FTZ R40, R7, R6, -R40 ;  /* 0x0000000607287223 */ /* 0x000fe20000010828 */
[----:B------:R-:W-:Y:S01]  /*10ae0*/  FFMA.FTZ R9, R5, R8, R9 ;  /* 0x0000000805097223 */ /* 0x000fe20000010009 */
[----:B------:R-:W-:Y:S01]  /*10af0*/  FFMA.FTZ R44, R7, R10, R11 ;  /* 0x0000000a072c7223 */ /* 0x000fe2000001000b */
[----:B------:R-:W-:Y:S02]  /*10b00*/  F2FP.BF16.F32.PACK_AB R4, R48, R49 ;  /* 0x000000313004723e */ /* 0x000fe400000010ff */
[----:B------:R-:W-:Y:S02]  /*10b10*/  F2FP.BF16.F32.PACK_AB R6, R53, R46 ;  /* 0x0000002e3506723e */ /* 0x000fe400000010ff */
[----:B------:R-:W-:Y:S02]  /*10b20*/  F2FP.BF16.F32.PACK_AB R5, R38, R51 ;  /* 0x000000332605723e */ /* 0x000fe400000010ff */
[----:B------:R-:W-:-:S02]  /*10b30*/  F2FP.BF16.F32.PACK_AB R7, R40, R47 ;  /* 0x0000002f2807723e */ /* 0x000fc400000010ff */
[----:B------:R-:W-:Y:S02]  /*10b40*/  F2FP.BF16.F32.PACK_AB R8, R45, R52 ;  /* 0x000000342d08723e */ /* 0x000fe400000010ff */
[----:B------:R-:W-:Y:S01]  /*10b50*/  F2FP.BF16.F32.PACK_AB R10, R55, R50 ;  /* 0x00000032370a723e */ /* 0x000fe200000010ff */
[----:B------:R1:W-:Y:S01]  /*10b60*/  STS.128 [R35], R4 ;  /* 0x0000000423007388 */ /* 0x0003e20000000c00 */
[----:B------:R-:W-:Y:S02]  /*10b70*/  F2FP.BF16.F32.PACK_AB R9, R9, R42 ;  /* 0x0000002a0909723e */ /* 0x000fe400000010ff */
[----:B------:R-:W-:-:S05]  /*10b80*/  F2FP.BF16.F32.PACK_AB R11, R44, R37 ;  /* 0x000000252c0b723e */ /* 0x000fca00000010ff */
[----:B------:R1:W-:Y:S02]  /*10b90*/  STS.128 [R36+0x14400], R8 ;  /* 0x0144000824007388 */ /* 0x0003e40000000c00 */
.L_x_619:
[----:B------:R-:W-:Y:S05]  /*10ba0*/  BSYNC B1 ;  /* 0x0000000000017941 */ /* 0x000fea0003800000 */
.L_x_618:
[----:B01----:R-:W-:Y:S01]  /*10bb0*/  VIADD R4, R213, 0x20 ;  /* 0x00000020d5047836 */ /* 0x003fe20000000000 */
[----:B------:R-:W-:Y:S04]  /*10bc0*/  BSSY B1, `(.L_x_622) ;  /* 0x00000ca000017945 */ /* 0x000fe80003800000 */
[----:B------:R-:W-:-:S13]  /*10bd0*/  ISETP.GE.AND P0, PT, R4, R34, PT ;  /* 0x000000220400720c */ /* 0x000fda0003f06270 */
[----:B------:R-:W-:Y:S05]  /*10be0*/  @P0 BRA `(.L_x_623) ;  /* 0x0000000c001c0947 */ /* 0x000fea0003800000 */
[----:B-----5:R0:W5:Y:S01]  /*10bf0*/  LDL R56, [R1+0x14] ;  /* 0x0000140001387983 */ /* 0x0201620000100800 */
[----:B------:R-:W1:Y:S01]  /*10c00*/  LDC R35, c[0x0][0x3f4] ;  /* 0x0000fd00ff237b82 */ /* 0x000e620000000800 */
[----:B------:R-:W-:Y:S01]  /*10c10*/  BSSY B2, `(.L_x_624) ;  /* 0x0000062000027945 */ /* 0x000fe20003800000 */
[----:B------:R-:W-:Y:S02]  /*10c20*/  SHF.R.U32.HI R54, RZ, 0x3, R223 ;  /* 0x00000003ff367819 */ /* 0x000fe400000116df */
[-C--:B-1----:R-:W-:Y:S02]  /*10c30*/  ISETP.GE.AND P0, PT, R16, R35.reuse, PT ;  /* 0x000000231000720c */ /* 0x082fe40003f06270 */
[----:B------:R-:W-:-:S11]  /*10c40*/  ISETP.GE.AND P1, PT, R212, R35, PT ;  /* 0x00000023d400720c */ /* 0x000fd60003f26270 */
[----:B0-----:R-:W-:Y:S05]  /*10c50*/  @P0 BRA `(.L_x_625) ;  /* 0x0000000400740947 */ /* 0x001fea0003800000 */
[----:B------:R-:W-:Y:S01]  /*10c60*/  LEA.HI R4, R29, R28, RZ, 0x3 ;  /* 0x0000001c1d047211 */ /* 0x000fe200078f18ff */
[----:B------:R-:W-:Y:S01]  /*10c70*/  IMAD.U32 R48, R30, 0x10000, RZ ;  /* 0x000100001e307824 */ /* 0x000fe200078e00ff */
[----:B-----5:R-:W-:Y:S01]  /*10c80*/  R2UR UR4, R56 ;  /* 0x00000000380472ca */ /* 0x020fe200000e0000 */
[----:B------:R-:W-:Y:S01]  /*10c90*/  IMAD.U32 R46, R24, 0x10000, RZ ;  /* 0x00010000182e7824 */ /* 0x000fe200078e00ff */
[----:B------:R-:W-:Y:S01]  /*10ca0*/  LOP3.LUT R5, R4, 0xfffffff8, RZ, 0xc0, !PT ;  /* 0xfffffff804057812 */ /* 0x000fe200078ec0ff */
[----:B------:R-:W-:Y:S01]  /*10cb0*/  IMAD.U32 R57, R31, 0x10000, RZ ;  /* 0x000100001f397824 */ /* 0x000fe200078e00ff */
[----:B------:R-:W-:Y:S01]  /*10cc0*/  LOP3.LUT R8, R223, 0x38, R16, 0xf8, !PT ;  /* 0x00000038df087812 */ /* 0x000fe200078ef810 */
[----:B------:R-:W-:Y:S01]  /*10cd0*/  IMAD.U32 R55, R25, 0x10000, RZ ;  /* 0x0001000019377824 */ /* 0x000fe200078e00ff */
[----:B------:R-:W-:Y:S01]  /*10ce0*/  LOP3.LUT R50, R30, 0xffff0000, RZ, 0xc0, !PT ;  /* 0xffff00001e327812 */ /* 0x000fe200078ec0ff */
[----:B------:R-:W-:Y:S01]  /*10cf0*/  IMAD.IADD R4, R28, 0x1, -R5 ;  /* 0x000000011c047824 */ /* 0x000fe200078e0a05 */
[----:B------:R-:W-:Y:S01]  /*10d00*/  LOP3.LUT R8, R227, R8, R54, 0xf6, !PT ;  /* 0x00000008e3087212 */ /* 0x000fe200078ef636 */
[----:B------:R-:W-:Y:S01]  /*10d10*/  IMAD.U32 R52, R32, 0x10000, RZ ;  /* 0x0001000020347824 */ /* 0x000fe200078e00ff */
[----:B------:R-:W-:-:S02]  /*10d20*/  LOP3.LUT R59, R33, 0xffff0000, RZ, 0xc0, !PT ;  /* 0xffff0000213b7812 */ /* 0x000fc400078ec0ff */
[----:B------:R-:W-:Y:S02]  /*10d30*/  LEA.HI R4, R35, R4, RZ, 0x1d ;  /* 0x0000000423047211 */ /* 0x000fe400078fe8ff */
[----:B------:R-:W-:Y:S02]  /*10d40*/  LEA R36, R8, UR4, 0x1 ;  /* 0x0000000408247c11 */ /* 0x000fe4000f8e08ff */
[----:B------:R-:W-:Y:S01]  /*10d50*/  SHF.R.S32.HI R5, RZ, 0x1f, R4 ;  /* 0x0000001fff057819 */ /* 0x000fe20000011404 */
[----:B------:R-:W-:-:S03]  /*10d60*/  IMAD.SHL.U32 R6, R4, 0x8, RZ ;  /* 0x0000000804067824 */ /* 0x000fc600078e00ff */
[----:B------:R-:W-:Y:S02]  /*10d70*/  LEA.HI R5, R5, R4, RZ, 0x3 ;  /* 0x0000000405057211 */ /* 0x000fe400078f18ff */
[----:B------:R-:W-:-:S03]  /*10d80*/  LOP3.LUT R4, R223, 0x38, R6, 0xf8, !PT ;  /* 0x00000038df047812 */ /* 0x000fc600078ef806 */
[----:B------:R-:W-:Y:S01]  /*10d90*/  IMAD.SHL.U32 R5, R5, 0x400, RZ ;  /* 0x0000040005057824 */ /* 0x000fe200078e00ff */
[----:B------:R-:W-:-:S04]  /*10da0*/  LOP3.LUT R4, R4, R54, RZ, 0x3c, !PT ;  /* 0x0000003604047212 */ /* 0x000fc800078e3cff */
        /* <DEDUP_REMOVED lines=17> */
[-C--:B------:R-:W-:Y:S01]  /*10ec0*/  FMUL.FTZ R47, R48, R42.reuse ;  /* 0x0000002a302f7220 */ /* 0x080fe20000410000 */
[----:B------:R-:W-:Y:S01]  /*10ed0*/  FMUL.FTZ R49, R46, R42 ;  /* 0x0000002a2e317220 */ /* 0x000fe20000410000 */
[----:B------:R-:W-:Y:S01]  /*10ee0*/  LOP3.LUT R42, R24, 0xffff0000, RZ, 0xc0, !PT ;  /* 0xffff0000182a7812 */ /* 0x000fe200078ec0ff */
[----:B------:R-:W-:Y:S01]  /*10ef0*/  FMUL.FTZ R51, R50, R8 ;  /* 0x0000000832337220 */ /* 0x000fe20000410000 */
[----:B------:R-:W-:Y:S01]  /*10f00*/  FFMA.FTZ R47, R46, R38, -R47 ;  /* 0x000000262e2f7223 */ /* 0x000fe2000001082f */
[----:B------:R-:W-:Y:S01]  /*10f10*/  FMUL.FTZ R46, R55, R43 ;  /* 0x0000002b372e7220 */ /* 0x000fe20000410000 */
[----:B------:R-:W-:-:S02]  /*10f20*/  IMAD.U32 R44, R10, 0x10000, RZ ;  /* 0x000100000a2c7824 */ /* 0x000fc400078e00ff */
[C---:B------:R-:W-:Y:S01]  /*10f30*/  FMUL.FTZ R53, R42.reuse, R8 ;  /* 0x000000082a357220 */ /* 0x040fe20000410000 */
[----:B------:R-:W-:Y:S01]  /*10f40*/  FFMA.FTZ R8, R42, R4, -R51 ;  /* 0x000000042a087223 */ /* 0x000fe20000010833 */
[----:B------:R-:W-:Y:S01]  /*10f50*/  FMUL.FTZ R42, R57, R43 ;  /* 0x0000002b392a7220 */ /* 0x000fe20000410000 */
[----:B------:R-:W-:Y:S01]  /*10f60*/  FFMA.FTZ R49, R48, R38, R49 ;  /* 0x0000002630317223 */ /* 0x000fe20000010031 */
[----:B------:R-:W-:Y:S01]  /*10f70*/  FFMA.FTZ R38, R50, R4, R53 ;  /* 0x0000000432267223 */ /* 0x000fe20000010035 */
[----:B------:R-:W-:Y:S01]  /*10f80*/  LOP3.LUT R10, R10, 0xffff0000, RZ, 0xc0, !PT ;  /* 0xffff00000a0a7812 */ /* 0x000fe200078ec0ff */
[-C--:B------:R-:W-:Y:S01]  /*10f90*/  FFMA.FTZ R42, R55, R39.reuse, -R42 ;  /* 0x00000027372a7223 */ /* 0x080fe2000001082a */
[C---:B------:R-:W-:Y:S02]  /*10fa0*/  IMAD.U32 R4, R26.reuse, 0x10000, RZ ;  /* 0x000100001a047824 */ /* 0x040fe400078e00ff */
[----:B------:R-:W-:Y:S01]  /*10fb0*/  FFMA.FTZ R46, R57, R39, R46 ;  /* 0x00000027392e7223 */ /* 0x000fe2000001002e */
[----:B------:R-:W-:Y:S01]  /*10fc0*/  LOP3.LUT R48, R26, 0xffff0000, RZ, 0xc0, !PT ;  /* 0xffff00001a307812 */ /* 0x000fe200078ec0ff */
[----:B------:R-:W-:Y:S01]  /*10fd0*/  FMUL.FTZ R39, R52, R44 ;  /* 0x0000002c34277220 */ /* 0x000fe20000410000 */
[----:B------:R-:W-:Y:S01]  /*10fe0*/  LOP3.LUT R50, R32, 0xffff0000, RZ, 0xc0, !PT ;  /* 0xffff000020327812 */ /* 0x000fe200078ec0ff */
[----:B------:R-:W-:-:S02]  /*10ff0*/  IMAD.U32 R45, R11, 0x10000, RZ ;  /* 0x000100000b2d7824 */ /* 0x000fc400078e00ff */
[C---:B------:R-:W-:Y:S01]  /*11000*/  FMUL.FTZ R43, R4.reuse, R44 ;  /* 0x0000002c042b7220 */ /* 0x040fe20000410000 */
[----:B------:R-:W-:Y:S02]  /*11010*/  IMAD.U32 R57, R33, 0x10000, RZ ;  /* 0x0001000021397824 */ /* 0x000fe400078e00ff */
[----:B------:R-:W-:Y:S01]  /*11020*/  FFMA.FTZ R39, R4, R40, -R39 ;  /* 0x0000002804277223 */ /* 0x000fe20000010827 */
[-C--:B------:R-:W-:Y:S01]  /*11030*/  FMUL.FTZ R51, R50, R10.reuse ;  /* 0x0000000a32337220 */ /* 0x080fe20000410000 */
[----:B------:R-:W-:Y:S01]  /*11040*/  FMUL.FTZ R53, R48, R10 ;  /* 0x0000000a30357220 */ /* 0x000fe20000410000 */
[----:B------:R-:W-:Y:S02]  /*11050*/  IMAD.U32 R55, R27, 0x10000, RZ ;  /* 0x000100001b377824 */ /* 0x000fe400078e00ff */
[-C--:B------:R-:W-:Y:S01]  /*11060*/  FMUL.FTZ R4, R57, R45.reuse ;  /* 0x0000002d39047220 */ /* 0x080fe20000410000 */
[----:B------:R-:W-:Y:S01]  /*11070*/  FFMA.FTZ R10, R52, R40, R43 ;  /* 0x00000028340a7223 */ /* 0x000fe2000001002b */
[-C--:B------:R-:W-:Y:S01]  /*11080*/  FFMA.FTZ R40, R48, R6.reuse, -R51 ;  /* 0x0000000630287223 */ /* 0x080fe20000010833 */
[----:B------:R-:W-:Y:S01]  /*11090*/  FFMA.FTZ R53, R50, R6, R53 ;  /* 0x0000000632357223 */ /* 0x000fe20000010035 */
[C---:B------:R-:W-:Y:S01]  /*110a0*/  FMUL.FTZ R6, R55.reuse, R45 ;  /* 0x0000002d37067220 */ /* 0x040fe20000410000 */
[----:B------:R-:W-:Y:S01]  /*110b0*/  FFMA.FTZ R43, R55, R41, -R4 ;  /* 0x00000029372b7223 */ /* 0x000fe20000010804 */
[----:B------:R-:W-:-:S02]  /*110c0*/  LOP3.LUT R55, R31, 0xffff0000, RZ, 0xc0, !PT ;  /* 0xffff00001f377812 */ /* 0x000fc400078ec0ff */
[----:B------:R-:W-:Y:S01]  /*110d0*/  LOP3.LUT R11, R11, 0xffff0000, RZ, 0xc0, !PT ;  /* 0xffff00000b0b7812 */ /* 0x000fe200078ec0ff */
[----:B------:R-:W-:Y:S01]  /*110e0*/  FFMA.FTZ R41, R57, R41, R6 ;  /* 0x0000002939297223 */ /* 0x000fe20000010006 */
[----:B------:R-:W-:Y:S01]  /*110f0*/  LOP3.LUT R45, R25, 0xffff0000, RZ, 0xc0, !PT ;  /* 0xffff0000192d7812 */ /* 0x000fe200078ec0ff */
[----:B------:R-:W-:Y:S01]  /*11100*/  FMUL.FTZ R4, R55, R9 ;  /* 0x0000000937047220 */ /* 0x000fe20000410000 */
[----:B------:R-:W-:Y:S01]  /*11110*/  LOP3.LUT R51, R27, 0xffff0000, RZ, 0xc0, !PT ;  /* 0xffff00001b337812 */ /* 0x000fe200078ec0ff */
[----:B------:R-:W-:Y:S01]  /*11120*/  FMUL.FTZ R44, R59, R11 ;  /* 0x0000000b3b2c7220 */ /* 0x000fe20000410000 */
[----:B------:R-:W-:Y:S01]  /*11130*/  F2FP.BF16.F32.PACK_AB R10, R53, R10 ;  /* 0x0000000a350a723e */ /* 0x000fe200000010ff */
[C---:B------:R-:W-:Y:S01]  /*11140*/  FMUL.FTZ R6, R45.reuse, R9 ;  /* 0x000000092d067220 */ /* 0x040fe20000410000 */
[----:B------:R-:W-:Y:S01]  /*11150*/  FFMA.FTZ R9, R45, R5, -R4 ;  /* 0x000000052d097223 */ /* 0x000fe20000010804 */
[C---:B------:R-:W-:Y:S01]  /*11160*/  FMUL.FTZ R48, R51.reuse, R11 ;  /* 0x0000000b33307220 */ /* 0x040fe20000410000 */
        /* <DEDUP_REMOVED lines=8> */
[----:B------:R-:W-:Y:S02]  /*111f0*/  F2FP.BF16.F32.PACK_AB R8, R38, R49 ;  /* 0x000000312608723e */ /* 0x000fe400000010ff */
[----:B------:R-:W-:Y:S01]  /*11200*/  F2FP.BF16.F32.PACK_AB R11, R48, R41 ;  /* 0x00000029300b723e */ /* 0x000fe200000010ff */
[----:B------:R0:W-:Y:S04]  /*11210*/  STS.128 [R36], R4 ;  /* 0x0000000424007388 */ /* 0x0001e80000000c00 */
[----:B------:R0:W-:Y:S02]  /*11220*/  STS.128 [R37+0x14400], R8 ;  /* 0x0144000825007388 */ /* 0x0001e40000000c00 */
.L_x_625:
[----:B------:R-:W-:Y:S05]  /*11230*/  BSYNC B2 ;  /* 0x0000000000027941 */ /* 0x000fea0003800000 */
.L_x_624:
[----:B------:R-:W-:Y:S05]  /*11240*/  @P1 BRA `(.L_x_623) ;  /* 0x0000000400841947 */ /* 0x000fea0003800000 */
[----:B0-----:R-:W-:Y:S01]  /*11250*/  SHF.R.S32.HI R5, RZ, 0x1f, R212 ;  /* 0x0000001fff057819 */ /* 0x001fe200000114d4 */
[----:B------:R-:W-:Y:S01]  /*11260*/  IMAD.U32 R47, R14, 0x10000, RZ ;  /* 0x000100000e2f7824 */ /* 0x000fe200078e00ff */
[----:B-----5:R-:W-:Y:S01]  /*11270*/  R2UR UR4, R56 ;  /* 0x00000000380472ca */ /* 0x020fe200000e0000 */
[----:B------:R-:W-:Y:S01]  /*11280*/  IMAD.U32 R45, R0, 0x10000, RZ ;  /* 0x00010000002d7824 */ /* 0x000fe200078e00ff */
[CC--:B------:R-:W-:Y:S01]  /*11290*/  LEA.HI R4, R5.reuse, R212.reuse, RZ, 0x3 ;  /* 0x000000d405047211 */ /* 0x0c0fe200078f18ff */
[----:B------:R-:W-:Y:S01]  /*112a0*/  IMAD.U32 R49, R20, 0x10000, RZ ;  /* 0x0001000014317824 */ /* 0x000fe200078e00ff */
[----:B------:R-:W-:Y:S01]  /*112b0*/  LEA.HI R5, R5, R212, RZ, 0x6 ;  /* 0x000000d405057211 */ /* 0x000fe200078f30ff */
[----:B------:R-:W-:Y:S01]  /*112c0*/  IMAD.U32 R56, R21, 0x10000, RZ ;  /* 0x0001000015387824 */ /* 0x000fe200078e00ff */
[--C-:B------:R-:W-:Y:S02]  /*112d0*/  SHF.R.S32.HI R6, RZ, 0x3, R4.reuse ;  /* 0x00000003ff067819 */ /* 0x100fe40000011404 */
[----:B------:R-:W-:Y:S01]  /*112e0*/  LOP3.LUT R4, R223, 0x38, R4, 0xf8, !PT ;  /* 0x00000038df047812 */ /* 0x000fe200078ef804 */
[----:B------:R-:W-:Y:S01]  /*112f0*/  IMAD.SHL.U32 R5, R5, 0x80, RZ ;  /* 0x0000008005057824 */ /* 0x000fe200078e00ff */
[----:B------:R-:W-:-:S02]  /*11300*/  LEA.HI R35, R35, R6, RZ, 0x1d ;  /* 0x0000000623237211 */ /* 0x000fc400078fe8ff */
[----:B------:R-:W-:Y:S02]  /*11310*/  LOP3.LUT R52, R14, 0xffff0000, RZ, 0xc0, !PT ;  /* 0xffff00000e347812 */ /* 0x000fe400078ec0ff */
[----:B------:R-:W-:Y:S02]  /*11320*/  SHF.R.S32.HI R6, RZ, 0x1f, R35 ;  /* 0x0000001fff067819 */ /* 0x000fe40000011423 */
[----:B------:R-:W-:Y:S02]  /*11330*/  LOP3.LUT R8, R5, 0xffffe000, RZ, 0xc0, !PT ;  /* 0xffffe00005087812 */ /* 0x000fe400078ec0ff */
[----:B------:R-:W-:Y:S01]  /*11340*/  LOP3.LUT R5, R4, R54, RZ, 0x3c, !PT ;  /* 0x0000003604057212 */ /* 0x000fe200078e3cff */
[----:B------:R-:W-:Y:S01]  /*11350*/  IMAD.SHL.U32 R4, R35, 0x8, RZ ;  /* 0x0000000823047824 */ /* 0x000fe200078e00ff */
[----:B------:R-:W-:Y:S02]  /*11360*/  LEA.HI R6, R6, R35, RZ, 0x3 ;  /* 0x0000002306067211 */ /* 0x000fe400078f18ff */
[----:B------:R-:W-:-:S02]  /*11370*/  IADD3 R5, R5, R8, R227 ;  /* 0x0000000805057210 */ /* 0x000fc40007ffe0e3 */
[----:B------:R-:W-:Y:S01]  /*11380*/  LOP3.LUT R4, R223, 0x38, R4, 0xf8, !PT ;  /* 0x00000038df047812 */ /* 0x000fe200078ef804 */
[----:B------:R-:W-:Y:S01]  /*11390*/  IMAD.SHL.U32 R6, R6, 0x400, RZ ;  /* 0x0000040006067824 */ /* 0x000fe200078e00ff */
[----:B------:R-:W-:Y:S02]  /*113a0*/  LEA R35, R5, UR4, 0x1 ;  /* 0x0000000405237c11 */ /* 0x000fe4000f8e08ff */
[----:B------:R-:W-:Y:S02]  /*113b0*/  LOP3.LUT R4, R4, R54, RZ, 0x3c, !PT ;  /* 0x0000003604047212 */ /* 0x000fe400078e3cff */
[----:B------:R-:W-:Y:S02]  /*113c0*/  LOP3.LUT R6, R6, 0x7fffe000, RZ, 0xc0, !PT ;  /* 0x7fffe00006067812 */ /* 0x000fe400078ec0ff */
[----:B------:R-:W-:Y:S02]  /*113d0*/  LOP3.LUT R50, R0, 0xffff0000, RZ, 0xc0, !PT ;  /* 0xffff000000327812 */ /* 0x000fe400078ec0ff */
[----:B------:R-:W-:-:S02]  /*113e0*/  IADD3 R9, R4, R6, R227 ;  /* 0x0000000604097210 */ /* 0x000fc40007ffe0e3 */
[----:B------:R-:W0:Y:S01]  /*113f0*/  LDS.128 R4, [R35] ;  /* 0x0000000023047984 */ /* 0x000e220000000c00 */
[----:B------:R-:W-:Y:S02]  /*11400*/  LOP3.LUT R54, R20, 0xffff0000, RZ, 0xc0, !PT ;  /* 0xffff000014367812 */ /* 0x000fe400078ec0ff */
[----:B------:R-:W-:Y:S01]  /*11410*/  IMAD R36, R9, 0x2, R18 ;  /* 0x0000000209247824 */ /* 0x000fe200078e0212 */
[----:B------:R-:W-:Y:S02]  /*11420*/  LOP3.LUT R57, R15, 0xffff0000, RZ, 0xc0, !PT ;  /* 0xffff00000f397812 */ /* 0x000fe400078ec0ff */
[----:B------:R-:W-:Y:S02]  /*11430*/  LOP3.LUT R59, R21, 0xffff0000, RZ, 0xc0, !PT ;  /* 0xffff0000153b7812 */ /* 0x000fe400078ec0ff */
[----:B------:R-:W1:Y:S01]  /*11440*/  LDS.128 R8, [R36+0x14400] ;  /* 0x0144000024087984 */ /* 0x000e620000000c00 */
        /* <DEDUP_REMOVED lines=20> */
[----:B------:R-:W-:Y:S02]  /*11590*/  IMAD.U32 R45, R12, 0x10000, RZ ;  /* 0x000100000c2d7824 */ /* 0x000fe400078e00ff */
[C---:B------:R-:W-:Y:S01]  /*115a0*/  FMUL.FTZ R37, R50.reuse, R8 ;  /* 0x0000000832257220 */ /* 0x040fe20000410000 */
[-C--:B------:R-:W-:Y:S01]  /*115b0*/  FMUL.FTZ R8, R49, R43.reuse ;  /* 0x0000002b31087220 */ /* 0x080fe20000410000 */
[-C--:B------:R-:W-:Y:S01]  /*115c0*/  FFMA.FTZ R41, R50, R4.reuse, -R41 ;  /* 0x0000000432297223 */ /* 0x080fe20000010829 */
[C---:B------:R-:W-:Y:S01]  /*115d0*/  FMUL.FTZ R50, R45.reuse, R43 ;  /* 0x0000002b2d327220 */ /* 0x040fe20000410000 */
[----:B------:R-:W-:Y:S01]  /*115e0*/  FFMA.FTZ R37, R52, R4, R37 ;  /* 0x0000000434257223 */ /* 0x000fe20000010025 */
[-C--:B------:R-:W-:Y:S01]  /*115f0*/  FFMA.FTZ R45, R45, R39.reuse, -R8 ;  /* 0x000000272d2d7223 */ /* 0x080fe20000010808 */
[----:B------:R-:W-:Y:S01]  /*11600*/  LOP3.LUT R8, R12, 0xffff0000, RZ, 0xc0, !PT ;  /* 0xffff00000c087812 */ /* 0x000fe200078ec0ff */
[----:B------:R-:W-:Y:S01]  /*11610*/  FFMA.FTZ R50, R49, R39, R50 ;  /* 0x0000002731327223 */ /* 0x000fe20000010032 */
[----:B------:R-:W-:Y:S01]  /*11620*/  FMUL.FTZ R39, R54, R10 ;  /* 0x0000000a36277220 */ /* 0x000fe20000410000 */
[----:B------:R-:W-:Y:S01]  /*11630*/  IMAD.U32 R44, R11, 0x10000, RZ ;  /* 0x000100000b2c7824 */ /* 0x000fe200078e00ff */
[----:B------:R-:W-:Y:S01]  /*11640*/  LOP3.LUT R9, R9, 0xffff0000, RZ, 0xc0, !PT ;  /* 0xffff000009097812 */ /* 0x000fe200078ec0ff */
[----:B------:R-:W-:-:S02]  /*11650*/  IMAD.U32 R52, R15, 0x10000, RZ ;  /* 0x000100000f347824 */ /* 0x000fc400078e00ff */
[C---:B------:R-:W-:Y:S01]  /*11660*/  FMUL.FTZ R47, R8.reuse, R10 ;  /* 0x0000000a082f7220 */ /* 0x040fe20000410000 */
[----:B------:R-:W-:Y:S01]  /*11670*/  FFMA.FTZ R10, R8, R6, -R39 ;  /* 0x00000006080a7223 */ /* 0x000fe20000010827 */
[----:B------:R-:W-:Y:S01]  /*11680*/  LOP3.LUT R11, R11, 0xffff0000, RZ, 0xc0, !PT ;  /* 0xffff00000b0b7812 */ /* 0x000fe200078ec0ff */
[----:B------:R-:W-:Y:S02]  /*11690*/  IMAD.U32 R4, R3, 0x10000, RZ ;  /* 0x0001000003047824 */ /* 0x000fe400078e00ff */
[----:B------:R-:W-:Y:S01]  /*116a0*/  FMUL.FTZ R39, R52, R42 ;  /* 0x0000002a34277220 */ /* 0x000fe20000410000 */
[----:B------:R-:W-:Y:S02]  /*116b0*/  IMAD.U32 R8, R13, 0x10000, RZ ;  /* 0x000100000d087824 */ /* 0x000fe400078e00ff */
[----:B------:R-:W-:Y:S01]  /*116c0*/  FMUL.FTZ R49, R56, R44 ;  /* 0x0000002c38317220 */ /* 0x000fe20000410000 */
[C---:B------:R-:W-:Y:S01]  /*116d0*/  FMUL.FTZ R43, R4.reuse, R42 ;  /* 0x0000002a042b7220 */ /* 0x040fe20000410000 */
[----:B------:R-:W-:Y:S01]  /*116e0*/  FFMA.FTZ R39, R4, R38, -R39 ;  /* 0x0000002604277223 */ /* 0x000fe20000010827 */
[C---:B------:R-:W-:Y:S01]  /*116f0*/  FMUL.FTZ R51, R8.reuse, R44 ;  /* 0x0000002c08337220 */ /* 0x040fe20000410000 */
[----:B------:R-:W-:Y:S01]  /*11700*/  FFMA.FTZ R49, R8, R40, -R49 ;  /* 0x0000002808317223 */ /* 0x000fe20000010831 */
[----:B------:R-:W-:Y:S01]  /*11710*/  FFMA.FTZ R47, R54, R6, R47 ;  /* 0x00000006362f7223 */ /* 0x000fe2000001002f */
[----:B------:R-:W-:Y:S01]  /*11720*/  FMUL.FTZ R4, R57, R9 ;  /* 0x0000000939047220 */ /* 0x000fe20000410000 */
[----:B------:R-:W-:Y:S01]  /*11730*/  FMUL.FTZ R8, R59, R11 ;  /* 0x0000000b3b087220 */ /* 0x000fe20000410000 */
[----:B------:R-:W-:Y:S01]  /*11740*/  FMUL.FTZ R6, R53, R9 ;  /* 0x0000000935067220 */ /* 0x000fe20000410000 */
[----:B------:R-:W-:Y:S01]  /*11750*/  FMUL.FTZ R44, R55, R11 ;  /* 0x0000000b372c7220 */ /* 0x000fe20000410000 */
[----:B------:R-:W-:Y:S01]  /*11760*/  FFMA.FTZ R43, R52, R38, R43 ;  /* 0x00000026342b7223 */ /* 0x000fe2000001002b */
[----:B------:R-:W-:Y:S01]  /*11770*/  FFMA.FTZ R51, R56, R40, R51 ;  /* 0x0000002838337223 */ /* 0x000fe20000010033 */
[----:B------:R-:W-:Y:S01]  /*11780*/  FFMA.FTZ R38, R53, R5, -R4 ;  /* 0x0000000535267223 */ /* 0x000fe20000010804 */
[----:B------:R-:W-:Y:S01]  /*11790*/  FFMA.FTZ R42, R55, R7, -R8 ;  /* 0x00000007372a7223 */ /* 0x000fe20000010808 */
[----:B------:R-:W-:Y:S01]  /*117a0*/  FFMA.FTZ R40, R57, R5, R6 ;  /* 0x0000000539287223 */ /* 0x000fe20000010006 */
[----:B------:R-:W-:Y:S01]  /*117b0*/  FFMA.FTZ R44, R59, R7, R44 ;  /* 0x000000073b2c7223 */ /* 0x000fe2000001002c */
[----:B------:R-:W-:-:S02]  /*117c0*/  F2FP.BF16.F32.PACK_AB R4, R41, R46 ;  /* 0x0000002e2904723e */ /* 0x000fc400000010ff */
[----:B------:R-:W-:Y:S02]  /*117d0*/  F2FP.BF16.F32.PACK_AB R6, R10, R45 ;  /* 0x0000002d0a06723e */ /* 0x000fe400000010ff */
[----:B------:R-:W-:Y:S02]  /*117e0*/  F2FP.BF16.F32.PACK_AB R5, R38, R39 ;  /* 0x000000272605723e */ /* 0x000fe400000010ff */
[----:B------:R-:W-:Y:S02]  /*117f0*/  F2FP.BF16.F32.PACK_AB R7, R42, R49 ;  /* 0x000000312a07723e */ /* 0x000fe400000010ff */
[----:B------:R-:W-:Y:S02]  /*11800*/  F2FP.BF16.F32.PACK_AB R8, R37, R48 ;  /* 0x000000302508723e */ /* 0x000fe400000010ff */
[----:B------:R-:W-:Y:S01]  /*11810*/  F2FP.BF16.F32.PACK_AB R10, R47, R50 ;  /* 0x000000322f0a723e */ /* 0x000fe200000010ff */
[----:B------:R1:W-:Y:S01]  /*11820*/  STS.128 [R35], R4 ;  /* 0x0000000423007388 */ /* 0x0003e20000000c00 */
[----:B------:R-:W-:-:S02]  /*11830*/  F2FP.BF16.F32.PACK_AB R9, R40, R43 ;  /* 0x0000002b2809723e */ /* 0x000fc400000010ff */
[----:B------:R-:W-:-:S05]  /*11840*/  F2FP.BF16.F32.PACK_AB R11, R44, R51 ;  /* 0x000000332c0b723e */ /* 0x000fca00000010ff */
[----:B------:R1:W-:Y:S02]  /*11850*/  STS.128 [R36+0x14400], R8 ;  /* 0x0144000824007388 */ /* 0x0003e40000000c00 */
.L_x_623:
[----:B------:R-:W-:Y:S05]  /*11860*/  BSYNC B1 ;  /* 0x0000000000017941 */ /* 0x000fea0003800000 */
.L_x_622:
[----:B------:R-:W-:Y:S01]  /*11870*/  ISETP.GE.AND P0, PT, R237, R34, PT ;  /* 0x00000022ed00720c */ /* 0x000fe20003f06270 */
[----:B------:R-:W-:-:S12]  /*11880*/  BSSY B1, `(.L_x_626) ;  /* 0x00000c9000017945 */ /* 0x000fd80003800000 */
[----:B------:R-:W-:Y:S05]  /*11890*/  @P0 BRA `(.L_x_627) ;  /* 0x0000000c001c0947 */ /* 0x000fea0003800000 */
[----:B-----5:R2:W5:Y:S01]  /*118a0*/  LDL R56, [R1+0x14] ;  /* 0x0000140001387983 */ /* 0x0205620000100800 */
[----:B-1----:R-:W1:Y:S01]  /*118b0*/  LDC R35, c[0x0][0x3f4] ;  /* 0x0000fd00ff237b82 */ /* 0x002e620000000800 */
[----:B------:R-:W-:Y:S01]  /*118c0*/  BSSY B2, `(.L_x_628) ;  /* 0x0000062000027945 */ /* 0x000fe20003800000 */
[----:B------:R-:W-:Y:S02]  /*118d0*/  SHF.R.U32.HI R54, RZ, 0x3, R222 ;  /* 0x00000003ff367819 */ /* 0x000fe400000116de */
[-C--:B-1----:R-:W-:Y:S02]  /*118e0*/  ISETP.GE.AND P0, PT, R16, R35.reuse, PT ;  /* 0x000000231000720c */ /* 0x082fe40003f06270 */
[----:B------:R-:W-:-:S11]  /*118f0*/  ISETP.GE.AND P1, PT, R212, R35, PT ;  /* 0x00000023d400720c */ /* 0x000fd60003f26270 */
[----:B--2---:R-:W-:Y:S05]  /*11900*/  @P0 BRA `(.L_x_629) ;  /* 0x0000000400740947 */ /* 0x004fea0003800000 */
[----:B0-----:R-:W-:Y:S01]  /*11910*/  LEA.HI R4, R29, R28, RZ, 0x3 ;  /* 0x0000001c1d047211 */ /* 0x001fe200078f18ff */
        /* <DEDUP_REMOVED lines=92> */
.L_x_629:
[----:B------:R-:W-:Y:S05]  /*11ee0*/  BSYNC B2 ;  /* 0x0000000000027941 */ /* 0x000fea0003800000 */
.L_x_628:
[----:B------:R-:W-:Y:S05]  /*11ef0*/  @P1 BRA `(.L_x_627) ;  /* 0x0000000400841947 */ /* 0x000fea0003800000 */
[----:B01----:R-:W-:Y:S01]  /*11f00*/  SHF.R.S32.HI R5, RZ, 0x1f, R212 ;  /* 0x0000001fff057819 */ /* 0x003fe200000114d4 */
        /* <DEDUP_REMOVED lines=11> */
[----:B------:R-:W-:Y:S02]  /*11fc0*/  LOP3.LUT R7, R7, R54, RZ, 0x3c, !PT ;  /* 0x0000003607077212 */ /* 0x000fe400078e3cff */
[----:B------:R-:W-:Y:S02]  /*11fd0*/  SHF.R.S32.HI R4, RZ, 0x1f, R35 ;  /* 0x0000001fff047819 */ /* 0x000fe40000011423 */
[----:B------:R-:W-:Y:S01]  /*11fe0*/  LOP3.LUT R6, R5, 0xffffe000, RZ, 0xc0, !PT ;  /* 0xffffe00005067812 */ /* 0x000fe200078ec0ff */
[----:B------:R-:W-:Y:S01]  /*11ff0*/  IMAD.SHL.U32 R5, R35, 0x8, RZ ;  /* 0x0000000823057824 */ /* 0x000fe200078e00ff */
[----:B------:R-:W-:Y:S02]  /*12000*/  LEA.HI R35, R4, R35, RZ, 0x3 ;  /* 0x0000002304237211 */ /* 0x000fe400078f18ff */
[----:B------:R-:W-:Y:S02]  /*12010*/  IADD3 R6, R7, R6, R225 ;  /* 0x0000000607067210 */ /* 0x000fe40007ffe0e1 */
[----:B------:R-:W-:Y:S01]  /*12020*/  LOP3.LUT R4, R222, 0x38, R5, 0xf8, !PT ;  /* 0x00000038de047812 */ /* 0x000fe200078ef805 */
[----:B------:R-:W-:Y:S01]  /*12030*/  IMAD.SHL.U32 R5, R35, 0x400, RZ ;  /* 0x0000040023057824 */ /* 0x000fe200078e00ff */
[----:B------:R-:W-:-:S02]  /*12040*/  LEA R35, R6, UR4, 0x1 ;  /* 0x0000000406237c11 */ /* 0x000fc4000f8e08ff */
[----:B------:R-:W-:Y:S02]  /*12050*/  LOP3.LUT R4, R4, R54, RZ, 0x3c, !PT ;  /* 0x0000003604047212 */ /* 0x000fe400078e3cff */
[----:B------:R-:W-:Y:S02]  /*12060*/  LOP3.LUT R5, R5, 0x7fffe000, RZ, 0xc0, !PT ;  /* 0x7fffe00005057812 */ /* 0x000fe400078ec0ff */
[----:B------:R-:W-:Y:S02]  /*12070*/  LOP3.LUT R52, R14, 0xffff0000, RZ, 0xc0, !PT ;  /* 0xffff00000e347812 */ /* 0x000fe400078ec0ff */
[----:B------:R-:W-:Y:S02]  /*12080*/  IADD3 R9, R4, R5, R225 ;  /* 0x0000000504097210 */ /* 0x000fe40007ffe0e1 */
[----:B------:R-:W0:Y:S01]  /*12090*/  LDS.128 R4, [R35] ;  /* 0x0000000023047984 */ /* 0x000e220000000c00 */
[----:B------:R-:W-:Y:S02]  /*120a0*/  LOP3.LUT R50, R0, 0xffff0000, RZ, 0xc0, !PT ;  /* 0xffff000000327812 */ /* 0x000fe400078ec0ff */
[----:B------:R-:W-:Y:S01]  /*120b0*/  IMAD R36, R9, 0x2, R18 ;  /* 0x0000000209247824 */ /* 0x000fe200078e0212 */
[----:B------:R-:W-:-:S02]  /*120c0*/  LOP3.LUT R54, R20, 0xffff0000, RZ, 0xc0, !PT ;  /* 0xffff000014367812 */ /* 0x000fc400078ec0ff */
[----:B------:R-:W-:Y:S02]  /*120d0*/  LOP3.LUT R57, R15, 0xffff0000, RZ, 0xc0, !PT ;  /* 0xffff00000f397812 */ /* 0x000fe400078ec0ff */
[----:B------:R-:W1:Y:S01]  /*120e0*/  LDS.128 R8, [R36+0x14400] ;  /* 0x0144000024087984 */ /* 0x000e620000000c00 */
[----:B------:R-:W-:Y:S02]  /*120f0*/  LOP3.LUT R59, R21, 0xffff0000, RZ, 0xc0, !PT ;  /* 0xffff0000153b7812 */ /* 0x000fe400078ec0ff */
        /* <DEDUP_REMOVED lines=65> */
.L_x_627:
[----:B------:R-:W-:Y:S05]  /*12510*/  BSYNC B1 ;  /* 0x0000000000017941 */ /* 0x000fea0003800000 */
.L_x_626:
[----:B012---:R-:W-:-:S05]  /*12520*/  VIADD R5, R213, 0x60 ;  /* 0x00000060d5057836 */ /* 0x007fca0000000000 */
[----:B------:R-:W-:-:S13]  /*12530*/  ISETP.GE.AND P0, PT, R5, R34, PT ;  /* 0x000000220500720c */ /* 0x000fda0003f06270 */
[----:B------:R-:W-:Y:S05]  /*12540*/  @P0 BRA `(.L_x_606) ;  /* 0x0000000c00340947 */ /* 0x000fea0003800000 */
[----:B------:R0:W5:Y:S01]  /*12550*/  LDL R52, [R1+0x14] ;  /* 0x0000140001347983 */ /* 0x0001620000100800 */
[----:B------:R-:W1:Y:S01]  /*12560*/  LDC R37, c[0x0][0x3f4] ;  /* 0x0000fd00ff257b82 */ /* 0x000e620000000800 */
[----:B------:R-:W-:Y:S01]  /*12570*/  SHF.R.S32.HI R4, RZ, 0x1f, R5 ;  /* 0x0000001fff047819 */ /* 0x000fe20000011405 */
[----:B------:R-:W-:Y:S01]  /*12580*/  IMAD.SHL.U32 R39, R5, 0x40, RZ ;  /* 0x0000004005277824 */ /* 0x000fe200078e00ff */
[----:B------:R-:W-:Y:S02]  /*12590*/  BSSY B1, `(.L_x_630) ;  /* 0x0000066000017945 */ /* 0x000fe40003800000 */
[----:B------:R-:W-:Y:S02]  /*125a0*/  LEA.HI R4, R4, R5, RZ, 0x3 ;  /* 0x0000000504047211 */ /* 0x000fe400078f18ff */
[----:B------:R-:W-:-:S03]  /*125b0*/  LOP3.LUT R39, R39, 0x1c0, RZ, 0xc0, !PT ;  /* 0x000001c027277812 */ /* 0x000fc600078ec0ff */
[----:B------:R-:W-:Y:S01]  /*125c0*/  IMAD.SHL.U32 R4, R4, 0x40, RZ ;  /* 0x0000004004047824 */ /* 0x000fe200078e00ff */
[----:B------:R-:W-:-:S04]  /*125d0*/  SHF.R.U32.HI R35, RZ, 0x3, R39 ;  /* 0x00000003ff237819 */ /* 0x000fc80000011627 */
[----:B------:R-:W-:Y:S02]  /*125e0*/  LOP3.LUT R34, R4, 0xfffffe00, RZ, 0xc0, !PT ;  /* 0xfffffe0004227812 */ /* 0x000fe400078ec0ff */
        /* <DEDUP_REMOVED lines=19> */
[----:B------:R-:W-:Y:S01]  /*12720*/  IMAD.SHL.U32 R6, R4, 0x8, RZ ;  /* 0x0000000804067824 */ /* 0x000fe200078e00ff */
[----:B------:R-:W-:Y:S02]  /*12730*/  LOP3.LUT R33, R33, 0xffff0000, RZ, 0xc0, !PT ;  /* 0xffff000021217812 */ /* 0x000fe400078ec0ff */
[----:B------:R-:W-:Y:S02]  /*12740*/  LEA.HI R5, R5, R4, RZ, 0x3 ;  /* 0x0000000405057211 */ /* 0x000fe400078f18ff */
[----:B------:R-:W-:-:S02]  /*12750*/  LOP3.LUT R4, R39, 0x38, R6, 0xf8, !PT ;  /* 0x0000003827047812 */ /* 0x000fc400078ef806 */
[----:B------:R-:W-:Y:S01]  /*12760*/  LOP3.LUT R25, R25, 0xffff0000, RZ, 0xc0, !PT ;  /* 0xffff000019197812 */ /* 0x000fe200078ec0ff */
[----:B------:R-:W-:Y:S01]  /*12770*/  IMAD.SHL.U32 R6, R5, 0x400, RZ ;  /* 0x0000040005067824 */ /* 0x000fe200078e00ff */
[----:B------:R-:W-:Y:S02]  /*12780*/  LOP3.LUT R5, R4, R35, RZ, 0x3c, !PT ;  /* 0x0000002304057212 */ /* 0x000fe400078e3cff */
[----:B------:R-:W-:Y:S02]  /*12790*/  LOP3.LUT R27, R27, 0xffff0000, RZ, 0xc0, !PT ;  /* 0xffff00001b1b7812 */ /* 0x000fe400078ec0ff */
        /* <DEDUP_REMOVED lines=21> */
[----:B------:R-:W-:Y:S01]  /*128f0*/  FMUL.FTZ R53, R24, R8 ;  /* 0x0000000818357220 */ /* 0x000fe20000410000 */
[----:B------:R-:W-:Y:S02]  /*12900*/  IMAD.U32 R44, R10, 0x10000, RZ ;  /* 0x000100000a2c7824 */ /* 0x000fe400078e00ff */
[-C--:B------:R-:W-:Y:S01]  /*12910*/  FFMA.FTZ R8, R24, R4.reuse, -R51 ;  /* 0x0000000418087223 */ /* 0x080fe20000010833 */
[-C--:B------:R-:W-:Y:S01]  /*12920*/  FMUL.FTZ R51, R42, R43.reuse ;  /* 0x0000002b2a337220 */ /* 0x080fe20000410000 */
[----:B------:R-:W-:Y:S01]  /*12930*/  FFMA.FTZ R24, R50, R4, R53 ;  /* 0x0000000432187223 */ /* 0x000fe20000010035 */
[-C--:B------:R-:W-:Y:S01]  /*12940*/  FFMA.FTZ R47, R46, R36.reuse, -R47 ;  /* 0x000000242e2f7223 */ /* 0x080fe2000001082f */
[----:B------:R-:W-:Y:S01]  /*12950*/  FFMA.FTZ R49, R48, R36, R49 ;  /* 0x0000002430317223 */ /* 0x000fe20000010031 */
[C---:B------:R-:W-:Y:S01]  /*12960*/  FMUL.FTZ R43, R30.reuse, R43 ;  /* 0x0000002b1e2b7220 */ /* 0x040fe20000410000 */
[----:B------:R-:W-:Y:S01]  /*12970*/  FFMA.FTZ R51, R30, R38, -R51 ;  /* 0x000000261e337223 */ /* 0x000fe20000010833 */
[----:B------:R-:W-:Y:S01]  /*12980*/  IMAD.U32 R4, R26, 0x10000, RZ ;  /* 0x000100001a047824 */ /* 0x000fe200078e00ff */
[----:B------:R-:W-:Y:S01]  /*12990*/  LOP3.LUT R10, R10, 0xffff0000, RZ, 0xc0, !PT ;  /* 0xffff00000a0a7812 */ /* 0x000fe200078ec0ff */
[----:B------:R-:W-:Y:S01]  /*129a0*/  IMAD.U32 R36, R32, 0x10000, RZ ;  /* 0x0001000020247824 */ /* 0x000fe200078e00ff */
[----:B------:R-:W-:Y:S01]  /*129b0*/  LOP3.LUT R26, R26, 0xffff0000, RZ, 0xc0, !PT ;  /* 0xffff00001a1a7812 */ /* 0x000fe200078ec0ff */
[C---:B------:R-:W-:Y:S01]  /*129c0*/  IMAD.U32 R45, R11.reuse, 0x10000, RZ ;  /* 0x000100000b2d7824 */ /* 0x040fe200078e00ff */
[----:B------:R-:W-:Y:S01]  /*129d0*/  LOP3.LUT R30, R32, 0xffff0000, RZ, 0xc0, !PT ;  /* 0xffff0000201e7812 */ /* 0x000fe200078ec0ff */
[-C--:B------:R-:W-:Y:S01]  /*129e0*/  FMUL.FTZ R53, R36, R44.reuse ;  /* 0x0000002c24357220 */ /* 0x080fe20000410000 */
[----:B------:R-:W-:Y:S01]  /*129f0*/  FMUL.FTZ R55, R4, R44 ;  /* 0x0000002c04377220 */ /* 0x000fe20000410000 */
[-C--:B------:R-:W-:Y:S01]  /*12a00*/  FMUL.FTZ R59, R26, R10.reuse ;  /* 0x0000000a1a3b7220 */ /* 0x080fe20000410000 */
[----:B------:R-:W-:Y:S01]  /*12a10*/  LOP3.LUT R11, R11, 0xffff0000, RZ, 0xc0, !PT ;  /* 0xffff00000b0b7812 */ /* 0x000fe200078ec0ff */
[----:B------:R-:W-:Y:S01]  /*12a20*/  FMUL.FTZ R57, R30, R10 ;  /* 0x0000000a1e397220 */ /* 0x000fe20000410000 */
[----:B------:R-:W-:Y:S01]  /*12a30*/  FFMA.FTZ R53, R4, R40, -R53 ;  /* 0x0000002804357223 */ /* 0x000fe20000010835 */
[-C--:B------:R-:W-:Y:S01]  /*12a40*/  FMUL.FTZ R4, R63, R45.reuse ;  /* 0x0000002d3f047220 */ /* 0x080fe20000410000 */
[-C--:B------:R-:W-:Y:S01]  /*12a50*/  FFMA.FTZ R59, R30, R6.reuse, R59 ;  /* 0x000000061e3b7223 */ /* 0x080fe2000001003b */
[----:B------:R-:W-:Y:S01]  /*12a60*/  FFMA.FTZ R32, R26, R6, -R57 ;  /* 0x000000061a207223 */ /* 0x000fe20000010839 */
[----:B------:R-:W-:Y:S01]  /*12a70*/  LOP3.LUT R31, R31, 0xffff0000, RZ, 0xc0, !PT ;  /* 0xffff00001f1f7812 */ /* 0x000fe200078ec0ff */
[C---:B------:R-:W-:Y:S01]  /*12a80*/  FMUL.FTZ R6, R61.reuse, R45 ;  /* 0x0000002d3d067220 */ /* 0x040fe20000410000 */
[----:B------:R-:W-:Y:S01]  /*12a90*/  FFMA.FTZ R10, R36, R40, R55 ;  /* 0x00000028240a7223 */ /* 0x000fe20000010037 */
[----:B------:R-:W-:Y:S01]  /*12aa0*/  FFMA.FTZ R43, R42, R38, R43 ;  /* 0x000000262a2b7223 */ /* 0x000fe2000001002b */
[-C--:B------:R-:W-:Y:S01]  /*12ab0*/  FFMA.FTZ R36, R61, R41.reuse, -R4 ;  /* 0x000000293d247223 */ /* 0x080fe20000010804 */
[----:B------:R-:W-:Y:S01]  /*12ac0*/  FFMA.FTZ R41, R63, R41, R6 ;  /* 0x000000293f297223 */ /* 0x000fe20000010006 */
[----:B------:R-:W-:Y:S01]  /*12ad0*/  FMUL.FTZ R4, R31, R9 ;  /* 0x000000091f047220 */ /* 0x000fe20000410000 */
[----:B------:R-:W-:Y:S01]  /*12ae0*/  FMUL.FTZ R38, R33, R11 ;  /* 0x0000000b21267220 */ /* 0x000fe20000410000 */
        /* <DEDUP_REMOVED lines=16> */
.L_x_631:
[----:B------:R-:W-:Y:S05]  /*12bf0*/  BSYNC B1 ;  /* 0x0000000000017941 */ /* 0x000fea0003800000 */
.L_x_630:
[----:B------:R-:W-:Y:S05]  /*12c00*/  @P1 BRA `(.L_x_606) ;  /* 0x0000000400841947 */ /* 0x000fea0003800000 */
[----:B0-----:R-:W-:Y:S01]  /*12c10*/  SHF.R.S32.HI R5, RZ, 0x1f, R212 ;  /* 0x0000001fff057819 */ /* 0x001fe200000114d4 */
[----:B------:R-:W-:Y:S01]  /*12c20*/  IMAD.U32 R32, R0, 0x10000, RZ ;  /* 0x0001000000207824 */ /* 0x000fe200078e00ff */
[----:B-----5:R-:W-:Y:S01]  /*12c30*/  R2UR UR4, R52 ;  /* 0x00000000340472ca */ /* 0x020fe200000e0000 */
[----:B------:R-:W-:Y:S01]  /*12c40*/  IMAD.U32 R49, R15, 0x10000, RZ ;  /* 0x000100000f317824 */ /* 0x000fe200078e00ff */
[-C--:B------:R-:W-:Y:S01]  /*12c50*/  LEA.HI R4, R5, R212.reuse, RZ, 0x3 ;  /* 0x000000d405047211 */ /* 0x080fe200078f18ff */
        /* <DEDUP_REMOVED lines=8> */
[----:B------:R-:W-:Y:S01]  /*12ce0*/  SHF.R.S32.HI R6, RZ, 0x1f, R37 ;  /* 0x0000001fff067819 */ /* 0x000fe20000011425 */
[----:B------:R-:W-:Y:S01]  /*12cf0*/  IMAD.SHL.U32 R4, R37, 0x8, RZ ;  /* 0x0000000825047824 */ /* 0x000fe200078e00ff */
[----:B------:R-:W-:Y:S02]  /*12d00*/  LOP3.LUT R5, R5, 0xffffe000, RZ, 0xc0, !PT ;  /* 0xffffe00005057812 */ /* 0x000fe400078ec0ff */
[----:B------:R-:W-:Y:S02]  /*12d10*/  LEA.HI R6, R6, R37, RZ, 0x3 ;  /* 0x0000002506067211 */ /* 0x000fe400078f18ff */
[----:B------:R-:W-:Y:S02]  /*12d20*/  LOP3.LUT R4, R39, 0x38, R4, 0xf8, !PT ;  /* 0x0000003827047812 */ /* 0x000fe400078ef804 */
[----:B------:R-:W-:Y:S01]  /*12d30*/  IADD3 R5, R7, R5, R34 ;  /* 0x0000000507057210 */ /* 0x000fe20007ffe022 */
[----:B------:R-:W-:Y:S01]  /*12d40*/  IMAD.SHL.U32 R6, R6, 0x400, RZ ;  /* 0x0000040006067824 */ /* 0x000fe200078e00ff */
[----:B------:R-:W-:-:S02]  /*12d50*/  LOP3.LUT R35, R4, R35, RZ, 0x3c, !PT ;  /* 0x0000002304237212 */ /* 0x000fc400078e3cff */
[----:B------:R-:W-:Y:S02]  /*12d60*/  LEA R38, R5, UR4, 0x1 ;  /* 0x0000000405267c11 */ /* 0x000fe4000f8e08ff */
[----:B------:R-:W-:Y:S02]  /*12d70*/  LOP3.LUT R6, R6, 0x7fffe000, RZ, 0xc0, !PT ;  /* 0x7fffe00006067812 */ /* 0x000fe400078ec0ff */
[----:B------:R-:W-:Y:S02]  /*12d80*/  LOP3.LUT R0, R0, 0xffff0000, RZ, 0xc0, !PT ;  /* 0xffff000000007812 */ /* 0x000fe400078ec0ff */
[----:B------:R-:W-:Y:S01]  /*12d90*/  IADD3 R35, R35, R6, R34 ;  /* 0x0000000623237210 */ /* 0x000fe20007ffe022 */
[C---:B------:R-:W-:Y:S01]  /*12da0*/  IMAD.U32 R34, R14.reuse, 0x10000, RZ ;  /* 0x000100000e227824 */ /* 0x040fe200078e00ff */
[----:B------:R-:W0:Y:S01]  /*12db0*/  LDS.128 R4, [R38] ;  /* 0x0000000026047984 */ /* 0x000e220000000c00 */
[----:B------:R-:W-:Y:S01]  /*12dc0*/  LOP3.LUT R36, R14, 0xffff0000, RZ, 0xc0, !PT ;  /* 0xffff00000e247812 */ /* 0x000fe200078ec0ff */
[C---:B------:R-:W-:Y:S01]  /*12dd0*/  IMAD.U32 R14, R12.reuse, 0x10000, RZ ;  /* 0x000100000c0e7824 */ /* 0x040fe200078e00ff */
[----:B------:R-:W-:Y:S01]  /*12de0*/  LOP3.LUT R12, R12, 0xffff0000, RZ, 0xc0, !PT ;  /* 0xffff00000c0c7812 */ /* 0x000fe200078ec0ff */
[----:B------:R-:W-:Y:S01]  /*12df0*/  IMAD R35, R35, 0x2, R18 ;  /* 0x0000000223237824 */ /* 0x000fe200078e0212 */
[----:B------:R-:W-:-:S02]  /*12e00*/  LOP3.LUT R15, R15, 0xffff0000, RZ, 0xc0, !PT ;  /* 0xffff00000f0f7812 */ /* 0x000fc400078ec0ff */
[----:B------:R-:W-:Y:S02]  /*12e10*/  LOP3.LUT R21, R21, 0xffff0000, RZ, 0xc0, !PT ;  /* 0xffff000015157812 */ /* 0x000fe400078ec0ff */
[----:B------:R-:W1:Y:S01]  /*12e20*/  LDS.128 R8, [R35+0x14400] ;  /* 0x0144000023087984 */ /* 0x000e620000000c00 */
        /* <DEDUP_REMOVED lines=15> */
[-C--:B------:R-:W-:Y:S01]  /*12f20*/  FMUL.FTZ R41, R0, R8.reuse ;  /* 0x0000000800297220 */ /* 0x080fe20000410000 */
[----:B------:R-:W-:Y:S01]  /*12f30*/  FMUL.FTZ R39, R36, R8 ;  /* 0x0000000824277220 */ /* 0x000fe20000410000 */
[-C--:B------:R-:W-:Y:S01]  /*12f40*/  FFMA.FTZ R33, R32, R24.reuse, -R33 ;  /* 0x0000001820217223 */ /* 0x080fe20000010821 */
[----:B------:R-:W-:Y:S01]  /*12f50*/  FFMA.FTZ R37, R34, R24, R37 ;  /* 0x0000001822257223 */ /* 0x000fe20000010025 */
[----:B------:R-:W-:Y:S01]  /*12f60*/  LOP3.LUT R24, R20, 0xffff0000, RZ, 0xc0, !PT ;  /* 0xffff000014187812 */ /* 0x000fe200078ec0ff */
[----:B------:R-:W-:Y:S01]  /*12f70*/  FFMA.FTZ R8, R36, R4, R41 ;  /* 0x0000000424087223 */ /* 0x000fe20000010029 */
[----:B------:R-:W-:-:S02]  /*12f80*/  IMAD.U32 R29, R9, 0x10000, RZ ;  /* 0x00010000091d7824 */ /* 0x000fc400078e00ff */
[----:B------:R-:W-:Y:S01]  /*12f90*/  FFMA.FTZ R0, R0, R4, -R39 ;  /* 0x0000000400007223 */ /* 0x000fe20000010827 */
[----:B------:R-:W-:Y:S02]  /*12fa0*/  IMAD.U32 R28, R20, 0x10000, RZ ;  /* 0x00010000141c7824 */ /* 0x000fe400078e00ff */
[-C--:B------:R-:W-:Y:S01]  /*12fb0*/  FMUL.FTZ R41, R24, R10.reuse ;  /* 0x0000000a18297220 */ /* 0x080fe20000410000 */
[C---:B------:R-:W-:Y:S01]  /*12fc0*/  FMUL.FTZ R45, R12.reuse, R10 ;  /* 0x0000000a0c2d7220 */ /* 0x040fe20000410000 */
[----:B------:R-:W-:Y:S02]  /*12fd0*/  IMAD.U32 R31, R11, 0x10000, RZ ;  /* 0x000100000b1f7824 */ /* 0x000fe400078e00ff */
[----:B------:R-:W-:Y:S01]  /*12fe0*/  FMUL.FTZ R4, R49, R29 ;  /* 0x0000001d31047220 */ /* 0x000fe20000410000 */
[----:B------:R-:W-:Y:S01]  /*12ff0*/  FFMA.FTZ R20, R12, R6, -R41 ;  /* 0x000000060c147223 */ /* 0x000fe20000010829 */
[----:B------:R-:W-:Y:S02]  /*13000*/  IMAD.U32 R41, R13, 0x10000, RZ ;  /* 0x000100000d297824 */ /* 0x000fe400078e00ff */
[-C--:B------:R-:W-:Y:S01]  /*13010*/  FMUL.FTZ R39, R28, R30.reuse ;  /* 0x0000001e1c277220 */ /* 0x080fe20000410000 */
[----:B------:R-:W-:Y:S01]  /*13020*/  FMUL.FTZ R43, R14, R30 ;  /* 0x0000001e0e2b7220 */ /* 0x000fe20000410000 */
[----:B------:R-:W-:Y:S01]  /*13030*/  FFMA.FTZ R24, R24, R6, R45 ;  /* 0x0000000618187223 */ /* 0x000fe2000001002d */
[----:B------:R-:W-:Y:S01]  /*13040*/  FMUL.FTZ R6, R51, R31 ;  /* 0x0000001f33067220 */ /* 0x000fe20000410000 */
[----:B------:R-:W-:Y:S01]  /*13050*/  FFMA.FTZ R12, R47, R25, -R4 ;  /* 0x000000192f0c7223 */ /* 0x000fe20000010804 */
[----:B------:R-:W-:Y:S01]  /*13060*/  LOP3.LUT R9, R9, 0xffff0000, RZ, 0xc0, !PT ;  /* 0xffff000009097812 */ /* 0x000fe200078ec0ff */
[----:B------:R-:W-:Y:S01]  /*13070*/  FMUL.FTZ R10, R47, R29 ;  /* 0x0000001d2f0a7220 */ /* 0x000fe20000410000 */
[----:B------:R-:W-:Y:S01]  /*13080*/  LOP3.LUT R11, R11, 0xffff0000, RZ, 0xc0, !PT ;  /* 0xffff00000b0b7812 */ /* 0x000fe200078ec0ff */
[----:B------:R-:W-:Y:S01]  /*13090*/  FMUL.FTZ R4, R41, R31 ;  /* 0x0000001f29047220 */ /* 0x000fe20000410000 */
[----:B------:R-:W-:Y:S01]  /*130a0*/  LOP3.LUT R13, R13, 0xffff0000, RZ, 0xc0, !PT ;  /* 0xffff00000d0d7812 */ /* 0x000fe200078ec0ff */
[-C--:B------:R-:W-:Y:S01]  /*130b0*/  FFMA.FTZ R39, R14, R26.reuse, -R39 ;  /* 0x0000001a0e277223 */ /* 0x080fe20000010827 */
[----:B------:R-:W-:Y:S01]  /*130c0*/  FFMA.FTZ R43, R28, R26, R43 ;  /* 0x0000001a1c2b7223 */ /* 0x000fe2000001002b */
[----:B------:R-:W-:Y:S01]  /*130d0*/  FFMA.FTZ R26, R41, R27, -R6 ;  /* 0x0000001b291a7223 */ /* 0x000fe20000010806 */
[----:B------:R-:W-:Y:S01]  /*130e0*/  FFMA.FTZ R25, R49, R25, R10 ;  /* 0x0000001931197223 */ /* 0x000fe2000001000a */
        /* <DEDUP_REMOVED lines=19> */
.L_x_606:
[----:B------:R-:W-:Y:S05]  /*13220*/  BSYNC B0 ;  /* 0x0000000000007941 */ /* 0x000fea0003800000 */
.L_x_575:
[----:B------:R-:W-:Y:S01]  /*13230*/  @!PT LDS RZ, [RZ] ;  /* 0x00000000fffff984 */ /* 0x000fe20000000800 */
[----:B------:R-:W-:Y:S01]  /*13240*/  @!PT LDS RZ, [RZ] ;  /* 0x00000000fffff984 */ /* 0x000fe20000000800 */
[----:B------:R-:W-:Y:S01]  /*13250*/  @!PT LDS RZ, [RZ] ;  /* 0x00000000fffff984 */ /* 0x000fe20000000800 */
[----:B------:R-:W-:Y:S01]  /*13260*/  @!PT LDS RZ, [RZ] ;  /* 0x00000000fffff984 */ /* 0x000fe20000000800 */
[----:B------:R4:W-:Y:S06]  /*13270*/  MEMBAR.ALL.CTA ;  /* 0x0000000000007992 */ /* 0x0009ec0000008000 */
[----:B----4-:R-:W4:Y:S01]  /*13280*/  FENCE.VIEW.ASYNC.S ;  /* 0x00000000000073c6 */ /* 0x010f220000000000 */
[----:B------:R-:W-:Y:S05]  /*13290*/  WARPSYNC.ALL ;  /* 0x0000000000007948 */ /* 0x000fea0003800000 */
[----:B----4-:R-:W-:Y:S06]  /*132a0*/  BAR.SYNC.DEFER_BLOCKING 0xd, 0x100 ;  /* 0x0344000000007b1d */ /* 0x010fec0000010000 */
.L_x_573:
[----:B------:R-:W-:-:S06]  /*132b0*/  ULOP3.LUT UR4, UR60, 0x1, URZ, 0xfc, !UPT ;  /* 0x000000013c047892 */ /* 0x000fcc000f8efc3f */
[----:B------:R-:W-:-:S05]  /*132c0*/  IMAD.U32 R0, RZ, RZ, UR4 ;  /* 0x00000004ff007e24 */ /* 0x000fca000f8e00ff */
[----:B------:R-:W-:-:S13]  /*132d0*/  ISETP.NE.AND P0, PT, R0, 0x3, PT ;  /* 0x000000030000780c */ /* 0x000fda0003f05270 */
[----:B------:R-:W-:Y:S05]  /*132e0*/  @!P0 BRA `(.L_x_632) ;  /* 0x0000000000048947 */ /* 0x000fea0003800000 */
[----:B------:R-:W-:Y:S01]  /*132f0*/  BPT.TRAP 0x1 ;  /* 0x000000040000795c */ /* 0x000fe20000300000 */
.L_x_632:
[----:B------:R-:W-:Y:S01]  /*13300*/  IMAD R0, R220, 0x8, R18 ;  /* 0x00000008dc007824 */ /* 0x000fe200078e0212 */
[----:B01----:R-:W-:-:S04]  /*13310*/  SHF.L.U32 R3, R221, 0x1f, RZ ;  /* 0x0000001fdd037819 */ /* 0x003fc800000006ff */
[----:B------:R0:W1:Y:S01]  /*13320*/  SYNCS.PHASECHK.TRANS64.TRYWAIT P2, [R0+URZ+0x38830], R3 ;  /* 0x03883003000075a7 */ /* 0x000062000804017f */
[----:B------:R-:W-:Y:S05]  /*13330*/  @!P0 BRA `(.L_x_633) ;  /* 0x0000000000048947 */ /* 0x000fea0003800000 */
[----:B------:R-:W-:Y:S01]  /*13340*/  BPT.TRAP 0x1 ;  /* 0x000000040000795c */ /* 0x000fe20000300000 */
.L_x_633:
[----:B--23--:R-:W2:Y:S01]  /*13350*/  S2R R4, SR_TID.X ;  /* 0x0000000000047919 */ /* 0x00cea20000002100 */
[----:B------:R-:W-:Y:S01]  /*13360*/  IMAD.MOV.U32 R151, RZ, RZ, RZ ;  /* 0x000000ffff977224 */ /* 0x000fe200078e00ff */
[----:B--2---:R-:W-:-:S04]  /*13370*/  LOP3.LUT R4, R4, 0x7f, RZ, 0xc0, !PT ;  /* 0x0000007f04047812 */ /* 0x004fc800078ec0ff */
[----:B------:R-:W-:Y:S01]  /*13380*/  ISETP.NE.AND P1, PT, R4, RZ, PT ;  /* 0x000000ff0400720c */ /* 0x000fe20003f25270 */
[----:B-1----:R-:W-:-:S12]  /*13390*/  @P2 BRA `(.L_x_634) ;  /* 0x0000000000082947 */ /* 0x002fd80003800000 */
[----:B------:R-:W1:Y:S02]  /*133a0*/  SYNCS.PHASECHK.TRANS64.TRYWAIT P2, [R0+URZ+0x38830], R3 ;  /* 0x03883003000075a7 */ /* 0x000e64000804017f */
[----:B-1----:R-:W-:Y:S05]  /*133b0*/  @!P2 BRA `(.L_x_635) ;  /* 0x0000018800b8a947 */ /* 0x002fea0003800000 */
.L_x_634:
[----:B------:R-:W-:Y:S05]  /*133c0*/  WARPSYNC.ALL ;  /* 0x0000000000007948 */ /* 0x000fea0003800000 */
[----:B01----:R-:W-:Y:S01]  /*133d0*/  VIADD R3, R18, 0x24400 ;  /* 0x0002440012037836 */ /* 0x003fe20000000000 */
[----:B------:R-:W-:Y:S01]  /*133e0*/  R2UR UR12, R2 ;  /* 0x00000000020c72ca */ /* 0x000fe200000e0000 */
[----:B-----5:R-:W-:Y:S01]  /*133f0*/  WARPGROUP.ARRIVE ;  /* 0x00000000000079c5 */ /* 0x020fe20000000000 */
[----:B------:R-:W-:Y:S01]  /*13400*/  UMOV UR9, 0x40000040 ;  /* 0x4000004000097882 */ /* 0x000fe20000000000 */
[----:B------:R-:W-:Y:S01]  /*13410*/  IMAD.MOV.U32 R5, RZ, RZ, 0x40000040 ;  /* 0x40000040ff057424 */ /* 0x000fe200078e00ff */
[----:B------:R-:W-:Y:S01]  /*13420*/  SHF.R.U32.HI R3, RZ, 0x4, R3 ;  /* 0x00000004ff037819 */ /* 0x000fe20000011603 */
[----:B------:R-:W-:Y:S01]  /*13430*/  UMOV UR5, UR9 ;  /* 0x0000000900057c82 */ /* 0x000fe20008000000 */
[----:B------:R-:W-:Y:S01]  /*13440*/  IMAD.MOV.U32 R7, RZ, RZ, 0x40000040 ;  /* 0x40000040ff077424 */ /* 0x000fe200078e00ff */
[----:B------:R-:W-:Y:S01]  /*13450*/  UMOV UR17, 0x40000040 ;  /* 0x4000004000117882 */ /* 0x000fe20000000000 */
[----:B------:R-:W-:Y:S01]  /*13460*/  LOP3.LUT R3, R3, 0x3fff, RZ, 0xc0, !PT ;  /* 0x00003fff03037812 */ /* 0x000fe200078ec0ff */
[----:B------:R-:W-:Y:S01]  /*13470*/  IMAD.U32 R11, RZ, RZ, UR9 ;  /* 0x00000009ff0b7e24 */ /* 0x000fe2000f8e00ff */
[----:B------:R-:W-:Y:S01]  /*13480*/  R2UR UR7, R5 ;  /* 0x00000000050772ca */ /* 0x000fe200000e0000 */
[----:B------:R-:W-:Y:S01]  /*13490*/  IMAD.MOV.U32 R5, RZ, RZ, 0x40000040 ;  /* 0x40000040ff057424 */ /* 0x000fe200078e00ff */
[----:B------:R-:W-:Y:S01]  /*134a0*/  LOP3.LUT R224, R3, 0x10000, RZ, 0xfc, !PT ;  /* 0x0001000003e07812 */ /* 0x000fe200078efcff */
[----:B------:R-:W-:Y:S01]  /*134b0*/  IMAD.MOV.U32 R3, RZ, RZ, 0x40000040 ;  /* 0x40000040ff037424 */ /* 0x000fe200078e00ff */
[----:B------:R-:W-:Y:S01]  /*134c0*/  ULOP3.LUT UR12, UR12, 0x10000, URZ, 0xfc, !UPT ;  /* 0x000100000c0c7892 */ /* 0x000fe2000f8efc3f */
[----:B------:R-:W-:-:S02]  /*134d0*/  P2R R8, PR, RZ, 0x1 ;  /* 0x00000001ff087803 */ /* 0x000fc40000000000 */
[----:B------:R-:W-:Y:S01]  /*134e0*/  IMAD R2, R220, 0xa00, R224 ;  /* 0x00000a00dc027824 */ /* 0x000fe200078e02e0 */
[----:B------:R-:W-:-:S03]  /*134f0*/  R2UR UR11, R3 ;  /* 0x00000000030b72ca */ /* 0x000fc600000e0000 */
[----:B------:R-:W-:Y:S01]  /*13500*/  UMOV UR8, UR12 ;  /* 0x0000000c00087c82 */ /* 0x000fe20008000000 */
[C---:B------:R-:W-:Y:S01]  /*13510*/  R2UR UR10, R2.reuse ;  /* 0x00000000020a72ca */ /* 0x040fe200000e0000 */
[C---:B------:R-:W-:Y:S01]  /*13520*/  VIADD R4, R2.reuse, 0x80 ;  /* 0x0000008002047836 */ /* 0x040fe20000000000 */
[----:B------:R-:W-:Y:S01]  /*13530*/  UMOV UR4, UR8 ;  /* 0x0000000800047c82 */ /* 0x000fe20008000000 */
[----:B------:R-:W-:Y:S02]  /*13540*/  VIADD R6, R2, 0x180 ;  /* 0x0000018002067836 */ /* 0x000fe40000000000 */
[----:B------:R-:W-:Y:S01]  /*13550*/  IMAD.U32 R10, RZ, RZ, UR8 ;  /* 0x00000008ff0a7e24 */ /* 0x000fe2000f8e00ff */
[----:B------:R-:W-:Y:S01]  /*13560*/  R2UR UR6, R4 ;  /* 0x00000000040672ca */ /* 0x000fe200000e0000 */
[----:B------:R-:W-:-:S03]  /*13570*/  VIADD R4, R2, 0x100 ;  /* 0x0000010002047836 */ /* 0x000fc60000000000 */
[----:B------:R0:W-:Y:S03]  /*13580*/  STL.64 [R1+0x58], R10 ;  /* 0x0000580a01007387 */ /* 0x0001e60000100a00 */
[----:B------:R-:W-:Y:S01]  /*13590*/  HGMMA.64x16x16.F32.BF16 R56, gdesc[UR8], RZ, !UPT, gsb0 ;  /* 0x00200000083879f0 */ /* 0x000fe2000c0018ff */
[----:B0-----:R-:W-:Y:S02]  /*135a0*/  IMAD.U32 R11, RZ, RZ, UR17 ;  /* 0x00000011ff0b7e24 */ /* 0x001fe4000f8e00ff */
[----:B------:R-:W-:Y:S02]  /*135b0*/  WARPGROUP.DEPBAR.LE gsb0, 0x0 ;  /* 0x00008000000079c5 */ /* 0x000fe40000010000 */
[----:B------:R-:W-:-:S06]  /*135c0*/  WARPGROUP.ARRIVE ;  /* 0x00000000000079c5 */ /* 0x000fcc0000000000 */
[----:B------:R-:W-:Y:S01]  /*135d0*/  HGMMA.64x16x16.F32.BF16 R48, gdesc[UR4], RZ, !UPT, gsb0 ;  /* 0x00200000043079f0 */ /* 0x000fe2000c0018ff */
[----:B------:R-:W-:Y:S01]  /*135e0*/  R2UR UR6, R4 ;  /* 0x00000000040672ca */ /* 0x000fe200000e0000 */
[----:B------:R-:W-:Y:S01]  /*135f0*/  UMOV UR4, UR8 ;  /* 0x0000000800047c82 */ /* 0x000fe20008000000 */
[----:B------:R-:W-:Y:S01]  /*13600*/  R2UR UR7, R5 ;  /* 0x00000000050772ca */ /* 0x000fe200000e0000 */
[----:B------:R-:W-:Y:S01]  /*13610*/  UMOV UR5, UR9 ;  /* 0x0000000900057c82 */ /* 0x000fe20008000000 */
[----:B------:R-:W-:Y:S02]  /*13620*/  VIADD R4, R2, 0x200 ;  /* 0x0000020002047836 */ /* 0x000fe40000000000 */
[----:B------:R-:W-:-:S03]  /*13630*/  IMAD.MOV.U32 R5, RZ, RZ, 0x40000040 ;  /* 0x40000040ff057424 */ /* 0x000fc600078e00ff */
[----:B------:R-:W-:Y:S01]  /*13640*/  R2UR UR10, R4 ;  /* 0x00000000040a72ca */ /* 0x000fe200000e0000 */
[----:B------:R-:W-:Y:S01]  /*13650*/  VIADD R4, R2, 0x82 ;  /* 0x0000008202047836 */ /* 0x000fe20000000000 */
[----:B------:R-:W-:Y:S01]  /*13660*/  R2UR UR11, R5 ;  /* 0x00000000050b72ca */ /* 0x000fe200000e0000 */
[----:B------:R-:W-:Y:S01]  /*13670*/  IMAD.MOV.U32 R5, RZ, RZ, 0x40000040 ;  /* 0x40000040ff057424 */ /* 0x000fe200078e00ff */
        /* <DEDUP_REMOVED lines=16> */
[----:B------:R-:W-:Y:S01]  /*13780*/  UIADD3 UR4, UR12, 0x2, URZ ;  /* 0x000000020c047890 */ /* 0x000fe2000fffe03f */
[----:B------:R-:W-:Y:S01]  /*13790*/  R2UR UR6, R4 ;  /* 0x00000000040672ca */ /* 0x000fe200000e0000 */
[----:B------:R-:W-:Y:S01]  /*137a0*/  VIADD R4, R2, 0x102 ;  /* 0x0000010202047836 */ /* 0x000fe20000000000 */
[----:B------:R-:W-:Y:S01]  /*137b0*/  R2UR UR7, R5 ;  /* 0x00000000050772ca */ /* 0x000fe200000e0000 */
[----:B------:R-:W-:-:S03]  /*137c0*/  IMAD.MOV.U32 R5, RZ, RZ, 0x40000040 ;  /* 0x40000040ff057424 */ /* 0x000fc600078e00ff */
[----:B------:R-:W-:Y:S02]  /*137d0*/  UMOV UR16, UR4 ;  /* 0x0000000400107c82 */ /* 0x000fe40008000000 */
[----:B------:R-:W-:-:S05]  /*137e0*/  IMAD.U32 R10, RZ, RZ, UR16 ;  /* 0x00000010ff0a7e24 */ /* 0x000fca000f8e00ff */
[----:B------:R0:W-:Y:S01]  /*137f0*/  STL.64 [R1+0x50], R10 ;  /* 0x0000500a01007387 */ /* 0x0001e20000100a00 */
[----:B------:R-:W-:Y:S02]  /*13800*/  WARPGROUP.DEPBAR.LE gsb0, 0x0 ;  /* 0x00008000000079c5 */ /* 0x000fe40000010000 */
[----:B------:R-:W-:-:S06]  /*13810*/  WARPGROUP.ARRIVE ;  /* 0x00000000000079c5 */ /* 0x000fcc0000000000 */
[----:B------:R-:W-:Y:S01]  /*13820*/  HGMMA.64x16x16.F32.BF16 R24, gdesc[UR8], RZ, !UPT, gsb0 ;  /* 0x00200000081879f0 */ /* 0x000fe2000c0018ff */
[----:B------:R-:W-:Y:S01]  /*13830*/  UMOV UR8, UR16 ;  /* 0x0000001000087c82 */ /* 0x000fe20008000000 */
[----:B------:R-:W-:Y:S01]  /*13840*/  UMOV UR9, UR17 ;  /* 0x0000001100097c82 */ /* 0x000fe20008000000 */
[----:B------:R-:W-:Y:S01]  /*13850*/  UMOV UR4, UR8 ;  /* 0x0000000800047c82 */ /* 0x000fe20008000000 */
[----:B------:R-:W-:Y:S01]  /*13860*/  UMOV UR5, UR9 ;  /* 0x0000000900057c82 */ /* 0x000fe20008000000 */
[----:B------:R-:W-:Y:S02]  /*13870*/  WARPGROUP.DEPBAR.LE gsb0, 0x0 ;  /* 0x00008000000079c5 */ /* 0x000fe40000010000 */
[----:B------:R-:W-:-:S06]  /*13880*/  WARPGROUP.ARRIVE ;  /* 0x00000000000079c5 */ /* 0x000fcc0000000000 */
[----:B------:R-:W-:Y:S01]  /*13890*/  HGMMA.64x16x16.F32.BF16 R56, gdesc[UR16], R56, gsb0 ;  /* 0x00200000103879f0 */ /* 0x000fe20008001838 */
[----:B------:R-:W-:Y:S02]  /*138a0*/  UMOV UR17, 0x40000040 ;  /* 0x4000004000117882 */ /* 0x000fe40000000000 */
[----:B0-----:R-:W-:Y:S01]  /*138b0*/  IMAD.U32 R11, RZ, RZ, UR17 ;  /* 0x00000011ff0b7e24 */ /* 0x001fe2000f8e00ff */
[----:B------:R-:W-:Y:S02]  /*138c0*/  WARPGROUP.DEPBAR.LE gsb0, 0x0 ;  /* 0x00008000000079c5 */ /* 0x000fe40000010000 */
[----:B------:R-:W-:-:S06]  /*138d0*/  WARPGROUP.ARRIVE ;  /* 0x00000000000079c5 */ /* 0x000fcc0000000000 */
[----:B------:R-:W-:Y:S01]  /*138e0*/  HGMMA.64x16x16.F32.BF16 R48, gdesc[UR4], R48, gsb0 ;  /* 0x00200000043079f0 */ /* 0x000fe20008001830 */
        /* <DEDUP_REMOVED lines=36> */
[----:B------:R-:W-:Y:S01]  /*13b30*/  HGMMA.64x16x16.F32.BF16 R24, gdesc[UR8], R24, gsb0 ;  /* 0x00200000081879f0 */ /* 0x000fe20008001818 */
        /* <DEDUP_REMOVED lines=8> */
[----:B------:R-:W-:Y:S01]  /*13bc0*/  UMOV UR15, UR17 ;  /* 0x00000011000f7c82 */ /* 0x000fe20008000000 */
        /* <DEDUP_REMOVED lines=32> */
[----:B------:R-:W-:Y:S01]  /*13dd0*/  UMOV UR5, UR15 ;  /* 0x0000000f00057c82 */ /* 0x000fe20008000000 */
[----:B------:R-:W-:Y:S01]  /*13de0*/  R2UR UR7, R5 ;  /* 0x00000000050772ca */ /* 0x000fe200000e0000 */
[----:B------:R-:W-:Y:S02]  /*13df0*/  VIADD R4, R2, 0x106 ;  /* 0x0000010602047836 */ /* 0x000fe40000000000 */
[----:B------:R-:W-:Y:S01]  /*13e00*/  IMAD.MOV.U32 R5, RZ, RZ, 0x40000040 ;  /* 0x40000040ff057424 */ /* 0x000fe200078e00ff */
[----:B------:R-:W-:Y:S02]  /*13e10*/  UMOV UR16, UR4 ;  /* 0x0000000400107c82 */ /* 0x000fe40008000000 */
[----:B------:R-:W-:Y:S01]  /*13e20*/  UMOV UR14, UR16 ;  /* 0x00000010000e7c82 */ /* 0x000fe20008000000 */
[----:B------:R-:W-:Y:S01]  /*13e30*/  IMAD.U32 R10, RZ, RZ, UR16 ;  /* 0x00000010ff0a7e24 */ /* 0x000fe2000f8e00ff */
[----:B------:R-:W-:-:S04]  /*13e40*/  UMOV UR4, UR14 ;  /* 0x0000000e00047c82 */ /* 0x000fc80008000000 */
[----:B------:R0:W-:Y:S01]  /*13e50*/  STL.64 [R1+0x40], R10 ;  /* 0x0000400a01007387 */ /* 0x0001e20000100a00 */
        /* <DEDUP_REMOVED lines=8> */
[----:B------:R-:W-:Y:S01]  /*13ee0*/  IMAD.MOV.U32 R7, RZ, RZ, 0x40000040 ;  /* 0x40000040ff077424 */ /* 0x000fe200078e00ff */
[----:B------:R-:W-:Y:S02]  /*13ef0*/  WARPGROUP.DEPBAR.LE gsb0, 0x0 ;  /* 0x00008000000079c5 */ /* 0x000fe40000010000 */
[----:B------:R-:W-:-:S06]  /*13f00*/  WARPGROUP.ARRIVE ;  /* 0x00000000000079c5 */ /* 0x000fcc0000000000 */
[----:B------:R-:W-:Y:S01]  /*13f10*/  HGMMA.64x16x16.F32.BF16 R56, gdesc[UR16], R56, gsb0 ;  /* 0x00200000103879f0 */ /* 0x000fe20008001838 */
[----:B------:R-:W-:Y:S01]  /*13f20*/  R2UR UR18, R6 ;  /* 0x00000000061272ca */ /* 0x000fe200000e0000 */
[----:B------:R-:W-:Y:S01]  /*13f30*/  UMOV UR17, 0x40000040 ;  /* 0x4000004000117882 */ /* 0x000fe20000000000 */
[----:B------:R-:W-:Y:S01]  /*13f40*/  R2UR UR19, R7 ;  /* 0x00000000071372ca */ /* 0x000fe200000e0000 */
[----:B------:R-:W-:Y:S02]  /*13f50*/  VIADD R6, R2, 0x400 ;  /* 0x0000040002067836 */ /* 0x000fe40000000000 */
[----:B------:R-:W-:Y:S02]  /*13f60*/  IMAD.MOV.U32 R7, RZ, RZ, 0x40000040 ;  /* 0x40000040ff077424 */ /* 0x000fe400078e00ff */
        /* <DEDUP_REMOVED lines=22> */
[----:B------:R-:W-:Y:S01]  /*140d0*/  UIADD3 UR8, UR12, 0x400, URZ ;  /* 0x000004000c087890 */ /* 0x000fe2000fffe03f */
[----:B------:R-:W-:-:S06]  /*140e0*/  UMOV UR9, UR17 ;  /* 0x0000001100097c82 */ /* 0x000fcc0008000000 */
[----:B------:R-:W-:Y:S02]  /*140f0*/  UMOV UR16, UR8 ;  /* 0x0000000800107c82 */ /* 0x000fe40008000000 */
[----:B------:R-:W-:Y:S01]  /*14100*/  UMOV UR8, UR16 ;  /* 0x0000001000087c82 */ /* 0x000fe20008000000 */
[----:B------:R-:W-:-:S05]  /*14110*/  IMAD.U32 R10, RZ, RZ, UR16 ;  /* 0x00000010ff0a7e24 */ /* 0x000fca000f8e00ff */
        /* <DEDUP_REMOVED lines=246> */
[----:B------:R-:W-:Y:S01]  /*15080*/  IMAD.U32 R10, RZ, RZ, UR16 ;  /* 0x00000010ff0a7e24 */ /* 0x000fe2000f8e00ff */
[----:B------:R-:W-:Y:S01]  /*15090*/  UIADD3 UR52, UR12, 0x806, URZ ;  /* 0x000008060c347890 */ /* 0x000fe2000fffe03f */
[----:B------:R-:W-:Y:S01]  /*150a0*/  UMOV UR53, 0x40000040 ;  /* 0x4000004000357882 */ /* 0x000fe20000000000 */
[----:B------:R-:W-:Y:S02]  /*150b0*/  UIADD3 UR48, UR12, 0xc00, URZ ;  /* 0x00000c000c307890 */ /* 0x000fe4000fffe03f */
[----:B------:R0:W-:Y:S01]  /*150c0*/  STL.64 [R1+0x8], R10 ;  /* 0x0000080a01007387 */ /* 0x0001e20000100a00 */
[----:B------:R-:W-:Y:S01]  /*150d0*/  UMOV UR49, 0x40000040 ;  /* 0x4000004000317882 */ /* 0x000fe20000000000 */
[----:B------:R-:W-:Y:S01]  /*150e0*/  UIADD3 UR44, UR12, 0xc02, URZ ;  /* 0x00000c020c2c7890 */ /* 0x000fe2000fffe03f */
[----:B------:R-:W-:Y:S01]  /*150f0*/  UMOV UR45, 0x40000040 ;  /* 0x40000040002d7882 */ /* 0x000fe20000000000 */
[----:B------:R-:W-:Y:S01]  /*15100*/  UIADD3 UR40, UR12, 0xc04, URZ ;  /* 0x00000c040c287890 */ /* 0x000fe2000fffe03f */
[----:B------:R-:W2:Y:S01]  /*15110*/  LDL R9, [R1+0x78] ;  /* 0x0000780001097983 */ /* 0x000ea20000100800 */
[----:B------:R-:W-:-:S02]  /*15120*/  WARPGROUP.DEPBAR.LE gsb0, 0x0 ;  /* 0x00008000000079c5 */ /* 0x000fc40000010000 */
        /* <DEDUP_REMOVED lines=10> */
[----:B------:R-:W-:Y:S02]  /*151d0*/  WARPGROUP.DEPBAR.LE gsb0, 0x0 ;  /* 0x00008000000079c5 */ /* 0x000fe40000010000 */
[----:B------:R-:W-:Y:S01]  /*151e0*/  WARPGROUP.ARRIVE ;  /* 0x00000000000079c5 */ /* 0x000fe20000000000 */
[----:B------:R-:W-:Y:S01]  /*151f0*/  UMOV UR15, UR17 ;  /* 0x00000011000f7c82 */ /* 0x000fe20008000000 */
[----:B------:R-:W-:Y:S01]  /*15200*/  UMOV UR41, 0x40000040 ;  /* 0x4000004000297882 */ /* 0x000fe20000000000 */
[----:B------:R-:W-:Y:S01]  /*15210*/  UIADD3 UR36, UR12, 0xc06, URZ ;  /* 0x00000c060c247890 */ /* 0x000fe2000fffe03f */
[----:B------:R-:W-:Y:S02]  /*15220*/  UMOV UR37, 0x40000040 ;  /* 0x4000004000257882 */ /* 0x000fe40000000000 */
[----:B------:R-:W-:Y:S01]  /*15230*/  HGMMA.64x16x16.F32.BF16 R48, gdesc[UR4], R48, gsb0 ;  /* 0x00200000043079f0 */ /* 0x000fe20008001830 */
[----:B------:R-:W-:Y:S01]  /*15240*/  R2UR UR6, R4 ;  /* 0x00000000040672ca */ /* 0x000fe200000e0000 */
[----:B------:R-:W-:Y:S01]  /*15250*/  UMOV UR4, UR8 ;  /* 0x0000000800047c82 */ /* 0x000fe20008000000 */
[----:B------:R-:W-:Y:S01]  /*15260*/  R2UR UR7, R5 ;  /* 0x00000000050772ca */ /* 0x000fe200000e0000 */
[----:B------:R-:W-:Y:S01]  /*15270*/  UMOV UR5, UR9 ;  /* 0x0000000900057c82 */ /* 0x000fe20008000000 */
[----:B------:R-:W-:-:S02]  /*15280*/  VIADD R4, R2, 0x702 ;  /* 0x0000070202047836 */ /* 0x000fc40000000000 */
[----:B------:R-:W-:Y:S02]  /*15290*/  IMAD.MOV.U32 R5, RZ, RZ, 0x40000040 ;  /* 0x40000040ff057424 */ /* 0x000fe400078e00ff */
[----:B------:R-:W-:Y:S01]  /*152a0*/  IMAD.MOV.U32 R3, RZ, RZ, 0x40000040 ;  /* 0x40000040ff037424 */ /* 0x000fe200078e00ff */
[----:B------:R-:W-:Y:S01]  /*152b0*/  R2UR UR10, R4 ;  /* 0x00000000040a72ca */ /* 0x000fe200000e0000 */
[----:B------:R-:W-:Y:S01]  /*152c0*/  VIADD R4, R2, 0x584 ;  /* 0x0000058402047836 */ /* 0x000fe20000000000 */
[----:B------:R-:W-:Y:S01]  /*152d0*/  R2UR UR11, R5 ;  /* 0x00000000050b72ca */ /* 0x000fe200000e0000 */
        /* <DEDUP_REMOVED lines=11> */
[----:B------:R-:W-:Y:S02]  /*15390*/  R2UR UR18, R6 ;  /* 0x00000000061272ca */ /* 0x000fe400000e0000 */
[----:B------:R-:W-:Y:S01]  /*153a0*/  R2UR UR19, R7 ;  /* 0x00000000071372ca */ /* 0x000fe200000e0000 */
[----:B------:R-:W-:Y:S02]  /*153b0*/  WARPGROUP.DEPBAR.LE gsb0, 0x0 ;  /* 0x00008000000079c5 */ /* 0x000fe40000010000 */
[----:B------:R-:W-:-:S06]  /*153c0*/  WARPGROUP.ARRIVE ;  /* 0x00000000000079c5 */ /* 0x000fcc0000000000 */
[----:B------:R-:W-:Y:S01]  /*153d0*/  HGMMA.64x16x16.F32.BF16 R32, gdesc[UR4], R32, gsb0 ;  /* 0x00200000042079f0 */ /* 0x000fe20008001820 */
[----:B------:R-:W-:Y:S01]  /*153e0*/  UIADD3 UR4, UR12, 0x804, URZ ;  /* 0x000008040c047890 */ /* 0x000fe2000fffe03f */
[----:B------:R-:W-:Y:S02]  /*153f0*/  R2UR UR6, R4 ;  /* 0x00000000040672ca */ /* 0x000fe400000e0000 */
[----:B------:R-:W-:-:S04]  /*15400*/  R2UR UR7, R5 ;  /* 0x00000000050772ca */ /* 0x000fc800000e0000 */
[----:B------:R-:W-:Y:S01]  /*15410*/  UMOV UR16, UR4 ;  /* 0x0000000400107c82 */ /* 0x000fe20008000000 */
[----:B------:R-:W-:Y:S02]  /*15420*/  WARPGROUP.DEPBAR.LE gsb0, 0x0 ;  /* 0x00008000000079c5 */ /* 0x000fe40000010000 */
[----:B------:R-:W-:Y:S01]  /*15430*/  WARPGROUP.ARRIVE ;  /* 0x00000000000079c5 */ /* 0x000fe20000000000 */
[----:B------:R-:W-:Y:S01]  /*15440*/  UMOV UR14, UR16 ;  /* 0x00000010000e7c82 */ /* 0x000fe20008000000 */
[----:B------:R-:W-:Y:S01]  /*15450*/  UMOV UR5, UR15 ;  /* 0x0000000f00057c82 */ /* 0x000fe20008000000 */
[C---:B------:R-:W-:Y:S02]  /*15460*/  VIADD R4, R2.reuse, 0x604 ;  /* 0x0000060402047836 */ /* 0x040fe40000000000 */
[----:B------:R-:W-:Y:S01]  /*15470*/  IMAD.MOV.U32 R5, RZ, RZ, 0x40000040 ;  /* 0x40000040ff057424 */ /* 0x000fe200078e00ff */
[----:B------:R-:W-:Y:S01]  /*15480*/  HGMMA.64x16x16.F32.BF16 R24, gdesc[UR8], R24, gsb0 ;  /* 0x00200000081879f0 */ /* 0x000fe20008001818 */
[----:B------:R-:W-:-:S02]  /*15490*/  VIADD R6, R2, 0x684 ;  /* 0x0000068402067836 */ /* 0x000fc40000000000 */
[----:B------:R-:W-:Y:S01]  /*154a0*/  IMAD.MOV.U32 R7, RZ, RZ, 0x40000040 ;  /* 0x40000040ff077424 */ /* 0x000fe200078e00ff */
[----:B--2---:R-:W-:Y:S01]  /*154b0*/  IADD3 R147, R147, 0x50, -R9 ;  /* 0x0000005093937810 */ /* 0x004fe20007ffe809 */
[----:B------:R-:W-:Y:S01]  /*154c0*/  IMAD.U32 R10, RZ, RZ, UR16 ;  /* 0x00000010ff0a7e24 */ /* 0x000fe2000f8e00ff */
[----:B------:R-:W-:Y:S02]  /*154d0*/  WARPGROUP.DEPBAR.LE gsb0, 0x0 ;  /* 0x00008000000079c5 */ /* 0x000fe40000010000 */
[----:B------:R-:W-:-:S06]  /*154e0*/  WARPGROUP.ARRIVE ;  /* 0x00000000000079c5 */ /* 0x000fcc0000000000 */
[----:B------:R-:W-:Y:S01]  /*154f0*/  HGMMA.64x16x16.F32.BF16 R56, gdesc[UR16], R56, gsb0 ;  /* 0x00200000103879f0 */ /* 0x000fe20008001838 */
[----:B------:R-:W-:Y:S02]  /*15500*/  UMOV UR4, UR14 ;  /* 0x0000000e00047c82 */ /* 0x000fe40008000000 */
[----:B------:R-:W-:Y:S02]  /*15510*/  WARPGROUP.DEPBAR.LE gsb0, 0x0 ;  /* 0x00008000000079c5 */ /* 0x000fe40000010000 */
[----:B------:R-:W-:-:S06]  /*15520*/  WARPGROUP.ARRIVE ;  /* 0x00000000000079c5 */ /* 0x000fcc0000000000 */
[----:B------:R-:W-:Y:S01]  /*15530*/  HGMMA.64x16x16.F32.BF16 R48, gdesc[UR4], R48, gsb0 ;  /* 0x00200000043079f0 */ /* 0x000fe20008001830 */
[----:B------:R-:W-:Y:S02]  /*15540*/  R2UR UR6, R4 ;  /* 0x00000000040672ca */ /* 0x000fe400000e0000 */
[----:B------:R-:W-:Y:S01]  /*15550*/  R2UR UR7, R5 ;  /* 0x00000000050772ca */ /* 0x000fe200000e0000 */
[----:B------:R-:W-:Y:S01]  /*15560*/  UMOV UR4, UR14 ;  /* 0x0000000e00047c82 */ /* 0x000fe20008000000 */
[----:B------:R-:W-:Y:S01]  /*15570*/  UMOV UR5, UR15 ;  /* 0x0000000f00057c82 */ /* 0x000fe20008000000 */
[----:B------:R-:W-:Y:S02]  /*15580*/  WARPGROUP.DEPBAR.LE gsb0, 0x0 ;  /* 0x00008000000079c5 */ /* 0x000fe40000010000 */
[----:B------:R-:W-:-:S08]  /*15590*/  WARPGROUP.ARRIVE ;  /* 0x00000000000079c5 */ /* 0x000fd00000000000 */
        /* <DEDUP_REMOVED lines=8> */
[----:B------:R-:W-:Y:S02]  /*15620*/  VIADD R4, R2, 0x704 ;  /* 0x0000070402047836 */ /* 0x000fe40000000000 */
[----:B------:R-:W-:-:S03]  /*15630*/  IMAD.MOV.U32 R5, RZ, RZ, 0x40000040 ;  /* 0x40000040ff057424 */ /* 0x000fc600078e00ff */
        /* <DEDUP_REMOVED lines=11> */
[----:B------:R-:W-:Y:S02]  /*156f0*/  WARPGROUP.DEPBAR.LE gsb0, 0x0 ;  /* 0x00008000000079c5 */ /* 0x000fe40000010000 */
[----:B------:R-:W-:-:S10]  /*15700*/  WARPGROUP.ARRIVE ;  /* 0x00000000000079c5 */ /* 0x000fd40000000000 */
        /* <DEDUP_REMOVED lines=174> */
[----:B------:R-:W-:Y:S01]  /*161f0*/  IMAD.MOV.U32 R5, RZ, RZ, 0x40000040 ;  /* 0x40000040ff057424 */ /* 0x000fe200078e00ff */
[----:B------:R-:W-:Y:S01]  /*16200*/  UMOV UR4, UR36 ;  /* 0x0000002400047c82 */ /* 0x000fe20008000000 */
[----:B------:R-:W-:Y:S01]  /*16210*/  UMOV UR5, UR37 ;  /* 0x0000002500057c82 */ /* 0x000fe20008000000 */
[----:B------:R-:W-:Y:S01]  /*16220*/  R2UR UR6, R4 ;  /* 0x00000000040672ca */ /* 0x000fe200000e0000 */
[----:B------:R-:W-:Y:S01]  /*16230*/  IMAD R147, R92, -0x50, R147 ;  /* 0xffffffb05c937824 */ /* 0x000fe200078e0293 */
[----:B------:R-:W-:Y:S01]  /*16240*/  R2UR UR7, R5 ;  /* 0x00000000050772ca */ /* 0x000fe200000e0000 */
[----:B------:R0:W-:Y:S01]  /*16250*/  STL.64 [R1], R10 ;  /* 0x0000000a01007387 */ /* 0x0001e20000100a00 */
[----:B------:R-:W-:Y:S01]  /*16260*/  @!P1 VIADD R0, R0, 0x38840 ;  /* 0x0003884000009836 */ /* 0x000fe20000000000 */
[----:B------:R-:W-:Y:S01]  /*16270*/  ULDC UR38, c[0x0][0x988] ;  /* 0x0002620000267ab9 */ /* 0x000fe20000000800 */
[----:B------:R-:W-:-:S02]  /*16280*/  WARPGROUP.DEPBAR.LE gsb0, 0x0 ;  /* 0x00008000000079c5 */ /* 0x000fc40000010000 */
[----:B------:R-:W-:-:S07]  /*16290*/  WARPGROUP.ARRIVE ;  /* 0x00000000000079c5 */ /* 0x000fce0000000000 */
        /* <DEDUP_REMOVED lines=19> */
[----:B------:R-:W-:Y:S01]  /*163d0*/  VIADD R2, R2, 0x986 ;  /* 0x0000098602027836 */ /* 0x000fe20000000000 */
[----:B------:R-:W-:Y:S02]  /*163e0*/  R2UR UR7, R3 ;  /* 0x00000000030772ca */ /* 0x000fe400000e0000 */
[C---:B------:R-:W-:Y:S02]  /*163f0*/  ISETP.GT.AND P6, PT, R147.reuse, RZ, PT ;  /* 0x000000ff9300720c */ /* 0x040fe40003fc4270 */
[----:B------:R-:W-:Y:S02]  /*16400*/  R2UR UR6, R2 ;  /* 0x00000000020672ca */ /* 0x000fe400000e0000 */
[C---:B------:R-:W-:Y:S02]  /*16410*/  ISETP.GT.AND P5, PT, R147.reuse, 0x1, PT ;  /* 0x000000019300780c */ /* 0x040fe40003fa4270 */
[----:B------:R-:W-:-:S02]  /*16420*/  ISETP.GT.AND P4, PT, R147, 0x8, PT ;  /* 0x000000089300780c */ /* 0x000fc40003f84270 */
[----:B------:R-:W-:Y:S02]  /*16430*/  FSEL R56, R56, -INF , P6 ;  /* 0xff80000038387808 */ /* 0x000fe40003000000 */
[----:B------:R-:W-:Y:S02]  /*16440*/  FSEL R69, R57, -INF , P5 ;  /* 0xff80000039457808 */ /* 0x000fe40002800000 */
[C---:B------:R-:W-:Y:S02]  /*16450*/  ISETP.GT.AND P3, PT, R147.reuse, 0x9, PT ;  /* 0x000000099300780c */ /* 0x040fe40003f64270 */
[----:B------:R-:W-:Y:S02]  /*16460*/  FSEL R57, R60, -INF , P4 ;  /* 0xff8000003c397808 */ /* 0x000fe40002000000 */
[----:B------:R-:W-:Y:S01]  /*16470*/  FMNMX.FTZ R2, R56, R69, !PT ;  /* 0x0000004538027209 */ /* 0x000fe20007810000 */
[----:B------:R-:W-:Y:S01]  /*16480*/  UMOV UR4, UR36 ;  /* 0x0000002400047c82 */ /* 0x000fe20008000000 */
[----:B------:R-:W-:Y:S01]  /*16490*/  UMOV UR5, UR37 ;  /* 0x0000002500057c82 */ /* 0x000fe20008000000 */
[----:B------:R-:W-:-:S02]  /*164a0*/  ISETP.GT.AND P2, PT, R147, 0x10, PT ;  /* 0x000000109300780c */ /* 0x000fc40003f44270 */
[----:B------:R-:W-:Y:S02]  /*164b0*/  FSEL R65, R61, -INF , P3 ;  /* 0xff8000003d417808 */ /* 0x000fe40001800000 */
[----:B------:R-:W-:Y:S02]  /*164c0*/  FMNMX.FTZ R2, R57, R2, !PT ;  /* 0x0000000239027209 */ /* 0x000fe40007810000 */
[----:B------:R-:W-:Y:S02]  /*164d0*/  FSEL R3, R58, -INF , P6 ;  /* 0xff8000003a037808 */ /* 0x000fe40003000000 */
[----:B------:R-:W-:Y:S02]  /*164e0*/  ISETP.GT.AND P6, PT, R147, 0x11, PT ;  /* 0x000000119300780c */ /* 0x000fe40003fc4270 */
[----:B------:R-:W-:Y:S02]  /*164f0*/  FSEL R61, R48, -INF , P2 ;  /* 0xff800000303d7808 */ /* 0x000fe40001000000 */
[----:B------:R-:W-:-:S02]  /*16500*/  FMNMX.FTZ R2, R65, R2, !PT ;  /* 0x0000000241027209 */ /* 0x000fc40007810000 */
[----:B------:R-:W-:Y:S01]  /*16510*/  FSEL R59, R59, -INF , P5 ;  /* 0xff8000003b3b7808 */ /* 0x000fe20002800000 */
[----:B------:R-:W-:Y:S02]  /*16520*/  WARPGROUP.DEPBAR.LE gsb0, 0x0 ;  /* 0x00008000000079c5 */ /* 0x000fe40000010000 */
[----:B------:R-:W-:-:S06]  /*16530*/  WARPGROUP.ARRIVE ;  /* 0x00000000000079c5 */ /* 0x000fcc0000000000 */
[----:B------:R-:W-:Y:S01]  /*16540*/  HGMMA.64x16x16.F32.BF16 R24, gdesc[UR4], R24, gsb0 ;  /* 0x00200000041879f0 */ /* 0x000fe20008001818 */
[----:B------:R-:W-:Y:S01]  /*16550*/  ISETP.GT.AND P5, PT, R147, 0x18, PT ;  /* 0x000000189300780c */ /* 0x000fe20003fa4270 */
[----:B------:R-:W-:Y:S01]  /*16560*/  ULDC UR4, c[0x0][0x988] ;  /* 0x0002620000047ab9 */ /* 0x000fe20000000800 */
[----:B------:R-:W-:Y:S02]  /*16570*/  FSEL R49, R49, -INF , P6 ;  /* 0xff80000031317808 */ /* 0x000fe40003000000 */
[----:B------:R-:W-:Y:S02]  /*16580*/  FMNMX.FTZ R2, R61, R2, !PT ;  /* 0x000000023d027209 */ /* 0x000fe40007810000 */
[----:B------:R-:W-:Y:S02]  /*16590*/  FSEL R7, R62, -INF , P4 ;  /* 0xff8000003e077808 */ /* 0x000fe40002000000 */
[----:B------:R-:W-:Y:S02]  /*165a0*/  ISETP.GT.AND P4, PT, R147, 0x19, PT ;  /* 0x000000199300780c */ /* 0x000fe40003f84270 */
[----:B------:R-:W-:-:S02]  /*165b0*/  FSEL R67, R52, -INF , P5 ;  /* 0xff80000034437808 */ /* 0x000fc40002800000 */
[----:B------:R-:W-:Y:S02]  /*165c0*/  FMNMX.FTZ R2, R49, R2, !PT ;  /* 0x0000000231027209 */ /* 0x000fe40007810000 */
[----:B------:R-:W-:Y:S02]  /*165d0*/  FSEL R63, R63, -INF , P3 ;  /* 0xff8000003f3f7808 */ /* 0x000fe40001800000 */
[----:B------:R-:W-:Y:S02]  /*165e0*/  ISETP.GT.AND P3, PT, R147, 0x20, PT ;  /* 0x000000209300780c */ /* 0x000fe40003f64270 */
[----:B------:R-:W-:Y:S02]  /*165f0*/  FSEL R53, R53, -INF , P4 ;  /* 0xff80000035357808 */ /* 0x000fe40002000000 */
[----:B------:R-:W-:Y:S02]  /*16600*/  FMNMX.FTZ R2, R67, R2, !PT ;  /* 0x0000000243027209 */ /* 0x000fe40007810000 */
[----:B------:R-:W-:-:S02]  /*16610*/  FSEL R9, R50, -INF , P2 ;  /* 0xff80000032097808 */ /* 0x000fc40001000000 */
[----:B------:R-:W-:Y:S02]  /*16620*/  ISETP.GT.AND P2, PT, R147, 0x21, PT ;  /* 0x000000219300780c */ /* 0x000fe40003f44270 */
[----:B------:R-:W-:Y:S02]  /*16630*/  FSEL R71, R40, -INF , P3 ;  /* 0xff80000028477808 */ /* 0x000fe40001800000 */
[----:B------:R-:W-:Y:S02]  /*16640*/  FMNMX.FTZ R2, R53, R2, !PT ;  /* 0x0000000235027209 */ /* 0x000fe40007810000 */
[----:B------:R-:W-:Y:S02]  /*16650*/  FSEL R51, R51, -INF , P6 ;  /* 0xff80000033337808 */ /* 0x000fe40003000000 */
[----:B------:R-:W-:Y:S02]  /*16660*/  ISETP.GT.AND P6, PT, R147, 0x28, PT ;  /* 0x000000289300780c */ /* 0x000fe40003fc4270 */
[----:B------:R-:W-:-:S02]  /*16670*/  FSEL R41, R41, -INF , P2 ;  /* 0xff80000029297808 */ /* 0x000fc40001000000 */
[----:B------:R-:W-:Y:S02]  /*16680*/  FMNMX.FTZ R2, R71, R2, !PT ;  /* 0x0000000247027209 */ /* 0x000fe40007810000 */
[----:B0-----:R-:W-:Y:S02]  /*16690*/  FSEL R11, R54, -INF , P5 ;  /* 0xff800000360b7808 */ /* 0x001fe40002800000 */
        /* <DEDUP_REMOVED lines=22> */
[----:B------:R-:W-:Y:S01]  /*16800*/  FMNMX.FTZ R2, R77, R2, !PT ;  /* 0x000000024d027209 */ /* 0x000fe20007810000 */
[----:B------:R-:W-:Y:S02]  /*16810*/  WARPGROUP.DEPBAR.LE gsb0, 0x0 ;  /* 0x00008000000079c5 */ /* 0x000fe40000010000 */
        /* <DEDUP_REMOVED lines=13> */
[----:B------:R-:W-:-:S04]  /*168f0*/  FMNMX.FTZ R2, R83, R2, !PT ;  /* 0x0000000253027209 */ /* 0x000fc80007810000 */
[----:B------:R-:W-:-:S05]  /*16900*/  FMNMX.FTZ R10, R85, R2, !PT ;  /* 0x00000002550a7209 */ /* 0x000fca0007810000 */
[----:B------:R-:W0:Y:S01]  /*16910*/  SHFL.BFLY PT, R5, R10, 0x2, 0x1f ;  /* 0x0c401f000a057f89 */ /* 0x000e2200000e0000 */
[----:B------:R-:W-:-:S04]  /*16920*/  FMNMX.FTZ R4, R3, R59, !PT ;  /* 0x0000003b03047209 */ /* 0x000fc80007810000 */
[----:B------:R-:W-:-:S04]  /*16930*/  FMNMX.FTZ R4, R7, R4, !PT ;  /* 0x0000000407047209 */ /* 0x000fc80007810000 */
[----:B------:R-:W-:-:S04]  /*16940*/  FMNMX.FTZ R4, R63, R4, !PT ;  /* 0x000000043f047209 */ /* 0x000fc80007810000 */
[----:B------:R-:W-:Y:S02]  /*16950*/  FMNMX.FTZ R4, R9, R4, !PT ;  /* 0x0000000409047209 */ /* 0x000fe40007810000 */
[----:B0-----:R-:W-:-:S05]  /*16960*/  FMNMX.FTZ R12, R10, R5, !PT ;  /* 0x000000050a0c7209 */ /* 0x001fca0007810000 */
[----:B------:R-:W0:Y:S01]  /*16970*/  SHFL.BFLY PT, R5, R12, 0x1, 0x1f ;  /* 0x0c201f000c057f89 */ /* 0x000e2200000e0000 */
[----:B------:R-:W-:-:S04]  /*16980*/  FMNMX.FTZ R4, R51, R4, !PT ;  /* 0x0000000433047209 */ /* 0x000fc80007810000 */
[----:B------:R-:W-:-:S04]  /*16990*/  FMNMX.FTZ R4, R11, R4, !PT ;  /* 0x000000040b047209 */ /* 0x000fc80007810000 */
[----:B------:R-:W-:-:S04]  /*169a0*/  FMNMX.FTZ R4, R55, R4, !PT ;  /* 0x0000000437047209 */ /* 0x000fc80007810000 */
[----:B------:R-:W-:-:S04]  /*169b0*/  FMNMX.FTZ R4, R13, R4, !PT ;  /* 0x000000040d047209 */ /* 0x000fc80007810000 */
[----:B------:R-:W-:Y:S01]  /*169c0*/  FMNMX.FTZ R4, R43, R4, !PT ;  /* 0x000000042b047209 */ /* 0x000fe20007810000 */
[----:B------:R-:W-:-:S03]  /*169d0*/  IMAD.U32 R2, RZ, RZ, UR4 ;  /* 0x00000004ff027e24 */ /* 0x000fc6000f8e00ff */
[----:B------:R-:W-:Y:S02]  /*169e0*/  FMNMX.FTZ R4, R15, R4, !PT ;  /* 0x000000040f047209 */ /* 0x000fe40007810000 */
[----:B0-----:R-:W-:Y:S02]  /*169f0*/  FMNMX.FTZ R5, R12, R5, !PT ;  /* 0x000000050c057209 */ /* 0x001fe40007810000 */
[----:B------:R-:W-:Y:S02]  /*16a00*/  FMNMX.FTZ R4, R47, R4, !PT ;  /* 0x000000042f047209 */ /* 0x000fe40007810000 */
[C---:B------:R-:W-:Y:S01]  /*16a10*/  FSETP.NEU.FTZ.AND P0, PT, R5.reuse, -INF , PT ;  /* 0xff8000000500780b */ /* 0x040fe20003f1d000 */
[----:B------:R-:W-:Y:S01]  /*16a20*/  FMUL.FTZ R6, R5, R2 ;  /* 0x0000000205067220 */ /* 0x000fe20000410000 */
[----:B------:R-:W-:-:S04]  /*16a30*/  FMNMX.FTZ R4, R21, R4, !PT ;  /* 0x0000000415047209 */ /* 0x000fc80007810000 */
[----:B------:R-:W-:Y:S02]  /*16a40*/  FSEL R6, R6, RZ, P0 ;  /* 0x000000ff06067208 */ /* 0x000fe40000000000 */
[----:B------:R-:W-:-:S03]  /*16a50*/  FMNMX.FTZ R4, R35, R4, !PT ;  /* 0x0000000423047209 */ /* 0x000fc60007810000 */
[--C-:B------:R-:W-:Y:S01]  /*16a60*/  FFMA.FTZ R210, R57, R2, -R6.reuse ;  /* 0x0000000239d27223 */ /* 0x100fe20000010806 */
[----:B------:R-:W-:Y:S02]  /*16a70*/  FSEL R57, R39, -INF , P6 ;  /* 0xff80000027397808 */ /* 0x000fe40003000000 */
[----:B------:R-:W-:Y:S02]  /*16a80*/  FMNMX.FTZ R4, R25, R4, !PT ;  /* 0x0000000419047209 */ /* 0x000fe40007810000 */
[----:B------:R-:W-:Y:S01]  /*16a90*/  ISETP.NE.AND P0, PT, R8, RZ, PT ;  /* 0x000000ff0800720c */ /* 0x000fe20003f05270 */
[----:B------:R-:W-:Y:S01]  /*16aa0*/  FFMA.FTZ R8, R65, R2, -R6 ;  /* 0x0000000241087223 */ /* 0x000fe20000010806 */
[----:B------:R-:W-:Y:S02]  /*16ab0*/  FSEL R65, R26, -INF , P5 ;  /* 0xff8000001a417808 */ /* 0x000fe40002800000 */
[----:B------:R-:W-:Y:S02]  /*16ac0*/  FMNMX.FTZ R4, R57, R4, !PT ;  /* 0x0000000439047209 */ /* 0x000fe40007810000 */
[----:B------:R-:W-:-:S02]  /*16ad0*/  FSEL R27, R27, -INF , P4 ;  /* 0xff8000001b1b7808 */ /* 0x000fc40002000000 */
[----:B------:R-:W-:Y:S01]  /*16ae0*/  FMNMX.FTZ R4, R65, R4, !PT ;  /* 0x0000000441047209 */ /* 0x000fe20007810000 */
[--C-:B------:R-:W-:Y:S01]  /*16af0*/  FFMA.FTZ R204, R61, R2, -R6.reuse ;  /* 0x000000023dcc7223 */ /* 0x100fe20000010806 */
[----:B------:R-:W-:Y:S02]  /*16b00*/  FSEL R61, R30, -INF , P3 ;  /* 0xff8000001e3d7808 */ /* 0x000fe40001800000 */
[----:B------:R-:W-:Y:S01]  /*16b10*/  FMNMX.FTZ R4, R27, R4, !PT ;  /* 0x000000041b047209 */ /* 0x000fe20007810000 */
[----:B------:R-:W-:Y:S01]  /*16b20*/  FFMA.FTZ R10, R49, R2, -R6 ;  /* 0x00000002310a7223 */ /* 0x000fe20000010806 */
[----:B------:R-:W-:Y:S02]  /*16b30*/  FSEL R49, R31, -INF , P2 ;  /* 0xff8000001f317808 */ /* 0x000fe40001000000 */
[----:B------:R-:W-:-:S04]  /*16b40*/  FMNMX.FTZ R4, R61, R4, !PT ;  /* 0x000000043d047209 */ /* 0x000fc80007810000 */
[----:B------:R-:W-:Y:S01]  /*16b50*/  FMNMX.FTZ R4, R49, R4, !PT ;  /* 0x0000000431047209 */ /* 0x000fe20007810000 */
[----:B------:R-:W-:-:S04]  /*16b60*/  FFMA.FTZ R206, R67, R2, -R6 ;  /* 0x0000000243ce7223 */ /* 0x000fc80000010806 */
[----:B------:R-:W0:Y:S02]  /*16b70*/  SHFL.BFLY PT, R67, R4, 0x2, 0x1f ;  /* 0x0c401f0004437f89 */ /* 0x000e2400000e0000 */
[----:B0-----:R-:W-:-:S05]  /*16b80*/  FMNMX.FTZ R67, R4, R67, !PT ;  /* 0x0000004304437209 */ /* 0x001fca0007810000 */
[----:B------:R-:W0:Y:S01]  /*16b90*/  SHFL.BFLY PT, R4, R67, 0x1, 0x1f ;  /* 0x0c201f0043047f89 */ /* 0x000e2200000e0000 */
[-CC-:B------:R-:W-:Y:S01]  /*16ba0*/  FFMA.FTZ R208, R56, R2.reuse, -R6.reuse ;  /* 0x0000000238d07223 */ /* 0x180fe20000010806 */
[-CC-:B------:R-:W-:Y:S01]  /*16bb0*/  FFMA.FTZ R29, R69, R2.reuse, -R6.reuse ;  /* 0x00000002451d7223 */ /* 0x180fe20000010806 */
[-CC-:B------:R-:W-:Y:S01]  /*16bc0*/  FFMA.FTZ R53, R53, R2.reuse, -R6.reuse ;  /* 0x0000000235357223 */ /* 0x180fe20000010806 */
[-CC-:B------:R-:W-:Y:S01]  /*16bd0*/  FFMA.FTZ R200, R71, R2.reuse, -R6.reuse ;  /* 0x0000000247c87223 */ /* 0x180fe20000010806 */
[-CC-:B------:R-:W-:Y:S02]  /*16be0*/  FFMA.FTZ R41, R41, R2.reuse, -R6.reuse ;  /* 0x0000000229297223 */ /* 0x180fe40000010806 */
[----:B------:R-:W-:Y:S01]  /*16bf0*/  MUFU.EX2 R208, R208 ;  /* 0x000000d000d07308 */ /* 0x000fe20000000800 */
[-CC-:B------:R-:W-:Y:S01]  /*16c00*/  FFMA.FTZ R202, R73, R2.reuse, -R6.reuse ;  /* 0x0000000249ca7223 */ /* 0x180fe20000010806 */
[-CC-:B------:R-:W-:Y:S01]  /*16c10*/  FFMA.FTZ R45, R45, R2.reuse, -R6.reuse ;  /* 0x000000022d2d7223 */ /* 0x180fe20000010806 */
[----:B------:R-:W-:Y:S01]  /*16c20*/  FFMA.FTZ R196, R75, R2, -R6 ;  /* 0x000000024bc47223 */ /* 0x000fe20000010806 */
[----:B0-----:R-:W-:-:S04]  /*16c30*/  FMNMX.FTZ R4, R67, R4, !PT ;  /* 0x0000000443047209 */ /* 0x001fc80007810000 */
[C---:B------:R-:W-:Y:S01]  /*16c40*/  FSETP.NEU.FTZ.AND P2, PT, R4.reuse, -INF , PT ;  /* 0xff8000000400780b */ /* 0x040fe20003f5d000 */
[-C--:B------:R-:W-:Y:S01]  /*16c50*/  FMUL.FTZ R14, R4, R2.reuse ;  /* 0x00000002040e7220 */ /* 0x080fe20000410000 */
[----:B------:R-:W0:Y:S04]  /*16c60*/  MUFU.EX2 R29, R29 ;  /* 0x0000001d001d7308 */ /* 0x000e280000000800 */
[----:B------:R-:W-:Y:S01]  /*16c70*/  FSEL R14, R14, RZ, P2 ;  /* 0x000000ff0e0e7208 */ /* 0x000fe20001000000 */
[-CC-:B------:R-:W-:Y:S01]  /*16c80*/  FFMA.FTZ R33, R33, R2.reuse, -R6.reuse ;  /* 0x0000000221217223 */ /* 0x180fe20000010806 */
[-CC-:B------:R-:W-:Y:S01]  /*16c90*/  FFMA.FTZ R198, R77, R2.reuse, -R6.reuse ;  /* 0x000000024dc67223 */ /* 0x180fe20000010806 */
[-CC-:B------:R-:W-:Y:S01]  /*16ca0*/  FFMA.FTZ R37, R37, R2.reuse, -R6.reuse ;  /* 0x0000000225257223 */ /* 0x180fe20000010806 */
[-CC-:B------:R-:W-:Y:S01]  /*16cb0*/  FFMA.FTZ R192, R79, R2.reuse, -R6.reuse ;  /* 0x000000024fc07223 */ /* 0x180fe20000010806 */
[-CC-:B------:R-:W-:Y:S01]  /*16cc0*/  FFMA.FTZ R81, R81, R2.reuse, -R6.reuse ;  /* 0x0000000251517223 */ /* 0x180fe20000010806 */
[-CC-:B------:R-:W-:Y:S01]  /*16cd0*/  FFMA.FTZ R194, R83, R2.reuse, -R6.reuse ;  /* 0x0000000253c27223 */ /* 0x180fe20000010806 */
[-C--:B------:R-:W-:Y:S01]  /*16ce0*/  FFMA.FTZ R69, R85, R2.reuse, -R6 ;  /* 0x0000000255457223 */ /* 0x080fe20000010806 */
[-CC-:B------:R-:W-:Y:S01]  /*16cf0*/  FFMA.FTZ R209, R3, R2.reuse, -R14.reuse ;  /* 0x0000000203d17223 */ /* 0x180fe2000001080e */
[-CC-:B------:R-:W-:Y:S01]  /*16d00*/  FFMA.FTZ R6, R59, R2.reuse, -R14.reuse ;  /* 0x000000023b067223 */ /* 0x180fe2000001080e */
[----:B------:R-:W1:Y:S01]  /*16d10*/  MUFU.EX2 R210, R210 ;  /* 0x000000d200d27308 */ /* 0x000e620000000800 */
[----:B------:R-:W-:-:S07]  /*16d20*/  FFMA.FTZ R211, R7, R2, -R14 ;  /* 0x0000000207d37223 */ /* 0x000fce000001080e */
[----:B------:R2:W3:Y:S01]  /*16d30*/  MUFU.EX2 R39, R8 ;  /* 0x0000000800277308 */ /* 0x0004e20000000800 */
[----:B------:R-:W-:-:S07]  /*16d40*/  FFMA.FTZ R205, R9, R2, -R14 ;  /* 0x0000000209cd7223 */ /* 0x000fce000001080e */
[----:B------:R-:W-:Y:S01]  /*16d50*/  MUFU.EX2 R209, R209 ;  /* 0x000000d100d17308 */ /* 0x000fe20000000800 */
[----:B--2---:R-:W-:-:S07]  /*16d60*/  FFMA.FTZ R8, R63, R2, -R14 ;  /* 0x000000023f087223 */ /* 0x004fce000001080e */
[----:B------:R-:W2:Y:S01]  /*16d70*/  MUFU.EX2 R6, R6 ;  /* 0x0000000600067308 */ /* 0x000ea20000000800 */
[----:B0-----:R-:W-:-:S07]  /*16d80*/  FADD.FTZ R3, R208, R29 ;  /* 0x0000001dd0037221 */ /* 0x001fce0000010000 */
[----:B------:R-:W0:Y:S08]  /*16d90*/  MUFU.EX2 R204, R204 ;  /* 0x000000cc00cc7308 */ /* 0x000e300000000800 */
[----:B------:R-:W4:Y:S01]  /*16da0*/  MUFU.EX2 R211, R211 ;  /* 0x000000d300d37308 */ /* 0x000f220000000800 */
[----:B-1----:R-:W-:-:S07]  /*16db0*/  FADD.FTZ R26, R210, R3 ;  /* 0x00000003d21a7221 */ /* 0x002fce0000010000 */
[----:B------:R1:W4:Y:S01]  /*16dc0*/  MUFU.EX2 R31, R10 ;  /* 0x0000000a001f7308 */ /* 0x0003220000000800 */
[----:B------:R-:W-:-:S07]  /*16dd0*/  FFMA.FTZ R207, R11, R2, -R14 ;  /* 0x000000020bcf7223 */ /* 0x000fce000001080e */
[----:B------:R-:W4:Y:S01]  /*16de0*/  MUFU.EX2 R8, R8 ;  /* 0x0000000800087308 */ /* 0x000f220000000800 */
[----:B-1----:R-:W-:Y:S01]  /*16df0*/  FFMA.FTZ R10, R51, R2, -R14 ;  /* 0x00000002330a7223 */ /* 0x002fe2000001080e */
[----:B---3--:R-:W-:-:S06]  /*16e00*/  FADD.FTZ R3, R39, R26 ;  /* 0x0000001a27037221 */ /* 0x008fcc0000010000 */
[----:B------:R-:W1:Y:S01]  /*16e10*/  MUFU.EX2 R206, R206 ;  /* 0x000000ce00ce7308 */ /* 0x000e620000000800 */
[----:B--2---:R-:W-:Y:S01]  /*16e20*/  FADD.FTZ R28, R209, R6 ;  /* 0x00000006d11c7221 */ /* 0x004fe20000010000 */
[----:B------:R-:W-:-:S06]  /*16e30*/  FFMA.FTZ R12, R55, R2, -R14 ;  /* 0x00000002370c7223 */ /* 0x000fcc000001080e */
[----:B------:R-:W2:Y:S01]  /*16e40*/  MUFU.EX2 R205, R205 ;  /* 0x000000cd00cd7308 */ /* 0x000ea20000000800 */
[----:B0-----:R-:W-:Y:S01]  /*16e50*/  FADD.FTZ R26, R204, R3 ;  /* 0x00000003cc1a7221 */ /* 0x001fe20000010000 */
[----:B----4-:R-:W-:-:S06]  /*16e60*/  FADD.FTZ R3, R211, R28 ;  /* 0x0000001cd3037221 */ /* 0x010fcc0000010000 */
[----:B------:R-:W0:Y:S01]  /*16e70*/  MUFU.EX2 R53, R53 ;  /* 0x0000003500357308 */ /* 0x000e220000000800 */
[----:B------:R-:W-:-:S07]  /*16e80*/  FFMA.FTZ R201, R13, R2, -R14 ;  /* 0x000000020dc97223 */ /* 0x000fce000001080e */
[----:B------:R-:W3:Y:S01]  /*16e90*/  MUFU.EX2 R10, R10 ;  /* 0x0000000a000a7308 */ /* 0x000ee20000000800 */
[----:B------:R-:W-:Y:S01]  /*16ea0*/  FADD.FTZ R7, R31, R26 ;  /* 0x0000001a1f077221 */ /* 0x000fe20000010000 */
[----:B------:R-:W-:-:S06]  /*16eb0*/  FADD.FTZ R28, R8, R3 ;  /* 0x00000003081c7221 */ /* 0x000fcc0000010000 */
[----:B------:R-:W4:Y:S01]  /*16ec0*/  MUFU.EX2 R200, R200 ;  /* 0x000000c800c87308 */ /* 0x000f220000000800 */
[----:B------:R-:W-:-:S07]  /*16ed0*/  FFMA.FTZ R20, R43, R2, -R14 ;  /* 0x000000022b147223 */ /* 0x000fce000001080e */
[----:B------:R-:W4:Y:S01]  /*16ee0*/  MUFU.EX2 R207, R207 ;  /* 0x000000cf00cf7308 */ /* 0x000f220000000800 */
[----:B-1----:R-:W-:Y:S01]  /*16ef0*/  FADD.FTZ R30, R206, R7 ;  /* 0x00000007ce1e7221 */ /* 0x002fe20000010000 */
[----:B--2---:R-:W-:-:S06]  /*16f00*/  FADD.FTZ R3, R205, R28 ;  /* 0x0000001ccd037221 */ /* 0x004fcc0000010000 */
[----:B------:R-:W1:Y:S01]  /*16f10*/  MUFU.EX2 R41, R41 ;  /* 0x0000002900297308 */ /* 0x000e620000000800 */
[----:B------:R-:W-:-:S07]  /*16f20*/  FFMA.FTZ R203, R15, R2, -R14 ;  /* 0x000000020fcb7223 */ /* 0x000fce000001080e */
[----:B------:R-:W2:Y:S01]  /*16f30*/  MUFU.EX2 R12, R12 ;  /* 0x0000000c000c7308 */ /* 0x000ea20000000800 */
[----:B0-----:R-:W-:Y:S01]  /*16f40*/  FADD.FTZ R7, R53, R30 ;  /* 0x0000001e35077221 */ /* 0x001fe20000010000 */
[----:B---3--:R-:W-:-:S06]  /*16f50*/  FADD.FTZ R28, R10, R3 ;  /* 0x000000030a1c7221 */ /* 0x008fcc0000010000 */
[----:B------:R-:W0:Y:S01]  /*16f60*/  MUFU.EX2 R202, R202 ;  /* 0x000000ca00ca7308 */ /* 0x000e220000000800 */
[----:B------:R-:W-:-:S07]  /*16f70*/  FFMA.FTZ R24, R47, R2, -R14 ;  /* 0x000000022f187223 */ /* 0x000fce000001080e */
[----:B------:R-:W3:Y:S01]  /*16f80*/  MUFU.EX2 R201, R201 ;  /* 0x000000c900c97308 */ /* 0x000ee20000000800 */
[----:B----4-:R-:W-:Y:S01]  /*16f90*/  FADD.FTZ R30, R200, R7 ;  /* 0x00000007c81e7221 */ /* 0x010fe20000010000 */
        /* <DEDUP_REMOVED lines=17> */
[----:B------:R-:W-:-:S07]  /*170b0*/  @!P1 PRMT R0, RZ, 0x654, R0 ;  /* 0x00000654ff009816 */ /* 0x000fce0000000000 */
[----:B------:R-:W4:Y:S01]  /*170c0*/  MUFU.EX2 R197, R197 ;  /* 0x000000c500c57308 */ /* 0x000f220000000800 */
[----:B------:R-:W-:Y:S01]  /*170d0*/  FFMA.FTZ R57, R57, R2, -R14 ;  /* 0x0000000239397223 */ /* 0x000fe2000001080e */
[----:B-1----:R-:W-:-:S06]  /*170e0*/  FADD.FTZ R30, R196, R7 ;  /* 0x00000007c41e7221 */ /* 0x002fcc0000010000 */
[----:B------:R-:W1:Y:S01]  /*170f0*/  MUFU.EX2 R37, R37 ;  /* 0x0000002500257308 */ /* 0x000e620000000800 */
[----:B--2---:R-:W-:Y:S01]  /*17100*/  FADD.FTZ R3, R203, R28 ;  /* 0x0000001ccb037221 */ /* 0x004fe20000010000 */
[----:B------:R-:W-:Y:S01]  /*17110*/  FFMA.FTZ R65, R65, R2, -R14 ;  /* 0x0000000241417223 */ /* 0x000fe2000001080e */
[----:B------:R2:W-:Y:S05]  /*17120*/  @!P1 SYNCS.ARRIVE.TRANS64.RED.A1T0 RZ, [R0+URZ], RZ ;  /* 0x000000ff00ff99a7 */ /* 0x0005ea000810043f */
[----:B------:R-:W1:Y:S01]  /*17130*/  MUFU.EX2 R26, R26 ;  /* 0x0000001a001a7308 */ /* 0x000e620000000800 */
[----:B0-----:R-:W-:Y:S01]  /*17140*/  FADD.FTZ R7, R33, R30 ;  /* 0x0000001e21077221 */ /* 0x001fe20000010000 */
[----:B---3--:R-:W-:-:S06]  /*17150*/  FADD.FTZ R28, R24, R3 ;  /* 0x00000003181c7221 */ /* 0x008fcc0000010000 */
[----:B------:R-:W0:Y:S08]  /*17160*/  MUFU.EX2 R192, R192 ;  /* 0x000000c000c07308 */ /* 0x000e300000000800 */
[----:B------:R-:W3:Y:S01]  /*17170*/  MUFU.EX2 R199, R199 ;  /* 0x000000c700c77308 */ /* 0x000ee20000000800 */
[----:B------:R-:W-:Y:S01]  /*17180*/  FFMA.FTZ R27, R27, R2, -R14 ;  /* 0x000000021b1b7223 */ /* 0x000fe2000001080e */
[----:B----4-:R-:W-:-:S06]  /*17190*/  FADD.FTZ R30, R198, R7 ;  /* 0x00000007c61e7221 */ /* 0x010fcc0000010000 */
[----:B------:R-:W4:Y:S01]  /*171a0*/  MUFU.EX2 R67, R81 ;  /* 0x0000005100437308 */ /* 0x000f220000000800 */
[----:B------:R-:W-:Y:S01]  /*171b0*/  FADD.FTZ R3, R197, R28 ;  /* 0x0000001cc5037221 */ /* 0x000fe20000010000 */
[----:B------:R-:W-:-:S06]  /*171c0*/  FFMA.FTZ R61, R61, R2, -R14 ;  /* 0x000000023d3d7223 */ /* 0x000fcc000001080e */
[----:B--2---:R-:W2:Y:S01]  /*171d0*/  MUFU.EX2 R0, R57 ;  /* 0x0000003900007308 */ /* 0x004ea20000000800 */
[----:B------:R-:W-:Y:S01]  /*171e0*/  FFMA.FTZ R49, R49, R2, -R14 ;  /* 0x0000000231317223 */ /* 0x000fe2000001080e */
[----:B-1----:R-:W-:Y:S01]  /*171f0*/  FADD.FTZ R7, R37, R30 ;  /* 0x0000001e25077221 */ /* 0x002fe20000010000 */
[----:B------:R-:W-:-:S05]  /*17200*/  FADD.FTZ R28, R26, R3 ;  /* 0x000000031a1c7221 */ /* 0x000fca0000010000 */
[----:B------:R-:W1:Y:S01]  /*17210*/  MUFU.EX2 R65, R65 ;  /* 0x0000004100417308 */ /* 0x000e620000000800 */
[----:B0-----:R-:W-:Y:S01]  /*17220*/  FADD.FTZ R30, R192, R7 ;  /* 0x00000007c01e7221 */ /* 0x001fe20000010000 */
[----:B---3--:R-:W-:-:S06]  /*17230*/  FADD.FTZ R3, R199, R28 ;  /* 0x0000001cc7037221 */ /* 0x008fcc0000010000 */
[----:B------:R-:W0:Y:S01]  /*17240*/  MUFU.EX2 R14, R27 ;  /* 0x0000001b000e7308 */ /* 0x000e220000000800 */
[----:B----4-:R-:W-:Y:S01]  /*17250*/  FADD.FTZ R7, R67, R30 ;  /* 0x0000001e43077221 */ /* 0x010fe20000010000 */
[----:B--2---:R-:W-:-:S06]  /*17260*/  FADD.FTZ R30, R0, R3 ;  /* 0x00000003001e7221 */ /* 0x004fcc0000010000 */
[----:B------:R-:W2:Y:S01]  /*17270*/  MUFU.EX2 R61, R61 ;  /* 0x0000003d003d7308 */ /* 0x000ea20000000800 */
[----:B-1----:R-:W-:Y:S01]  /*17280*/  FADD.FTZ R3, R65, R30 ;  /* 0x0000001e41037221 */ /* 0x002fe20000010000 */
[----:B------:R-:W-:-:S03]  /*17290*/  F2FP.BF16.F32.PACK_AB R209, R6, R209 ;  /* 0x000000d106d1723e */ /* 0x000fc600000010ff */
[----:B0-----:R-:W-:-:S03]  /*172a0*/  FADD.FTZ R6, R14, R3 ;  /* 0x000000030e067221 */ /* 0x001fc60000010000 */
[----:B------:R-:W0:Y:S01]  /*172b0*/  MUFU.EX2 R194, R194 ;  /* 0x000000c200c27308 */ /* 0x000e220000000800 */
[----:B--2---:R-:W-:Y:S01]  /*172c0*/  FADD.FTZ R3, R61, R6 ;  /* 0x000000063d037221 */ /* 0x004fe20000010000 */
[----:B------:R-:W-:-:S06]  /*172d0*/  VIADD R6, R92, 0xfffffffe ;  /* 0xfffffffe5c067836 */ /* 0x000fcc0000000000 */
[----:B------:R-:W1:Y:S01]  /*172e0*/  MUFU.EX2 R69, R69 ;  /* 0x0000004500457308 */ /* 0x000e620000000800 */
[----:B------:R-:W-:-:S07]  /*172f0*/  ISETP.GE.AND P2, PT, R6, R226, PT ;  /* 0x000000e20600720c */ /* 0x000fce0003f46270 */
[----:B------:R-:W2:Y:S01]  /*17300*/  MUFU.EX2 R28, R49 ;  /* 0x00000031001c7308 */ /* 0x000ea20000000800 */
[----:B0-----:R-:W-:Y:S01]  /*17310*/  FADD.FTZ R32, R194, R7 ;  /* 0x00000007c2207221 */ /* 0x001fe20000010000 */
[----:B------:R-:W-:Y:S01]  /*17320*/  BSSY B0, `(.L_x_636) ;  /* 0x0000563000007945 */ /* 0x000fe20003800000 */
[----:B------:R-:W-:Y:S01]  /*17330*/  F2FP.BF16.F32.PACK_AB R201, R20, R201 ;  /* 0x000000c914c9723e */ /* 0x000fe200000010ff */
[--C-:B------:R-:W-:Y:S01]  /*17340*/  IMAD.MOV.U32 R150, RZ, RZ, R151.reuse ;  /* 0x000000ffff967224 */ /* 0x100fe200078e0097 */
[----:B------:R-:W-:Y:S01]  /*17350*/  F2FP.BF16.F32.PACK_AB R208, R29, R208 ;  /* 0x000000d01dd0723e */ /* 0x000fe200000010ff */
[--C-:B------:R-:W-:Y:S01]  /*17360*/  IMAD.MOV.U32 R149, RZ, RZ, R151.reuse ;  /* 0x000000ffff957224 */ /* 0x100fe200078e0097 */
[----:B------:R-:W-:Y:S01]  /*17370*/  F2FP.BF16.F32.PACK_AB R210, R39, R210 ;  /* 0x000000d227d2723e */ /* 0x000fe200000010ff */
[--C-:B------:R-:W-:Y:S01]  /*17380*/  IMAD.MOV.U32 R148, RZ, RZ, R151.reuse ;  /* 0x000000ffff947224 */ /* 0x100fe200078e0097 */
[----:B------:R-:W-:Y:S01]  /*17390*/  F2FP.BF16.F32.PACK_AB R204, R31, R204 ;  /* 0x000000cc1fcc723e */ /* 0x000fe200000010ff */
[----:B-1----:R-:W-:Y:S01]  /*173a0*/  FADD.FTZ R21, R69, R32 ;  /* 0x0000002045157221 */ /* 0x002fe20000010000 */
[----:B------:R-:W-:Y:S01]  /*173b0*/  F2FP.BF16.F32.PACK_AB R206, R53, R206 ;  /* 0x000000ce35ce723e */ /* 0x000fe200000010ff */
[--C-:B------:R-:W-:Y:S01]  /*173c0*/  IMAD.MOV.U32 R147, RZ, RZ, R151.reuse ;  /* 0x000000ffff937224 */ /* 0x100fe200078e0097 */
[----:B------:R-:W-:Y:S01]  /*173d0*/  F2FP.BF16.F32.PACK_AB R200, R41, R200 ;  /* 0x000000c829c8723e */ /* 0x000fe200000010ff */
[--C-:B------:R-:W-:Y:S01]  /*173e0*/  IMAD.MOV.U32 R146, RZ, RZ, R151.reuse ;  /* 0x000000ffff927224 */ /* 0x100fe200078e0097 */
[----:B------:R-:W-:Y:S01]  /*173f0*/  F2FP.BF16.F32.PACK_AB R202, R45, R202 ;  /* 0x000000ca2dca723e */ /* 0x000fe200000010ff */
[----:B------:R-:W-:Y:S01]  /*17400*/  IMAD.MOV.U32 R145, RZ, RZ, R151 ;  /* 0x000000ffff917224 */ /* 0x000fe200078e0097 */
[----:B------:R-:W-:Y:S01]  /*17410*/  F2FP.BF16.F32.PACK_AB R196, R33, R196 ;  /* 0x000000c421c4723e */ /* 0x000fe200000010ff */
[----:B--2---:R-:W-:Y:S01]  /*17420*/  FADD.FTZ R20, R28, R3 ;  /* 0x000000031c147221 */ /* 0x004fe20000010000 */
[----:B------:R-:W-:Y:S01]  /*17430*/  F2FP.BF16.F32.PACK_AB R198, R37, R198 ;  /* 0x000000c625c6723e */ /* 0x000fe200000010ff */
[----:B------:R-:W-:Y:S01]  /*17440*/  IMAD.MOV.U32 R3, RZ, RZ, 0x3f800000 ;  /* 0x3f800000ff037424 */ /* 0x000fe200078e00ff */
[----:B------:R-:W-:Y:S01]  /*17450*/  F2FP.BF16.F32.PACK_AB R192, R67, R192 ;  /* 0x000000c043c0723e */ /* 0x000fe200000010ff */
[--C-:B------:R-:W-:Y:S01]  /*17460*/  IMAD.MOV.U32 R144, RZ, RZ, R151.reuse ;  /* 0x000000ffff907224 */ /* 0x100fe200078e0097 */
[----:B------:R-:W-:Y:S01]  /*17470*/  F2FP.BF16.F32.PACK_AB R194, R69, R194 ;  /* 0x000000c245c2723e */ /* 0x000fe200000010ff */
[--C-:B------:R-:W-:Y:S01]  /*17480*/  IMAD.MOV.U32 R143, RZ, RZ, R151.reuse ;  /* 0x000000ffff8f7224 */ /* 0x100fe200078e0097 */
[----:B------:R-:W-:Y:S01]  /*17490*/  F2FP.BF16.F32.PACK_AB R203, R24, R203 ;  /* 0x000000cb18cb723e */ /* 0x000fe200000010ff */
[--C-:B------:R-:W-:Y:S01]  /*174a0*/  IMAD.MOV.U32 R142, RZ, RZ, R151.reuse ;  /* 0x000000ffff8e7224 */ /* 0x100fe200078e0097 */
[----:B------:R-:W-:Y:S01]  /*174b0*/  F2FP.BF16.F32.PACK_AB R197, R26, R197 ;  /* 0x000000c51ac5723e */ /* 0x000fe200000010ff */
[--C-:B------:R-:W-:Y:S01]  /*174c0*/  IMAD.MOV.U32 R141, RZ, RZ, R151.reuse ;  /* 0x000000ffff8d7224 */ /* 0x100fe200078e0097 */
        /* <DEDUP_REMOVED lines=123> */
[----:B------:R-:W-:Y:S01]  /*17c80*/  IMAD.MOV.U32 R24, RZ, RZ, R151 ;  /* 0x000000ffff187224 */ /* 0x000fe200078e0097 */
[----:B------:R-:W-:Y:S06]  /*17c90*/  @!P2 BRA `(.L_x_637) ;  /* 0x0000004c002ca947 */ /* 0x000fec0003800000 */
[----:B------:R-:W-:Y:S01]  /*17ca0*/  IMAD.MOV.U32 R7, RZ, RZ, R4 ;  /* 0x000000ffff077224 */ /* 0x000fe200078e0004 */
[----:B------:R-:W-:Y:S01]  /*17cb0*/  CS2R R150, SRZ ;  /* 0x0000000000967805 */ /* 0x000fe2000001ff00 */
        /* <DEDUP_REMOVED lines=66> */
[----:B------:R-:W-:-:S07]  /*180e0*/  CS2R R24, SRZ ;  /* 0x0000000000187805 */ /* 0x000fce000001ff00 */
.L_x_648:
[----:B------:R-:W-:-:S05]  /*180f0*/  VIADD R2, R10, 0x1 ;  /* 0x000000010a027836 */ /* 0x000fca0000000000 */
[----:B------:R-:W-:-:S04]  /*18100*/  ISETP.NE.AND P2, PT, R2, 0x2, PT ;  /* 0x000000020200780c */ /* 0x000fc80003f45270 */
[----:B------:R-:W-:Y:S02]  /*18110*/  SEL R2, R2, RZ, P2 ;  /* 0x000000ff02027207 */ /* 0x000fe40001000000 */
[----:B------:R-:W-:-:S03]  /*18120*/  SEL R221, RZ, 0x1, P2 ;  /* 0x00000001ffdd7807 */ /* 0x000fc60001000000 */
[----:B------:R-:W-:Y:S01]  /*18130*/  IMAD.MOV.U32 R220, RZ, RZ, R2 ;  /* 0x000000ffffdc7224 */ /* 0x000fe200078e0002 */
[----:B------:R-:W-:Y:S01]  /*18140*/  LOP3.LUT R221, R9, R221, RZ, 0x3c, !PT ;  /* 0x000000dd09dd7212 */ /* 0x000fe200078e3cff */
[----:B------:R-:W-:Y:S06]  /*18150*/  @!P0 BRA `(.L_x_638) ;  /* 0x0000000000048947 */ /* 0x000fec0003800000 */
[----:B------:R-:W-:Y:S01]  /*18160*/  BPT.TRAP 0x1 ;  /* 0x000000040000795c */ /* 0x000fe20000300000 */
.L_x_638:
[----:B------:R-:W-:Y:S01]  /*18170*/  IMAD R11, R2, 0x8, R18 ;  /* 0x00000008020b7824 */ /* 0x000fe200078e0212 */
[----:B------:R-:W-:-:S04]  /*18180*/  SHF.L.U32 R4, R221, 0x1f, RZ ;  /* 0x0000001fdd047819 */ /* 0x000fc800000006ff */
[----:B------:R0:W1:Y:S01]  /*18190*/  SYNCS.PHASECHK.TRANS64.TRYWAIT P2, [R11+URZ+0x38830], R4 ;  /* 0x038830040b0075a7 */ /* 0x000062000804017f */
[----:B------:R-:W-:Y:S05]  /*181a0*/  @!P0 BRA `(.L_x_639) ;  /* 0x0000000000048947 */ /* 0x000fea0003800000 */
[----:B------:R-:W-:Y:S01]  /*181b0*/  BPT.TRAP 0x1 ;  /* 0x000000040000795c */ /* 0x000fe20000300000 */
.L_x_639:
[----:B------:R-:W-:Y:S01]  /*181c0*/  IMAD R2, R220, 0xa00, R224 ;  /* 0x00000a00dc027824 */ /* 0x000fe200078e02e0 */
[----:B------:R-:W-:Y:S03]  /*181d0*/  BSSY B1, `(.L_x_640) ;  /* 0x0000006000017945 */ /* 0x000fe60003800000 */
[C---:B------:R-:W-:Y:S02]  /*181e0*/  VIADD R12, R2.reuse, 0x80 ;  /* 0x00000080020c7836 */ /* 0x040fe40000000000 */
[----:B------:R-:W-:Y:S01]  /*181f0*/  VIADD R14, R2, 0x100 ;  /* 0x00000100020e7836 */ /* 0x000fe20000000000 */
[----:B-1----:R-:W-:Y:S06]  /*18200*/  @P2 BRA `(.L_x_641) ;  /* 0x0000000000082947 */ /* 0x002fec0003800000 */
[----:B------:R-:W1:Y:S02]  /*18210*/  SYNCS.PHASECHK.TRANS64.TRYWAIT P2, [R11+URZ+0x38830], R4 ;  /* 0x038830040b0075a7 */ /* 0x000e64000804017f */
[----:B-1----:R-:W-:Y:S05]  /*18220*/  @!P2 BRA `(.L_x_642) ;  /* 0x0000013c0030a947 */ /* 0x002fea0003800000 */
.L_x_641:
[----:B------:R-:W-:Y:S05]  /*18230*/  BSYNC B1 ;  /* 0x0000000000017941 */ /* 0x000fea0003800000 */
.L_x_640:
[----:B------:R-:W2:Y:S04]  /*18240*/  LDL.64 R152, [R1+0x50] ;  /* 0x0000500001987983 */ /* 0x000ea80000100a00 */
[----:B------:R-:W3:Y:S01]  /*18250*/  LDL.64 R154, [R1+0x58] ;  /* 0x00005800019a7983 */ /* 0x000ee20000100a00 */
[----:B01----:R-:W-:Y:S02]  /*18260*/  IMAD.MOV.U32 R4, RZ, RZ, R2 ;  /* 0x000000ffff047224 */ /* 0x003fe400078e0002 */
[----:B------:R-:W-:-:S03]  /*18270*/  IMAD.MOV.U32 R5, RZ, RZ, 0x40000040 ;  /* 0x40000040ff057424 */ /* 0x000fc600078e00ff */
[----:B------:R-:W-:Y:S02]  /*18280*/  R2UR UR14, R4 ;  /* 0x00000000040e72ca */ /* 0x000fe400000e0000 */
[----:B------:R-:W-:Y:S01]  /*18290*/  R2UR UR15, R5 ;  /* 0x00000000050f72ca */ /* 0x000fe200000e0000 */
[----:B------:R-:W-:Y:S01]  /*182a0*/  WARPGROUP.ARRIVE ;  /* 0x00000000000079c5 */ /* 0x000fe20000000000 */
[----:B------:R-:W-:Y:S01]  /*182b0*/  IMAD.MOV.U32 R13, RZ, RZ, 0x40000040 ;  /* 0x40000040ff0d7424 */ /* 0x000fe200078e00ff */
[----:B------:R-:W-:-:S04]  /*182c0*/  R2UR UR10, R12 ;  /* 0x000000000c0a72ca */ /* 0x000fc800000e0000 */
[----:B------:R-:W-:Y:S01]  /*182d0*/  R2UR UR11, R13 ;  /* 0x000000000d0b72ca */ /* 0x000fe200000e0000 */
[----:B------:R-:W-:Y:S01]  /*182e0*/  IMAD.MOV.U32 R15, RZ, RZ, 0x40000040 ;  /* 0x40000040ff0f7424 */ /* 0x000fe200078e00ff */
[----:B------:R-:W-:-:S04]  /*182f0*/  R2UR UR6, R14 ;  /* 0x000000000e0672ca */ /* 0x000fc800000e0000 */
[----:B------:R-:W-:Y:S01]  /*18300*/  R2UR UR7, R15 ;  /* 0x000000000f0772ca */ /* 0x000fe200000e0000 */
[----:B------:R-:W-:Y:S01]  /*18310*/  VIADD R4, R2, 0x180 ;  /* 0x0000018002047836 */ /* 0x000fe20000000000 */
[----:B------:R-:W-:-:S04]  /*18320*/  R2UR UR23, R5 ;  /* 0x00000000051772ca */ /* 0x000fc800000e0000 */
[----:B------:R-:W-:Y:S02]  /*18330*/  R2UR UR22, R4 ;  /* 0x00000000041672ca */ /* 0x000fe400000e0000 */
[----:B--2---:R-:W-:Y:S02]  /*18340*/  R2UR UR30, R152 ;  /* 0x00000000981e72ca */ /* 0x004fe400000e0000 */
[----:B------:R-:W-:Y:S02]  /*18350*/  R2UR UR31, R153 ;  /* 0x00000000991f72ca */ /* 0x000fe400000e0000 */
[----:B------:R-:W2:Y:S01]  /*18360*/  LDL.64 R152, [R1+0x48] ;  /* 0x0000480001987983 */ /* 0x000ea20000100a00 */
[----:B---3--:R-:W-:Y:S02]  /*18370*/  R2UR UR16, R154 ;  /* 0x000000009a1072ca */ /* 0x008fe400000e0000 */
[----:B------:R-:W-:-:S11]  /*18380*/  R2UR UR17, R155 ;  /* 0x000000009b1172ca */ /* 0x000fd600000e0000 */
[----:B------:R-:W-:Y:S02]  /*18390*/  UMOV UR12, UR16 ;  /* 0x00000010000c7c82 */ /* 0x000fe40008000000 */
[----:B------:R-:W-:Y:S02]  /*183a0*/  UMOV UR13, UR17 ;  /* 0x00000011000d7c82 */ /* 0x000fe40008000000 */
[----:B------:R-:W-:Y:S01]  /*183b0*/  HGMMA.64x16x16.F32.BF16 R184, gdesc[UR12], RZ, !UPT, gsb0 ;  /* 0x002000000cb879f0 */ /* 0x000fe2000c0018ff */
[----:B------:R-:W-:Y:S01]  /*183c0*/  UMOV UR8, UR16 ;  /* 0x0000001000087c82 */ /* 0x000fe20008000000 */
[----:B------:R-:W-:Y:S01]  /*183d0*/  UMOV UR9, UR17 ;  /* 0x0000001100097c82 */ /* 0x000fe20008000000 */
[----:B------:R-:W-:Y:S02]  /*183e0*/  WARPGROUP.DEPBAR.LE gsb0, 0x0 ;  /* 0x00008000000079c5 */ /* 0x000fe40000010000 */
[----:B------:R-:W-:-:S06]  /*183f0*/  WARPGROUP.ARRIVE ;  /* 0x00000000000079c5 */ /* 0x000fcc0000000000 */
        /* <DEDUP_REMOVED lines=8> */
[----:B------:R-:W-:Y:S01]  /*18480*/  VIADD R12, R2, 0x200 ;  /* 0x00000200020c7836 */ /* 0x000fe20000000000 */
[----:B------:R-:W-:Y:S02]  /*18490*/  WARPGROUP.DEPBAR.LE gsb0, 0x0 ;  /* 0x00008000000079c5 */ /* 0x000fe40000010000 */
[----:B------:R-:W-:-:S06]  /*184a0*/  WARPGROUP.ARRIVE ;  /* 0x00000000000079c5 */ /* 0x000fcc0000000000 */
[----:B------:R-:W-:Y:S01]  /*184b0*/  HGMMA.64x16x16.F32.BF16 R160, gdesc[UR20], RZ, !UPT, gsb0 ;  /* 0x0020000014a079f0 */ /* 0x000fe2000c0018ff */
[----:B------:R-:W-:Y:S02]  /*184c0*/  R2UR UR18, R12 ;  /* 0x000000000c1272ca */ /* 0x000fe400000e0000 */
[----:B------:R-:W-:Y:S01]  /*184d0*/  R2UR UR19, R13 ;  /* 0x000000000d1372ca */ /* 0x000fe200000e0000 */
[----:B------:R-:W-:Y:S01]  /*184e0*/  VIADD R4, R2, 0x2 ;  /* 0x0000000202047836 */ /* 0x000fe20000000000 */
[----:B------:R-:W-:Y:S02]  /*184f0*/  WARPGROUP.DEPBAR.LE gsb0, 0x0 ;  /* 0x00008000000079c5 */ /* 0x000fe40000010000 */
[----:B------:R-:W-:Y:S01]  /*18500*/  IMAD.MOV.U32 R5, RZ, RZ, 0x40000040 ;  /* 0x40000040ff057424 */ /* 0x000fe200078e00ff */
[----:B--2---:R-:W-:Y:S02]  /*18510*/  R2UR UR28, R152 ;  /* 0x00000000981c72ca */ /* 0x004fe400000e0000 */
[----:B------:R-:W-:-:S02]  /*18520*/  R2UR UR29, R153 ;  /* 0x00000000991d72ca */ /* 0x000fc400000e0000 */
[----:B------:R-:W-:-:S06]  /*18530*/  WARPGROUP.ARRIVE ;  /* 0x00000000000079c5 */ /* 0x000fcc0000000000 */
[----:B------:R-:W-:Y:S01]  /*18540*/  HGMMA.64x16x16.F32.BF16 R152, gdesc[UR16], RZ, !UPT, gsb0 ;  /* 0x00200000109879f0 */ /* 0x000fe2000c0018ff */
        /* <DEDUP_REMOVED lines=13> */
[----:B------:R-:W-:Y:S02]  /*18620*/  VIADD R14, R2, 0x102 ;  /* 0x00000102020e7836 */ /* 0x000fe40000000000 */
[----:B------:R-:W-:Y:S01]  /*18630*/  IMAD.MOV.U32 R15, RZ, RZ, 0x40000040 ;  /* 0x40000040ff0f7424 */ /* 0x000fe200078e00ff */
[----:B------:R-:W-:Y:S01]  /*18640*/  UMOV UR8, UR30 ;  /* 0x0000001e00087c82 */ /* 0x000fe20008000000 */
[----:B------:R-:W-:Y:S01]  /*18650*/  UMOV UR9, UR31 ;  /* 0x0000001f00097c82 */ /* 0x000fe20008000000 */
[----:B------:R-:W-:-:S02]  /*18660*/  WARPGROUP.DEPBAR.LE gsb0, 0x0 ;  /* 0x00008000000079c5 */ /* 0x000fc40000010000 */
[----:B------:R-:W-:Y:S01]  /*18670*/  WARPGROUP.ARRIVE ;  /* 0x00000000000079c5 */ /* 0x000fe20000000000 */
[----:B------:R-:W-:Y:S02]  /*18680*/  VIADD R4, R2, 0x182 ;  /* 0x0000018202047836 */ /* 0x000fe40000000000 */
[----:B------:R-:W-:Y:S01]  /*18690*/  IMAD.MOV.U32 R5, RZ, RZ, 0x40000040 ;  /* 0x40000040ff057424 */ /* 0x000fe200078e00ff */
[----:B------:R-:W-:Y:S01]  /*186a0*/  UMOV UR4, UR30 ;  /* 0x0000001e00047c82 */ /* 0x000fe20008000000 */
[----:B------:R-:W-:Y:S01]  /*186b0*/  UMOV UR5, UR31 ;  /* 0x0000001f00057c82 */ /* 0x000fe20008000000 */
[----:B------:R-:W-:Y:S01]  /*186c0*/  HGMMA.64x16x16.F32.BF16 R176, gdesc[UR24], R176, gsb0 ;  /* 0x0020000018b079f0 */ /* 0x000fe200080018b0 */
[----:B------:R-:W-:Y:S01]  /*186d0*/  R2UR UR10, R14 ;  /* 0x000000000e0a72ca */ /* 0x000fe200000e0000 */
[----:B------:R-:W-:Y:S01]  /*186e0*/  UMOV UR20, UR30 ;  /* 0x0000001e00147c82 */ /* 0x000fe20008000000 */
[----:B------:R-:W-:Y:S01]  /*186f0*/  R2UR UR11, R15 ;  /* 0x000000000f0b72ca */ /* 0x000fe200000e0000 */
[----:B------:R-:W-:Y:S01]  /*18700*/  UMOV UR21, UR31 ;  /* 0x0000001f00157c82 */ /* 0x000fe20008000000 */
[----:B------:R-:W-:Y:S01]  /*18710*/  R2UR UR6, R4 ;  /* 0x00000000040672ca */ /* 0x000fe200000e0000 */
[----:B------:R-:W-:Y:S01]  /*18720*/  UMOV UR16, UR28 ;  /* 0x0000001c00107c82 */ /* 0x000fe20008000000 */
[----:B------:R-:W-:Y:S01]  /*18730*/  UMOV UR17, UR29 ;  /* 0x0000001d00117c82 */ /* 0x000fe20008000000 */
[----:B------:R-:W-:Y:S01]  /*18740*/  UMOV UR12, UR28 ;  /* 0x0000001c000c7c82 */ /* 0x000fe20008000000 */
[----:B------:R-:W-:Y:S01]  /*18750*/  UMOV UR13, UR29 ;  /* 0x0000001d000d7c82 */ /* 0x000fe20008000000 */
[----:B------:R-:W2:Y:S01]  /*18760*/  LDL.64 R12, [R1+0x38] ;  /* 0x00003800010c7983 */ /* 0x000ea20000100a00 */
[----:B------:R-:W-:-:S02]  /*18770*/  WARPGROUP.DEPBAR.LE gsb0, 0x0 ;  /* 0x00008000000079c5 */ /* 0x000fc40000010000 */
[----:B------:R-:W-:Y:S01]  /*18780*/  WARPGROUP.ARRIVE ;  /* 0x00000000000079c5 */ /* 0x000fe20000000000 */
[----:B------:R-:W-:Y:S01]  /*18790*/  R2UR UR7, R5 ;  /* 0x00000000050772ca */ /* 0x000fe200000e0000 */
[----:B------:R-:W3:Y:S04]  /*187a0*/  LDL.64 R14, [R1+0x40] ;  /* 0x00004000010e7983 */ /* 0x000ee80000100a00 */
[----:B------:R-:W-:Y:S01]  /*187b0*/  HGMMA.64x16x16.F32.BF16 R168, gdesc[UR8], R168, gsb0 ;  /* 0x0020000008a879f0 */ /* 0x000fe200080018a8 */
[----:B------:R-:W-:Y:S02]  /*187c0*/  VIADD R4, R2, 0x202 ;  /* 0x0000020202047836 */ /* 0x000fe40000000000 */
[----:B------:R-:W-:Y:S01]  /*187d0*/  IMAD.MOV.U32 R5, RZ, RZ, 0x40000040 ;  /* 0x40000040ff057424 */ /* 0x000fe200078e00ff */
[----:B------:R-:W-:-:S02]  /*187e0*/  WARPGROUP.DEPBAR.LE gsb0, 0x0 ;  /* 0x00008000000079c5 */ /* 0x000fc40000010000 */
[----:B------:R-:W-:-:S06]  /*187f0*/  WARPGROUP.ARRIVE ;  /* 0x00000000000079c5 */ /* 0x000fcc0000000000 */
[----:B------:R-:W-:Y:S01]  /*18800*/  HGMMA.64x16x16.F32.BF16 R160, gdesc[UR4], R160, gsb0 ;  /* 0x0020000004a079f0 */ /* 0x000fe200080018a0 */
[----:B------:R-:W-:Y:S02]  /*18810*/  R2UR UR22, R4 ;  /* 0x00000000041672ca */ /* 0x000fe400000e0000 */
[----:B------:R-:W-:Y:S01]  /*18820*/  R2UR UR23, R5 ;  /* 0x00000000051772ca */ /* 0x000fe200000e0000 */
[----:B------:R-:W-:Y:S01]  /*18830*/  VIADD R4, R2, 0x4 ;  /* 0x0000000402047836 */ /* 0x000fe20000000000 */
[----:B------:R-:W-:Y:S02]  /*18840*/  WARPGROUP.DEPBAR.LE gsb0, 0x0 ;  /* 0x00008000000079c5 */ /* 0x000fe40000010000 */
[----:B------:R-:W-:-:S09]  /*18850*/  WARPGROUP.ARRIVE ;  /* 0x00000000000079c5 */ /* 0x000fd20000000000 */
[----:B------:R-:W-:Y:S01]  /*18860*/  HGMMA.64x16x16.F32.BF16 R152, gdesc[UR20], R152, gsb0 ;  /* 0x00200000149879f0 */ /* 0x000fe20008001898 */
[----:B------:R-:W-:Y:S01]  /*18870*/  IMAD.MOV.U32 R5, RZ, RZ, 0x40000040 ;  /* 0x40000040ff057424 */ /* 0x000fe200078e00ff */
[----:B------:R-:W-:-:S04]  /*18880*/  R2UR UR18, R4 ;  /* 0x00000000041272ca */ /* 0x000fc800000e0000 */
        /* <DEDUP_REMOVED lines=39> */
[----:B------:R-:W-:Y:S01]  /*18b00*/  IMAD.MOV.U32 R5, RZ, RZ, 0x40000040 ;  /* 0x40000040ff057424 */ /* 0x000fe200078e00ff */
[----:B---3--:R-:W-:Y:S02]  /*18b10*/  R2UR UR30, R14 ;  /* 0x000000000e1e72ca */ /* 0x008fe400000e0000 */
[----:B------:R-:W-:Y:S02]  /*18b20*/  R2UR UR31, R15 ;  /* 0x000000000f1f72ca */ /* 0x000fe400000e0000 */
[----:B------:R-:W-:Y:S01]  /*18b30*/  R2UR UR22, R4 ;  /* 0x00000000041672ca */ /* 0x000fe200000e0000 */
[----:B------:R-:W3:Y:S01]  /*18b40*/  LDL.64 R14, [R1+0x30] ;  /* 0x00003000010e7983 */ /* 0x000ee20000100a00 */
[----:B------:R-:W-:-:S07]  /*18b50*/  R2UR UR23, R5 ;  /* 0x00000000051772ca */ /* 0x000fce00000e0000 */
[----:B------:R-:W-:Y:S02]  /*18b60*/  UMOV UR20, UR30 ;  /* 0x0000001e00147c82 */ /* 0x000fe40008000000 */
[----:B------:R-:W-:Y:S01]  /*18b70*/  UMOV UR21, UR31 ;  /* 0x0000001f00157c82 */ /* 0x000fe20008000000 */
[----:B------:R-:W-:Y:S02]  /*18b80*/  WARPGROUP.DEPBAR.LE gsb0, 0x0 ;  /* 0x00008000000079c5 */ /* 0x000fe40000010000 */
[----:B------:R-:W-:-:S06]  /*18b90*/  WARPGROUP.ARRIVE ;  /* 0x00000000000079c5 */ /* 0x000fcc0000000000 */
        /* <DEDUP_REMOVED lines=39> */
[----:B--2---:R-:W-:Y:S02]  /*18e10*/  R2UR UR28, R12 ;  /* 0x000000000c1c72ca */ /* 0x004fe400000e0000 */
[----:B------:R-:W-:Y:S02]  /*18e20*/  R2UR UR29, R13 ;  /* 0x000000000d1d72ca */ /* 0x000fe400000e0000 */
[----:B------:R-:W-:Y:S01]  /*18e30*/  R2UR UR26, R4 ;  /* 0x00000000041a72ca */ /* 0x000fe200000e0000 */
[----:B------:R-:W2:Y:S01]  /*18e40*/  LDL.64 R12, [R1+0x28] ;  /* 0x00002800010c7983 */ /* 0x000ea20000100a00 */
        /* <DEDUP_REMOVED lines=191> */
[----:B------:R-:W2:Y:S01]  /*19a40*/  LDL.64 R12, [R1] ;  /* 0x00000000010c7983 */ /* 0x000ea20000100a00 */
        /* <DEDUP_REMOVED lines=46> */
[----:B------:R-:W-:Y:S02]  /*19d30*/  R2UR UR14, R4 ;  /* 0x00000000040e72ca */ /* 0x000fe400000e0000 */
        /* <DEDUP_REMOVED lines=445> */
.L_x_643:
[----:B------:R-:W-:Y:S01]  /*1b910*/  SHF.L.U32 R0, R9, 0x1f, RZ ;  /* 0x0000001f09007819 */ /* 0x000fe200000006ff */
[----:B------:R-:W-:-:S04]  /*1b920*/  IMAD R9, R10, 0x8, R18 ;  /* 0x000000080a097824 */ /* 0x000fc800078e0212 */
[----:B------:R0:W1:Y:S01]  /*1b930*/  SYNCS.PHASECHK.TRANS64.TRYWAIT P2, [R9+URZ+0x38850], R0 ;  /* 0x03885000090075a7 */ /* 0x000062000804017f */
[----:B------:R-:W-:Y:S05]  /*1b940*/  @!P0 BRA `(.L_x_644) ;  /* 0x0000000000048947 */ /* 0x000fea0003800000 */
[----:B------:R-:W-:Y:S01]  /*1b950*/  BPT.TRAP 0x1 ;  /* 0x000000040000795c */ /* 0x000fe20000300000 */
.L_x_644:
[----:B------:R-:W-:Y:S04]  /*1b960*/  BSSY B1, `(.L_x_645) ;  /* 0x0000004000017945 */ /* 0x000fe80003800000 */
[----:B-1----:R-:W-:Y:S05]  /*1b970*/  @P2 BRA `(.L_x_646) ;  /* 0x0000000000082947 */ /* 0x002fea0003800000 */
[----:B------:R-:W1:Y:S02]  /*1b980*/  SYNCS.PHASECHK.TRANS64.TRYWAIT P2, [R9+URZ+0x38850], R0 ;  /* 0x03885000090075a7 */ /* 0x000e64000804017f */
[----:B-1----:R-:W-:Y:S05]  /*1b990*/  @!P2 BRA `(.L_x_647) ;  /* 0x000001040068a947 */ /* 0x002fea0003800000 */
.L_x_646:
[----:B------:R-:W-:Y:S05]  /*1b9a0*/  BSYNC B1 ;  /* 0x0000000000017941 */ /* 0x000fea0003800000 */
.L_x_645:
[----:B01----:R-:W-:Y:S01]  /*1b9b0*/  VIADD R0, R18, 0x400 ;  /* 0x0000040012007836 */ /* 0x003fe20000000000 */
[----:B------:R-:W-:Y:S01]  /*1b9c0*/  WARPGROUP.ARRIVE ;  /* 0x00000000000079c5 */ /* 0x000fe20000000000 */
[----:B------:R-:W-:Y:S01]  /*1b9d0*/  IMAD.MOV.U32 R3, RZ, RZ, 0x40000040 ;  /* 0x40000040ff037424 */ /* 0x000fe200078e00ff */
[----:B------:R-:W-:Y:S01]  /*1b9e0*/  ISETP.GT.AND P2, PT, R6, R226, PT ;  /* 0x000000e20600720c */ /* 0x000fe20003f44270 */
[----:B------:R-:W-:Y:S01]  /*1b9f0*/  IMAD.MOV.U32 R5, RZ, RZ, 0x40000040 ;  /* 0x40000040ff057424 */ /* 0x000fe200078e00ff */
[----:B------:R-:W-:Y:S01]  /*1ba00*/  SHF.R.U32.HI R0, RZ, 0x4, R0 ;  /* 0x00000004ff007819 */ /* 0x000fe20000011600 */
[----:B------:R-:W-:Y:S01]  /*1ba10*/  @!P1 VIADD R11, R11, 0x38840 ;  /* 0x000388400b0b9836 */ /* 0x000fe20000000000 */
[----:B------:R-:W-:Y:S01]  /*1ba20*/  R2UR UR7, R3 ;  /* 0x00000000030772ca */ /* 0x000fe200000e0000 */
[----:B------:R-:W-:Y:S01]  /*1ba30*/  IMAD.MOV.U32 R3, RZ, RZ, 0x40000040 ;  /* 0x40000040ff037424 */ /* 0x000fe200078e00ff */
[----:B------:R-:W-:Y:S01]  /*1ba40*/  LOP3.LUT R0, R0, 0x3fff, RZ, 0xc0, !PT ;  /* 0x00003fff00007812 */ /* 0x000fe200078ec0ff */
[----:B------:R-:W-:-:S02]  /*1ba50*/  @!P1 VIADD R9, R9, 0x38860 ;  /* 0x0003886009099836 */ /* 0x000fc40000000000 */
[----:B------:R-:W-:Y:S01]  /*1ba60*/  VIADD R6, R6, 0xffffffff ;  /* 0xffffffff06067836 */ /* 0x000fe20000000000 */
[----:B------:R-:W-:Y:S02]  /*1ba70*/  LOP3.LUT R0, R0, 0x2800000, RZ, 0xfc, !PT ;  /* 0x0280000000007812 */ /* 0x000fe400078efcff */
[----:B------:R-:W-:-:S03]  /*1ba80*/  @!P1 PRMT R9, RZ, 0x654, R9 ;  /* 0x00000654ff099816 */ /* 0x000fc60000000009 */
[----:B------:R-:W-:Y:S01]  /*1ba90*/  IMAD R2, R10, 0xa00, R0 ;  /* 0x00000a000a027824 */ /* 0x000fe200078e0200 */
[----:B------:R-:W-:-:S03]  /*1baa0*/  FMNMX.FTZ R0, R184, R8, !PT ;  /* 0x00000008b8007209 */ /* 0x000fc60007810000 */
[C---:B------:R-:W-:Y:S01]  /*1bab0*/  VIADD R4, R2.reuse, 0x80 ;  /* 0x0000008002047836 */ /* 0x040fe20000000000 */
[----:B------:R-:W-:Y:S02]  /*1bac0*/  R2UR UR6, R2 ;  /* 0x00000000020672ca */ /* 0x000fe400000e0000 */
[----:B------:R-:W-:-:S04]  /*1bad0*/  FMNMX.FTZ R0, R185, R0, !PT ;  /* 0x00000000b9007209 */ /* 0x000fc80007810000 */
[----:B------:R-:W-:-:S04]  /*1bae0*/  FMNMX.FTZ R0, R188, R0, !PT ;  /* 0x00000000bc007209 */ /* 0x000fc80007810000 */
[----:B------:R-:W-:-:S03]  /*1baf0*/  FMNMX.FTZ R0, R189, R0, !PT ;  /* 0x00000000bd007209 */ /* 0x000fc60007810000 */
[----:B------:R-:W-:Y:S01]  /*1bb00*/  HGMMA.64x256x16.F32.BF16 R24, R208, gdesc[UR4].tnspB, R24, gsb0 ;  /* 0x43e00004d0187df0 */ /* 0x000fe20008001818 */
[----:B------:R-:W-:Y:S01]  /*1bb10*/  R2UR UR6, R4 ;  /* 0x00000000040672ca */ /* 0x000fe200000e0000 */
[----:B------:R-:W-:Y:S01]  /*1bb20*/  VIADD R4, R2, 0x100 ;  /* 0x0000010002047836 */ /* 0x000fe20000000000 */
[----:B------:R-:W-:Y:S01]  /*1bb30*/  R2UR UR7, R5 ;  /* 0x00000000050772ca */ /* 0x000fe200000e0000 */
[----:B------:R-:W-:Y:S01]  /*1bb40*/  IMAD.MOV.U32 R5, RZ, RZ, 0x40000040 ;  /* 0x40000040ff057424 */ /* 0x000fe200078e00ff */
        /* <DEDUP_REMOVED lines=28> */
[----:B------:R-:W-:Y:S02]  /*1bd10*/  R2UR UR7, R5 ;  /* 0x00000000050772ca */ /* 0x000fe400000e0000 */
[----:B------:R-:W-:-:S05]  /*1bd20*/  FMNMX.FTZ R5, R157, R0, !PT ;  /* 0x000000009d057209 */ /* 0x000fca0007810000 */
[----:B------:R-:W0:Y:S02]  /*1bd30*/  SHFL.BFLY PT, R0, R5, 0x2, 0x1f ;  /* 0x0c401f0005007f89 */ /* 0x000e2400000e0000 */
[----:B0-----:R-:W-:-:S05]  /*1bd40*/  FMNMX.FTZ R5, R5, R0, !PT ;  /* 0x0000000005057209 */ /* 0x001fca0007810000 */
[----:B------:R-:W0:Y:S02]  /*1bd50*/  SHFL.BFLY PT, R0, R5, 0x1, 0x1f ;  /* 0x0c201f0005007f89 */ /* 0x000e2400000e0000 */
[----:B0-----:R-:W-:Y:S02]  /*1bd60*/  FMNMX.FTZ R5, R5, R0, !PT ;  /* 0x0000000005057209 */ /* 0x001fe40007810000 */
        /* <DEDUP_REMOVED lines=21> */
[----:B0-----:R-:W-:-:S05]  /*1bec0*/  FMNMX.FTZ R0, R0, R4, !PT ;  /* 0x0000000400007209 */ /* 0x001fca0007810000 */
[----:B------:R-:W0:Y:S02]  /*1bed0*/  SHFL.BFLY PT, R4, R0, 0x1, 0x1f ;  /* 0x0c201f0000047f89 */ /* 0x000e2400000e0000 */
[----:B0-----:R-:W-:-:S05]  /*1bee0*/  FMNMX.FTZ R4, R0, R4, !PT ;  /* 0x0000000400047209 */ /* 0x001fca0007810000 */
[----:B------:R-:W-:Y:S01]  /*1bef0*/  FADD.FTZ R0, -R4, R7 ;  /* 0x0000000704007221 */ /* 0x000fe20000010100 */
[----:B------:R-:W-:Y:S02]  /*1bf00*/  WARPGROUP.DEPBAR.LE gsb0, 0x0 ;  /* 0x00008000000079c5 */ /* 0x000fe40000010000 */
[----:B------:R-:W-:-:S06]  /*1bf10*/  WARPGROUP.ARRIVE ;  /* 0x00000000000079c5 */ /* 0x000fcc0000000000 */
[----:B------:R-:W-:Y:S01]  /*1bf20*/  HGMMA.64x256x16.F32.BF16 R24, R196, gdesc[UR4].tnspB, R24, gsb0 ;  /* 0x43e00004c4187df0 */ /* 0x000fe20008001818 */
[----:B------:R-:W-:Y:S01]  /*1bf30*/  R2UR UR6, R2 ;  /* 0x00000000020672ca */ /* 0x000fe200000e0000 */
[----:B------:R-:W-:Y:S01]  /*1bf40*/  IMAD.U32 R2, RZ, RZ, UR38 ;  /* 0x00000026ff027e24 */ /* 0x000fe2000f8e00ff */
[----:B------:R-:W-:Y:S01]  /*1bf50*/  R2UR UR7, R3 ;  /* 0x00000000030772ca */ /* 0x000fe200000e0000 */
[C---:B------:R-:W-:Y:S02]  /*1bf60*/  FADD.FTZ R3, -R5.reuse, R8 ;  /* 0x0000000805037221 */ /* 0x040fe40000010100 */
[-C--:B------:R-:W-:Y:S01]  /*1bf70*/  FMUL.FTZ R13, R5, R2.reuse ;  /* 0x00000002050d7220 */ /* 0x080fe20000410000 */
[-C--:B------:R-:W-:Y:S01]  /*1bf80*/  FMUL.FTZ R0, R0, R2.reuse ;  /* 0x0000000200007220 */ /* 0x080fe20000410000 */
[-C--:B------:R-:W-:Y:S02]  /*1bf90*/  FMUL.FTZ R3, R3, R2.reuse ;  /* 0x0000000203037220 */ /* 0x080fe40000410000 */
[-CC-:B------:R-:W-:Y:S01]  /*1bfa0*/  FFMA.FTZ R208, R184, R2.reuse, -R13.reuse ;  /* 0x00000002b8d07223 */ /* 0x180fe2000001080d */
        /* <DEDUP_REMOVED lines=10> */
[----:B------:R-:W-:Y:S01]  /*1c050*/  FFMA.FTZ R15, R173, R2, -R13 ;  /* 0x00000002ad0f7223 */ /* 0x000fe2000001080d */
[----:B------:R-:W-:Y:S08]  /*1c060*/  MUFU.EX2 R3, R3 ;  /* 0x0000000300037308 */ /* 0x000ff00000000800 */
[----:B------:R-:W0:Y:S08]  /*1c070*/  MUFU.EX2 R208, R208 ;  /* 0x000000d000d07308 */ /* 0x000e300000000800 */
[----:B------:R-:W-:Y:S08]  /*1c080*/  MUFU.EX2 R0, R0 ;  /* 0x0000000000007308 */ /* 0x000ff00000000800 */
[----:B------:R-:W1:Y:S01]  /*1c090*/  MUFU.EX2 R8, R8 ;  /* 0x0000000800087308 */ /* 0x000e620000000800 */
[----:B0-----:R-:W-:-:S07]  /*1c0a0*/  FFMA.FTZ R21, R3, R21, R208 ;  /* 0x0000001503157223 */ /* 0x001fce00000100d0 */
[----:B------:R-:W0:Y:S08]  /*1c0b0*/  MUFU.EX2 R210, R210 ;  /* 0x000000d200d27308 */ /* 0x000e300000000800 */
[----:B------:R-:W2:Y:S01]  /*1c0c0*/  MUFU.EX2 R184, R184 ;  /* 0x000000b800b87308 */ /* 0x000ea20000000800 */
[C---:B-1----:R-:W-:Y:S01]  /*1c0d0*/  FADD.FTZ R21, R8.reuse, R21 ;  /* 0x0000001508157221 */ /* 0x042fe20000010000 */
[----:B------:R-:W-:Y:S01]  /*1c0e0*/  F2FP.BF16.F32.PACK_AB R208, R8, R208 ;  /* 0x000000d008d0723e */ /* 0x000fe200000010ff */
[----:B------:R-:W-:-:S05]  /*1c0f0*/  IMAD.MOV.U32 R8, RZ, RZ, R5 ;  /* 0x000000ffff087224 */ /* 0x000fca00078e0005 */
[----:B------:R-:W-:Y:S01]  /*1c100*/  MUFU.EX2 R204, R204 ;  /* 0x000000cc00cc7308 */ /* 0x000fe20000000800 */
[----:B0-----:R-:W-:-:S07]  /*1c110*/  FADD.FTZ R21, R210, R21 ;  /* 0x00000015d2157221 */ /* 0x001fce0000010000 */
[----:B------:R-:W-:Y:S01]  /*1c120*/  MUFU.EX2 R10, R10 ;  /* 0x0000000a000a7308 */ /* 0x000fe20000000800 */
[----:B--2---:R-:W-:-:S07]  /*1c130*/  F2FP.BF16.F32.PACK_AB R210, R184, R210 ;  /* 0x000000d2b8d2723e */ /* 0x004fce00000010ff */
[----:B------:R-:W-:Y:S08]  /*1c140*/  MUFU.EX2 R206, R206 ;  /* 0x000000ce00ce7308 */ /* 0x000ff00000000800 */
[----:B------:R-:W-:Y:S08]  /*1c150*/  MUFU.EX2 R12, R12 ;  /* 0x0000000c000c7308 */ /* 0x000ff00000000800 */
[----:B------:R-:W-:Y:S08]  /*1c160*/  MUFU.EX2 R200, R200 ;  /* 0x000000c800c87308 */ /* 0x000ff00000000800 */
[----:B------:R-:W-:Y:S08]  /*1c170*/  MUFU.EX2 R14, R14 ;  /* 0x0000000e000e7308 */ /* 0x000ff00000000800 */
[----:B------:R-:W-:Y:S08]  /*1c180*/  MUFU.EX2 R202, R202 ;  /* 0x000000ca00ca7308 */ /* 0x000ff00000000800 */
[----:B------:R-:W-:Y:S01]  /*1c190*/  MUFU.EX2 R15, R15 ;  /* 0x0000000f000f7308 */ /* 0x000fe20000000800 */
[----:B------:R-:W-:-:S02]  /*1c1a0*/  WARPGROUP.DEPBAR.LE gsb0, 0x0 ;  /* 0x00008000000079c5 */ /* 0x000fc40000010000 */
[----:B------:R-:W-:Y:S01]  /*1c1b0*/  WARPGROUP.ARRIVE ;  /* 0x00000000000079c5 */ /* 0x000fe20000000000 */
[-CC-:B------:R-:W-:Y:S01]  /*1c1c0*/  FFMA.FTZ R196, R160, R2.reuse, -R13.reuse ;  /* 0x00000002a0c47223 */ /* 0x180fe2000001080d */
[-CC-:B------:R-:W-:Y:S01]  /*1c1d0*/  FFMA.FTZ R160, R161, R2.reuse, -R13.reuse ;  /* 0x00000002a1a07223 */ /* 0x180fe2000001080d */
[-CC-:B------:R-:W-:Y:S01]  /*1c1e0*/  FFMA.FTZ R198, R164, R2.reuse, -R13.reuse ;  /* 0x00000002a4c67223 */ /* 0x180fe2000001080d */
[----:B------:R-:W-:Y:S01]  /*1c1f0*/  FFMA.FTZ R161, R165, R2, -R13 ;  /* 0x00000002a5a17223 */ /* 0x000fe2000001080d */
[----:B------:R-:W-:Y:S01]  /*1c200*/  @!P1 PRMT R165, RZ, 0x654, R11 ;  /* 0x00000654ffa59816 */ /* 0x000fe2000000000b */
[----:B------:R-:W-:Y:S01]  /*1c210*/  HGMMA.64x256x16.F32.BF16 R24, R192, gdesc[UR4].tnspB, R24, gsb0 ;  /* 0x43e00004c0187df0 */ /* 0x000fe20008001818 */
[----:B------:R-:W-:Y:S08]  /*1c220*/  MUFU.EX2 R196, R196 ;  /* 0x000000c400c47308 */ /* 0x000ff00000000800 */
[----:B------:R-:W-:Y:S08]  /*1c230*/  MUFU.EX2 R160, R160 ;  /* 0x000000a000a07308 */ /* 0x000ff00000000800 */
[----:B------:R-:W-:Y:S08]  /*1c240*/  MUFU.EX2 R198, R198 ;  /* 0x000000c600c67308 */ /* 0x000ff00000000800 */
[----:B------:R-:W-:Y:S01]  /*1c250*/  MUFU.EX2 R161, R161 ;  /* 0x000000a100a17308 */ /* 0x000fe20000000800 */
[----:B------:R-:W-:-:S02]  /*1c260*/  WARPGROUP.DEPBAR.LE gsb0, 0x0 ;  /* 0x00008000000079c5 */ /* 0x000fc40000010000 */
[-CC-:B------:R-:W-:Y:S01]  /*1c270*/  FFMA.FTZ R192, R152, R2.reuse, -R13.reuse ;  /* 0x0000000298c07223 */ /* 0x180fe2000001080d */
[-CC-:B------:R-:W-:Y:S01]  /*1c280*/  FFMA.FTZ R152, R153, R2.reuse, -R13.reuse ;  /* 0x0000000299987223 */ /* 0x180fe2000001080d */
[-C--:B------:R-:W-:Y:S01]  /*1c290*/  FMUL.FTZ R153, R4, R2.reuse ;  /* 0x0000000204997220 */ /* 0x080fe20000410000 */
[-CC-:B------:R-:W-:Y:S01]  /*1c2a0*/  FFMA.FTZ R194, R156, R2.reuse, -R13.reuse ;  /* 0x000000029cc27223 */ /* 0x180fe2000001080d */
[-C--:B------:R-:W-:Y:S01]  /*1c2b0*/  FFMA.FTZ R13, R157, R2.reuse, -R13 ;  /* 0x000000029d0d7223 */ /* 0x080fe2000001080d */
[----:B------:R-:W-:Y:S01]  /*1c2c0*/  @!P1 SYNCS.ARRIVE.TRANS64.RED.A1T0 RZ, [R165+URZ], RZ ;  /* 0x000000ffa5ff99a7 */ /* 0x000fe2000810043f */
[-CC-:B------:R-:W-:Y:S01]  /*1c2d0*/  FFMA.FTZ R209, R186, R2.reuse, -R153.reuse ;  /* 0x00000002bad17223 */ /* 0x180fe20000010899 */
[-CC-:B------:R-:W-:Y:S01]  /*1c2e0*/  FFMA.FTZ R211, R190, R2.reuse, -R153.reuse ;  /* 0x00000002bed37223 */ /* 0x180fe20000010899 */
[----:B------:R0:W-:Y:S01]  /*1c2f0*/  MUFU.EX2 R7, R13 ;  /* 0x0000000d00077308 */ /* 0x0001e20000000800 */
[-CC-:B------:R-:W-:Y:S01]  /*1c300*/  FFMA.FTZ R157, R191, R2.reuse, -R153.reuse ;  /* 0x00000002bf9d7223 */ /* 0x180fe20000010899 */
[-CC-:B------:R-:W-:Y:S01]  /*1c310*/  FFMA.FTZ R205, R178, R2.reuse, -R153.reuse ;  /* 0x00000002b2cd7223 */ /* 0x180fe20000010899 */
[-CC-:B------:R-:W-:Y:S01]  /*1c320*/  FFMA.FTZ R164, R179, R2.reuse, -R153.reuse ;  /* 0x00000002b3a47223 */ /* 0x180fe20000010899 */
[-CC-:B------:R-:W-:Y:S01]  /*1c330*/  FFMA.FTZ R207, R182, R2.reuse, -R153.reuse ;  /* 0x00000002b6cf7223 */ /* 0x180fe20000010899 */
[-CC-:B------:R-:W-:Y:S01]  /*1c340*/  FFMA.FTZ R197, R162, R2.reuse, -R153.reuse ;  /* 0x00000002a2c57223 */ /* 0x180fe20000010899 */
[-CC-:B------:R-:W-:Y:S01]  /*1c350*/  FFMA.FTZ R156, R183, R2.reuse, -R153.reuse ;  /* 0x00000002b79c7223 */ /* 0x180fe20000010899 */
[-CC-:B------:R-:W-:Y:S01]  /*1c360*/  FFMA.FTZ R201, R170, R2.reuse, -R153.reuse ;  /* 0x00000002aac97223 */ /* 0x180fe20000010899 */
[----:B------:R-:W1:Y:S01]  /*1c370*/  MUFU.EX2 R209, R209 ;  /* 0x000000d100d17308 */ /* 0x000e620000000800 */
[-CC-:B0-----:R-:W-:Y:S01]  /*1c380*/  FFMA.FTZ R13, R187, R2.reuse, -R153.reuse ;  /* 0x00000002bb0d7223 */ /* 0x181fe20000010899 */
[-CC-:B------:R-:W-:Y:S01]  /*1c390*/  FFMA.FTZ R171, R171, R2.reuse, -R153.reuse ;  /* 0x00000002abab7223 */ /* 0x180fe20000010899 */
[-CC-:B------:R-:W-:Y:S01]  /*1c3a0*/  FFMA.FTZ R193, R154, R2.reuse, -R153.reuse ;  /* 0x000000029ac17223 */ /* 0x180fe20000010899 */
[-CC-:B------:R-:W-:Y:S01]  /*1c3b0*/  FFMA.FTZ R203, R174, R2.reuse, -R153.reuse ;  /* 0x00000002aecb7223 */ /* 0x180fe20000010899 */
[-CC-:B------:R-:W-:Y:S01]  /*1c3c0*/  FFMA.FTZ R175, R175, R2.reuse, -R153.reuse ;  /* 0x00000002afaf7223 */ /* 0x180fe20000010899 */
[----:B------:R0:W-:Y:S01]  /*1c3d0*/  @!P1 SYNCS.ARRIVE.TRANS64.RED.A1T0 RZ, [R9+URZ], RZ ;  /* 0x000000ff09ff99a7 */ /* 0x0001e2000810043f */
[-CC-:B------:R-:W-:Y:S01]  /*1c3e0*/  FFMA.FTZ R199, R166, R2.reuse, -R153.reuse ;  /* 0x00000002a6c77223 */ /* 0x180fe20000010899 */
[----:B------:R-:W2:Y:S01]  /*1c3f0*/  MUFU.EX2 R13, R13 ;  /* 0x0000000d000d7308 */ /* 0x000ea20000000800 */
[-CC-:B------:R-:W-:Y:S01]  /*1c400*/  FFMA.FTZ R155, R155, R2.reuse, -R153.reuse ;  /* 0x000000029b9b7223 */ /* 0x180fe20000010899 */
[----:B------:R-:W-:-:S06]  /*1c410*/  FFMA.FTZ R158, R158, R2, -R153 ;  /* 0x000000029e9e7223 */ /* 0x000fcc0000010899 */
[----:B------:R-:W3:Y:S01]  /*1c420*/  MUFU.EX2 R211, R211 ;  /* 0x000000d300d37308 */ /* 0x000ee20000000800 */
[----:B-1----:R-:W-:-:S07]  /*1c430*/  FFMA.FTZ R20, R0, R20, R209 ;  /* 0x0000001400147223 */ /* 0x002fce00000100d1 */
[----:B------:R-:W1:Y:S01]  /*1c440*/  MUFU.EX2 R157, R157 ;  /* 0x0000009d009d7308 */ /* 0x000e620000000800 */
[----:B--2---:R-:W-:Y:S01]  /*1c450*/  FADD.FTZ R162, R13, R20 ;  /* 0x000000140da27221 */ /* 0x004fe20000010000 */
[----:B------:R-:W-:Y:S01]  /*1c460*/  FFMA.FTZ R20, R163, R2, -R153 ;  /* 0x00000002a3147223 */ /* 0x000fe20000010899 */
[----:B------:R-:W-:-:S05]  /*1c470*/  F2FP.BF16.F32.PACK_AB R209, R13, R209 ;  /* 0x000000d10dd1723e */ /* 0x000fca00000010ff */
[----:B------:R-:W2:Y:S01]  /*1c480*/  MUFU.EX2 R205, R205 ;  /* 0x000000cd00cd7308 */ /* 0x000ea20000000800 */
[----:B---3--:R-:W-:Y:S01]  /*1c490*/  FADD.FTZ R163, R211, R162 ;  /* 0x000000a2d3a37221 */ /* 0x008fe20000010000 */
[----:B------:R-:W-:Y:S01]  /*1c4a0*/  FADD.FTZ R162, R184, R21 ;  /* 0x00000015b8a27221 */ /* 0x000fe20000010000 */
[-CC-:B------:R-:W-:Y:S01]  /*1c4b0*/  FFMA.FTZ R21, R167, R2.reuse, -R153.reuse ;  /* 0x00000002a7157223 */ /* 0x180fe20000010899 */
[----:B------:R-:W-:Y:S02]  /*1c4c0*/  FFMA.FTZ R153, R159, R2, -R153 ;  /* 0x000000029f997223 */ /* 0x000fe40000010899 */
[----:B------:R-:W-:Y:S01]  /*1c4d0*/  FADD.FTZ R162, R204, R162 ;  /* 0x000000a2cca27221 */ /* 0x000fe20000010000 */
[C---:B------:R-:W-:Y:S01]  /*1c4e0*/  F2FP.BF16.F32.PACK_AB R204, R10.reuse, R204 ;  /* 0x000000cc0acc723e */ /* 0x040fe200000010ff */
[----:B------:R-:W3:Y:S01]  /*1c4f0*/  MUFU.EX2 R164, R164 ;  /* 0x000000a400a47308 */ /* 0x000ee20000000800 */
[C---:B-1----:R-:W-:Y:S01]  /*1c500*/  FADD.FTZ R163, R157.reuse, R163 ;  /* 0x000000a39da37221 */ /* 0x042fe20000010000 */
[----:B------:R-:W-:Y:S01]  /*1c510*/  FADD.FTZ R162, R10, R162 ;  /* 0x000000a20aa27221 */ /* 0x000fe20000010000 */
[----:B------:R-:W-:Y:S01]  /*1c520*/  F2FP.BF16.F32.PACK_AB R211, R157, R211 ;  /* 0x000000d39dd3723e */ /* 0x000fe200000010ff */
[----:B------:R-:W-:-:S02]  /*1c530*/  IMAD.MOV.U32 R10, RZ, RZ, R220 ;  /* 0x000000ffff0a7224 */ /* 0x000fc400078e00dc */
[----:B------:R-:W-:Y:S01]  /*1c540*/  FADD.FTZ R162, R206, R162 ;  /* 0x000000a2cea27221 */ /* 0x000fe20000010000 */
[C---:B------:R-:W-:Y:S01]  /*1c550*/  F2FP.BF16.F32.PACK_AB R206, R12.reuse, R206 ;  /* 0x000000ce0cce723e */ /* 0x040fe200000010ff */
[----:B------:R-:W1:Y:S01]  /*1c560*/  MUFU.EX2 R207, R207 ;  /* 0x000000cf00cf7308 */ /* 0x000e620000000800 */
[----:B--2---:R-:W-:Y:S01]  /*1c570*/  FADD.FTZ R154, R205, R163 ;  /* 0x000000a3cd9a7221 */ /* 0x004fe20000010000 */
[----:B------:R-:W-:-:S04]  /*1c580*/  FADD.FTZ R162, R12, R162 ;  /* 0x000000a20ca27221 */ /* 0x000fc80000010000 */
[----:B------:R-:W-:Y:S01]  /*1c590*/  FADD.FTZ R162, R200, R162 ;  /* 0x000000a2c8a27221 */ /* 0x000fe20000010000 */
[----:B------:R-:W-:Y:S01]  /*1c5a0*/  F2FP.BF16.F32.PACK_AB R200, R14, R200 ;  /* 0x000000c80ec8723e */ /* 0x000fe200000010ff */
[----:B------:R-:W2:Y:S01]  /*1c5b0*/  MUFU.EX2 R156, R156 ;  /* 0x0000009c009c7308 */ /* 0x000ea20000000800 */
[----:B---3--:R-:W-:Y:S01]  /*1c5c0*/  FADD.FTZ R154, R164, R154 ;  /* 0x0000009aa49a7221 */ /* 0x008fe20000010000 */
[----:B------:R-:W-:Y:S01]  /*1c5d0*/  FADD.FTZ R162, R14, R162 ;  /* 0x000000a20ea27221 */ /* 0x000fe20000010000 */
[----:B------:R-:W-:-:S03]  /*1c5e0*/  F2FP.BF16.F32.PACK_AB R205, R164, R205 ;  /* 0x000000cda4cd723e */ /* 0x000fc600000010ff */
[----:B------:R-:W-:Y:S01]  /*1c5f0*/  FADD.FTZ R162, R202, R162 ;  /* 0x000000a2caa27221 */ /* 0x000fe20000010000 */
[----:B------:R-:W-:Y:S01]  /*1c600*/  F2FP.BF16.F32.PACK_AB R202, R15, R202 ;  /* 0x000000ca0fca723e */ /* 0x000fe200000010ff */
[----:B------:R-:W3:Y:S01]  /*1c610*/  MUFU.EX2 R201, R201 ;  /* 0x000000c900c97308 */ /* 0x000ee20000000800 */
[----:B-1----:R-:W-:Y:S01]  /*1c620*/  FADD.FTZ R154, R207, R154 ;  /* 0x0000009acf9a7221 */ /* 0x002fe20000010000 */
[----:B------:R-:W-:-:S04]  /*1c630*/  FADD.FTZ R162, R15, R162 ;  /* 0x000000a20fa27221 */ /* 0x000fc80000010000 */
[----:B------:R-:W-:Y:S01]  /*1c640*/  FADD.FTZ R162, R196, R162 ;  /* 0x000000a2c4a27221 */ /* 0x000fe20000010000 */
[----:B------:R-:W-:Y:S01]  /*1c650*/  F2FP.BF16.F32.PACK_AB R196, R160, R196 ;  /* 0x000000c4a0c4723e */ /* 0x000fe200000010ff */
[----:B------:R-:W1:Y:S01]  /*1c660*/  MUFU.EX2 R11, R171 ;  /* 0x000000ab000b7308 */ /* 0x000e620000000800 */
[----:B--2---:R-:W-:Y:S01]  /*1c670*/  FADD.FTZ R154, R156, R154 ;  /* 0x0000009a9c9a7221 */ /* 0x004fe20000010000 */
[----:B------:R-:W-:Y:S01]  /*1c680*/  FADD.FTZ R162, R160, R162 ;  /* 0x000000a2a0a27221 */ /* 0x000fe20000010000 */
[----:B------:R-:W-:-:S03]  /*1c690*/  F2FP.BF16.F32.PACK_AB R207, R156, R207 ;  /* 0x000000cf9ccf723e */ /* 0x000fc600000010ff */
[----:B------:R-:W-:Y:S01]  /*1c6a0*/  FADD.FTZ R162, R198, R162 ;  /* 0x000000a2c6a27221 */ /* 0x000fe20000010000 */
[----:B------:R-:W-:Y:S01]  /*1c6b0*/  F2FP.BF16.F32.PACK_AB R198, R161, R198 ;  /* 0x000000c6a1c6723e */ /* 0x000fe200000010ff */
[----:B------:R-:W2:Y:S01]  /*1c6c0*/  MUFU.EX2 R203, R203 ;  /* 0x000000cb00cb7308 */ /* 0x000ea20000000800 */
[----:B---3--:R-:W-:Y:S01]  /*1c6d0*/  FADD.FTZ R154, R201, R154 ;  /* 0x0000009ac99a7221 */ /* 0x008fe20000010000 */
[----:B------:R-:W-:-:S06]  /*1c6e0*/  FADD.FTZ R162, R161, R162 ;  /* 0x000000a2a1a27221 */ /* 0x000fcc0000010000 */
[----:B0-----:R-:W0:Y:S01]  /*1c6f0*/  MUFU.EX2 R9, R175 ;  /* 0x000000af00097308 */ /* 0x001e220000000800 */
[C---:B-1----:R-:W-:Y:S01]  /*1c700*/  FADD.FTZ R154, R11.reuse, R154 ;  /* 0x0000009a0b9a7221 */ /* 0x042fe20000010000 */
[----:B------:R-:W-:-:S06]  /*1c710*/  F2FP.BF16.F32.PACK_AB R201, R11, R201 ;  /* 0x000000c90bc9723e */ /* 0x000fcc00000010ff */
[----:B------:R-:W1:Y:S01]  /*1c720*/  MUFU.EX2 R197, R197 ;  /* 0x000000c500c57308 */ /* 0x000e620000000800 */
[----:B--2---:R-:W-:-:S07]  /*1c730*/  FADD.FTZ R154, R203, R154 ;  /* 0x0000009acb9a7221 */ /* 0x004fce0000010000 */
[----:B------:R-:W2:Y:S01]  /*1c740*/  MUFU.EX2 R20, R20 ;  /* 0x0000001400147308 */ /* 0x000ea20000000800 */
[C---:B0-----:R-:W-:Y:S01]  /*1c750*/  FADD.FTZ R154, R9.reuse, R154 ;  /* 0x0000009a099a7221 */ /* 0x041fe20000010000 */
[----:B------:R-:W-:Y:S01]  /*1c760*/  F2FP.BF16.F32.PACK_AB R203, R9, R203 ;  /* 0x000000cb09cb723e */ /* 0x000fe200000010ff */
[----:B------:R-:W-:-:S05]  /*1c770*/  IMAD.MOV.U32 R9, RZ, RZ, R221 ;  /* 0x000000ffff097224 */ /* 0x000fca00078e00dd */
        /* <DEDUP_REMOVED lines=10> */
[----:B------:R-:W1:Y:S01]  /*1c820*/  MUFU.EX2 R152, R152 ;  /* 0x0000009800987308 */ /* 0x000e620000000800 */
[----:B--2---:R-:W-:-:S07]  /*1c830*/  FADD.FTZ R162, R192, R162 ;  /* 0x000000a2c0a27221 */ /* 0x004fce0000010000 */
[----:B------:R-:W2:Y:S01]  /*1c840*/  MUFU.EX2 R155, R155 ;  /* 0x0000009b009b7308 */ /* 0x000ea20000000800 */
[----:B0-----:R-:W-:-:S07]  /*1c850*/  FADD.FTZ R154, R193, R154 ;  /* 0x0000009ac19a7221 */ /* 0x001fce0000010000 */
[----:B------:R-:W0:Y:S01]  /*1c860*/  MUFU.EX2 R194, R194 ;  /* 0x000000c200c27308 */ /* 0x000e220000000800 */
[C---:B-1----:R-:W-:Y:S01]  /*1c870*/  FADD.FTZ R162, R152.reuse, R162 ;  /* 0x000000a298a27221 */ /* 0x042fe20000010000 */
[----:B------:R-:W-:-:S06]  /*1c880*/  F2FP.BF16.F32.PACK_AB R192, R152, R192 ;  /* 0x000000c098c0723e */ /* 0x000fcc00000010ff */
[----:B------:R-:W1:Y:S01]  /*1c890*/  MUFU.EX2 R158, R158 ;  /* 0x0000009e009e7308 */ /* 0x000e620000000800 */
[C---:B--2---:R-:W-:Y:S01]  /*1c8a0*/  FADD.FTZ R154, R155.reuse, R154 ;  /* 0x0000009a9b9a7221 */ /* 0x044fe20000010000 */
[----:B------:R-:W-:-:S06]  /*1c8b0*/  F2FP.BF16.F32.PACK_AB R193, R155, R193 ;  /* 0x000000c19bc1723e */ /* 0x000fcc00000010ff */
[----:B------:R-:W2:Y:S01]  /*1c8c0*/  MUFU.EX2 R153, R153 ;  /* 0x0000009900997308 */ /* 0x000ea20000000800 */
[----:B0-----:R-:W-:Y:S01]  /*1c8d0*/  FADD.FTZ R162, R194, R162 ;  /* 0x000000a2c2a27221 */ /* 0x001fe20000010000 */
[----:B------:R-:W-:-:S03]  /*1c8e0*/  F2FP.BF16.F32.PACK_AB R194, R7, R194 ;  /* 0x000000c207c2723e */ /* 0x000fc600000010ff */
[----:B------:R-:W-:Y:S01]  /*1c8f0*/  FADD.FTZ R21, R7, R162 ;  /* 0x000000a207157221 */ /* 0x000fe20000010000 */
[----:B------:R-:W-:Y:S02]  /*1c900*/  IMAD.MOV.U32 R7, RZ, RZ, R4 ;  /* 0x000000ffff077224 */ /* 0x000fe400078e0004 */
[----:B-1----:R-:W-:-:S04]  /*1c910*/  FADD.FTZ R154, R158, R154 ;  /* 0x0000009a9e9a7221 */ /* 0x002fc80000010000 */
[C---:B--2---:R-:W-:Y:S01]  /*1c920*/  FADD.FTZ R20, R153.reuse, R154 ;  /* 0x0000009a99147221 */ /* 0x044fe20000010000 */
[----:B------:R-:W-:Y:S01]  /*1c930*/  F2FP.BF16.F32.PACK_AB R195, R153, R158 ;  /* 0x0000009e99c3723e */ /* 0x000fe200000010ff */
[----:B------:R-:W-:Y:S06]  /*1c940*/  @P2 BRA `(.L_x_648) ;  /* 0xffffffb400e82947 */ /* 0x000fec000383ffff */
.L_x_637:
[----:B------:R-:W-:Y:S05]  /*1c950*/  BSYNC B0 ;  /* 0x0000000000007941 */ /* 0x000fea0003800000 */
.L_x_636:
        /* <DEDUP_REMOVED lines=131> */
.L_x_649:
[----:B------:R-:W-:Y:S01]  /*1d190*/  IMAD R0, R220, 0x8, R18 ;  /* 0x00000008dc007824 */ /* 0x000fe200078e0212 */
[----:B------:R-:W-:-:S04]  /*1d1a0*/  SHF.L.U32 R3, R221, 0x1f, RZ ;  /* 0x0000001fdd037819 */ /* 0x000fc800000006ff */
[----:B------:R0:W1:Y:S01]  /*1d1b0*/  SYNCS.PHASECHK.TRANS64.TRYWAIT P2, [R0+URZ+0x38850], R3 ;  /* 0x03885003000075a7 */ /* 0x000062000804017f */
[----:B------:R-:W-:Y:S05]  /*1d1c0*/  @!P0 BRA `(.L_x_650) ;  /* 0x0000000000048947 */ /* 0x000fea0003800000 */
[----:B------:R-:W-:Y:S01]  /*1d1d0*/  BPT.TRAP 0x1 ;  /* 0x000000040000795c */ /* 0x000fe20000300000 */
.L_x_650:
[----:B------:R-:W-:Y:S04]  /*1d1e0*/  BSSY B0, `(.L_x_651) ;  /* 0x0000004000007945 */ /* 0x000fe80003800000 */
[----:B-1----:R-:W-:Y:S05]  /*1d1f0*/  @P2 BRA `(.L_x_652) ;  /* 0x0000000000082947 */ /* 0x002fea0003800000 */
[----:B------:R-:W1:Y:S02]  /*1d200*/  SYNCS.PHASECHK.TRANS64.TRYWAIT P0, [R0+URZ+0x38850], R3 ;  /* 0x03885003000075a7 */ /* 0x000e64000800017f */
[----:B-1----:R-:W-:Y:S05]  /*1d210*/  @!P0 BRA `(.L_x_653) ;  /* 0x000000ec005c8947 */ /* 0x002fea0003800000 */
.L_x_652:
[----:B------:R-:W-:Y:S05]  /*1d220*/  BSYNC B0 ;  /* 0x0000000000007941 */ /* 0x000fea0003800000 */
.L_x_651:
[----:B------:R-:W-:Y:S01]  /*1d230*/  VIADD R18, R18, 0x400 ;  /* 0x0000040012127836 */ /* 0x000fe20000000000 */
[----:B------:R-:W-:Y:S01]  /*1d240*/  WARPGROUP.ARRIVE ;  /* 0x00000000000079c5 */ /* 0x000fe20000000000 */
[----:B------:R-:W-:Y:S01]  /*1d250*/  IMAD.MOV.U32 R7, RZ, RZ, 0x40000040 ;  /* 0x40000040ff077424 */ /* 0x000fe200078e00ff */
[----:B01----:R-:W0:Y:S01]  /*1d260*/  SHFL.BFLY PT, R3, R20, 0x2, 0x1f ;  /* 0x0c401f0014037f89 */ /* 0x003e2200000e0000 */
[----:B------:R-:W-:Y:S01]  /*1d270*/  IMAD.MOV.U32 R9, RZ, RZ, 0x40000040 ;  /* 0x40000040ff097424 */ /* 0x000fe200078e00ff */
[----:B------:R-:W-:Y:S01]  /*1d280*/  SHF.R.U32.HI R18, RZ, 0x4, R18 ;  /* 0x00000004ff127819 */ /* 0x000fe20000011612 */
[----:B------:R-:W-:Y:S01]  /*1d290*/  IMAD.MOV.U32 R167, RZ, RZ, -0x800000 ;  /* 0xff800000ffa77424 */ /* 0x000fe200078e00ff */
[----:B------:R-:W-:Y:S01]  /*1d2a0*/  R2UR UR7, R7 ;  /* 0x00000000070772ca */ /* 0x000fe200000e0000 */
[----:B------:R-:W-:Y:S01]  /*1d2b0*/  IMAD.MOV.U32 R7, RZ, RZ, 0x40000040 ;  /* 0x40000040ff077424 */ /* 0x000fe200078e00ff */
[----:B------:R-:W-:Y:S01]  /*1d2c0*/  LOP3.LUT R18, R18, 0x3fff, RZ, 0xc0, !PT ;  /* 0x00003fff12127812 */ /* 0x000fe200078ec0ff */
[----:B------:R-:W-:-:S02]  /*1d2d0*/  IMAD.MOV.U32 R166, RZ, RZ, -0x800000 ;  /* 0xff800000ffa67424 */ /* 0x000fc400078e00ff */
[----:B------:R-:W-:Y:S01]  /*1d2e0*/  VIADD R236, R236, 0x1 ;  /* 0x00000001ecec7836 */ /* 0x000fe20000000000 */
[----:B------:R-:W-:-:S05]  /*1d2f0*/  LOP3.LUT R18, R18, 0x2800000, RZ, 0xfc, !PT ;  /* 0x0280000012127812 */ /* 0x000fca00078efcff */
[----:B------:R-:W-:Y:S02]  /*1d300*/  IMAD R6, R220, 0xa00, R18 ;  /* 0x00000a00dc067824 */ /* 0x000fe400078e0212 */
[----:B------:R-:W-:Y:S02]  /*1d310*/  IMAD.MOV.U32 R18, RZ, RZ, RZ ;  /* 0x000000ffff127224 */ /* 0x000fe400078e00ff */
[C---:B------:R-:W-:Y:S01]  /*1d320*/  VIADD R8, R6.reuse, 0x80 ;  /* 0x0000008006087836 */ /* 0x040fe20000000000 */
[----:B------:R-:W-:Y:S01]  /*1d330*/  R2UR UR6, R6 ;  /* 0x00000000060672ca */ /* 0x000fe200000e0000 */
[----:B------:R-:W-:Y:S02]  /*1d340*/  VIADD R220, R220, 0x1 ;  /* 0x00000001dcdc7836 */ /* 0x000fe40000000000 */
[----:B0-----:R-:W-:-:S03]  /*1d350*/  FADD.FTZ R3, R3, R20 ;  /* 0x0000001403037221 */ /* 0x001fc60000010000 */
[----:B------:R-:W-:-:S04]  /*1d360*/  ISETP.NE.AND P2, PT, R220, 0x2, PT ;  /* 0x00000002dc00780c */ /* 0x000fc80003f45270 */
[----:B------:R-:W-:-:S03]  /*1d370*/  SEL R220, R220, RZ, P2 ;  /* 0x000000ffdcdc7207 */ /* 0x000fc60001000000 */
[----:B------:R-:W-:Y:S01]  /*1d380*/  HGMMA.64x256x16.F32.BF16 R24, R208, gdesc[UR4].tnspB, R24, gsb0 ;  /* 0x43e00004d0187df0 */ /* 0x000fe20008001818 */
[----:B------:R-:W-:Y:S01]  /*1d390*/  R2UR UR6, R8 ;  /* 0x00000000080672ca */ /* 0x000fe200000e0000 */
[----:B------:R-:W-:Y:S01]  /*1d3a0*/  VIADD R8, R6, 0x100 ;  /* 0x0000010006087836 */ /* 0x000fe20000000000 */
[----:B------:R-:W-:Y:S01]  /*1d3b0*/  R2UR UR7, R9 ;  /* 0x00000000090772ca */ /* 0x000fe200000e0000 */
[----:B------:R-:W-:Y:S01]  /*1d3c0*/  IMAD.MOV.U32 R9, RZ, RZ, 0x40000040 ;  /* 0x40000040ff097424 */ /* 0x000fe200078e00ff */
[----:B------:R-:W-:Y:S02]  /*1d3d0*/  WARPGROUP.DEPBAR.LE gsb0, 0x0 ;  /* 0x00008000000079c5 */ /* 0x000fe40000010000 */
[----:B------:R-:W-:-:S15]  /*1d3e0*/  WARPGROUP.ARRIVE ;  /* 0x00000000000079c5 */ /* 0x000fde0000000000 */
[----:B------:R-:W-:-:S06]  /*1d3f0*/  NOP ;  /* 0x0000000000007918 */ /* 0x000fcc0000000000 */
        /* <DEDUP_REMOVED lines=12> */
[----:B------:R-:W0:Y:S02]  /*1d4c0*/  SHFL.BFLY PT, R8, R21, 0x2, 0x1f ;  /* 0x0c401f0015087f89 */ /* 0x000e2400000e0000 */
[----:B0-----:R-:W-:Y:S01]  /*1d4d0*/  FADD.FTZ R8, R8, R21 ;  /* 0x0000001508087221 */ /* 0x001fe20000010000 */
[----:B------:R-:W-:Y:S02]  /*1d4e0*/  WARPGROUP.DEPBAR.LE gsb0, 0x0 ;  /* 0x00008000000079c5 */ /* 0x000fe40000010000 */
[----:B------:R-:W-:-:S15]  /*1d4f0*/  WARPGROUP.ARRIVE ;  /* 0x00000000000079c5 */ /* 0x000fde0000000000 */
[----:B------:R-:W-:-:S04]  /*1d500*/  NOP ;  /* 0x0000000000007918 */ /* 0x000fc80000000000 */
[----:B------:R-:W-:Y:S01]  /*1d510*/  HGMMA.64x256x16.F32.BF16 R24, R196, gdesc[UR4].tnspB, R24, gsb0 ;  /* 0x43e00004c4187df0 */ /* 0x000fe20008001818 */
[----:B------:R-:W-:Y:S02]  /*1d520*/  R2UR UR6, R6 ;  /* 0x00000000060672ca */ /* 0x000fe400000e0000 */
[----:B------:R-:W-:Y:S01]  /*1d530*/  R2UR UR7, R7 ;  /* 0x00000000070772ca */ /* 0x000fe200000e0000 */
[----:B------:R-:W0:Y:S04]  /*1d540*/  SHFL.BFLY PT, R6, R8, 0x1, 0x1f ;  /* 0x0c201f0008067f89 */ /* 0x000e2800000e0000 */
[----:B------:R-:W1:Y:S01]  /*1d550*/  SHFL.BFLY PT, R7, R3, 0x1, 0x1f ;  /* 0x0c201f0003077f89 */ /* 0x000e6200000e0000 */
[----:B0-----:R-:W-:Y:S01]  /*1d560*/  FADD.FTZ R8, R8, R6 ;  /* 0x0000000608087221 */ /* 0x001fe20000010000 */
[----:B-1----:R-:W-:-:S04]  /*1d570*/  FADD.FTZ R3, R3, R7 ;  /* 0x0000000703037221 */ /* 0x002fc80000010000 */
[----:B------:R-:W-:Y:S02]  /*1d580*/  FSETP.NE.FTZ.AND P0, PT, R8, RZ, PT ;  /* 0x000000ff0800720b */ /* 0x000fe40003f15000 */
[----:B------:R-:W-:-:S11]  /*1d590*/  FSETP.NE.FTZ.AND P3, PT, R3, RZ, PT ;  /* 0x000000ff0300720b */ /* 0x000fd60003f75000 */
[----:B------:R-:W0:Y:S08]  /*1d5a0*/  @P0 MUFU.LG2 R7, R8 ;  /* 0x0000000800070308 */ /* 0x000e300000000c00 */
[----:B------:R1:W-:Y:S08]  /*1d5b0*/  @P0 MUFU.RCP R18, R8 ;  /* 0x0000000800120308 */ /* 0x0003f00000001000 */
[----:B------:R-:W2:Y:S01]  /*1d5c0*/  @P3 MUFU.LG2 R6, R3 ;  /* 0x0000000300063308 */ /* 0x000ea20000000c00 */
[----:B0-----:R-:W-:Y:S01]  /*1d5d0*/  @P0 FMUL.FTZ R7, R7, 0.69314718246459960938 ;  /* 0x3f31721807070820 */ /* 0x001fe20000410000 */
[C---:B-1----:R-:W-:Y:S01]  /*1d5e0*/  @P0 FMUL.FTZ R8, R2.reuse, 0.69314718246459960938 ;  /* 0x3f31721802080820 */ /* 0x042fe20000410000 */
[----:B------:R-:W-:-:S03]  /*1d5f0*/  @P3 FMUL.FTZ R2, R2, 0.69314718246459960938 ;  /* 0x3f31721802023820 */ /* 0x000fc60000410000 */
[----:B------:R-:W-:Y:S01]  /*1d600*/  @P0 FFMA.FTZ R167, R8, R5, R7 ;  /* 0x0000000508a70223 */ /* 0x000fe20000010007 */
[----:B------:R-:W-:Y:S01]  /*1d610*/  @!P1 VIADD R7, R0, 0x38860 ;  /* 0x0003886000079836 */ /* 0x000fe20000000000 */
[----:B------:R-:W-:Y:S01]  /*1d620*/  SEL R5, RZ, 0x1, P2 ;  /* 0x00000001ff057807 */ /* 0x000fe20001000000 */
[----:B------:R-:W-:Y:S01]  /*1d630*/  IMAD.MOV.U32 R0, RZ, RZ, RZ ;  /* 0x000000ffff007224 */ /* 0x000fe200078e00ff */
[----:B------:R-:W-:Y:S02]  /*1d640*/  PLOP3.LUT P0, PT, PT, PT, PT, 0x8, 0x0 ;  /* 0x000000000000781c */ /* 0x000fe40003f0e170 */
[----:B------:R-:W-:Y:S02]  /*1d650*/  @!P1 PRMT R7, RZ, 0x654, R7 ;  /* 0x00000654ff079816 */ /* 0x000fe40000000007 */
[----:B------:R-:W-:Y:S01]  /*1d660*/  LOP3.LUT R221, R221, R5, RZ, 0x3c, !PT ;  /* 0x00000005dddd7212 */ /* 0x000fe200078e3cff */
[----:B------:R0:W1:Y:S01]  /*1d670*/  @P3 MUFU.RCP R0, R3 ;  /* 0x0000000300003308 */ /* 0x0000620000001000 */
[----:B--2---:R-:W-:-:S04]  /*1d680*/  @P3 FMUL.FTZ R6, R6, 0.69314718246459960938 ;  /* 0x3f31721806063820 */ /* 0x004fc80000410000 */
[----:B------:R-:W-:Y:S01]  /*1d690*/  @P3 FFMA.FTZ R166, R2, R4, R6 ;  /* 0x0000000402a63223 */ /* 0x000fe20000010006 */
[----:B------:R-:W-:Y:S02]  /*1d6a0*/  WARPGROUP.DEPBAR.LE gsb0, 0x0 ;  /* 0x00008000000079c5 */ /* 0x000fe40000010000 */
[----:B------:R-:W-:-:S06]  /*1d6b0*/  WARPGROUP.ARRIVE ;  /* 0x00000000000079c5 */ /* 0x000fcc0000000000 */
[----:B------:R-:W-:Y:S03]  /*1d6c0*/  HGMMA.64x256x16.F32.BF16 R24, R192, gdesc[UR4].tnspB, R24, gsb0 ;  /* 0x43e00004c0187df0 */ /* 0x000fe60008001818 */
[----:B------:R-:W-:Y:S02]  /*1d6d0*/  WARPGROUP.DEPBAR.LE gsb0, 0x0 ;  /* 0x00008000000079c5 */ /* 0x000fe40000010000 */
[-C--:B------:R-:W-:Y:S01]  /*1d6e0*/  FMUL.FTZ R152, R48, R18.reuse ;  /* 0x0000001230987220 */ /* 0x080fe20000410000 */
[-C--:B------:R-:W-:Y:S01]  /*1d6f0*/  FMUL.FTZ R153, R49, R18.reuse ;  /* 0x0000001231997220 */ /* 0x080fe20000410000 */
[----:B------:R2:W-:Y:S01]  /*1d700*/  @!P1 SYNCS.ARRIVE.TRANS64.RED.A1T0 RZ, [R7+URZ], RZ ;  /* 0x000000ff07ff99a7 */ /* 0x0005e2000810043f */
[-C--:B------:R-:W-:Y:S01]  /*1d710*/  FMUL.FTZ R2, R52, R18.reuse ;  /* 0x0000001234027220 */ /* 0x080fe20000410000 */
        /* <DEDUP_REMOVED lines=23> */
[-C--:B-1----:R-:W-:Y:S01]  /*1d890*/  FMUL.FTZ R108, R114, R0.reuse ;  /* 0x00000000726c7220 */ /* 0x082fe20000410000 */
        /* <DEDUP_REMOVED lines=100> */
[----:B------:R-:W-:-:S07]  /*1dee0*/  FMUL.FTZ R129, R151, R0 ;  /* 0x0000000097817220 */ /* 0x000fce0000410000 */
.L_x_567:
[----:B------:R-:W0:Y:S08]  /*1def0*/  S2UR UR5, SR_CgaCtaId ;  /* 0x00000000000579c3 */ /* 0x000e300000008800 */
[----:B------:R-:W-:Y:S06]  /*1df00*/  BAR.SYNC.DEFER_BLOCKING 0x5, 0x180 ;  /* 0x0146000000007b1d */ /* 0x000fec0000010000 */
[----:B------:R-:W-:Y:S01]  /*1df10*/  UMOV UR4, 0x400 ;  /* 0x0000040000047882 */ /* 0x000fe20000000000 */
[----:B------:R-:W-:Y:S01]  /*1df20*/  BSSY B0, `(.L_x_654) ;  /* 0x0000480000007945 */ /* 0x000fe20003800000 */
[----:B0-----:R-:W-:-:S06]  /*1df30*/  ULEA UR4, UR5, UR4, 0x18 ;  /* 0x0000000405047291 */ /* 0x001fcc000f8ec03f */
[----:B------:R-:W-:-:S05]  /*1df40*/  IMAD.U32 R18, RZ, RZ, UR4 ;  /* 0x00000004ff127e24 */ /* 0x000fca000f8e00ff */
[----:B------:R0:W1:Y:S01]  /*1df50*/  LDS.128 R140, [R18+0x388d0] ;  /* 0x0388d000128c7984 */ /* 0x0000620000000c00 */
[----:B------:R-:W-:Y:S06]  /*1df60*/  BAR.ARV 0x4, 0x180 ;  /* 0x0106000000007b1d */ /* 0x000fec0000002000 */
[----:B------:R-:W-:Y:S05]  /*1df70*/  @P0 BRA `(.L_x_655) ;  /* 0x0000003800300947 */ /* 0x000fea0003800000 */
[----:B------:R-:W2:Y:S01]  /*1df80*/  LDL R92, [R1+0x188] ;  /* 0x00018800015c7983 */ /* 0x000ea20000100800 */
[----:B------:R-:W-:Y:S01]  /*1df90*/  F2FP.BF16.F32.PACK_AB R94, R163, R162 ;  /* 0x000000a2a35e723e */ /* 0x000fe200000010ff */
[----:B------:R-:W-:Y:S01]  /*1dfa0*/  ULDC.64 UR6, c[0x0][0xc00] ;  /* 0x0003000000067ab9 */ /* 0x000fe20000000a00 */
[----:B------:R-:W-:Y:S01]  /*1dfb0*/  F2FP.BF16.F32.PACK_AB R95, R31, R30 ;  /* 0x0000001e1f5f723e */ /* 0x000fe200000010ff */
[----:B------:R-:W3:Y:S01]  /*1dfc0*/  S2R R0, SR_SWINHI ;  /* 0x0000000000007919 */ /* 0x000ee20000002f00 */
[----:B------:R-:W-:Y:S01]  /*1dfd0*/  F2FP.BF16.F32.PACK_AB R96, R161, R160 ;  /* 0x000000a0a160723e */ /* 0x000fe200000010ff */
[----:B------:R-:W-:Y:S01]  /*1dfe0*/  ULDC.64 UR4, c[0x0][0xc08] ;  /* 0x0003020000047ab9 */ /* 0x000fe20000000a00 */
[----:B------:R-:W-:Y:S01]  /*1dff0*/  F2FP.BF16.F32.PACK_AB R97, R35, R34 ;  /* 0x000000222361723e */ /* 0x000fe200000010ff */
[----:B------:R-:W-:Y:S01]  /*1e000*/  ULDC.64 UR8, c[0x0][0x208] ;  /* 0x0000820000087ab9 */ /* 0x000fe20000000a00 */
[----:B------:R-:W-:Y:S02]  /*1e010*/  F2FP.BF16.F32.PACK_AB R98, R159, R158 ;  /* 0x0000009e9f62723e */ /* 0x000fe400000010ff */
[----:B------:R-:W-:Y:S01]  /*1e020*/  F2FP.BF16.F32.PACK_AB R99, R39, R38 ;  /* 0x000000262763723e */ /* 0x000fe200000010ff */
[----:B------:R-:W-:Y:S01]  /*1e030*/  BAR.SYNC.DEFER_BLOCKING 0x1, 0x100 ;  /* 0x0044000000007b1d */ /* 0x000fe20000010000 */
[----:B------:R-:W-:-:S04]  /*1e040*/  ISETP.NE.U32.AND P1, PT, RZ, UR6, PT ;  /* 0x00000006ff007c0c */ /* 0x000fc8000bf25070 */
[----:B------:R-:W-:Y:S02]  /*1e050*/  ISETP.NE.AND.EX P1, PT, RZ, UR7, PT, P1 ;  /* 0x00000007ff007c0c */ /* 0x000fe4000bf25310 */
[----:B------:R-:W-:Y:S02]  /*1e060*/  MOV R130, R18 ;  /* 0x0000001200827202 */ /* 0x000fe40000000f00 */
[----:B---3--:R-:W-:-:S03]  /*1e070*/  MOV R131, R0 ;  /* 0x0000000000837202 */ /* 0x008fc60000000f00 */
[----:B--2---:R-:W-:-:S04]  /*1e080*/  IMAD.WIDE R132, R92, 0x2, R130 ;  /* 0x000000025c847825 */ /* 0x004fc800078e0282 */
[----:B------:R-:W-:Y:S01]  /*1e090*/  IMAD.MOV.U32 R93, RZ, RZ, R133 ;  /* 0x000000ffff5d7224 */ /* 0x000fe200078e0085 */
[----:B------:R-:W-:-:S04]  /*1e0a0*/  LOP3.LUT R0, R132, 0x380, RZ, 0xc0, !PT ;  /* 0x0000038084007812 */ /* 0x000fc800078ec0ff */
[----:B------:R-:W-:-:S04]  /*1e0b0*/  SHF.R.U64 R0, R0, 0x3, RZ ;  /* 0x0000000300007819 */ /* 0x000fc800000012ff */
[----:B------:R-:W-:-:S04]  /*1e0c0*/  LOP3.LUT R92, R0, R132, RZ, 0x3c, !PT ;  /* 0x00000084005c7212 */ /* 0x000fc800078e3cff */
[----:B------:R-:W-:Y:S02]  /*1e0d0*/  MOV R0, R92 ;  /* 0x0000005c00007202 */ /* 0x000fe40000000f00 */
[----:B------:R-:W-:Y:S02]  /*1e0e0*/  F2FP.BF16.F32.PACK_AB R92, R165, R164 ;  /* 0x000000a4a55c723e */ /* 0x000fe400000010ff */
[----:B------:R-:W-:-:S05]  /*1e0f0*/  F2FP.BF16.F32.PACK_AB R93, R27, R26 ;  /* 0x0000001a1b5d723e */ /* 0x000fca00000010ff */
[----:B------:R2:W-:Y:S02]  /*1e100*/  STSM.16.M88.4 [R0], R92 ;  /* 0x0000005c00007844 */ /* 0x0005e40000000200 */
[----:B--2---:R-:W-:Y:S02]  /*1e110*/  IADD3 R92, P0, R132, 0x20, RZ ;  /* 0x00000020845c7810 */ /* 0x004fe40007f1e0ff */
[----:B------:R-:W-:Y:S02]  /*1e120*/  F2FP.BF16.F32.PACK_AB R94, R155, R154 ;  /* 0x0000009a9b5e723e */ /* 0x000fe400000010ff */
[----:B------:R-:W-:Y:S01]  /*1e130*/  LOP3.LUT R0, R92, 0x380, RZ, 0xc0, !PT ;  /* 0x000003805c007812 */ /* 0x000fe200078ec0ff */
[----:B------:R-:W-:Y:S01]  /*1e140*/  IMAD.X R93, RZ, RZ, R133, P0 ;  /* 0x000000ffff5d7224 */ /* 0x000fe200000e0685 */
[----:B------:R-:W-:Y:S02]  /*1e150*/  F2FP.BF16.F32.PACK_AB R95, R47, R46 ;  /* 0x0000002e2f5f723e */ /* 0x000fe400000010ff */
[----:B------:R-:W-:-:S04]  /*1e160*/  SHF.R.U64 R0, R0, 0x3, RZ ;  /* 0x0000000300007819 */ /* 0x000fc800000012ff */
[----:B------:R-:W-:-:S04]  /*1e170*/  LOP3.LUT R92, R0, R92, RZ, 0x3c, !PT ;  /* 0x0000005c005c7212 */ /* 0x000fc800078e3cff */
[----:B------:R-:W-:-:S05]  /*1e180*/  MOV R92, R92 ;  /* 0x0000005c005c7202 */ /* 0x000fca0000000f00 */
[----:B------:R2:W-:Y:S02]  /*1e190*/  STSM.16.M88.4 [R92], R96 ;  /* 0x000000605c007844 */ /* 0x0005e40000000200 */
[----:B--2---:R-:W-:Y:S02]  /*1e1a0*/  IADD3 R92, P0, R132, 0x40, RZ ;  /* 0x00000040845c7810 */ /* 0x004fe40007f1e0ff */
[----:B------:R-:W-:Y:S02]  /*1e1b0*/  F2FP.BF16.F32.PACK_AB R96, R153, R152 ;  /* 0x000000989960723e */ /* 0x000fe400000010ff */
[----:B------:R-:W-:Y:S01]  /*1e1c0*/  LOP3.LUT R0, R92, 0x380, RZ, 0xc0, !PT ;  /* 0x000003805c007812 */ /* 0x000fe200078ec0ff */
[----:B------:R-:W-:Y:S01]  /*1e1d0*/  IMAD.X R93, RZ, RZ, R133, P0 ;  /* 0x000000ffff5d7224 */ /* 0x000fe200000e0685 */
[----:B------:R-:W-:Y:S02]  /*1e1e0*/  F2FP.BF16.F32.PACK_AB R97, R51, R50 ;  /* 0x000000323361723e */ /* 0x000fe400000010ff */
[----:B------:R-:W-:-:S02]  /*1e1f0*/  SHF.R.U64 R0, R0, 0x3, RZ ;  /* 0x0000000300007819 */ /* 0x000fc400000012ff */
[----:B------:R-:W-:Y:S02]  /*1e200*/  F2FP.BF16.F32.PACK_AB R98, R3, R2 ;  /* 0x000000020362723e */ /* 0x000fe400000010ff */
[----:B------:R-:W-:Y:S02]  /*1e210*/  LOP3.LUT R92, R0, R92, RZ, 0x3c, !PT ;  /* 0x0000005c005c7212 */ /* 0x000fe400078e3cff */
[----:B------:R-:W-:Y:S02]  /*1e220*/  F2FP.BF16.F32.PACK_AB R99, R55, R54 ;  /* 0x000000363763723e */ /* 0x000fe400000010ff */
        /* <DEDUP_REMOVED lines=136> */
[----:B--2---:R-:W-:-:S04]  /*1eab0*/  IADD3 R0, P0, R132, 0xc060, RZ ;  /* 0x0000c06084007810 */ /* 0x004fc80007f1e0ff */
[----:B------:R-:W-:Y:S01]  /*1eac0*/  LOP3.LUT R92, R0, 0x380, RZ, 0xc0, !PT ;  /* 0x00000380005c7812 */ /* 0x000fe200078ec0ff */
[----:B------:R-:W-:-:S03]  /*1ead0*/  IMAD.X R133, RZ, RZ, R133, P0 ;  /* 0x000000ffff857224 */ /* 0x000fc600000e0685 */
[----:B------:R-:W-:-:S04]  /*1eae0*/  SHF.R.U64 R92, R92, 0x3, RZ ;  /* 0x000000035c5c7819 */ /* 0x000fc800000012ff */
[----:B------:R-:W-:Y:S01]  /*1eaf0*/  LOP3.LUT R132, R92, R0, RZ, 0x3c, !PT ;  /* 0x000000005c847212 */ /* 0x000fe200078e3cff */
[----:B------:R-:W-:Y:S01]  /*1eb00*/  IMAD.MOV.U32 R0, RZ, RZ, RZ ;  /* 0x000000ffff007224 */ /* 0x000fe200078e00ff */
[----:B------:R-:W-:Y:S02]  /*1eb10*/  IADD3 R92, P0, R234, UR6, RZ ;  /* 0x00000006ea5c7c10 */ /* 0x000fe4000ff1e0ff */
[----:B------:R-:W-:Y:S02]  /*1eb20*/  MOV R132, R132 ;  /* 0x0000008400847202 */ /* 0x000fe40000000f00 */
[----:B------:R-:W-:Y:S02]  /*1eb30*/  IADD3.X R93, R235, UR7, RZ, P0, !PT ;  /* 0x00000007eb5d7c10 */ /* 0x000fe400087fe4ff */
[----:B------:R-:W-:Y:S01]  /*1eb40*/  ISETP.NE.U32.AND P0, PT, RZ, UR4, PT ;  /* 0x00000004ff007c0c */ /* 0x000fe2000bf05070 */
[----:B------:R2:W-:Y:S01]  /*1eb50*/  STSM.16.M88.4 [R132], R96 ;  /* 0x0000006084007844 */ /* 0x0005e20000000200 */
[----:B------:R-:W-:Y:S02]  /*1eb60*/  BAR.SYNC.DEFER_BLOCKING 0x1, 0x100 ;  /* 0x0044000000007b1d */ /* 0x000fe40000010000 */
[----:B------:R-:W-:-:S13]  /*1eb70*/  ISETP.NE.AND.EX P0, PT, RZ, UR5, PT, P0 ;  /* 0x00000005ff007c0c */ /* 0x000fda000bf05300 */
[----:B------:R-:W-:Y:S01]  /*1eb80*/  @P0 IADD3 R234, P2, R234, UR4, RZ ;  /* 0x00000004eaea0c10 */ /* 0x000fe2000ff5e0ff */
[----:B------:R-:W-:-:S03]  /*1eb90*/  ULDC UR4, c[0x0][0xa88] ;  /* 0x0002a20000047ab9 */ /* 0x000fc60000000800 */
[----:B------:R-:W-:Y:S01]  /*1eba0*/  @P0 IADD3.X R235, R235, UR5, RZ, P2, !PT ;  /* 0x00000005ebeb0c10 */ /* 0x000fe200097fe4ff */
[----:B--2---:R-:W-:Y:S01]  /*1ebb0*/  IMAD.U32 R132, RZ, RZ, UR4 ;  /* 0x00000004ff847e24 */ /* 0x004fe2000f8e00ff */
[----:B------:R-:W-:Y:S01]  /*1ebc0*/  ISETP.NE.AND P2, PT, R232, RZ, PT ;  /* 0x000000ffe800720c */ /* 0x000fe20003f45270 */
[----:B------:R-:W-:-:S03]  /*1ebd0*/  ULDC UR4, c[0x0][0xad4] ;  /* 0x0002b50000047ab9 */ /* 0x000fc60000000800 */
[----:B------:R-:W-:Y:S01]  /*1ebe0*/  SEL R232, R232, UR4, P2 ;  /* 0x00000004e8e87c07 */ /* 0x000fe20009000000 */
[----:B------:R-:W-:Y:S01]  /*1ebf0*/  IMAD.MOV.U32 R98, RZ, RZ, 0x9b8 ;  /* 0x000009b8ff627424 */ /* 0x000fe200078e00ff */
[----:B------:R2:W5:Y:S02]  /*1ec00*/  @P1 LDG.E R0, desc[UR8][R92.64] ;  /* 0x000000085c001981 */ /* 0x000564000c1e1900 */
[----:B------:R-:W-:Y:S02]  /*1ec10*/  ISETP.GT.AND P2, PT, R232, 0x1, PT ;  /* 0x00000001e800780c */ /* 0x000fe40003f44270 */
[----:B------:R2:W5:Y:S02]  /*1ec20*/  @P0 LDG.E R132, desc[UR8][R234.64] ;  /* 0x00000008ea840981 */ /* 0x000564000c1e1900 */
[----:B------:R-:W-:-:S04]  /*1ec30*/  SEL R98, R98, 0x978, P2 ;  /* 0x0000097862627807 */ /* 0x000fc80001000000 */
[----:B------:R2:W3:Y:S08]  /*1ec40*/  LDC.64 R96, c[0x0][R98+0x220] ;  /* 0x0000880062607b82 */ /* 0x0004f00000000a00 */
[----:B------:R2:W4:Y:S01]  /*1ec50*/  LDC.64 R94, c[0x0][R98+0x218] ;  /* 0x00008600625e7b82 */ /* 0x0005220000000a00 */
[----:B------:R-:W-:Y:S05]  /*1ec60*/  @P0 BRA `(.L_x_656) ;  /* 0x0000000000140947 */ /* 0x000fea0003800000 */
[----:B------:R-:W-:Y:S05]  /*1ec70*/  @!P1 BRA `(.L_x_656) ;  /* 0x0000000000109947 */ /* 0x000fea0003800000 */
[----:B------:R-:W-:Y:S02]  /*1ec80*/  ULDC.64 UR4, c[0x0][0x208] ;  /* 0x0000820000047ab9 */ /* 0x000fe40000000a00 */
[----:B-----5:R-:W3:Y:S04]  /*1ec90*/  LDG.E R132, desc[UR4][R92.64] ;  /* 0x000000045c847981 */ /* 0x020ee8000c1e1900 */
[----:B--2---:R-:W3:Y:S02]  /*1eca0*/  LDG.E R92, desc[UR4][R92.64+0x4] ;  /* 0x000004045c5c7981 */ /* 0x004ee4000c1e1900 */
[----:B---3--:R-:W-:-:S07]  /*1ecb0*/  IMAD.IADD R132, R92, 0x1, -R132 ;  /* 0x000000015c847824 */ /* 0x008fce00078e0a84 */
.L_x_656:
[----:B------:R-:W3:Y:S01]  /*1ecc0*/  LDL.LU R99, [R1+0xf8] ;  /* 0x0000f80001637983 */ /* 0x000ee20000300800 */
[----:B------:R-:W0:Y:S03]  /*1ecd0*/  LDC R136, c[0x0][0xbe8] ;  /* 0x0002fa00ff887b82 */ /* 0x000e260000000800 */
[----:B------:R-:W3:Y:S04]  /*1ece0*/  LDL R137, [R1+0x74] ;  /* 0x0000740001897983 */ /* 0x000ee80000100800 */
[----:B------:R-:W3:Y:S04]  /*1ecf0*/  LDL R144, [R1+0x184] ;  /* 0x0001840001907983 */ /* 0x000ee80000100800 */
[----:B------:R-:W3:Y:S04]  /*1ed00*/  LDL R138, [R1+0x70] ;  /* 0x00007000018a7983 */ /* 0x000ee80000100800 */
[----:B-1----:R-:W3:Y:S04]  /*1ed10*/  LDL R140, [R1+0x180] ;  /* 0x00018000018c7983 */ /* 0x002ee80000100800 */
[----:B-----5:R-:W3:Y:S01]  /*1ed20*/  LDL R139, [R1+0x100] ;  /* 0x00010000018b7983 */ /* 0x020ee20000100800 */
[----:B--2---:R-:W1:Y:S01]  /*1ed30*/  LDC.64 R92, c[0x0][R98+0x228] ;  /* 0x00008a00625c7b82 */ /* 0x004e620000000a00 */
[----:B------:R-:W-:-:S04]  /*1ed40*/  ISETP.NE.U32.AND P0, PT, RZ, UR6, PT ;  /* 0x00000006ff007c0c */ /* 0x000fc8000bf05070 */
[----:B------:R-:W-:Y:S02]  /*1ed50*/  ISETP.NE.AND.EX P0, PT, RZ, UR7, PT, P0 ;  /* 0x00000007ff007c0c */ /* 0x000fe4000bf05300 */
[----:B0-----:R-:W-:Y:S02]  /*1ed60*/  ISETP.NE.AND P1, PT, R136, 0x1, PT ;  /* 0x000000018800780c */ /* 0x001fe40003f25270 */
[----:B------:R-:W-:Y:S01]  /*1ed70*/  SEL R233, R233, RZ, !P0 ;  /* 0x000000ffe9e97207 */ /* 0x000fe20004000000 */
[-C--:B----4-:R-:W-:Y:S02]  /*1ed80*/  IMAD R134, R95, R231.reuse, RZ ;  /* 0x000000e75f867224 */ /* 0x090fe400078e02ff */
[----:B------:R-:W-:-:S04]  /*1ed90*/  IMAD.WIDE.U32 R94, R94, R231, RZ ;  /* 0x000000e75e5e7225 */ /* 0x000fc800078e00ff */
[----:B---3--:R-:W-:Y:S02]  /*1eda0*/  IMAD R97, R97, R233, RZ ;  /* 0x000000e961617224 */ /* 0x008fe400078e02ff */
[----:B------:R-:W-:Y:S02]  /*1edb0*/  IMAD.IADD R135, R95, 0x1, R134 ;  /* 0x000000015f877824 */ /* 0x000fe400078e0286 */
[----:B------:R-:W0:Y:S01]  /*1edc0*/  @P1 LDC R95, c[0x0][0xbec] ;  /* 0x0002fb00ff5f1b82 */ /* 0x000e220000000800 */
[----:B------:R-:W-:Y:S01]  /*1edd0*/  ULDC.64 UR4, c[0x0][0x208] ;  /* 0x0000820000047ab9 */ /* 0x000fe20000000a00 */
[----:B------:R-:W-:-:S05]  /*1ede0*/  SEL R133, R99, RZ, !P0 ;  /* 0x000000ff63857207 */ /* 0x000fca0004000000 */
[C---:B------:R-:W-:Y:S02]  /*1edf0*/  IMAD R133, R96.reuse, R133, R97 ;  /* 0x0000008560857224 */ /* 0x040fe400078e0261 */
[----:B------:R-:W-:-:S03]  /*1ee00*/  IMAD.WIDE.U32 R96, R96, R233, RZ ;  /* 0x000000e960607225 */ /* 0x000fc600078e00ff */
[----:B------:R-:W-:Y:S02]  /*1ee10*/  IADD3 R99, P0, P3, R96, R94, R0 ;  /* 0x0000005e60637210 */ /* 0x000fe40007b1e000 */
[----:B------:R-:W2:Y:S01]  /*1ee20*/  @P1 LDC R94, c[0x0][0xbf0] ;  /* 0x0002fc00ff5e1b82 */ /* 0x000ea20000000800 */
[----:B------:R-:W-:Y:S01]  /*1ee30*/  SEL R96, R137, RZ, P2 ;  /* 0x000000ff89607207 */ /* 0x000fe20001000000 */
[----:B------:R-:W-:-:S04]  /*1ee40*/  IMAD.IADD R133, R97, 0x1, R133 ;  /* 0x0000000161857824 */ /* 0x000fc800078e0285 */
[-C--:B-1----:R-:W-:Y:S01]  /*1ee50*/  IMAD R134, R93, R96.reuse, RZ ;  /* 0x000000605d867224 */ /* 0x082fe200078e02ff */
[----:B------:R-:W-:Y:S01]  /*1ee60*/  SHF.R.S32.HI R93, RZ, 0x1f, R0 ;  /* 0x0000001fff5d7819 */ /* 0x000fe20000011400 */
[----:B------:R-:W-:-:S03]  /*1ee70*/  IMAD.WIDE.U32 R96, R92, R96, RZ ;  /* 0x000000605c607225 */ /* 0x000fc600078e00ff */
[----:B------:R-:W-:Y:S01]  /*1ee80*/  IADD3.X R92, R133, R135, R93, P0, P3 ;  /* 0x00000087855c7210 */ /* 0x000fe200007e645d */
[----:B------:R-:W-:-:S04]  /*1ee90*/  IMAD R133, R138, 0x80, R144 ;  /* 0x000000808a857824 */ /* 0x000fc800078e0290 */
[----:B0-----:R-:W-:-:S04]  /*1eea0*/  @P1 IMAD.HI.U32 R95, R133, R95, RZ ;  /* 0x0000005f855f1227 */ /* 0x001fc800078e00ff */
[----:B------:R-:W-:Y:S01]  /*1eeb0*/  IMAD.MOV.U32 R135, RZ, RZ, R133 ;  /* 0x000000ffff877224 */ /* 0x000fe200078e0085 */
[----:B--2---:R-:W-:Y:S02]  /*1eec0*/  @P1 SHF.R.U32.HI R135, RZ, R94, R95 ;  /* 0x0000005eff871219 */ /* 0x004fe4000001165f */
[----:B------:R0:W1:Y:S02]  /*1eed0*/  LDC.64 R94, c[0x0][R98+0x210] ;  /* 0x00008400625e7b82 */ /* 0x0000640000000a00 */
[----:B------:R-:W-:-:S06]  /*1eee0*/  IADD3 R96, P0, P3, R135, R99, R96 ;  /* 0x0000006387607210 */ /* 0x000fcc0007b1e060 */
[----:B0-----:R-:W0:Y:S01]  /*1eef0*/  LDC.64 R98, c[0x0][0xba8] ;  /* 0x0002ea00ff627b82 */ /* 0x001e220000000a00 */
[----:B------:R-:W-:Y:S01]  /*1ef00*/  IMAD.IADD R134, R97, 0x1, R134 ;  /* 0x0000000161867824 */ /* 0x000fe200078e0286 */
[----:B------:R-:W-:-:S04]  /*1ef10*/  SHF.R.S32.HI R97, RZ, 0x1f, R135 ;  /* 0x0000001fff617819 */ /* 0x000fc80000011487 */
[----:B------:R-:W-:Y:S01]  /*1ef20*/  IADD3.X R97, R97, R92, R134, P0, P3 ;  /* 0x0000005c61617210 */ /* 0x000fe200007e6486 */
[----:B------:R-:W-:-:S04]  /*1ef30*/  IMAD.MOV R134, RZ, RZ, -R135 ;  /* 0x000000ffff867224 */ /* 0x000fc800078e0a87 */
[----:B------:R-:W-:Y:S01]  /*1ef40*/  IMAD R134, R136, R134, R133 ;  /* 0x0000008688867224 */ /* 0x000fe200078e0285 */
[----:B0-----:R-:W0:Y:S08]  /*1ef50*/  @!P2 LDC R98, c[0x0][0xb50] ;  /* 0x0002d400ff62ab82 */ /* 0x001e300000000800 */
[----:B------:R-:W2:Y:S01]  /*1ef60*/  @!P2 LDC R99, c[0x0][0xb54] ;  /* 0x0002d500ff63ab82 */ /* 0x000ea20000000800 */
[----:B------:R-:W-:Y:S01]  /*1ef70*/  SHF.R.S32.HI R92, RZ, 0x1f, R134 ;  /* 0x0000001fff5c7819 */ /* 0x000fe20000011486 */
[----:B-1----:R-:W-:-:S02]  /*1ef80*/  IMAD R95, R95, R134, RZ ;  /* 0x000000865f5f7224 */ /* 0x002fc400078e02ff */
[----:B------:R-:W-:-:S04]  /*1ef90*/  IMAD.WIDE.U32 R96, R94, R134, R96 ;  /* 0x000000865e607225 */ /* 0x000fc800078e0060 */
[----:B------:R-:W-:Y:S01]  /*1efa0*/  IMAD R92, R94, R92, R95 ;  /* 0x0000005c5e5c7224 */ /* 0x000fe200078e025f */
[----:B0-----:R-:W-:-:S03]  /*1efb0*/  LEA R98, P0, R96, R98, 0x2 ;  /* 0x0000006260627211 */ /* 0x001fc600078010ff */
[----:B------:R-:W-:-:S05]  /*1efc0*/  IMAD.IADD R92, R97, 0x1, R92 ;  /* 0x00000001615c7824 */ /* 0x000fca00078e025c */
[----:B--2---:R-:W-:Y:S01]  /*1efd0*/  LEA.HI.X R92, R96, R99, R92, 0x2, P0 ;  /* 0x00000063605c7211 */ /* 0x004fe200000f145c */
[----:B------:R-:W-:Y:S01]  /*1efe0*/  SHFL.IDX PT, R94, R98, RZ, 0x1c1f ;  /* 0x001c1fff625e7589 */ /* 0x000fe200000e0000 */
[----:B------:R-:W-:-:S03]  /*1eff0*/  IMAD R99, R138, 0x80, R140 ;  /* 0x000000808a637824 */ /* 0x000fc600078e028c */
[----:B------:R-:W0:Y:S04]  /*1f000*/  SHFL.IDX PT, R95, R92, RZ, 0x1c1f ;  /* 0x001c1fff5c5f7589 */ /* 0x000e2800000e0000 */
[----:B------:R1:W-:Y:S04]  /*1f010*/  SHFL.IDX PT, R96, R98, 0x1, 0x1c1f ;  /* 0x003c1f0062607f89 */ /* 0x0003e800000e0000 */
[----:B------:R2:W3:Y:S01]  /*1f020*/  SHFL.IDX PT, R97, R92, 0x1, 0x1c1f ;  /* 0x003c1f005c617f89 */ /* 0x0004e200000e0000 */
[----:B------:R-:W-:Y:S01]  /*1f030*/  LOP3.LUT P0, RZ, R139, 0x3, RZ, 0xc0, !PT ;  /* 0x000000038bff7812 */ /* 0x000fe2000780c0ff */
[----:B-1----:R-:W-:-:S02]  /*1f040*/  VIADD R98, R99, 0x8 ;  /* 0x0000000863627836 */ /* 0x002fc40000000000 */
[----:B--2---:R-:W-:-:S05]  /*1f050*/  IMAD R92, R132, R136, RZ ;  /* 0x00000088845c7224 */ /* 0x004fca00078e02ff */
[-C--:B------:R-:W-:Y:S02]  /*1f060*/  ISETP.GE.OR P3, PT, R99, R92.reuse, P0 ;  /* 0x0000005c6300720c */ /* 0x080fe40000766670 */
[----:B------:R-:W-:-:S11]  /*1f070*/  ISETP.GE.OR P0, PT, R98, R92, P0 ;  /* 0x0000005c6200720c */ /* 0x000fd60000706670 */
[----:B0-----:R0:W-:Y:S04]  /*1f080*/  @!P3 ST.E desc[UR4][R94.64], R167 ;  /* 0x000000a75e00b985 */ /* 0x0011e8000c101904 */
[----:B---3--:R0:W-:Y:S01]  /*1f090*/  @!P0 ST.E desc[UR4][R96.64], R166 ;  /* 0x000000a660008985 */ /* 0x0081e2000c101904 */
[----:B------:R-:W-:Y:S05]  /*1f0a0*/  @P2 BRA `(.L_x_657) ;  /* 0x0000001000042947 */ /* 0x000fea0003800000 */
[----:B------:R1:W5:Y:S01]  /*1f0b0*/  LDL R87, [R1+0xfc] ;  /* 0x0000fc0001577983 */ /* 0x0003620000100800 */
[----:B------:R-:W-:Y:S01]  /*1f0c0*/  IMAD.SHL.U32 R139, R213, 0x40, RZ ;  /* 0x00000040d58b7824 */ /* 0x000fe200078e00ff */
[----:B------:R-:W2:Y:S01]  /*1f0d0*/  @P1 LDC R21, c[0x0][0xbec] ;  /* 0x0002fb00ff151b82 */ /* 0x000ea20000000800 */
[----:B------:R-:W-:Y:S01]  /*1f0e0*/  ULDC.64 UR4, c[0x0][0x208] ;  /* 0x0000820000047ab9 */ /* 0x000fe20000000a00 */
[----:B------:R1:W5:Y:S04]  /*1f0f0*/  LDL R86, [R1+0x64] ;  /* 0x0000640001567983 */ /* 0x0003680000100800 */
[----:B------:R1:W5:Y:S02]  /*1f100*/  LDL R85, [R1+0x6c] ;  /* 0x00006c0001557983 */ /* 0x0003640000100800 */
[----:B------:R-:W3:Y:S02]  /*1f110*/  @P1 LDC R77, c[0x0][0xbf0] ;  /* 0x0002fc00ff4d1b82 */ /* 0x000ee40000000800 */
[----:B------:R1:W5:Y:S01]  /*1f120*/  LDL R84, [R1+0x68] ;  /* 0x0000680001547983 */ /* 0x0003620000100800 */
[----:B------:R-:W4:Y:S02]  /*1f130*/  S2R R2, SR_TID.X ;  /* 0x0000000000027919 */ /* 0x000f240000002100 */
[----:B----4-:R-:W-:-:S05]  /*1f140*/  VIADD R2, R2, 0xffffff80 ;  /* 0xffffff8002027836 */ /* 0x010fca0000000000 */
[----:B------:R-:W-:-:S04]  /*1f150*/  SHF.R.S32.HI R3, RZ, 0x1f, R2 ;  /* 0x0000001fff037819 */ /* 0x000fc80000011402 */
[----:B------:R-:W-:-:S04]  /*1f160*/  LEA.HI R3, R3, R2, RZ, 0x3 ;  /* 0x0000000203037211 */ /* 0x000fc800078f18ff */
[----:B------:R-:W-:-:S05]  /*1f170*/  LOP3.LUT R3, R3, 0xfffffff8, RZ, 0xc0, !PT ;  /* 0xfffffff803037812 */ /* 0x000fca00078ec0ff */
[----:B------:R-:W-:-:S04]  /*1f180*/  IMAD.IADD R20, R2, 0x1, -R3 ;  /* 0x0000000102147824 */ /* 0x000fc800078e0a03 */
[----:B------:R-:W-:-:S04]  /*1f190*/  IMAD R3, R20, 0x8, R139 ;  /* 0x0000000814037824 */ /* 0x000fc800078e028b */
[----:B------:R-:W-:-:S03]  /*1f1a0*/  IMAD.WIDE R130, R3, 0x2, R130 ;  /* 0x0000000203827825 */ /* 0x000fc600078e0282 */
        /* <DEDUP_REMOVED lines=86> */
[----:B------:R-:W-:Y:S01]  /*1f710*/  IMAD.MOV.U32 R5, RZ, RZ, R131 ;  /* 0x000000ffff057224 */ /* 0x000fe200078e0083 */
[----:B------:R-:W-:Y:S01]  /*1f720*/  LOP3.LUT R72, R2, R3, RZ, 0x3c, !PT ;  /* 0x0000000302487212 */ /* 0x000fe200078e3cff */
[----:B------:R-:W5:Y:S04]  /*1f730*/  LD.E.128 R52, desc[UR4][R52.64] ;  /* 0x0000000434347980 */ /* 0x000f68000c101d00 */
[----:B------:R-:W5:Y:S04]  /*1f740*/  LD.E.128 R4, desc[UR4][R4.64] ;  /* 0x0000000404047980 */ /* 0x000f68000c101d00 */
[----:B------:R-:W5:Y:S04]  /*1f750*/  LD.E.128 R56, desc[UR4][R56.64] ;  /* 0x0000000438387980 */ /* 0x000f68000c101d00 */
[----:B------:R-:W5:Y:S04]  /*1f760*/  LD.E.128 R60, desc[UR4][R60.64] ;  /* 0x000000043c3c7980 */ /* 0x000f68000c101d00 */
[----:B------:R-:W5:Y:S04]  /*1f770*/  LD.E.128 R64, desc[UR4][R64.64] ;  /* 0x0000000440407980 */ /* 0x000f68000c101d00 */
[----:B------:R-:W5:Y:S04]  /*1f780*/  LD.E.128 R68, desc[UR4][R68.64] ;  /* 0x0000000444447980 */ /* 0x000f68000c101d00 */
[----:B------:R-:W5:Y:S01]  /*1f790*/  LD.E.128 R72, desc[UR4][R72.64] ;  /* 0x0000000448487980 */ /* 0x000f62000c101d00 */
[----:B------:R-:W-:-:S02]  /*1f7a0*/  ULDC.64 UR4, c[0x0][0xaa0] ;  /* 0x0002a80000047ab9 */ /* 0x000fc40000000a00 */
[----:B------:R-:W-:Y:S01]  /*1f7b0*/  IMAD R93, R93, UR4, RZ ;  /* 0x000000045d5d7c24 */ /* 0x000fe2000f8e02ff */
[----:B------:R-:W-:Y:S01]  /*1f7c0*/  @!PT LDS RZ, [RZ] ;  /* 0x00000000fffff984 */ /* 0x000fe20000000800 */
[----:B------:R-:W-:Y:S01]  /*1f7d0*/  @!PT LDS RZ, [RZ] ;  /* 0x00000000fffff984 */ /* 0x000fe20000000800 */
[----:B------:R-:W-:Y:S01]  /*1f7e0*/  @!PT LDS RZ, [RZ] ;  /* 0x00000000fffff984 */ /* 0x000fe20000000800 */
[----:B------:R-:W-:Y:S01]  /*1f7f0*/  @!PT LDS RZ, [RZ] ;  /* 0x00000000fffff984 */ /* 0x000fe20000000800 */
[----:B------:R4:W-:Y:S06]  /*1f800*/  MEMBAR.ALL.CTA ;  /* 0x0000000000007992 */ /* 0x0009ec0000008000 */
[----:B----4-:R-:W4:Y:S01]  /*1f810*/  FENCE.VIEW.ASYNC.S ;  /* 0x00000000000073c6 */ /* 0x010f220000000000 */
[----:B------:R-:W-:-:S04]  /*1f820*/  IMAD.WIDE.U32 R2, R0, UR4, RZ ;  /* 0x0000000400027c25 */ /* 0x000fc8000f8e00ff */
[----:B------:R-:W-:Y:S01]  /*1f830*/  IMAD R93, R0, UR5, R93 ;  /* 0x00000005005d7c24 */ /* 0x000fe2000f8e025d */
[----:B------:R-:W-:Y:S01]  /*1f840*/  ULDC.64 UR4, c[0x0][0xae8] ;  /* 0x0002ba0000047ab9 */ /* 0x000fe20000000a00 */
[----:B------:R-:W-:Y:S02]  /*1f850*/  IMAD R20, R20, 0x20, R213 ;  /* 0x0000002014147824 */ /* 0x000fe400078e02d5 */
[----:B------:R-:W-:Y:S02]  /*1f860*/  IMAD.IADD R3, R3, 0x1, R93 ;  /* 0x0000000103037824 */ /* 0x000fe400078e025d */
[----:B------:R-:W-:Y:S02]  /*1f870*/  IMAD R76, R138, 0x80, R20 ;  /* 0x000000808a4c7824 */ /* 0x000fe400078e0214 */
[----:B------:R-:W-:Y:S01]  /*1f880*/  IMAD.WIDE.U32 R2, R231, UR4, R2 ;  /* 0x00000004e7027c25 */ /* 0x000fe2000f8e0002 */
[----:B------:R-:W-:-:S03]  /*1f890*/  SHF.R.S32.HI R20, RZ, 0x1f, R233 ;  /* 0x0000001fff147819 */ /* 0x000fc600000114e9 */
[----:B--2---:R-:W-:-:S04]  /*1f8a0*/  @P1 IMAD.HI.U32 R0, R76, R21, RZ ;  /* 0x000000154c001227 */ /* 0x004fc800078e00ff */
[----:B------:R-:W-:Y:S01]  /*1f8b0*/  IMAD R3, R231, UR5, R3 ;  /* 0x00000005e7037c24 */ /* 0x000fe2000f8e0203 */
[----:B------:R-:W-:Y:S01]  /*1f8c0*/  ULDC.64 UR4, c[0x0][0xaf0] ;  /* 0x0002bc0000047ab9 */ /* 0x000fe20000000a00 */
[----:B------:R-:W-:Y:S01]  /*1f8d0*/  IMAD.MOV.U32 R21, RZ, RZ, R76 ;  /* 0x000000ffff157224 */ /* 0x000fe200078e004c */
[----:B---3--:R-:W-:Y:S01]  /*1f8e0*/  @P1 SHF.R.U32.HI R21, RZ, R77, R0 ;  /* 0x0000004dff151219 */ /* 0x008fe20000011600 */
[----:B------:R-:W-:Y:S02]  /*1f8f0*/  IMAD R20, R20, UR4, RZ ;  /* 0x0000000414147c24 */ /* 0x000fe4000f8e02ff */
[----:B------:R-:W-:Y:S01]  /*1f900*/  IMAD.WIDE.U32 R2, R233, UR4, R2 ;  /* 0x00000004e9027c25 */ /* 0x000fe2000f8e0002 */
[----:B------:R-:W-:-:S03]  /*1f910*/  SHF.R.S32.HI R0, RZ, 0x1f, R21 ;  /* 0x0000001fff007819 */ /* 0x000fc60000011415 */
[----:B------:R-:W-:Y:S01]  /*1f920*/  IMAD R77, R233, UR5, R20 ;  /* 0x00000005e94d7c24 */ /* 0x000fe2000f8e0214 */
[----:B------:R-:W-:Y:S01]  /*1f930*/  ULDC.64 UR4, c[0x0][0xae0] ;  /* 0x0002b80000047ab9 */ /* 0x000fe20000000a00 */
[----:B------:R-:W-:Y:S02]  /*1f940*/  IMAD.MOV R79, RZ, RZ, -R21 ;  /* 0x000000ffff4f7224 */ /* 0x000fe400078e0a15 */
[----:B------:R-:W-:Y:S02]  /*1f950*/  IMAD.IADD R3, R3, 0x1, R77 ;  /* 0x0000000103037824 */ /* 0x000fe400078e024d */
[----:B------:R-:W-:Y:S02]  /*1f960*/  IMAD R0, R0, UR4, RZ ;  /* 0x0000000400007c24 */ /* 0x000fe4000f8e02ff */
[----:B------:R-:W-:Y:S02]  /*1f970*/  IMAD R77, R136, R79, R76 ;  /* 0x0000004f884d7224 */ /* 0x000fe400078e024c */
[----:B------:R-:W-:-:S04]  /*1f980*/  IMAD.WIDE.U32 R2, R21, UR4, R2 ;  /* 0x0000000415027c25 */ /* 0x000fc8000f8e0002 */
[----:B------:R-:W-:Y:S01]  /*1f990*/  IMAD R21, R21, UR5, R0 ;  /* 0x0000000515157c24 */ /* 0x000fe2000f8e0200 */
[----:B------:R-:W-:Y:S01]  /*1f9a0*/  SHF.R.S32.HI R0, RZ, 0x1f, R77 ;  /* 0x0000001fff007819 */ /* 0x000fe2000001144d */
[----:B------:R-:W-:Y:S01]  /*1f9b0*/  ULDC.64 UR4, c[0x0][0xad8] ;  /* 0x0002b60000047ab9 */ /* 0x000fe20000000a00 */
[----:B------:R-:W-:Y:S02]  /*1f9c0*/  IMAD R81, R138, 0x80, R213 ;  /* 0x000000808a517824 */ /* 0x000fe400078e02d5 */
[----:B------:R-:W-:Y:S02]  /*1f9d0*/  IMAD.IADD R3, R3, 0x1, R21 ;  /* 0x0000000103037824 */ /* 0x000fe400078e0215 */
[----:B------:R-:W-:Y:S02]  /*1f9e0*/  IMAD R0, R0, UR4, RZ ;  /* 0x0000000400007c24 */ /* 0x000fe4000f8e02ff */
[----:B------:R-:W-:Y:S01]  /*1f9f0*/  IMAD.WIDE.U32 R2, R77, UR4, R2 ;  /* 0x000000044d027c25 */ /* 0x000fe2000f8e0002 */
[----:B------:R-:W-:-:S03]  /*1fa00*/  ISETP.GE.AND P2, PT, R81, R92, PT ;  /* 0x0000005c5100720c */ /* 0x000fc60003f46270 */
[----:B------:R-:W-:Y:S01]  /*1fa10*/  IMAD R79, R77, UR5, R0 ;  /* 0x000000054d4f7c24 */ /* 0x000fe2000f8e0200 */
[----:B------:R-:W-:Y:S01]  /*1fa20*/  ULDC.64 UR4, c[0x0][0xa80] ;  /* 0x0002a00000047ab9 */ /* 0x000fe20000000a00 */
[----:B------:R-:W-:Y:S01]  /*1fa30*/  VIADD R0, R18, 0x38820 ;  /* 0x0003882012007836 */ /* 0x000fe20000000000 */
[C---:B------:R-:W-:Y:S01]  /*1fa40*/  LEA R80, P3, R2.reuse, UR4, 0x1 ;  /* 0x0000000402507c11 */ /* 0x040fe2000f8608ff */
[----:B------:R-:W-:Y:S02]  /*1fa50*/  IMAD.IADD R3, R3, 0x1, R79 ;  /* 0x0000000103037824 */ /* 0x000fe400078e024f */
[----:B------:R-:W-:Y:S01]  /*1fa60*/  VIADD R21, R81, 0x20 ;  /* 0x0000002051157836 */ /* 0x000fe20000000000 */
[----:B------:R-:W-:Y:S02]  /*1fa70*/  PRMT R0, RZ, 0x654, R0 ;  /* 0x00000654ff007816 */ /* 0x000fe40000000000 */
[----:B------:R-:W-:Y:S02]  /*1fa80*/  LEA.HI.X R82, R2, UR5, R3, 0x1, P3 ;  /* 0x0000000502527c11 */ /* 0x000fe400098f0c03 */
[-C--:B------:R-:W-:Y:S01]  /*1fa90*/  ISETP.GE.AND P1, PT, R21, R92.reuse, PT ;  /* 0x0000005c1500720c */ /* 0x080fe20003f26270 */
[----:B------:R-:W-:Y:S01]  /*1faa0*/  VIADD R21, R81, 0x40 ;  /* 0x0000004051157836 */ /* 0x000fe20000000000 */
[----:B----4-:R1:W-:Y:S01]  /*1fab0*/  SYNCS.ARRIVE.TRANS64.RED.A1T0 RZ, [R0+URZ], RZ ;  /* 0x000000ff00ff79a7 */ /* 0x0103e2000810043f */
[----:B------:R1:W2:Y:S01]  /*1fac0*/  SHFL.IDX PT, R83, R80, RZ, 0x181f ;  /* 0x00181fff50537589 */ /* 0x0002a200000e0000 */
[----:B------:R-:W-:Y:S03]  /*1fad0*/  BSSY B1, `(.L_x_658) ;  /* 0x0000016000017945 */ /* 0x000fe60003800000 */
[----:B------:R1:W3:Y:S01]  /*1fae0*/  SHFL.IDX PT, R79, R82, RZ, 0x181f ;  /* 0x00181fff524f7589 */ /* 0x0002e200000e0000 */
[----:B------:R-:W-:Y:S01]  /*1faf0*/  ISETP.GE.AND P0, PT, R21, R92, PT ;  /* 0x0000005c1500720c */ /* 0x000fe20003f06270 */
[----:B------:R-:W-:-:S12]  /*1fb00*/  @P2 BRA `(.L_x_659) ;  /* 0x0000000000482947 */ /* 0x000fd80003800000 */
[----:B------:R-:W-:Y:S01]  /*1fb10*/  ULDC UR4, c[0x0][0xac8] ;  /* 0x0002b20000047ab9 */ /* 0x000fe20000000800 */
[----:B------:R-:W-:Y:S01]  /*1fb20*/  ULDC.64 UR6, c[0x0][0x208] ;  /* 0x0000820000067ab9 */ /* 0x000fe20000000a00 */
[----:B------:R-:W-:Y:S02]  /*1fb30*/  ISETP.GE.AND P5, PT, R16, UR4, PT ;  /* 0x0000000410007c0c */ /* 0x000fe4000bfa6270 */
[----:B------:R-:W-:Y:S02]  /*1fb40*/  ISETP.GE.AND P4, PT, R212, UR4, PT ;  /* 0x00000004d4007c0c */ /* 0x000fe4000bf86270 */
[----:B------:R-:W-:Y:S02]  /*1fb50*/  ISETP.GE.AND P3, PT, R218, UR4, PT ;  /* 0x00000004da007c0c */ /* 0x000fe4000bf66270 */
[----:B------:R-:W-:-:S07]  /*1fb60*/  ISETP.GE.AND P2, PT, R219, UR4, PT ;  /* 0x00000004db007c0c */ /* 0x000fce000bf46270 */
[----:B--2---:R-:W-:-:S04]  /*1fb70*/  @!P5 LEA R2, P6, R16, R83, 0x1 ;  /* 0x000000531002d211 */ /* 0x004fc800078c08ff */
[----:B---3--:R-:W-:Y:S02]  /*1fb80*/  @!P5 LEA.HI.X R3, R16, R79, R17, 0x1, P6 ;  /* 0x0000004f1003d211 */ /* 0x008fe400030f0c11 */
[----:B-----5:R-:W-:-:S03]  /*1fb90*/  @!P4 LEA R20, P6, R86, R83, 0x1 ;  /* 0x000000535614c211 */ /* 0x020fc600078c08ff */
[----:B------:R4:W-:Y:S01]  /*1fba0*/  @!P5 ST.E.128 desc[UR6][R2.64], R4 ;  /* 0x000000040200d985 */ /* 0x0009e2000c101d06 */
        /* <DEDUP_REMOVED lines=8> */
.L_x_659:
[----:B------:R-:W-:Y:S05]  /*1fc30*/  BSYNC B1 ;  /* 0x0000000000017941 */ /* 0x000fea0003800000 */
.L_x_658:
[----:B----4-:R4:W0:Y:S01]  /*1fc40*/  SHFL.IDX PT, R21, R82, 0x1, 0x181f ;  /* 0x00381f0052157f89 */ /* 0x01082200000e0000 */
[----:B------:R-:W-:Y:S03]  /*1fc50*/  BSSY B1, `(.L_x_660) ;  /* 0x0000015000017945 */ /* 0x000fe60003800000 */
[----:B-----5:R4:W0:Y:S01]  /*1fc60*/  SHFL.IDX PT, R7, R80, 0x1, 0x181f ;  /* 0x00381f0050077f89 */ /* 0x02082200000e0000 */
        /* <DEDUP_REMOVED lines=8> */
[----:B------:R-:W-:Y:S02]  /*1fcf0*/  @!P3 LEA R4, P5, R86, R7, 0x1 ;  /* 0x000000075604b211 */ /* 0x000fe400078a08ff */
[----:B------:R-:W-:Y:S02]  /*1fd00*/  @!P4 LEA.HI.X R3, R16, R21, R17, 0x1, P6 ;  /* 0x000000151003c211 */ /* 0x000fe400030f0c11 */
        /* <DEDUP_REMOVED lines=9> */
.L_x_661:
[----:B------:R-:W-:Y:S05]  /*1fda0*/  BSYNC B1 ;  /* 0x0000000000017941 */ /* 0x000fea0003800000 */
.L_x_660:
[----:B0-----:R0:W0:Y:S01]  /*1fdb0*/  SHFL.IDX PT, R9, R82, 0x2, 0x181f ;  /* 0x00581f0052097f89 */ /* 0x00102200000e0000 */
        /* <DEDUP_REMOVED lines=16> */
[----:B------:R-:W-:-:S02]  /*1fec0*/  @!P1 LEA.HI.X R7, R218, R9, R85, 0x1, P4 ;  /* 0x00000009da079211 */ /* 0x000fc400020f0c55 */
[----:B------:R-:W-:Y:S01]  /*1fed0*/  @!P0 LEA.HI.X R9, R219, R9, R84, 0x1, P6 ;  /* 0x00000009db098211 */ /* 0x000fe200030f0c54 */
[----:B------:R0:W-:Y:S04]  /*1fee0*/  @!P2 ST.E.128 desc[UR6][R4.64], R36 ;  /* 0x000000240400a985 */ /* 0x0001e8000c101d06 */
[----:B------:R0:W-:Y:S04]  /*1fef0*/  @!P1 ST.E.128 desc[UR6][R6.64], R52 ;  /* 0x0000003406009985 */ /* 0x0001e8000c101d06 */
[----:B------:R0:W-:Y:S02]  /*1ff00*/  @!P0 ST.E.128 desc[UR6][R8.64], R68 ;  /* 0x0000004408008985 */ /* 0x0001e4000c101d06 */
.L_x_663:
[----:B------:R-:W-:Y:S05]  /*1ff10*/  BSYNC B1 ;  /* 0x0000000000017941 */ /* 0x000fea0003800000 */
.L_x_662:
[----:B------:R-:W-:Y:S01]  /*1ff20*/  VIADD R81, R81, 0x60 ;  /* 0x0000006051517836 */ /* 0x000fe20000000000 */
[----:B0-----:R0:W0:Y:S04]  /*1ff30*/  SHFL.IDX PT, R9, R82, 0x3, 0x181f ;  /* 0x00781f0052097f89 */ /* 0x00102800000e0000 */
[----:B------:R-:W-:Y:S01]  /*1ff40*/  ISETP.GE.AND P0, PT, R81, R92, PT ;  /* 0x0000005c5100720c */ /* 0x000fe20003f06270 */
        /* <DEDUP_REMOVED lines=14> */
[----:B------:R-:W-:-:S03]  /*20030*/  @!P5 LEA.HI.X R7, R218, R9, R85, 0x1, P2 ;  /* 0x00000009da07d211 */ /* 0x000fc600010f0c55 */
        /* <DEDUP_REMOVED lines=8> */
.L_x_657:
[----:B0-----:R-:W0:Y:S01]  /*200c0*/  @P1 LDC R95, c[0x0][0xbec] ;  /* 0x0002fb00ff5f1b82 */ /* 0x001e220000000800 */
[----:B------:R-:W-:Y:S01]  /*200d0*/  ULDC.64 UR4, c[0x0][0xb08] ;  /* 0x0002c20000047ab9 */ /* 0x000fe20000000a00 */
[----:B------:R-:W-:Y:S01]  /*200e0*/  IMAD.MOV.U32 R96, RZ, RZ, R133 ;  /* 0x000000ffff607224 */ /* 0x000fe200078e0085 */
[----:B------:R1:W5:Y:S01]  /*200f0*/  LDL R209, [R1+0x78] ;  /* 0x0000780001d17983 */ /* 0x0003620000100800 */
[----:B------:R-:W-:-:S03]  /*20100*/  IMAD R93, R93, UR4, RZ ;  /* 0x000000045d5d7c24 */ /* 0x000fc6000f8e02ff */
[----:B------:R1:W5:Y:S01]  /*20110*/  LDL R208, [R1+0x17c] ;  /* 0x00017c0001d07983 */ /* 0x0003620000100800 */
[----:B------:R-:W2:Y:S01]  /*20120*/  @P1 LDC R94, c[0x0][0xbf0] ;  /* 0x0002fc00ff5e1b82 */ /* 0x000ea20000000800 */
[----:B------:R-:W-:Y:S02]  /*20130*/  IMAD R93, R0, UR5, R93 ;  /* 0x00000005005d7c24 */ /* 0x000fe4000f8e025d */
[----:B------:R1:W5:Y:S04]  /*20140*/  LDL R207, [R1+0xf4] ;  /* 0x0000f40001cf7983 */ /* 0x0003680000100800 */
[----:B------:R1:W5:Y:S04]  /*20150*/  LDL R206, [R1+0x178] ;  /* 0x0001780001ce7983 */ /* 0x0003680000100800 */
[----:B------:R1:W5:Y:S04]  /*20160*/  LDL R205, [R1+0xf0] ;  /* 0x0000f00001cd7983 */ /* 0x0003680000100800 */
[----:B------:R1:W5:Y:S01]  /*20170*/  LDL R204, [R1+0x174] ;  /* 0x0001740001cc7983 */ /* 0x0003620000100800 */
[----:B0-----:R-:W-:-:S03]  /*20180*/  @P1 IMAD.HI.U32 R95, R133, R95, RZ ;  /* 0x0000005f855f1227 */ /* 0x001fc600078e00ff */
[----:B------:R1:W5:Y:S04]  /*20190*/  LDL R203, [R1+0xec] ;  /* 0x0000ec0001cb7983 */ /* 0x0003680000100800 */
[----:B------:R1:W5:Y:S01]  /*201a0*/  LDL R202, [R1+0x170] ;  /* 0x0001700001ca7983 */ /* 0x0003620000100800 */
[----:B--2---:R-:W-:Y:S01]  /*201b0*/  @P1 SHF.R.U32.HI R96, RZ, R94, R95 ;  /* 0x0000005eff601219 */ /* 0x004fe2000001165f */
[----:B------:R-:W-:Y:S01]  /*201c0*/  IMAD.WIDE.U32 R94, R0, UR4, RZ ;  /* 0x00000004005e7c25 */ /* 0x000fe2000f8e00ff */
[----:B------:R-:W-:Y:S01]  /*201d0*/  ULDC.64 UR4, c[0x0][0xb38] ;  /* 0x0002ce0000047ab9 */ /* 0x000fe20000000a00 */
[----:B------:R-:W-:Y:S01]  /*201e0*/  SHF.R.S32.HI R0, RZ, 0x1f, R233 ;  /* 0x0000001fff007819 */ /* 0x000fe200000114e9 */
[----:B------:R1:W5:Y:S01]  /*201f0*/  LDL R201, [R1+0xe8] ;  /* 0x0000e80001c97983 */ /* 0x0003620000100800 */
[----:B------:R-:W-:Y:S01]  /*20200*/  IMAD.IADD R95, R95, 0x1, R93 ;  /* 0x000000015f5f7824 */ /* 0x000fe200078e025d */
[----:B------:R-:W-:-:S02]  /*20210*/  SHF.R.S32.HI R93, RZ, 0x1f, R96 ;  /* 0x0000001fff5d7819 */ /* 0x000fc40000011460 */
[----:B------:R1:W5:Y:S01]  /*20220*/  LDL R200, [R1+0x16c] ;  /* 0x00016c0001c87983 */ /* 0x0003620000100800 */
[----:B------:R-:W-:-:S03]  /*20230*/  IMAD.WIDE.U32 R94, R231, UR4, R94 ;  /* 0x00000004e75e7c25 */ /* 0x000fc6000f8e005e */
[----:B------:R1:W5:Y:S01]  /*20240*/  LDL R199, [R1+0xe4] ;  /* 0x0000e40001c77983 */ /* 0x0003620000100800 */
[----:B------:R-:W-:Y:S01]  /*20250*/  IMAD R95, R231, UR5, R95 ;  /* 0x00000005e75f7c24 */ /* 0x000fe2000f8e025f */
[----:B------:R-:W-:Y:S02]  /*20260*/  ULDC.64 UR4, c[0x0][0xb40] ;  /* 0x0002d00000047ab9 */ /* 0x000fe40000000a00 */
[----:B------:R-:W-:Y:S01]  /*20270*/  IMAD R0, R0, UR4, RZ ;  /* 0x0000000400007c24 */ /* 0x000fe2000f8e02ff */
[----:B------:R1:W5:Y:S01]  /*20280*/  LDL R198, [R1+0x168] ;  /* 0x0001680001c67983 */ /* 0x0003620000100800 */
[----:B------:R-:W-:-:S03]  /*20290*/  IMAD.WIDE.U32 R94, R233, UR4, R94 ;  /* 0x00000004e95e7c25 */ /* 0x000fc6000f8e005e */
[----:B------:R1:W5:Y:S01]  /*202a0*/  LDL R197, [R1+0xe0] ;  /* 0x0000e00001c57983 */ /* 0x0003620000100800 */
[----:B------:R-:W-:Y:S01]  /*202b0*/  IMAD R0, R233, UR5, R0 ;  /* 0x00000005e9007c24 */ /* 0x000fe2000f8e0200 */
[----:B------:R-:W-:Y:S02]  /*202c0*/  ULDC.64 UR4, c[0x0][0xb48] ;  /* 0x0002d20000047ab9 */ /* 0x000fe40000000a00 */
[----:B------:R1:W5:Y:S01]  /*202d0*/  LDL R196, [R1+0x164] ;  /* 0x0001640001c47983 */ /* 0x0003620000100800 */
[----:B------:R-:W-:Y:S02]  /*202e0*/  IMAD.IADD R95, R95, 0x1, R0 ;  /* 0x000000015f5f7824 */ /* 0x000fe400078e0200 */
[----:B------:R-:W-:Y:S01]  /*202f0*/  IMAD.MOV R0, RZ, RZ, -R96 ;  /* 0x000000ffff007224 */ /* 0x000fe200078e0a60 */
[----:B------:R1:W5:Y:S01]  /*20300*/  LDL R195, [R1+0xdc] ;  /* 0x0000dc0001c37983 */ /* 0x0003620000100800 */
[----:B------:R-:W-:-:S03]  /*20310*/  IMAD.WIDE.U32 R94, R137, UR4, R94 ;  /* 0x00000004895e7c25 */ /* 0x000fc6000f8e005e */
[----:B------:R1:W5:Y:S01]  /*20320*/  LDL R194, [R1+0x160] ;  /* 0x0001600001c27983 */ /* 0x0003620000100800 */
[----:B------:R-:W-:Y:S02]  /*20330*/  IMAD R0, R136, R0, R133 ;  /* 0x0000000088007224 */ /* 0x000fe400078e0285 */
[----:B------:R-:W-:Y:S01]  /*20340*/  IMAD R95, R137, UR5, R95 ;  /* 0x00000005895f7c24 */ /* 0x000fe2000f8e025f */
[----:B------:R1:W5:Y:S01]  /*20350*/  LDL R193, [R1+0xd8] ;  /* 0x0000d80001c17983 */ /* 0x0003620000100800 */
[----:B------:R-:W-:-:S03]  /*20360*/  ULDC.64 UR4, c[0x0][0xb30] ;  /* 0x0002cc0000047ab9 */ /* 0x000fc60000000a00 */
[----:B------:R1:W5:Y:S04]  /*20370*/  LDL R192, [R1+0x15c] ;  /* 0x00015c0001c07983 */ /* 0x0003680000100800 */
        /* <DEDUP_REMOVED lines=44> */
[----:B------:R1:W5:Y:S01]  /*20640*/  LDL R130, [R1+0x7c] ;  /* 0x00007c0001827983 */ /* 0x0003620000100800 */
[----:B------:R-:W-:-:S02]  /*20650*/  IMAD R93, R93, UR4, RZ ;  /* 0x000000045d5d7c24 */ /* 0x000fc4000f8e02ff */
[----:B------:R-:W-:-:S04]  /*20660*/  IMAD.WIDE.U32 R94, R96, UR4, R94 ;  /* 0x00000004605e7c25 */ /* 0x000fc8000f8e005e */
[----:B------:R-:W-:Y:S01]  /*20670*/  IMAD R93, R96, UR5, R93 ;  /* 0x00000005605d7c24 */ /* 0x000fe2000f8e025d */
[----:B------:R-:W-:Y:S01]  /*20680*/  SHF.R.S32.HI R96, RZ, 0x1f, R0 ;  /* 0x0000001fff607819 */ /* 0x000fe20000011400 */
[----:B------:R-:W-:Y:S02]  /*20690*/  ULDC.64 UR4, c[0x0][0xb28] ;  /* 0x0002ca0000047ab9 */ /* 0x000fe40000000a00 */
[----:B------:R-:W-:Y:S02]  /*206a0*/  IMAD.IADD R95, R95, 0x1, R93 ;  /* 0x000000015f5f7824 */ /* 0x000fe400078e025d */
[----:B------:R-:W-:Y:S02]  /*206b0*/  IMAD R96, R96, UR4, RZ ;  /* 0x0000000460607c24 */ /* 0x000fe4000f8e02ff */
[----:B------:R-:W-:-:S04]  /*206c0*/  IMAD.WIDE.U32 R94, R0, UR4, R94 ;  /* 0x00000004005e7c25 */ /* 0x000fc8000f8e005e */
[----:B------:R-:W-:Y:S01]  /*206d0*/  IMAD R96, R0, UR5, R96 ;  /* 0x0000000500607c24 */ /* 0x000fe2000f8e0260 */
[----:B------:R-:W-:Y:S02]  /*206e0*/  ULDC.64 UR4, c[0x0][0xb00] ;  /* 0x0002c00000047ab9 */ /* 0x000fe40000000a00 */
[----:B------:R-:W-:Y:S01]  /*206f0*/  LEA R0, P0, R94, UR4, 0x2 ;  /* 0x000000045e007c11 */ /* 0x000fe2000f8010ff */
[----:B------:R-:W-:-:S05]  /*20700*/  IMAD.IADD R93, R95, 0x1, R96 ;  /* 0x000000015f5d7824 */ /* 0x000fca00078e0260 */
[----:B------:R-:W-:Y:S01]  /*20710*/  LEA.HI.X R93, R94, UR5, R93, 0x2, P0 ;  /* 0x000000055e5d7c11 */ /* 0x000fe200080f145d */
[----:B------:R-:W-:Y:S01]  /*20720*/  VIADD R94, R18, 0x38820 ;  /* 0x00038820125e7836 */ /* 0x000fe20000000000 */
[----:B------:R-:W-:-:S04]  /*20730*/  ISETP.GE.AND P0, PT, R99, R92, PT ;  /* 0x0000005c6300720c */ /* 0x000fc80003f06270 */
[----:B------:R-:W-:Y:S01]  /*20740*/  PRMT R94, RZ, 0x654, R94 ;  /* 0x00000654ff5e7816 */ /* 0x000fe2000000005e */
[----:B------:R1:W0:Y:S01]  /*20750*/  SHFL.IDX PT, R95, R93, RZ, 0x1c1f ;  /* 0x001c1fff5d5f7589 */ /* 0x00022200000e0000 */
[----:B------:R-:W-:Y:S02]  /*20760*/  BSSY B1, `(.L_x_665) ;  /* 0x0000085000017945 */ /* 0x000fe40003800000 */
[----:B------:R2:W-:Y:S02]  /*20770*/  SYNCS.ARRIVE.TRANS64.RED.A1T0 RZ, [R94+URZ], RZ ;  /* 0x000000ff5eff79a7 */ /* 0x0005e4000810043f */
[----:B--2---:R1:W2:Y:S03]  /*20780*/  SHFL.IDX PT, R94, R0, RZ, 0x1c1f ;  /* 0x001c1fff005e7589 */ /* 0x0042a600000e0000 */
[----:B------:R-:W-:Y:S05]  /*20790*/  @P0 BRA `(.L_x_666) ;  /* 0x0000000800040947 */ /* 0x000fea0003800000 */
[----:B------:R-:W-:Y:S01]  /*207a0*/  ULDC UR4, c[0x0][0xac8] ;  /* 0x0002b20000047ab9 */ /* 0x000fe20000000800 */
[----:B------:R-:W-:Y:S01]  /*207b0*/  ULDC.64 UR6, c[0x0][0x208] ;  /* 0x0000820000067ab9 */ /* 0x000fe20000000a00 */
[----:B-----5:R-:W-:Y:S02]  /*207c0*/  ISETP.GE.AND P0, PT, R209, UR4, PT ;  /* 0x00000004d1007c0c */ /* 0x020fe4000bf06270 */
[----:B------:R-:W-:Y:S02]  /*207d0*/  ISETP.GE.AND P5, PT, R187, UR4, PT ;  /* 0x00000004bb007c0c */ /* 0x000fe4000bfa6270 */
[----:B------:R-:W-:Y:S02]  /*207e0*/  ISETP.GE.AND P4, PT, R185, UR4, PT ;  /* 0x00000004b9007c0c */ /* 0x000fe4000bf86270 */
[----:B------:R-:W-:-:S07]  /*207f0*/  ISETP.GE.AND P3, PT, R183, UR4, PT ;  /* 0x00000004b7007c0c */ /* 0x000fce000bf66270 */
[----:B0-2---:R-:W-:-:S05]  /*20800*/  @!P0 IMAD.WIDE R96, R209, 0x4, R94 ;  /* 0x00000004d1608825 */ /* 0x005fca00078e025e */
[----:B------:R0:W-:Y:S01]  /*20810*/  @!P0 ST.E.64 desc[UR6][R96.64], R164 ;  /* 0x000000a460008985 */ /* 0x0001e2000c101b06 */
[----:B------:R-:W-:-:S13]  /*20820*/  ISETP.GE.AND P0, PT, R207, UR4, PT ;  /* 0x00000004cf007c0c */ /* 0x000fda000bf06270 */
[----:B0-----:R-:W-:-:S04]  /*20830*/  @!P0 LEA R96, P1, R207, R94, 0x2 ;  /* 0x0000005ecf608211 */ /* 0x001fc800078210ff */
[----:B------:R-:W-:Y:S02]  /*20840*/  @!P0 LEA.HI.X R97, R207, R95, R208, 0x2, P1 ;  /* 0x0000005fcf618211 */ /* 0x000fe400008f14d0 */
[----:B------:R-:W-:-:S03]  /*20850*/  ISETP.GE.AND P1, PT, R203, UR4, PT ;  /* 0x00000004cb007c0c */ /* 0x000fc6000bf26270 */
[----:B------:R0:W-:Y:S01]  /*20860*/  @!P0 ST.E.64 desc[UR6][R96.64], R162 ;  /* 0x000000a260008985 */ /* 0x0001e2000c101b06 */
[----:B------:R-:W-:-:S13]  /*20870*/  ISETP.GE.AND P0, PT, R205, UR4, PT ;  /* 0x00000004cd007c0c */ /* 0x000fda000bf06270 */
[----:B0-----:R-:W-:-:S04]  /*20880*/  @!P0 LEA R96, P2, R205, R94, 0x2 ;  /* 0x0000005ecd608211 */ /* 0x001fc800078410ff */
[----:B------:R-:W-:-:S05]  /*20890*/  @!P0 LEA.HI.X R97, R205, R95, R206, 0x2, P2 ;  /* 0x0000005fcd618211 */ /* 0x000fca00010f14ce */
[----:B------:R0:W-:Y:S01]  /*208a0*/  @!P0 ST.E.64 desc[UR6][R96.64], R160 ;  /* 0x000000a060008985 */ /* 0x0001e2000c101b06 */
[----:B------:R-:W-:Y:S02]  /*208b0*/  ISETP.GE.AND P0, PT, R201, UR4, PT ;  /* 0x00000004c9007c0c */ /* 0x000fe4000bf06270 */
        /* <DEDUP_REMOVED lines=25> */
[----:B------:R-:W-:Y:S02]  /*20a50*/  @!P1 LEA.HI.X R3, R191, R95, R192, 0x2, P2 ;  /* 0x0000005fbf039211 */ /* 0x000fe400010f14c0 */
[----:B------:R-:W-:-:S03]  /*20a60*/  @!P4 LEA R4, P2, R185, R94, 0x2 ;  /* 0x0000005eb904c211 */ /* 0x000fc600078410ff */
[----:B------:R0:W-:Y:S01]  /*20a70*/  @!P1 ST.E.64 desc[UR6][R2.64], R6 ;  /* 0x0000000602009985 */ /* 0x0001e2000c101b06 */
[----:B------:R-:W-:Y:S02]  /*20a80*/  @!P4 LEA.HI.X R5, R185, R95, R186, 0x2, P2 ;  /* 0x0000005fb905c211 */ /* 0x000fe400010f14ba */
[----:B------:R-:W-:Y:S02]  /*20a90*/  ISETP.GE.AND P2, PT, R177, UR4, PT ;  /* 0x00000004b1007c0c */ /* 0x000fe4000bf46270 */
[----:B0-----:R-:W-:-:S04]  /*20aa0*/  @!P0 LEA R2, P1, R189, R94, 0x2 ;  /* 0x0000005ebd028211 */ /* 0x001fc800078210ff */
[----:B------:R-:W-:Y:S02]  /*20ab0*/  @!P0 LEA.HI.X R3, R189, R95, R190, 0x2, P1 ;  /* 0x0000005fbd038211 */ /* 0x000fe400008f14be */
[----:B------:R-:W-:-:S03]  /*20ac0*/  ISETP.GE.AND P1, PT, R179, UR4, PT ;  /* 0x00000004b3007c0c */ /* 0x000fc6000bf26270 */
[----:B------:R0:W-:Y:S01]  /*20ad0*/  @!P0 ST.E.64 desc[UR6][R2.64], R8 ;  /* 0x0000000802008985 */ /* 0x0001e2000c101b06 */
[----:B------:R-:W-:Y:S02]  /*20ae0*/  ISETP.GE.AND P0, PT, R181, UR4, PT ;  /* 0x00000004b5007c0c */ /* 0x000fe4000bf06270 */
[----:B0-----:R-:W-:-:S04]  /*20af0*/  @!P5 LEA R2, P6, R187, R94, 0x2 ;  /* 0x0000005ebb02d211 */ /* 0x001fc800078c10ff */
[----:B------:R-:W-:Y:S02]  /*20b00*/  @!P5 LEA.HI.X R3, R187, R95, R188, 0x2, P6 ;  /* 0x0000005fbb03d211 */ /* 0x000fe400030f14bc */
[----:B------:R-:W-:-:S03]  /*20b10*/  @!P3 LEA R6, P6, R183, R94, 0x2 ;  /* 0x0000005eb706b211 */ /* 0x000fc600078c10ff */
[----:B------:R0:W-:Y:S01]  /*20b20*/  @!P5 ST.E.64 desc[UR6][R2.64], R10 ;  /* 0x0000000a0200d985 */ /* 0x0001e2000c101b06 */
[----:B------:R-:W-:-:S03]  /*20b30*/  @!P3 LEA.HI.X R7, R183, R95, R184, 0x2, P6 ;  /* 0x0000005fb707b211 */ /* 0x000fc600030f14b8 */
[----:B------:R2:W-:Y:S04]  /*20b40*/  @!P4 ST.E.64 desc[UR6][R4.64], R12 ;  /* 0x0000000c0400c985 */ /* 0x0005e8000c101b06 */
[----:B------:R3:W-:Y:S01]  /*20b50*/  @!P3 ST.E.64 desc[UR6][R6.64], R14 ;  /* 0x0000000e0600b985 */ /* 0x0007e2000c101b06 */
[----:B------:R-:W-:Y:S02]  /*20b60*/  ISETP.GE.AND P3, PT, R175, UR4, PT ;  /* 0x00000004af007c0c */ /* 0x000fe4000bf66270 */
[----:B0-----:R-:W-:-:S04]  /*20b70*/  @!P0 LEA R2, P4, R181, R94, 0x2 ;  /* 0x0000005eb5028211 */ /* 0x001fc800078810ff */
[-C--:B------:R-:W-:Y:S02]  /*20b80*/  @!P0 LEA.HI.X R3, R181, R95.reuse, R182, 0x2, P4 ;  /* 0x0000005fb5038211 */ /* 0x080fe400020f14b6 */
[----:B------:R-:W-:Y:S02]  /*20b90*/  ISETP.GE.AND P4, PT, R173, UR4, PT ;  /* 0x00000004ad007c0c */ /* 0x000fe4000bf86270 */
[-C--:B--2---:R-:W-:Y:S01]  /*20ba0*/  @!P1 LEA R4, P5, R179, R94.reuse, 0x2 ;  /* 0x0000005eb3049211 */ /* 0x084fe200078a10ff */
[----:B------:R0:W-:Y:S01]  /*20bb0*/  @!P0 ST.E.64 desc[UR6][R2.64], R20 ;  /* 0x0000001402008985 */ /* 0x0001e2000c101b06 */
[----:B---3--:R-:W-:Y:S02]  /*20bc0*/  @!P2 LEA R6, P6, R177, R94, 0x2 ;  /* 0x0000005eb106a211 */ /* 0x008fe400078c10ff */
[----:B------:R-:W-:Y:S02]  /*20bd0*/  @!P1 LEA.HI.X R5, R179, R95, R180, 0x2, P5 ;  /* 0x0000005fb3059211 */ /* 0x000fe400028f14b4 */
[----:B------:R-:W-:-:S02]  /*20be0*/  ISETP.GE.AND P5, PT, R171, UR4, PT ;  /* 0x00000004ab007c0c */ /* 0x000fc4000bfa6270 */
[----:B------:R-:W-:Y:S01]  /*20bf0*/  @!P2 LEA.HI.X R7, R177, R95, R178, 0x2, P6 ;  /* 0x0000005fb107a211 */ /* 0x000fe200030f14b2 */
[----:B------:R2:W-:Y:S01]  /*20c00*/  @!P1 ST.E.64 desc[UR6][R4.64], R24 ;  /* 0x0000001804009985 */ /* 0x0005e2000c101b06 */
[----:B------:R-:W-:-:S03]  /*20c10*/  ISETP.GE.AND P1, PT, R167, UR4, PT ;  /* 0x00000004a7007c0c */ /* 0x000fc6000bf26270 */
[----:B------:R3:W-:Y:S01]  /*20c20*/  @!P2 ST.E.64 desc[UR6][R6.64], R28 ;  /* 0x0000001c0600a985 */ /* 0x0007e2000c101b06 */
[----:B------:R-:W-:Y:S02]  /*20c30*/  ISETP.GE.AND P2, PT, R169, UR4, PT ;  /* 0x00000004a9007c0c */ /* 0x000fe4000bf46270 */
[----:B0-----:R-:W-:-:S04]  /*20c40*/  @!P3 LEA R2, P6, R175, R94, 0x2 ;  /* 0x0000005eaf02b211 */ /* 0x001fc800078c10ff */
[----:B------:R-:W-:Y:S02]  /*20c50*/  @!P3 LEA.HI.X R3, R175, R95, R176, 0x2, P6 ;  /* 0x0000005faf03b211 */ /* 0x000fe400030f14b0 */
[----:B--2---:R-:W-:-:S03]  /*20c60*/  @!P4 LEA R4, P0, R173, R94, 0x2 ;  /* 0x0000005ead04c211 */ /* 0x004fc600078010ff */
[----:B------:R0:W-:Y:S01]  /*20c70*/  @!P3 ST.E.64 desc[UR6][R2.64], R32 ;  /* 0x000000200200b985 */ /* 0x0001e2000c101b06 */
[-C--:B------:R-:W-:Y:S02]  /*20c80*/  @!P4 LEA.HI.X R5, R173, R95.reuse, R174, 0x2, P0 ;  /* 0x0000005fad05c211 */ /* 0x080fe400000f14ae */
[----:B------:R-:W-:Y:S02]  /*20c90*/  ISETP.GE.AND P0, PT, R151, UR4, PT ;  /* 0x0000000497007c0c */ /* 0x000fe4000bf06270 */
[-C--:B---3--:R-:W-:Y:S01]  /*20ca0*/  @!P5 LEA R6, P6, R171, R94.reuse, 0x2 ;  /* 0x0000005eab06d211 */ /* 0x088fe200078c10ff */
[----:B------:R2:W-:Y:S01]  /*20cb0*/  @!P4 ST.E.64 desc[UR6][R4.64], R36 ;  /* 0x000000240400c985 */ /* 0x0005e2000c101b06 */
[----:B------:R-:W-:Y:S02]  /*20cc0*/  ISETP.GE.AND P4, PT, R147, UR4, PT ;  /* 0x0000000493007c0c */ /* 0x000fe4000bf86270 */
[----:B------:R-:W-:Y:S02]  /*20cd0*/  @!P5 LEA.HI.X R7, R171, R95, R172, 0x2, P6 ;  /* 0x0000005fab07d211 */ /* 0x000fe400030f14ac */
[----:B0-----:R-:W-:-:S03]  /*20ce0*/  @!P2 LEA R2, P6, R169, R94, 0x2 ;  /* 0x0000005ea902a211 */ /* 0x001fc600078c10ff */
[----:B------:R0:W-:Y:S01]  /*20cf0*/  @!P5 ST.E.64 desc[UR6][R6.64], R40 ;  /* 0x000000280600d985 */ /* 0x0001e2000c101b06 */
[----:B------:R-:W-:Y:S02]  /*20d00*/  ISETP.GE.AND P5, PT, R149, UR4, PT ;  /* 0x0000000495007c0c */ /* 0x000fe4000bfa6270 */
[----:B------:R-:W-:Y:S02]  /*20d10*/  @!P2 LEA.HI.X R3, R169, R95, R170, 0x2, P6 ;  /* 0x0000005fa903a211 */ /* 0x000fe400030f14aa */
[----:B--2---:R-:W-:-:S03]  /*20d20*/  @!P1 LEA R4, P3, R167, R94, 0x2 ;  /* 0x0000005ea7049211 */ /* 0x004fc600078610ff */
[----:B------:R2:W-:Y:S01]  /*20d30*/  @!P2 ST.E.64 desc[UR6][R2.64], R44 ;  /* 0x0000002c0200a985 */ /* 0x0005e2000c101b06 */
[-C--:B------:R-:W-:Y:S02]  /*20d40*/  @!P1 LEA.HI.X R5, R167, R95.reuse, R168, 0x2, P3 ;  /* 0x0000005fa7059211 */ /* 0x080fe400018f14a8 */
[----:B------:R-:W-:Y:S02]  /*20d50*/  ISETP.GE.AND P3, PT, R145, UR4, PT ;  /* 0x0000000491007c0c */ /* 0x000fe4000bf66270 */
[CC--:B0-----:R-:W-:Y:S01]  /*20d60*/  @!P0 LEA R6, P6, R151.reuse, R94.reuse, 0x2 ;  /* 0x0000005e97068211 */ /* 0x0c1fe200078c10ff */
[----:B------:R0:W-:Y:S03]  /*20d70*/  @!P1 ST.E.64 desc[UR6][R4.64], R48 ;  /* 0x0000003004009985 */ /* 0x0001e6000c101b06 */
[----:B------:R-:W-:Y:S02]  /*20d80*/  @!P0 LEA.HI.X R7, R151, R95, R166, 0x2, P6 ;  /* 0x0000005f97078211 */ /* 0x000fe400030f14a6 */
[----:B--2---:R-:W-:-:S03]  /*20d90*/  @!P5 LEA R2, P1, R149, R94, 0x2 ;  /* 0x0000005e9502d211 */ /* 0x004fc600078210ff */
[----:B------:R2:W-:Y:S01]  /*20da0*/  @!P0 ST.E.64 desc[UR6][R6.64], R52 ;  /* 0x0000003406008985 */ /* 0x0005e2000c101b06 */
[----:B------:R-:W-:Y:S02]  /*20db0*/  ISETP.GE.AND P0, PT, R140, UR4, PT ;  /* 0x000000048c007c0c */ /* 0x000fe4000bf06270 */
[-C--:B------:R-:W-:Y:S02]  /*20dc0*/  @!P5 LEA.HI.X R3, R149, R95.reuse, R150, 0x2, P1 ;  /* 0x0000005f9503d211 */ /* 0x080fe400008f1496 */
[----:B------:R-:W-:Y:S02]  /*20dd0*/  ISETP.GE.AND P1, PT, R138, UR4, PT ;  /* 0x000000048a007c0c */ /* 0x000fe4000bf26270 */
[C---:B0-----:R-:W-:Y:S01]  /*20de0*/  @!P4 LEA R4, P2, R147.reuse, R94, 0x2 ;  /* 0x0000005e9304c211 */ /* 0x041fe200078410ff */
[----:B------:R0:W-:Y:S03]  /*20df0*/  @!P5 ST.E.64 desc[UR6][R2.64], R56 ;  /* 0x000000380200d985 */ /* 0x0001e6000c101b06 */
[----:B------:R-:W-:-:S02]  /*20e00*/  @!P4 LEA.HI.X R5, R147, R95, R148, 0x2, P2 ;  /* 0x0000005f9305c211 */ /* 0x000fc400010f1494 */
[----:B------:R-:W-:Y:S02]  /*20e10*/  ISETP.GE.AND P2, PT, R132, UR4, PT ;  /* 0x0000000484007c0c */ /* 0x000fe4000bf46270 */
[CC--:B--2---:R-:W-:Y:S01]  /*20e20*/  @!P3 LEA R6, P6, R145.reuse, R94.reuse, 0x2 ;  /* 0x0000005e9106b211 */ /* 0x0c4fe200078c10ff */
[----:B------:R2:W-:Y:S01]  /*20e30*/  @!P4 ST.E.64 desc[UR6][R4.64], R60 ;  /* 0x0000003c0400c985 */ /* 0x0005e2000c101b06 */
[----:B------:R-:W-:Y:S02]  /*20e40*/  ISETP.GE.AND P4, PT, R136, UR4, PT ;  /* 0x0000000488007c0c */ /* 0x000fe4000bf86270 */
[----:B------:R-:W-:Y:S02]  /*20e50*/  @!P3 LEA.HI.X R7, R145, R95, R146, 0x2, P6 ;  /* 0x0000005f9107b211 */ /* 0x000fe400030f1492 */
[----:B0-----:R-:W-:-:S03]  /*20e60*/  @!P0 LEA R2, P5, R140, R94, 0x2 ;  /* 0x0000005e8c028211 */ /* 0x001fc600078a10ff */
[----:B------:R0:W-:Y:S01]  /*20e70*/  @!P3 ST.E.64 desc[UR6][R6.64], R64 ;  /* 0x000000400600b985 */ /* 0x0001e2000c101b06 */
[----:B------:R-:W-:Y:S02]  /*20e80*/  ISETP.GE.AND P3, PT, R134, UR4, PT ;  /* 0x0000000486007c0c */ /* 0x000fe4000bf66270 */
[-C--:B------:R-:W-:Y:S02]  /*20e90*/  @!P0 LEA.HI.X R3, R140, R95.reuse, R144, 0x2, P5 ;  /* 0x0000005f8c038211 */ /* 0x080fe400028f1490 */
[----:B------:R-:W-:Y:S02]  /*20ea0*/  ISETP.GE.AND P5, PT, R130, UR4, PT ;  /* 0x0000000482007c0c */ /* 0x000fe4000bfa6270 */
[C---:B--2---:R-:W-:Y:S01]  /*20eb0*/  @!P1 LEA R4, P6, R138.reuse, R94, 0x2 ;  /* 0x0000005e8a049211 */ /* 0x044fe200078c10ff */
[----:B------:R2:W-:Y:S03]  /*20ec0*/  @!P0 ST.E.64 desc[UR6][R2.64], R68 ;  /* 0x0000004402008985 */ /* 0x0005e6000c101b06 */
[----:B------:R-:W-:-:S03]  /*20ed0*/  @!P1 LEA.HI.X R5, R138, R95, R139, 0x2, P6 ;  /* 0x0000005f8a059211 */ /* 0x000fc600030f148b */
[CC--:B0-----:R-:W-:Y:S02]  /*20ee0*/  @!P3 LEA R6, P6, R134.reuse, R94.reuse, 0x2 ;  /* 0x0000005e8606b211 */ /* 0x0c1fe400078c10ff */
[----:B------:R0:W-:Y:S02]  /*20ef0*/  @!P1 ST.E.64 desc[UR6][R4.64], R72 ;  /* 0x0000004804009985 */ /* 0x0001e4000c101b06 */
[----:B------:R-:W-:Y:S02]  /*20f00*/  @!P3 LEA.HI.X R7, R134, R95, R135, 0x2, P6 ;  /* 0x0000005f8607b211 */ /* 0x000fe400030f1487 */
[----:B--2---:R-:W-:-:S04]  /*20f10*/  @!P4 LEA R2, P0, R136, R94, 0x2 ;  /* 0x0000005e8802c211 */ /* 0x004fc800078010ff */
[-C--:B------:R-:W-:Y:S02]  /*20f20*/  @!P4 LEA.HI.X R3, R136, R95.reuse, R137, 0x2, P0 ;  /* 0x0000005f8803c211 */ /* 0x080fe400000f1489 */
[-C--:B------:R-:W-:Y:S02]  /*20f30*/  @!P5 LEA R8, P0, R130, R94.reuse, 0x2 ;  /* 0x0000005e8208d211 */ /* 0x080fe400078010ff */
[----:B0-----:R-:W-:Y:S01]  /*20f40*/  @!P2 LEA R4, P1, R132, R94, 0x2 ;  /* 0x0000005e8404a211 */ /* 0x001fe200078210ff */
[----:B------:R3:W-:Y:S01]  /*20f50*/  @!P4 ST.E.64 desc[UR6][R2.64], R76 ;  /* 0x0000004c0200c985 */ /* 0x0007e2000c101b06 */
[-C--:B------:R-:W-:Y:S02]  /*20f60*/  @!P5 LEA.HI.X R9, R130, R95.reuse, R131, 0x2, P0 ;  /* 0x0000005f8209d211 */ /* 0x080fe400000f1483 */
[----:B------:R-:W-:Y:S01]  /*20f70*/  @!P2 LEA.HI.X R5, R132, R95, R133, 0x2, P1 ;  /* 0x0000005f8405a211 */ /* 0x000fe200008f1485 */
[----:B------:R3:W-:Y:S04]  /*20f80*/  @!P3 ST.E.64 desc[UR6][R6.64], R80 ;  /* 0x000000500600b985 */ /* 0x0007e8000c101b06 */
[----:B------:R3:W-:Y:S04]  /*20f90*/  @!P2 ST.E.64 desc[UR6][R4.64], R84 ;  /* 0x000000540400a985 */ /* 0x0007e8000c101b06 */
[----:B------:R3:W-:Y:S02]  /*20fa0*/  @!P5 ST.E.64 desc[UR6][R8.64], R88 ;  /* 0x000000580800d985 */ /* 0x0007e4000c101b06 */
.L_x_666:
[----:B------:R-:W-:Y:S05]  /*20fb0*/  BSYNC B1 ;  /* 0x0000000000017941 */ /* 0x000fea0003800000 */
.L_x_665:
[----:B------:R-:W-:Y:S01]  /*20fc0*/  ISETP.GE.AND P0, PT, R98, R92, PT ;  /* 0x0000005c6200720c */ /* 0x000fe20003f06270 */
[----:B---3--:R3:W4:Y:S04]  /*20fd0*/  SHFL.IDX PT, R3, R93, 0x1, 0x1c1f ;  /* 0x003c1f005d037f89 */ /* 0x00872800000e0000 */
[----:B------:R3:W0:Y:S08]  /*20fe0*/  SHFL.IDX PT, R2, R0, 0x1, 0x1c1f ;  /* 0x003c1f0000027f89 */ /* 0x00063000000e0000 */
[----:B---3--:R-:W-:Y:S05]  /*20ff0*/  @P0 BRA `(.L_x_664) ;  /* 0x0000001400c80947 */ /* 0x008fea0003800000 */
[----:B------:R-:W-:Y:S01]  /*21000*/  ULDC UR4, c[0x0][0xac8] ;  /* 0x0002b20000047ab9 */ /* 0x000fe20000000800 */
[----:B------:R-:W-:Y:S01]  /*21010*/  ULDC.64 UR6, c[0x0][0x208] ;  /* 0x0000820000067ab9 */ /* 0x000fe20000000a00 */
[----:B-----5:R-:W-:Y:S02]  /*21020*/  ISETP.GE.AND P3, PT, R209, UR4, PT ;  /* 0x00000004d1007c0c */ /* 0x020fe4000bf66270 */
[----:B------:R-:W-:Y:S02]  /*21030*/  ISETP.GE.AND P2, PT, R207, UR4, PT ;  /* 0x00000004cf007c0c */ /* 0x000fe4000bf46270 */
[----:B------:R-:W-:Y:S02]  /*21040*/  ISETP.GE.AND P1, PT, R205, UR4, PT ;  /* 0x00000004cd007c0c */ /* 0x000fe4000bf26270 */
[----:B------:R-:W-:Y:S02]  /*21050*/  ISETP.GE.AND P0, PT, R203, UR4, PT ;  /* 0x00000004cb007c0c */ /* 0x000fe4000bf06270 */
[----:B------:R-:W-:-:S05]  /*21060*/  ISETP.GE.AND P4, PT, R199, UR4, PT ;  /* 0x00000004c7007c0c */ /* 0x000fca000bf86270 */
[----:B0---4-:R-:W-:-:S04]  /*21070*/  @!P3 IMAD.WIDE R4, R209, 0x4, R2 ;  /* 0x00000004d104b825 */ /* 0x011fc800078e0202 */
[-C--:B------:R-:W-:Y:S01]  /*21080*/  @!P1 LEA R6, P5, R205, R2.reuse, 0x2 ;  /* 0x00000002cd069211 */ /* 0x080fe200078a10ff */
[----:B------:R0:W-:Y:S01]  /*21090*/  @!P3 ST.E.64 desc[UR6][R4.64], R26 ;  /* 0x0000001a0400b985 */ /* 0x0001e2000c101b06 */
[----:B------:R-:W-:Y:S02]  /*210a0*/  ISETP.GE.AND P3, PT, R201, UR4, PT ;  /* 0x00000004c9007c0c */ /* 0x000fe4000bf66270 */
[----:B------:R-:W-:Y:S02]  /*210b0*/  @!P1 LEA.HI.X R7, R205, R3, R206, 0x2, P5 ;  /* 0x00000003cd079211 */ /* 0x000fe400028f14ce */
        /* <DEDUP_REMOVED lines=9> */
[-C--:B0-----:R-:W-:Y:S02]  /*21150*/  @!P3 LEA R4, P1, R201, R2.reuse, 0x2 ;  /* 0x00000002c904b211 */ /* 0x081fe400078210ff */
[----:B---3--:R-:W-:Y:S02]  /*21160*/  @!P4 LEA R6, P2, R199, R2, 0x2 ;  /* 0x00000002c706c211 */ /* 0x008fe400078410ff */
[----:B------:R-:W-:-:S02]  /*21170*/  @!P3 LEA.HI.X R5, R201, R3, R202, 0x2, P1 ;  /* 0x00000003c905b211 */ /* 0x000fc400008f14ca */
[----:B------:R-:W-:Y:S02]  /*21180*/  ISETP.GE.AND P1, PT, R193, UR4, PT ;  /* 0x00000004c1007c0c */ /* 0x000fe4000bf26270 */
[-C--:B------:R-:W-:Y:S01]  /*21190*/  @!P4 LEA.HI.X R7, R199, R3.reuse, R200, 0x2, P2 ;  /* 0x00000003c707c211 */ /* 0x080fe200010f14c8 */
[----:B------:R0:W-:Y:S01]  /*211a0*/  @!P3 ST.E.64 desc[UR6][R4.64], R42 ;  /* 0x0000002a0400b985 */ /* 0x0001e2000c101b06 */
[----:B------:R-:W-:Y:S02]  /*211b0*/  ISETP.GE.AND P2, PT, R191, UR4, PT ;  /* 0x00000004bf007c0c */ /* 0x000fe4000bf46270 */
[----:B----4-:R-:W-:Y:S01]  /*211c0*/  @!P5 LEA R8, P6, R197, R2, 0x2 ;  /* 0x00000002c508d211 */ /* 0x010fe200078c10ff */
[----:B------:R3:W-:Y:S01]  /*211d0*/  @!P4 ST.E.64 desc[UR6][R6.64], R46 ;  /* 0x0000002e0600c985 */ /* 0x0007e2000c101b06 */
[----:B------:R-:W-:Y:S02]  /*211e0*/  ISETP.GE.AND P3, PT, R189, UR4, PT ;  /* 0x00000004bd007c0c */ /* 0x000fe4000bf66270 */
[----:B------:R-:W-:-:S02]  /*211f0*/  @!P5 LEA.HI.X R9, R197, R3, R198, 0x2, P6 ;  /* 0x00000003c509d211 */ /* 0x000fc400030f14c6 */
[----:B------:R-:W-:-:S03]  /*21200*/  ISETP.GE.AND P4, PT, R187, UR4, PT ;  /* 0x00000004bb007c0c */ /* 0x000fc6000bf86270 */
[----:B------:R4:W-:Y:S01]  /*21210*/  @!P5 ST.E.64 desc[UR6][R8.64], R50 ;  /* 0x000000320800d985 */ /* 0x0009e2000c101b06 */
[-C--:B0-----:R-:W-:Y:S02]  /*21220*/  @!P0 LEA R4, P6, R195, R2.reuse, 0x2 ;  /* 0x00000002c3048211 */ /* 0x081fe400078c10ff */
[-C--:B---3--:R-:W-:Y:S02]  /*21230*/  @!P1 LEA R6, P5, R193, R2.reuse, 0x2 ;  /* 0x00000002c1069211 */ /* 0x088fe400078a10ff */
[-C--:B------:R-:W-:Y:S02]  /*21240*/  @!P0 LEA.HI.X R5, R195, R3.reuse, R196, 0x2, P6 ;  /* 0x00000003c3058211 */ /* 0x080fe400030f14c4 */
[----:B------:R-:W-:Y:S02]  /*21250*/  @!P1 LEA.HI.X R7, R193, R3, R194, 0x2, P5 ;  /* 0x00000003c1079211 */ /* 0x000fe400028f14c2 */
[----:B------:R-:W-:Y:S01]  /*21260*/  ISETP.GE.AND P5, PT, R185, UR4, PT ;  /* 0x00000004b9007c0c */ /* 0x000fe2000bfa6270 */
[----:B------:R0:W-:Y:S01]  /*21270*/  @!P0 ST.E.64 desc[UR6][R4.64], R54 ;  /* 0x0000003604008985 */ /* 0x0001e2000c101b06 */
[----:B----4-:R-:W-:-:S02]  /*21280*/  @!P2 LEA R8, P6, R191, R2, 0x2 ;  /* 0x00000002bf08a211 */ /* 0x010fc400078c10ff */
[----:B------:R-:W-:Y:S01]  /*21290*/  ISETP.GE.AND P0, PT, R183, UR4, PT ;  /* 0x00000004b7007c0c */ /* 0x000fe2000bf06270 */
[----:B------:R3:W-:Y:S01]  /*212a0*/  @!P1 ST.E.64 desc[UR6][R6.64], R58 ;  /* 0x0000003a06009985 */ /* 0x0007e2000c101b06 */
[----:B------:R-:W-:Y:S02]  /*212b0*/  @!P2 LEA.HI.X R9, R191, R3, R192, 0x2, P6 ;  /* 0x00000003bf09a211 */ /* 0x000fe400030f14c0 */
        /* <DEDUP_REMOVED lines=8> */
[----:B----4-:R-:W-:-:S03]  /*21340*/  @!P5 LEA R8, P6, R185, R2, 0x2 ;  /* 0x00000002b908d211 */ /* 0x010fc600078c10ff */
[----:B------:R3:W-:Y:S01]  /*21350*/  @!P4 ST.E.64 desc[UR6][R6.64], R70 ;  /* 0x000000460600c985 */ /* 0x0007e2000c101b06 */
[----:B------:R-:W-:-:S05]  /*21360*/  @!P5 LEA.HI.X R9, R185, R3, R186, 0x2, P6 ;  /* 0x00000003b909d211 */ /* 0x000fca00030f14ba */
[----:B------:R4:W-:Y:S01]  /*21370*/  @!P5 ST.E.64 desc[UR6][R8.64], R74 ;  /* 0x0000004a0800d985 */ /* 0x0009e2000c101b06 */
[----:B------:R-:W-:Y:S02]  /*21380*/  ISETP.GE.AND P5, PT, R177, UR4, PT ;  /* 0x00000004b1007c0c */ /* 0x000fe4000bfa6270 */
[----:B0-----:R-:W-:-:S04]  /*21390*/  @!P0 LEA R4, P4, R183, R2, 0x2 ;  /* 0x00000002b7048211 */ /* 0x001fc800078810ff */
[-C--:B------:R-:W-:Y:S02]  /*213a0*/  @!P0 LEA.HI.X R5, R183, R3.reuse, R184, 0x2, P4 ;  /* 0x00000003b7058211 */ /* 0x080fe400020f14b8 */
[----:B------:R-:W-:Y:S02]  /*213b0*/  ISETP.GE.AND P4, PT, R175, UR4, PT ;  /* 0x00000004af007c0c */ /* 0x000fe4000bf86270 */
[-C--:B---3--:R-:W-:Y:S01]  /*213c0*/  @!P1 LEA R6, P3, R181, R2.reuse, 0x2 ;  /* 0x00000002b5069211 */ /* 0x088fe200078610ff */
[----:B------:R0:W-:Y:S01]  /*213d0*/  @!P0 ST.E.64 desc[UR6][R4.64], R78 ;  /* 0x0000004e04008985 */ /* 0x0001e2000c101b06 */
[----:B----4-:R-:W-:Y:S02]  /*213e0*/  @!P2 LEA R8, P6, R179, R2, 0x2 ;  /* 0x00000002b308a211 */ /* 0x010fe400078c10ff */
        /* <DEDUP_REMOVED lines=9> */
[----:B---3--:R-:W-:-:S03]  /*21480*/  @!P4 LEA R6, P0, R175, R2, 0x2 ;  /* 0x00000002af06c211 */ /* 0x008fc600078010ff */
[----:B------:R0:W-:Y:S01]  /*21490*/  @!P5 ST.E.64 desc[UR6][R4.64], R90 ;  /* 0x0000005a0400d985 */ /* 0x0001e2000c101b06 */
[----:B------:R-:W-:Y:S02]  /*214a0*/  ISETP.GE.AND P5, PT, R151, UR4, PT ;  /* 0x0000000497007c0c */ /* 0x000fe4000bfa6270 */
[-C--:B------:R-:W-:Y:S02]  /*214b0*/  @!P4 LEA.HI.X R7, R175, R3.reuse, R176, 0x2, P0 ;  /* 0x00000003af07c211 */ /* 0x080fe400000f14b0 */
[----:B------:R-:W-:Y:S02]  /*214c0*/  ISETP.GE.AND P0, PT, R167, UR4, PT ;  /* 0x00000004a7007c0c */ /* 0x000fe4000bf06270 */
[----:B----4-:R-:W-:Y:S01]  /*214d0*/  @!P3 LEA R8, P6, R173, R2, 0x2 ;  /* 0x00000002ad08b211 */ /* 0x010fe200078c10ff */
[----:B------:R3:W-:Y:S01]  /*214e0*/  @!P4 ST.E.64 desc[UR6][R6.64], R100 ;  /* 0x000000640600c985 */ /* 0x0007e2000c101b06 */
[----:B------:R-:W-:Y:S02]  /*214f0*/  ISETP.GE.AND P4, PT, R149, UR4, PT ;  /* 0x0000000495007c0c */ /* 0x000fe4000bf86270 */
[----:B------:R-:W-:-:S02]  /*21500*/  @!P3 LEA.HI.X R9, R173, R3, R174, 0x2, P6 ;  /* 0x00000003ad09b211 */ /* 0x000fc400030f14ae */
[----:B0-----:R-:W-:-:S03]  /*21510*/  @!P2 LEA R4, P6, R171, R2, 0x2 ;  /* 0x00000002ab04a211 */ /* 0x001fc600078c10ff */
[----:B------:R0:W-:Y:S01]  /*21520*/  @!P3 ST.E.64 desc[UR6][R8.64], R104 ;  /* 0x000000680800b985 */ /* 0x0001e2000c101b06 */
[----:B------:R-:W-:Y:S02]  /*21530*/  @!P2 LEA.HI.X R5, R171, R3, R172, 0x2, P6 ;  /* 0x00000003ab05a211 */ /* 0x000fe400030f14ac */
[----:B---3--:R-:W-:-:S03]  /*21540*/  @!P1 LEA R6, P3, R169, R2, 0x2 ;  /* 0x00000002a9069211 */ /* 0x008fc600078610ff */
[----:B------:R3:W-:Y:S01]  /*21550*/  @!P2 ST.E.64 desc[UR6][R4.64], R102 ;  /* 0x000000660400a985 */ /* 0x0007e2000c101b06 */
[-C--:B------:R-:W-:Y:S02]  /*21560*/  @!P1 LEA.HI.X R7, R169, R3.reuse, R170, 0x2, P3 ;  /* 0x00000003a9079211 */ /* 0x080fe400018f14aa */
[----:B------:R-:W-:Y:S02]  /*21570*/  ISETP.GE.AND P3, PT, R147, UR4, PT ;  /* 0x0000000493007c0c */ /* 0x000fe4000bf66270 */
[CC--:B0-----:R-:W-:Y:S01]  /*21580*/  @!P0 LEA R8, P6, R167.reuse, R2.reuse, 0x2 ;  /* 0x00000002a7088211 */ /* 0x0c1fe200078c10ff */
[----:B------:R0:W-:Y:S03]  /*21590*/  @!P1 ST.E.64 desc[UR6][R6.64], R106 ;  /* 0x0000006a06009985 */ /* 0x0001e6000c101b06 */
[----:B------:R-:W-:Y:S02]  /*215a0*/  @!P0 LEA.HI.X R9, R167, R3, R168, 0x2, P6 ;  /* 0x00000003a7098211 */ /* 0x000fe400030f14a8 */
[----:B---3--:R-:W-:-:S03]  /*215b0*/  @!P5 LEA R4, P1, R151, R2, 0x2 ;  /* 0x000000029704d211 */ /* 0x008fc600078210ff */
        /* <DEDUP_REMOVED lines=8> */
[CC--:B---3--:R-:W-:Y:S01]  /*21640*/  @!P3 LEA R8, P6, R147.reuse, R2.reuse, 0x2 ;  /* 0x000000029308b211 */ /* 0x0c8fe200078c10ff */
[----:B------:R3:W-:Y:S01]  /*21650*/  @!P4 ST.E.64 desc[UR6][R6.64], R112 ;  /* 0x000000700600c985 */ /* 0x0007e2000c101b06 */
[----:B------:R-:W-:Y:S02]  /*21660*/  ISETP.GE.AND P4, PT, R138, UR4, PT ;  /* 0x000000048a007c0c */ /* 0x000fe4000bf86270 */
[----:B------:R-:W-:Y:S02]  /*21670*/  @!P3 LEA.HI.X R9, R147, R3, R148, 0x2, P6 ;  /* 0x000000039309b211 */ /* 0x000fe400030f1494 */
[----:B0-----:R-:W-:-:S03]  /*21680*/  @!P1 LEA R4, P6, R140, R2, 0x2 ;  /* 0x000000028c049211 */ /* 0x001fc600078c10ff */
[----:B------:R0:W-:Y:S01]  /*21690*/  @!P3 ST.E.64 desc[UR6][R8.64], R114 ;  /* 0x000000720800b985 */ /* 0x0001e2000c101b06 */
[----:B------:R-:W-:Y:S02]  /*216a0*/  ISETP.GE.AND P3, PT, R136, UR4, PT ;  /* 0x0000000488007c0c */ /* 0x000fe4000bf66270 */
[----:B------:R-:W-:Y:S02]  /*216b0*/  @!P1 LEA.HI.X R5, R140, R3, R144, 0x2, P6 ;  /* 0x000000038c059211 */ /* 0x000fe400030f1490 */
[----:B---3--:R-:W-:-:S04]  /*216c0*/  @!P0 LEA R6, P5, R145, R2, 0x2 ;  /* 0x0000000291068211 */ /* 0x008fc800078a10ff */
[----:B------:R-:W-:Y:S02]  /*216d0*/  @!P0 LEA.HI.X R7, R145, R3, R146, 0x2, P5 ;  /* 0x0000000391078211 */ /* 0x000fe400028f1492 */
[----:B------:R-:W-:-:S03]  /*216e0*/  ISETP.GE.AND P5, PT, R132, UR4, PT ;  /* 0x0000000484007c0c */ /* 0x000fc6000bfa6270 */
[----:B------:R3:W-:Y:S04]  /*216f0*/  @!P0 ST.E.64 desc[UR6][R6.64], R116 ;  /* 0x0000007406008985 */ /* 0x0007e8000c101b06 */
[----:B------:R4:W-:Y:S01]  /*21700*/  @!P1 ST.E.64 desc[UR6][R4.64], R118 ;  /* 0x0000007604009985 */ /* 0x0009e2000c101b06 */
[----:B0-----:R-:W-:-:S04]  /*21710*/  @!P2 LEA R8, P1, R134, R2, 0x2 ;  /* 0x000000028608a211 */ /* 0x001fc800078210ff */
[----:B------:R-:W-:Y:S02]  /*21720*/  @!P2 LEA.HI.X R9, R134, R3, R135, 0x2, P1 ;  /* 0x000000038609a211 */ /* 0x000fe400008f1487 */
[----:B---3--:R-:W-:-:S04]  /*21730*/  @!P4 LEA R6, P0, R138, R2, 0x2 ;  /* 0x000000028a06c211 */ /* 0x008fc800078010ff */
[-C--:B------:R-:W-:Y:S02]  /*21740*/  @!P4 LEA.HI.X R7, R138, R3.reuse, R139, 0x2, P0 ;  /* 0x000000038a07c211 */ /* 0x080fe400000f148b */
[-C--:B------:R-:W-:Y:S02]  /*21750*/  @!P5 LEA R10, P0, R132, R2.reuse, 0x2 ;  /* 0x00000002840ad211 */ /* 0x080fe400078010ff */
[----:B----4-:R-:W-:Y:S01]  /*21760*/  @!P3 LEA R4, P6, R136, R2, 0x2 ;  /* 0x000000028804b211 */ /* 0x010fe200078c10ff */
[----:B------:R0:W-:Y:S01]  /*21770*/  @!P4 ST.E.64 desc[UR6][R6.64], R120 ;  /* 0x000000780600c985 */ /* 0x0001e2000c101b06 */
[-C--:B------:R-:W-:Y:S02]  /*21780*/  @!P5 LEA.HI.X R11, R132, R3.reuse, R133, 0x2, P0 ;  /* 0x00000003840bd211 */ /* 0x080fe400000f1485 */
[----:B------:R-:W-:Y:S02]  /*21790*/  ISETP.GE.AND P0, PT, R130, UR4, PT ;  /* 0x0000000482007c0c */ /* 0x000fe4000bf06270 */
[----:B------:R-:W-:-:S05]  /*217a0*/  @!P3 LEA.HI.X R5, R136, R3, R137, 0x2, P6 ;  /* 0x000000038805b211 */ /* 0x000fca00030f1489 */
[----:B------:R0:W-:Y:S04]  /*217b0*/  @!P3 ST.E.64 desc[UR6][R4.64], R122 ;  /* 0x0000007a0400b985 */ /* 0x0001e8000c101b06 */
[----:B------:R0:W-:Y:S04]  /*217c0*/  @!P2 ST.E.64 desc[UR6][R8.64], R124 ;  /* 0x0000007c0800a985 */ /* 0x0001e8000c101b06 */
[----:B------:R0:W-:Y:S01]  /*217d0*/  @!P5 ST.E.64 desc[UR6][R10.64], R126 ;  /* 0x0000007e0a00d985 */ /* 0x0001e2000c101b06 */
[----:B------:R-:W-:Y:S05]  /*217e0*/  @P0 BRA `(.L_x_664) ;  /* 0x0000000c00cc0947 */ /* 0x000fea0003800000 */
[----:B------:R-:W-:Y:S01]  /*217f0*/  LEA R2, P0, R130, R2, 0x2 ;  /* 0x0000000282027211 */ /* 0x000fe200078010ff */
[----:B------:R-:W-:-:S03]  /*21800*/  ULDC.64 UR4, c[0x0][0x208] ;  /* 0x0000820000047ab9 */ /* 0x000fc60000000a00 */
[----:B------:R-:W-:-:S05]  /*21810*/  LEA.HI.X R3, R130, R3, R131, 0x2, P0 ;  /* 0x0000000382037211 */ /* 0x000fca00000f1483 */
[----:B------:R3:W-:Y:S01]  /*21820*/  ST.E.64 desc[UR4][R2.64], R128 ;  /* 0x0000008002007985 */ /* 0x0007e2000c101b04 */
[----:B------:R-:W-:Y:S05]  /*21830*/  BRA `(.L_x_664) ;  /* 0x0000000c00b87947 */ /* 0x000fea0003800000 */
.L_x_655:
[----:B------:R-:W-:Y:S01]  /*21840*/  ULDC.64 UR6, c[0x0][0xc08] ;  /* 0x0003020000067ab9 */ /* 0x000fe20000000a00 */
[----:B------:R-:W-:Y:S01]  /*21850*/  ULDC.64 UR4, c[0x0][0xc00] ;  /* 0x0003000000047ab9 */ /* 0x000fe20000000a00 */
[----:B------:R-:W-:Y:S01]  /*21860*/  ISETP.NE.U32.AND P1, PT, RZ, UR6, PT ;  /* 0x00000006ff007c0c */ /* 0x000fe2000bf25070 */
[----:B------:R-:W-:Y:S01]  /*21870*/  IMAD.MOV.U32 R15, RZ, RZ, RZ ;  /* 0x000000ffff0f7224 */ /* 0x000fe200078e00ff */
[----:B------:R-:W-:Y:S01]  /*21880*/  IADD3 R2, P2, R234, UR4, RZ ;  /* 0x00000004ea027c10 */ /* 0x000fe2000ff5e0ff */
[----:B------:R-:W-:Y:S01]  /*21890*/  ULDC.64 UR8, c[0x0][0x208] ;  /* 0x0000820000087ab9 */ /* 0x000fe20000000a00 */
[----:B------:R-:W-:Y:S02]  /*218a0*/  ISETP.NE.AND.EX P1, PT, RZ, UR7, PT, P1 ;  /* 0x00000007ff007c0c */ /* 0x000fe4000bf25310 */
[----:B------:R-:W-:Y:S01]  /*218b0*/  IADD3.X R3, R235, UR5, RZ, P2, !PT ;  /* 0x00000005eb037c10 */ /* 0x000fe200097fe4ff */
[----:B------:R-:W2:Y:S01]  /*218c0*/  S2R R4, SR_TID.X ;  /* 0x0000000000047919 */ /* 0x000ea20000002100 */
[----:B------:R-:W-:-:S04]  /*218d0*/  ISETP.NE.U32.AND P0, PT, RZ, UR4, PT ;  /* 0x00000004ff007c0c */ /* 0x000fc8000bf05070 */
[----:B------:R-:W-:-:S05]  /*218e0*/  ISETP.NE.AND.EX P0, PT, RZ, UR5, PT, P0 ;  /* 0x00000005ff007c0c */ /* 0x000fca000bf05300 */
[----:B------:R-:W-:-:S04]  /*218f0*/  @P1 IADD3 R234, P2, R234, UR6, RZ ;  /* 0x00000006eaea1c10 */ /* 0x000fc8000ff5e0ff */
[----:B------:R-:W-:Y:S02]  /*21900*/  @P1 IADD3.X R235, R235, UR7, RZ, P2, !PT ;  /* 0x00000007ebeb1c10 */ /* 0x000fe400097fe4ff */
[----:B------:R-:W-:Y:S01]  /*21910*/  ISETP.NE.AND P2, PT, R232, RZ, PT ;  /* 0x000000ffe800720c */ /* 0x000fe20003f45270 */
[----:B------:R-:W-:Y:S01]  /*21920*/  ULDC UR4, c[0x0][0xa88] ;  /* 0x0002a20000047ab9 */ /* 0x000fe20000000800 */
[----:B------:R3:W5:Y:S01]  /*21930*/  @P0 LDG.E R15, desc[UR8][R2.64] ;  /* 0x00000008020f0981 */ /* 0x000762000c1e1900 */
[----:B------:R-:W-:-:S06]  /*21940*/  IMAD.U32 R0, RZ, RZ, UR4 ;  /* 0x00000004ff007e24 */ /* 0x000fcc000f8e00ff */
[----:B------:R3:W5:Y:S04]  /*21950*/  @P1 LDG.E R0, desc[UR8][R234.64] ;  /* 0x00000008ea001981 */ /* 0x000768000c1e1900 */
[----:B------:R-:W4:Y:S01]  /*21960*/  @!P2 LDC R232, c[0x0][0xad4] ;  /* 0x0002b500ffe8ab82 */ /* 0x000f220000000800 */
[----:B--2---:R-:W-:-:S05]  /*21970*/  VIADD R5, R4, 0xffffff80 ;  /* 0xffffff8004057836 */ /* 0x004fca0000000000 */
[----:B------:R-:W-:Y:S02]  /*21980*/  ISETP.GT.AND P3, PT, R5, 0x7f, PT ;  /* 0x0000007f0500780c */ /* 0x000fe40003f64270 */
[----:B----4-:R-:W-:Y:S01]  /*21990*/  ISETP.GT.AND P2, PT, R232, 0x1, PT ;  /* 0x00000001e800780c */ /* 0x010fe20003f44270 */
[----:B---3--:R-:W-:-:S12]  /*219a0*/  @P1 BRA `(.L_x_667) ;  /* 0x0000000000141947 */ /* 0x008fd80003800000 */
[----:B------:R-:W-:Y:S05]  /*219b0*/  @!P0 BRA `(.L_x_667) ;  /* 0x0000000000108947 */ /* 0x000fea0003800000 */
[----:B------:R-:W-:Y:S02]  /*219c0*/  ULDC.64 UR4, c[0x0][0x208] ;  /* 0x0000820000047ab9 */ /* 0x000fe40000000a00 */
[----:B------:R-:W2:Y:S04]  /*219d0*/  LDG.E R5, desc[UR4][R2.64] ;  /* 0x0000000402057981 */ /* 0x000ea8000c1e1900 */
[----:B-----5:R-:W2:Y:S02]  /*219e0*/  LDG.E R0, desc[UR4][R2.64+0x4] ;  /* 0x0000040402007981 */ /* 0x020ea4000c1e1900 */
[----:B--2---:R-:W-:-:S07]  /*219f0*/  IMAD.IADD R0, R0, 0x1, -R5 ;  /* 0x0000000100007824 */ /* 0x004fce00078e0a05 */
.L_x_667:
[----:B------:R-:W2:Y:S01]  /*21a00*/  LDL.LU R2, [R1+0xf8] ;  /* 0x0000f80001027983 */ /* 0x000ea20000300800 */
[----:B------:R-:W-:Y:S01]  /*21a10*/  BSSY B1, `(.L_x_668) ;  /* 0x0000039000017945 */ /* 0x000fe20003800000 */
[----:B------:R-:W-:Y:S02]  /*21a20*/  SEL R233, R233, RZ, !P0 ;  /* 0x000000ffe9e97207 */ /* 0x000fe40004000000 */
[----:B-----5:R-:W-:Y:S02]  /*21a30*/  SHF.R.S32.HI R24, RZ, 0x1f, R15 ;  /* 0x0000001fff187819 */ /* 0x020fe4000001140f */
[----:B--2---:R-:W-:Y:S01]  /*21a40*/  SEL R26, R2, RZ, !P0 ;  /* 0x000000ff021a7207 */ /* 0x004fe20004000000 */
[----:B------:R-:W-:Y:S06]  /*21a50*/  @P3 BRA `(.L_x_669) ;  /* 0x0000000000d03947 */ /* 0x000fec0003800000 */
[----:B------:R-:W2:Y:S01]  /*21a60*/  LDL R2, [R1+0x70] ;  /* 0x0000700001027983 */ /* 0x000ea20000100800 */
[----:B------:R-:W3:Y:S02]  /*21a70*/  LDC R29, c[0x0][0xbe8] ;  /* 0x0002fa00ff1d7b82 */ /* 0x000ee40000000800 */
[----:B---3--:R-:W-:Y:S02]  /*21a80*/  IMAD R3, R0, R29, RZ ;  /* 0x0000001d00037224 */ /* 0x008fe400078e02ff */
[----:B--2---:R-:W-:-:S04]  /*21a90*/  IMAD R2, R2, 0x80, R4 ;  /* 0x0000008002027824 */ /* 0x004fc800078e0204 */
[----:B------:R-:W-:-:S05]  /*21aa0*/  VIADD R28, R2, 0xffffff80 ;  /* 0xffffff80021c7836 */ /* 0x000fca0000000000 */
[----:B------:R-:W-:-:S13]  /*21ab0*/  ISETP.GE.AND P0, PT, R28, R3, PT ;  /* 0x000000031c00720c */ /* 0x000fda0003f06270 */
[----:B------:R-:W-:Y:S05]  /*21ac0*/  @P0 BRA `(.L_x_669) ;  /* 0x0000000000b40947 */ /* 0x000fea0003800000 */
[----:B------:R-:W2:Y:S01]  /*21ad0*/  LDL.LU R30, [R1+0x74] ;  /* 0x00007400011e7983 */ /* 0x000ea20000300800 */
[----:B------:R-:W-:Y:S01]  /*21ae0*/  IMAD.MOV.U32 R20, RZ, RZ, 0x9b8 ;  /* 0x000009b8ff147424 */ /* 0x000fe200078e00ff */
[----:B------:R-:W-:Y:S01]  /*21af0*/  ISETP.GT.AND P0, PT, R232, 0x1, PT ;  /* 0x00000001e800780c */ /* 0x000fe20003f04270 */
[----:B------:R-:W3:Y:S01]  /*21b00*/  LDC.64 R8, c[0x0][0xba8] ;  /* 0x0002ea00ff087b82 */ /* 0x000ee20000000a00 */
[----:B------:R-:W-:Y:S01]  /*21b10*/  ISETP.NE.AND P1, PT, R29, 0x1, PT ;  /* 0x000000011d00780c */ /* 0x000fe20003f25270 */
[----:B------:R-:W-:Y:S01]  /*21b20*/  IMAD.MOV.U32 R21, RZ, RZ, R28 ;  /* 0x000000ffff157224 */ /* 0x000fe200078e001c */
[----:B------:R-:W-:Y:S01]  /*21b30*/  SEL R20, R20, 0x978, P0 ;  /* 0x0000097814147807 */ /* 0x000fe20000000000 */
[----:B------:R-:W-:-:S04]  /*21b40*/  ULDC.64 UR4, c[0x0][0x208] ;  /* 0x0000820000047ab9 */ /* 0x000fc80000000a00 */
[----:B------:R-:W4:Y:S08]  /*21b50*/  LDC.64 R2, c[0x0][R20+0x220] ;  /* 0x0000880014027b82 */ /* 0x000f300000000a00 */
[----:B------:R-:W5:Y:S08]  /*21b60*/  LDC.64 R10, c[0x0][R20+0x218] ;  /* 0x00008600140a7b82 */ /* 0x000f700000000a00 */
[----:B------:R-:W0:Y:S08]  /*21b70*/  LDC.64 R4, c[0x0][R20+0x228] ;  /* 0x00008a0014047b82 */ /* 0x000e300000000a00 */
[----:B------:R-:W1:Y:S08]  /*21b80*/  @P1 LDC R13, c[0x0][0xbec] ;  /* 0x0002fb00ff0d1b82 */ /* 0x000e700000000800 */
[----:B------:R-:W0:Y:S08]  /*21b90*/  LDC.64 R6, c[0x0][R20+0x210] ;  /* 0x0000840014067b82 */ /* 0x000e300000000a00 */
[----:B------:R-:W0:Y:S01]  /*21ba0*/  @P1 LDC R27, c[0x0][0xbf0] ;  /* 0x0002fc00ff1b1b82 */ /* 0x000e220000000800 */
[----:B-1----:R-:W-:-:S07]  /*21bb0*/  @P1 IMAD.HI.U32 R14, R28, R13, RZ ;  /* 0x0000000d1c0e1227 */ /* 0x002fce00078e00ff */
[----:B---3--:R-:W1:Y:S01]  /*21bc0*/  @!P0 LDC R8, c[0x0][0xb50] ;  /* 0x0002d400ff088b82 */ /* 0x008e620000000800 */
[-C--:B----4-:R-:W-:Y:S02]  /*21bd0*/  IMAD R3, R3, R233.reuse, RZ ;  /* 0x000000e903037224 */ /* 0x090fe400078e02ff */
[----:B------:R-:W-:-:S05]  /*21be0*/  IMAD.WIDE.U32 R12, R2, R233, RZ ;  /* 0x000000e9020c7225 */ /* 0x000fca00078e00ff */
[----:B------:R-:W3:Y:S01]  /*21bf0*/  @!P0 LDC R9, c[0x0][0xb54] ;  /* 0x0002d500ff098b82 */ /* 0x000ee20000000800 */
[-C--:B-----5:R-:W-:Y:S02]  /*21c00*/  IMAD R25, R11, R231.reuse, RZ ;  /* 0x000000e70b197224 */ /* 0x0a0fe400078e02ff */
[----:B------:R-:W-:Y:S01]  /*21c10*/  IMAD.WIDE.U32 R10, R10, R231, RZ ;  /* 0x000000e70a0a7225 */ /* 0x000fe200078e00ff */
[----:B0-----:R-:W-:-:S03]  /*21c20*/  @P1 SHF.R.U32.HI R21, RZ, R27, R14 ;  /* 0x0000001bff151219 */ /* 0x001fc6000001160e */
[----:B------:R-:W-:Y:S01]  /*21c30*/  IMAD R27, R2, R26, R3 ;  /* 0x0000001a021b7224 */ /* 0x000fe200078e0203 */
[----:B------:R-:W-:Y:S01]  /*21c40*/  IADD3 R10, P1, P3, R12, R10, R15 ;  /* 0x0000000a0c0a7210 */ /* 0x000fe20007b3e00f */
[----:B------:R-:W-:Y:S02]  /*21c50*/  IMAD.IADD R25, R11, 0x1, R25 ;  /* 0x000000010b197824 */ /* 0x000fe400078e0219 */
[----:B------:R-:W-:Y:S02]  /*21c60*/  IMAD.MOV R2, RZ, RZ, -R21 ;  /* 0x000000ffff027224 */ /* 0x000fe400078e0a15 */
[----:B------:R-:W-:Y:S01]  /*21c70*/  IMAD.IADD R27, R13, 0x1, R27 ;  /* 0x000000010d1b7824 */ /* 0x000fe200078e021b */
[----:B--2---:R-:W-:-:S05]  /*21c80*/  SEL R3, R30, RZ, P0 ;  /* 0x000000ff1e037207 */ /* 0x004fca0000000000 */
[-C--:B------:R-:W-:Y:S02]  /*21c90*/  IMAD R11, R5, R3.reuse, RZ ;  /* 0x00000003050b7224 */ /* 0x080fe400078e02ff */
[----:B------:R-:W-:-:S04]  /*21ca0*/  IMAD.WIDE.U32 R4, R4, R3, RZ ;  /* 0x0000000304047225 */ /* 0x000fc800078e00ff */
[----:B------:R-:W-:Y:S01]  /*21cb0*/  IMAD R3, R29, R2, R28 ;  /* 0x000000021d037224 */ /* 0x000fe200078e021c */
[----:B------:R-:W-:Y:S01]  /*21cc0*/  IADD3.X R2, R27, R25, R24, P1, P3 ;  /* 0x000000191b027210 */ /* 0x000fe20000fe6418 */
[----:B------:R-:W-:Y:S01]  /*21cd0*/  IMAD.IADD R11, R5, 0x1, R11 ;  /* 0x00000001050b7824 */ /* 0x000fe200078e020b */
[----:B------:R-:W-:Y:S02]  /*21ce0*/  IADD3 R4, P0, P1, R21, R10, R4 ;  /* 0x0000000a15047210 */ /* 0x000fe4000791e004 */
[----:B------:R-:W-:-:S04]  /*21cf0*/  SHF.R.S32.HI R21, RZ, 0x1f, R21 ;  /* 0x0000001fff157819 */ /* 0x000fc80000011415 */
[----:B------:R-:W-:Y:S01]  /*21d00*/  IADD3.X R5, R21, R2, R11, P0, P1 ;  /* 0x0000000215057210 */ /* 0x000fe200007e240b */
[-C--:B------:R-:W-:Y:S01]  /*21d10*/  IMAD R2, R7, R3.reuse, RZ ;  /* 0x0000000307027224 */ /* 0x080fe200078e02ff */
[----:B------:R-:W-:Y:S01]  /*21d20*/  SHF.R.S32.HI R11, RZ, 0x1f, R3 ;  /* 0x0000001fff0b7819 */ /* 0x000fe20000011403 */
[----:B------:R-:W-:-:S04]  /*21d30*/  IMAD.WIDE.U32 R4, R6, R3, R4 ;  /* 0x0000000306047225 */ /* 0x000fc800078e0004 */
[----:B------:R-:W-:Y:S01]  /*21d40*/  IMAD R11, R6, R11, R2 ;  /* 0x0000000b060b7224 */ /* 0x000fe200078e0202 */
[----:B-1----:R-:W-:Y:S01]  /*21d50*/  LEA R8, P0, R4, R8, 0x2 ;  /* 0x0000000804087211 */ /* 0x002fe200078010ff */
[----:B------:R-:W-:Y:S02]  /*21d60*/  IMAD.MOV.U32 R3, RZ, RZ, -0x800000 ;  /* 0xff800000ff037424 */ /* 0x000fe400078e00ff */
[----:B------:R-:W-:-:S05]  /*21d70*/  IMAD.IADD R2, R5, 0x1, R11 ;  /* 0x0000000105027824 */ /* 0x000fca00078e020b */
[----:B---3--:R-:W-:-:S05]  /*21d80*/  LEA.HI.X R9, R4, R9, R2, 0x2, P0 ;  /* 0x0000000904097211 */ /* 0x008fca00000f1402 */
[----:B------:R2:W-:Y:S02]  /*21d90*/  STG.E desc[UR4][R8.64], R3 ;  /* 0x0000000308007986 */ /* 0x0005e4000c101904 */
.L_x_669:
[----:B------:R-:W-:Y:S05]  /*21da0*/  BSYNC B1 ;  /* 0x0000000000017941 */ /* 0x000fea0003800000 */
.L_x_668:
[----:B------:R-:W-:Y:S05]  /*21db0*/  @P2 BRA `(.L_x_664) ;  /* 0x0000000800582947 */ /* 0x000fea0003800000 */
[----:B------:R-:W3:Y:S01]  /*21dc0*/  LDL.LU R10, [R1+0x70] ;  /* 0x00007000010a7983 */ /* 0x000ee20000300800 */
[----:B------:R-:W4:Y:S01]  /*21dd0*/  LDC R11, c[0x0][0xbe8] ;  /* 0x0002fa00ff0b7b82 */ /* 0x000f220000000800 */
[----:B------:R-:W-:Y:S01]  /*21de0*/  ULDC.64 UR4, c[0x0][0xaa0] ;  /* 0x0002a80000047ab9 */ /* 0x000fe20000000a00 */
[----:B------:R-:W-:Y:S01]  /*21df0*/  ULDC.64 UR6, c[0x0][0xaf0] ;  /* 0x0002bc0000067ab9 */ /* 0x000fe20000000a00 */
[----:B------:R0:W5:Y:S04]  /*21e00*/  LDL R21, [R1+0x6c] ;  /* 0x00006c0001157983 */ /* 0x0001680000100800 */
[----:B------:R0:W5:Y:S01]  /*21e10*/  LDL R20, [R1+0x68] ;  /* 0x0000680001147983 */ /* 0x0001620000100800 */
[----:B------:R-:W1:Y:S01]  /*21e20*/  S2R R2, SR_TID.X ;  /* 0x0000000000027919 */ /* 0x000e620000002100 */
[----:B----4-:R-:W-:-:S13]  /*21e30*/  ISETP.NE.AND P0, PT, R11, 0x1, PT ;  /* 0x000000010b00780c */ /* 0x010fda0003f05270 */
[----:B--2---:R-:W2:Y:S01]  /*21e40*/  @P0 LDC R8, c[0x0][0xbec] ;  /* 0x0002fb00ff080b82 */ /* 0x004ea20000000800 */
[----:B-1----:R-:W-:-:S07]  /*21e50*/  VIADD R4, R2, 0xffffff80 ;  /* 0xffffff8002047836 */ /* 0x002fce0000000000 */
[----:B------:R-:W1:Y:S01]  /*21e60*/  @P0 LDC R13, c[0x0][0xbf0] ;  /* 0x0002fc00ff0d0b82 */ /* 0x000e620000000800 */
[----:B------:R-:W-:Y:S01]  /*21e70*/  IMAD R2, R24, UR4, RZ ;  /* 0x0000000418027c24 */ /* 0x000fe2000f8e02ff */
[----:B------:R-:W-:-:S03]  /*21e80*/  SHF.R.S32.HI R3, RZ, 0x1f, R4 ;  /* 0x0000001fff037819 */ /* 0x000fc60000011404 */
[----:B------:R-:W-:Y:S01]  /*21e90*/  IMAD R5, R15, UR5, R2 ;  /* 0x000000050f057c24 */ /* 0x000fe2000f8e0202 */
[----:B------:R-:W-:Y:S01]  /*21ea0*/  LEA.HI R6, R3, R4, RZ, 0x3 ;  /* 0x0000000403067211 */ /* 0x000fe200078f18ff */
[----:B------:R-:W-:Y:S01]  /*21eb0*/  IMAD.WIDE.U32 R2, R15, UR4, RZ ;  /* 0x000000040f027c25 */ /* 0x000fe2000f8e00ff */
[----:B------:R-:W-:Y:S02]  /*21ec0*/  ULDC.64 UR4, c[0x0][0xae8] ;  /* 0x0002ba0000047ab9 */ /* 0x000fe40000000a00 */
[----:B------:R-:W-:Y:S01]  /*21ed0*/  LOP3.LUT R7, R6, 0xfffffff8, RZ, 0xc0, !PT ;  /* 0xfffffff806077812 */ /* 0x000fe200078ec0ff */
[----:B------:R-:W-:Y:S02]  /*21ee0*/  IMAD.IADD R3, R3, 0x1, R5 ;  /* 0x0000000103037824 */ /* 0x000fe400078e0205 */
[----:B------:R-:W-:Y:S02]  /*21ef0*/  IMAD R6, R26, UR6, RZ ;  /* 0x000000061a067c24 */ /* 0x000fe4000f8e02ff */
[----:B------:R-:W-:-:S02]  /*21f00*/  IMAD.IADD R4, R4, 0x1, -R7 ;  /* 0x0000000104047824 */ /* 0x000fc400078e0a07 */
[----:B------:R-:W-:-:S04]  /*21f10*/  IMAD.WIDE.U32 R2, R231, UR4, R2 ;  /* 0x00000004e7027c25 */ /* 0x000fc8000f8e0002 */
[----:B------:R-:W-:Y:S02]  /*21f20*/  IMAD R4, R4, 0x20, R213 ;  /* 0x0000002004047824 */ /* 0x000fe400078e02d5 */
[----:B------:R-:W-:Y:S01]  /*21f30*/  IMAD R3, R231, UR5, R3 ;  /* 0x00000005e7037c24 */ /* 0x000fe2000f8e0203 */
[----:B------:R-:W-:Y:S01]  /*21f40*/  ULDC.64 UR4, c[0x0][0xae0] ;  /* 0x0002b80000047ab9 */ /* 0x000fe20000000a00 */
[C---:B------:R-:W-:Y:S02]  /*21f50*/  IMAD R7, R233.reuse, UR7, R6 ;  /* 0x00000007e9077c24 */ /* 0x040fe4000f8e0206 */
[----:B------:R-:W-:-:S04]  /*21f60*/  IMAD.WIDE.U32 R2, R233, UR6, R2 ;  /* 0x00000006e9027c25 */ /* 0x000fc8000f8e0002 */
[----:B------:R-:W-:Y:S01]  /*21f70*/  IMAD.IADD R3, R3, 0x1, R7 ;  /* 0x0000000103037824 */ /* 0x000fe200078e0207 */
[----:B------:R-:W-:Y:S01]  /*21f80*/  BSSY B1, `(.L_x_670) ;  /* 0x0000034000017945 */ /* 0x000fe20003800000 */
[C---:B---3--:R-:W-:Y:S02]  /*21f90*/  IMAD R9, R10.reuse, 0x80, R4 ;  /* 0x000000800a097824 */ /* 0x048fe400078e0204 */
[----:B------:R-:W-:Y:S02]  /*21fa0*/  IMAD R12, R10, 0x80, R213 ;  /* 0x000000800a0c7824 */ /* 0x000fe400078e02d5 */
[----:B--2---:R-:W-:-:S04]  /*21fb0*/  @P0 IMAD.HI.U32 R4, R9, R8, RZ ;  /* 0x0000000809040227 */ /* 0x004fc800078e00ff */
[----:B------:R-:W-:Y:S01]  /*21fc0*/  IMAD.MOV.U32 R5, RZ, RZ, R9 ;  /* 0x000000ffff057224 */ /* 0x000fe200078e0009 */
[----:B-1----:R-:W-:-:S04]  /*21fd0*/  @P0 SHF.R.U32.HI R5, RZ, R13, R4 ;  /* 0x0000000dff050219 */ /* 0x002fc80000011604 */
[--C-:B------:R-:W-:Y:S01]  /*21fe0*/  SHF.R.S32.HI R4, RZ, 0x1f, R5.reuse ;  /* 0x0000001fff047819 */ /* 0x100fe20000011405 */
[----:B------:R-:W-:Y:S02]  /*21ff0*/  IMAD.MOV R6, RZ, RZ, -R5 ;  /* 0x000000ffff067224 */ /* 0x000fe400078e0a05 */
[----:B------:R-:W-:-:S04]  /*22000*/  IMAD.WIDE.U32 R2, R5, UR4, R2 ;  /* 0x0000000405027c25 */ /* 0x000fc8000f8e0002 */
[----:B------:R-:W-:Y:S02]  /*22010*/  IMAD R4, R4, UR4, RZ ;  /* 0x0000000404047c24 */ /* 0x000fe4000f8e02ff */
[----:B------:R-:W-:Y:S02]  /*22020*/  IMAD R7, R11, R6, R9 ;  /* 0x000000060b077224 */ /* 0x000fe400078e0209 */
[----:B------:R-:W-:Y:S01]  /*22030*/  IMAD R5, R5, UR5, R4 ;  /* 0x0000000505057c24 */ /* 0x000fe2000f8e0204 */
[----:B------:R-:W-:Y:S02]  /*22040*/  ULDC.64 UR4, c[0x0][0xad8] ;  /* 0x0002b60000047ab9 */ /* 0x000fe40000000a00 */
[----:B------:R-:W-:Y:S01]  /*22050*/  SHF.R.S32.HI R4, RZ, 0x1f, R7 ;  /* 0x0000001fff047819 */ /* 0x000fe20000011407 */
[----:B------:R-:W-:Y:S02]  /*22060*/  IMAD.IADD R3, R3, 0x1, R5 ;  /* 0x0000000103037824 */ /* 0x000fe400078e0205 */
[----:B------:R-:W-:-:S02]  /*22070*/  IMAD R13, R0, R11, RZ ;  /* 0x0000000b000d7224 */ /* 0x000fc400078e02ff */
[----:B------:R-:W-:Y:S02]  /*22080*/  IMAD R4, R4, UR4, RZ ;  /* 0x0000000404047c24 */ /* 0x000fe4000f8e02ff */
[----:B------:R-:W-:Y:S01]  /*22090*/  IMAD.WIDE.U32 R2, R7, UR4, R2 ;  /* 0x0000000407027c25 */ /* 0x000fe2000f8e0002 */
[----:B------:R-:W-:-:S03]  /*220a0*/  ISETP.GE.AND P2, PT, R12, R13, PT ;  /* 0x0000000d0c00720c */ /* 0x000fc60003f46270 */
[----:B------:R-:W-:Y:S01]  /*220b0*/  IMAD R5, R7, UR5, R4 ;  /* 0x0000000507057c24 */ /* 0x000fe2000f8e0204 */
[----:B------:R-:W-:Y:S01]  /*220c0*/  ULDC.64 UR4, c[0x0][0xa80] ;  /* 0x0002a00000047ab9 */ /* 0x000fe20000000a00 */
[----:B------:R-:W-:Y:S01]  /*220d0*/  VIADD R0, R12, 0x20 ;  /* 0x000000200c007836 */ /* 0x000fe20000000000 */
[----:B------:R-:W-:Y:S01]  /*220e0*/  LEA R10, P3, R2, UR4, 0x1 ;  /* 0x00000004020a7c11 */ /* 0x000fe2000f8608ff */
[----:B------:R-:W-:Y:S01]  /*220f0*/  IMAD.IADD R3, R3, 0x1, R5 ;  /* 0x0000000103037824 */ /* 0x000fe200078e0205 */
[----:B------:R-:W-:Y:S02]  /*22100*/  SHF.R.S32.HI R7, RZ, 0x1f, R212 ;  /* 0x0000001fff077819 */ /* 0x000fe400000114d4 */
[-C--:B------:R-:W-:Y:S02]  /*22110*/  ISETP.GE.AND P1, PT, R0, R13.reuse, PT ;  /* 0x0000000d0000720c */ /* 0x080fe40003f26270 */
[----:B------:R-:W-:Y:S01]  /*22120*/  LEA.HI.X R11, R2, UR5, R3, 0x1, P3 ;  /* 0x00000005020b7c11 */ /* 0x000fe200098f0c03 */
[----:B------:R-:W-:Y:S01]  /*22130*/  VIADD R0, R12, 0x40 ;  /* 0x000000400c007836 */ /* 0x000fe20000000000 */
[----:B------:R-:W-:Y:S01]  /*22140*/  LEA.HI R7, R7, R212, RZ, 0x3 ;  /* 0x000000d407077211 */ /* 0x000fe200078f18ff */
[----:B------:R0:W1:Y:S04]  /*22150*/  SHFL.IDX PT, R8, R10, RZ, 0x181f ;  /* 0x00181fff0a087589 */ /* 0x00006800000e0000 */
[----:B------:R0:W2:Y:S01]  /*22160*/  SHFL.IDX PT, R9, R11, RZ, 0x181f ;  /* 0x00181fff0b097589 */ /* 0x0000a200000e0000 */
[----:B------:R-:W-:-:S02]  /*22170*/  ISETP.GE.AND P0, PT, R0, R13, PT ;  /* 0x0000000d0000720c */ /* 0x000fc40003f06270 */
[----:B------:R-:W-:Y:S01]  /*22180*/  SHF.R.S32.HI R14, RZ, 0x3, R7 ;  /* 0x00000003ff0e7819 */ /* 0x000fe20000011407 */
[----:B------:R-:W-:Y:S10]  /*22190*/  @P2 BRA `(.L_x_671) ;  /* 0x0000000000482947 */ /* 0x000ff40003800000 */
[----:B------:R-:W-:Y:S01]  /*221a0*/  ULDC UR4, c[0x0][0xac8] ;  /* 0x0002b20000047ab9 */ /* 0x000fe20000000800 */
[----:B------:R-:W-:Y:S01]  /*221b0*/  ULDC.64 UR6, c[0x0][0x208] ;  /* 0x0000820000067ab9 */ /* 0x000fe20000000a00 */
[----:B------:R-:W-:Y:S02]  /*221c0*/  ISETP.GE.AND P5, PT, R16, UR4, PT ;  /* 0x0000000410007c0c */ /* 0x000fe4000bfa6270 */
[----:B------:R-:W-:Y:S02]  /*221d0*/  ISETP.GE.AND P3, PT, R218, UR4, PT ;  /* 0x00000004da007c0c */ /* 0x000fe4000bf66270 */
[----:B------:R-:W-:Y:S02]  /*221e0*/  ISETP.GE.AND P2, PT, R219, UR4, PT ;  /* 0x00000004db007c0c */ /* 0x000fe4000bf46270 */
[----:B------:R-:W-:-:S07]  /*221f0*/  ISETP.GE.AND P4, PT, R212, UR4, PT ;  /* 0x00000004d4007c0c */ /* 0x000fce000bf86270 */
[----:B-1----:R-:W-:-:S04]  /*22200*/  @!P5 LEA R6, P6, R16, R8, 0x1 ;  /* 0x000000081006d211 */ /* 0x002fc800078c08ff */
[-C--:B--2---:R-:W-:Y:S02]  /*22210*/  @!P5 LEA.HI.X R7, R16, R9.reuse, R17, 0x1, P6 ;  /* 0x000000091007d211 */ /* 0x084fe400030f0c11 */
[-C--:B------:R-:W-:Y:S01]  /*22220*/  @!P3 LEA R4, P6, R218, R8.reuse, 0x1 ;  /* 0x00000008da04b211 */ /* 0x080fe200078c08ff */
[----:B------:R-:W-:Y:S02]  /*22230*/  @!P4 IMAD.SHL.U32 R15, R14, 0x8, RZ ;  /* 0x000000080e0fc824 */ /* 0x000fe400078e00ff */
[----:B------:R3:W-:Y:S01]  /*22240*/  @!P5 ST.E.128 desc[UR6][R6.64], RZ ;  /* 0x000000ff0600d985 */ /* 0x0007e2000c101d06 */
[----:B-----5:R-:W-:Y:S02]  /*22250*/  @!P3 LEA.HI.X R5, R218, R9, R21, 0x1, P6 ;  /* 0x00000009da05b211 */ /* 0x020fe400030f0c15 */
[----:B------:R-:W-:-:S04]  /*22260*/  @!P2 LEA R2, P6, R219, R8, 0x1 ;  /* 0x00000008db02a211 */ /* 0x000fc800078c08ff */
[----:B------:R-:W-:Y:S01]  /*22270*/  @!P2 LEA.HI.X R3, R219, R9, R20, 0x1, P6 ;  /* 0x00000009db03a211 */ /* 0x000fe200030f0c14 */
[----:B------:R-:W-:-:S05]  /*22280*/  @!P4 IMAD.WIDE R8, R15, 0x2, R8 ;  /* 0x000000020f08c825 */ /* 0x000fca00078e0208 */
[----:B------:R3:W-:Y:S04]  /*22290*/  @!P4 ST.E.128 desc[UR6][R8.64], RZ ;  /* 0x000000ff0800c985 */ /* 0x0007e8000c101d06 */
[----:B------:R3:W-:Y:S04]  /*222a0*/  @!P3 ST.E.128 desc[UR6][R4.64], RZ ;  /* 0x000000ff0400b985 */ /* 0x0007e8000c101d06 */
[----:B------:R3:W-:Y:S02]  /*222b0*/  @!P2 ST.E.128 desc[UR6][R2.64], RZ ;  /* 0x000000ff0200a985 */ /* 0x0007e4000c101d06 */
.L_x_671:
[----:B------:R-:W-:Y:S05]  /*222c0*/  BSYNC B1 ;  /* 0x0000000000017941 */ /* 0x000fea0003800000 */
.L_x_670:
[----:B--23--:R2:W3:Y:S01]  /*222d0*/  SHFL.IDX PT, R9, R11, 0x1, 0x181f ;  /* 0x00381f000b097f89 */ /* 0x00c4e200000e0000 */
[----:B------:R-:W-:Y:S03]  /*222e0*/  BSSY B1, `(.L_x_672) ;  /* 0x0000015000017945 */ /* 0x000fe60003800000 */
[----:B-1----:R2:W1:Y:S01]  /*222f0*/  SHFL.IDX PT, R8, R10, 0x1, 0x181f ;  /* 0x00381f000a087f89 */ /* 0x00246200000e0000 */
        /* <DEDUP_REMOVED lines=9> */
[-C--:B---3--:R-:W-:Y:S02]  /*22390*/  @!P4 LEA.HI.X R7, R16, R9.reuse, R17, 0x1, P6 ;  /* 0x000000091007c211 */ /* 0x088fe400030f0c11 */
[C---:B------:R-:W-:Y:S01]  /*223a0*/  @!P1 LEA R2, P6, R219.reuse, R8, 0x1 ;  /* 0x00000008db029211 */ /* 0x040fe200078c08ff */
[----:B------:R-:W-:Y:S01]  /*223b0*/  @!P3 IMAD.SHL.U32 R15, R14, 0x8, RZ ;  /* 0x000000080e0fb824 */ /* 0x000fe200078e00ff */
[-C--:B-----5:R-:W-:Y:S01]  /*223c0*/  @!P2 LEA.HI.X R5, R218, R9.reuse, R21, 0x1, P5 ;  /* 0x00000009da05a211 */ /* 0x0a0fe200028f0c15 */
[----:B------:R4:W-:Y:S01]  /*223d0*/  @!P4 ST.E.128 desc[UR6][R6.64], RZ ;  /* 0x000000ff0600c985 */ /* 0x0009e2000c101d06 */
[----:B------:R-:W-:Y:S01]  /*223e0*/  @!P1 LEA.HI.X R3, R219, R9, R20, 0x1, P6 ;  /* 0x00000009db039211 */ /* 0x000fe200030f0c14 */
[----:B------:R-:W-:-:S05]  /*223f0*/  @!P3 IMAD.WIDE R8, R15, 0x2, R8 ;  /* 0x000000020f08b825 */ /* 0x000fca00078e0208 */
[----:B------:R4:W-:Y:S04]  /*22400*/  @!P3 ST.E.128 desc[UR6][R8.64], RZ ;  /* 0x000000ff0800b985 */ /* 0x0009e8000c101d06 */
[----:B------:R4:W-:Y:S04]  /*22410*/  @!P2 ST.E.128 desc[UR6][R4.64], RZ ;  /* 0x000000ff0400a985 */ /* 0x0009e8000c101d06 */
[----:B------:R4:W-:Y:S02]  /*22420*/  @!P1 ST.E.128 desc[UR6][R2.64], RZ ;  /* 0x000000ff02009985 */ /* 0x0009e4000c101d06 */
.L_x_673:
[----:B------:R-:W-:Y:S05]  /*22430*/  BSYNC B1 ;  /* 0x0000000000017941 */ /* 0x000fea0003800000 */
.L_x_672:
[----:B---34-:R3:W4:Y:S01]  /*22440*/  SHFL.IDX PT, R9, R11, 0x2, 0x181f ;  /* 0x00581f000b097f89 */ /* 0x01872200000e0000 */
        /* <DEDUP_REMOVED lines=11> */
[C---:B------:R-:W-:Y:S02]  /*22500*/  @!P6 LEA R2, P2, R219.reuse, R8, 0x1 ;  /* 0x00000008db02e211 */ /* 0x040fe400078408ff */
[----:B------:R-:W-:Y:S01]  /*22510*/  @!P4 IMAD.SHL.U32 R15, R14, 0x8, RZ ;  /* 0x000000080e0fc824 */ /* 0x000fe200078e00ff */
[-C--:B----4-:R-:W-:Y:S02]  /*22520*/  @!P3 LEA.HI.X R7, R16, R9.reuse, R17, 0x1, P0 ;  /* 0x000000091007b211 */ /* 0x090fe400000f0c11 */
[-C--:B-----5:R-:W-:Y:S02]  /*22530*/  @!P5 LEA.HI.X R5, R218, R9.reuse, R21, 0x1, P1 ;  /* 0x00000009da05d211 */ /* 0x0a0fe400008f0c15 */
[----:B------:R-:W-:Y:S01]  /*22540*/  @!P6 LEA.HI.X R3, R219, R9, R20, 0x1, P2 ;  /* 0x00000009db03e211 */ /* 0x000fe200010f0c14 */
[----:B------:R-:W-:Y:S01]  /*22550*/  @!P4 IMAD.WIDE R8, R15, 0x2, R8 ;  /* 0x000000020f08c825 */ /* 0x000fe200078e0208 */
[----:B------:R1:W-:Y:S04]  /*22560*/  @!P3 ST.E.128 desc[UR6][R6.64], RZ ;  /* 0x000000ff0600b985 */ /* 0x0003e8000c101d06 */
[----:B------:R1:W-:Y:S04]  /*22570*/  @!P4 ST.E.128 desc[UR6][R8.64], RZ ;  /* 0x000000ff0800c985 */ /* 0x0003e8000c101d06 */
[----:B------:R1:W-:Y:S04]  /*22580*/  @!P5 ST.E.128 desc[UR6][R4.64], RZ ;  /* 0x000000ff0400d985 */ /* 0x0003e8000c101d06 */
[----:B------:R1:W-:Y:S02]  /*22590*/  @!P6 ST.E.128 desc[UR6][R2.64], RZ ;  /* 0x000000ff0200e985 */ /* 0x0003e4000c101d06 */
.L_x_675:
[----:B------:R-:W-:Y:S05]  /*225a0*/  BSYNC B1 ;  /* 0x0000000000017941 */ /* 0x000fea0003800000 */
.L_x_674:
[----:B------:R-:W-:Y:S01]  /*225b0*/  VIADD R0, R12, 0x60 ;  /* 0x000000600c007836 */ /* 0x000fe20000000000 */
[----:B-1--4-:R4:W1:Y:S04]  /*225c0*/  SHFL.IDX PT, R9, R11, 0x3, 0x181f ;  /* 0x00781f000b097f89 */ /* 0x01286800000e0000 */
[----:B------:R-:W-:Y:S01]  /*225d0*/  ISETP.GE.AND P0, PT, R0, R13, PT ;  /* 0x0000000d0000720c */ /* 0x000fe20003f06270 */
[----:B------:R4:W0:-:S12]  /*225e0*/  SHFL.IDX PT, R8, R10, 0x3, 0x181f ;  /* 0x00781f000a087f89 */ /* 0x00081800000e0000 */
[----:B----4-:R-:W-:Y:S05]  /*225f0*/  @P0 BRA `(.L_x_664) ;  /* 0x0000000000480947 */ /* 0x010fea0003800000 */
        /* <DEDUP_REMOVED lines=8> */
[C---:B------:R-:W-:Y:S02]  /*22680*/  @!P6 LEA R2, P2, R219.reuse, R8, 0x1 ;  /* 0x00000008db02e211 */ /* 0x040fe400078408ff */
[----:B--23--:R-:W-:Y:S01]  /*22690*/  @!P4 IMAD.SHL.U32 R11, R14, 0x8, RZ ;  /* 0x000000080e0bc824 */ /* 0x00cfe200078e00ff */
[-C--:B-1----:R-:W-:Y:S02]  /*226a0*/  @!P3 LEA.HI.X R7, R16, R9.reuse, R17, 0x1, P0 ;  /* 0x000000091007b211 */ /* 0x082fe400000f0c11 */
[-C--:B-----5:R-:W-:Y:S02]  /*226b0*/  @!P5 LEA.HI.X R5, R218, R9.reuse, R21, 0x1, P1 ;  /* 0x00000009da05d211 */ /* 0x0a0fe400008f0c15 */
[----:B------:R-:W-:Y:S01]  /*226c0*/  @!P6 LEA.HI.X R3, R219, R9, R20, 0x1, P2 ;  /* 0x00000009db03e211 */ /* 0x000fe200010f0c14 */
[----:B------:R-:W-:Y:S01]  /*226d0*/  @!P4 IMAD.WIDE R8, R11, 0x2, R8 ;  /* 0x000000020b08c825 */ /* 0x000fe200078e0208 */
[----:B------:R4:W-:Y:S04]  /*226e0*/  @!P3 ST.E.128 desc[UR6][R6.64], RZ ;  /* 0x000000ff0600b985 */ /* 0x0009e8000c101d06 */
[----:B------:R4:W-:Y:S04]  /*226f0*/  @!P4 ST.E.128 desc[UR6][R8.64], RZ ;  /* 0x000000ff0800c985 */ /* 0x0009e8000c101d06 */
[----:B------:R4:W-:Y:S04]  /*22700*/  @!P5 ST.E.128 desc[UR6][R4.64], RZ ;  /* 0x000000ff0400d985 */ /* 0x0009e8000c101d06 */
[----:B------:R4:W-:Y:S02]  /*22710*/  @!P6 ST.E.128 desc[UR6][R2.64], RZ ;  /* 0x000000ff0200e985 */ /* 0x0009e4000c101d06 */
.L_x_664:
[----:B------:R-:W-:Y:S05]  /*22720*/  BSYNC B0 ;  /* 0x0000000000007941 */ /* 0x000fea0003800000 */
.L_x_654:
[----:B------:R-:W-:Y:S02]  /*22730*/  ULDC UR4, c[0x0][0xc3c] ;  /* 0x00030f0000047ab9 */ /* 0x000fe40000000800 */
[----:B-1----:R-:W-:-:S13]  /*22740*/  ISETP.GE.AND P0, PT, R143, UR4, PT ;  /* 0x000000048f007c0c */ /* 0x002fda000bf06270 */
[----:B------:R-:W-:Y:S05]  /*22750*/  @!P0 BRA `(.L_x_676) ;  /* 0xfffffdf0006c8947 */ /* 0x000fea000383ffff */
[----:B------:R-:W-:Y:S05]  /*22760*/  BRA `(.L_x_444) ;  /* 0x0000009000647947 */ /* 0x000fea0003800000 */
.L_x_442:
[----:B------:R-:W-:-:S08]  /*22770*/  NOP ;  /* 0x0000000000007918 */ /* 0x000fd00000000000 */
[----:B------:R-:W0:-:S00]  /*22780*/  USETMAXREG.DEALLOC.CTAPOOL 0x18 ;  /* 0x00000018000079c8 */ /* 0x000e0000080e0500 */
[----:B0-----:R-:W2:Y:S01]  /*22790*/  LDL.LU R2, [R1+0x10] ;  /* 0x0000100001027983 */ /* 0x001ea20000300800 */
[----:B------:R-:W-:Y:S01]  /*227a0*/  LOP3.LUT R0, R0, 0x3, RZ, 0xc0, !PT ;  /* 0x0000000300007812 */ /* 0x000fe200078ec0ff */
[----:B------:R-:W-:-:S05]  /*227b0*/  IMAD.MOV.U32 R7, RZ, RZ, RZ ;  /* 0x000000ffff077224 */ /* 0x000fca00078e00ff */
[----:B------:R-:W0:Y:S02]  /*227c0*/  SHFL.IDX PT, R0, R0, RZ, 0x1f ;  /* 0x00001fff00007589 */ /* 0x000e2400000e0000 */
[----:B0-----:R-:W-:Y:S02]  /*227d0*/  ISETP.NE.AND P0, PT, R0, RZ, PT ;  /* 0x000000ff0000720c */ /* 0x001fe40003f05270 */
[----:B--2---:R-:W-:-:S11]  /*227e0*/  LOP3.LUT R2, R2, 0xfffffffd, RZ, 0xc0, !PT ;  /* 0xfffffffd02027812 */ /* 0x004fd600078ec0ff */
[----:B------:R-:W-:-:S05]  /*227f0*/  @P0 LOP3.LUT R2, R2, 0x2, RZ, 0xfc, !PT ;  /* 0x0000000202020812 */ /* 0x000fca00078efcff */
[----:B------:R0:W-:Y:S01]  /*22800*/  STL [R1+0x10], R2 ;  /* 0x0000100201007387 */ /* 0x0001e20000100800 */
        /* <DEDUP_REMOVED lines=10> */
.L_x_677:
[----:B------:R-:W-:Y:S01]  /*228b0*/  LOP3.LUT R0, R6, 0x1f, RZ, 0xc0, !PT ;  /* 0x0000001f06007812 */ /* 0x000fe200078ec0ff */
[----:B------:R-:W-:Y:S01]  /*228c0*/  ULDC UR4, c[0x0][0xc3c] ;  /* 0x00030f0000047ab9 */ /* 0x000fe20000000800 */
[----:B------:R-:W-:Y:S01]  /*228d0*/  ULDC.64 UR6, c[0x0][0x208] ;  /* 0x0000820000067ab9 */ /* 0x000fe20000000a00 */
[----:B------:R-:W-:Y:S01]  /*228e0*/  IMAD.MOV.U32 R10, RZ, RZ, RZ ;  /* 0x000000ffff0a7224 */ /* 0x000fe200078e00ff */
[----:B------:R-:W-:Y:S01]  /*228f0*/  ISETP.NE.AND P0, PT, R0, 0x1f, PT ;  /* 0x0000001f0000780c */ /* 0x000fe20003f05270 */
[----:B------:R-:W-:-:S03]  /*22900*/  ULDC UR5, c[0x0][0xc38] ;  /* 0x00030e0000057ab9 */ /* 0x000fc60000000800 */
[----:B------:R-:W-:-:S13]  /*22910*/  ISETP.GE.OR P1, PT, R0, UR4, !P0 ;  /* 0x0000000400007c0c */ /* 0x000fda000c726670 */
[----:B0-----:R-:W0:Y:S08]  /*22920*/  @!P1 LDC.64 R2, c[0x0][0xc80] ;  /* 0x00032000ff029b82 */ /* 0x001e300000000a00 */
        /* <DEDUP_REMOVED lines=36> */
.L_x_681:
        /* <DEDUP_REMOVED lines=39> */
.L_x_679:
        /* <DEDUP_REMOVED lines=20> */
.L_x_682:
        /* <DEDUP_REMOVED lines=54> */
.L_x_680:
[----:B------:R-:W-:Y:S01]  /*23280*/  IMAD.U32 R2, RZ, RZ, UR6 ;  /* 0x00000006ff027e24 */ /* 0x000fe2000f8e00ff */
[----:B------:R0:W-:Y:S04]  /*23290*/  STL [R1+0x4], RZ ;  /* 0x000004ff01007387 */ /* 0x0001e80000100800 */
[----:B------:R0:W-:Y:S04]  /*232a0*/  STL [R1+0x8], RZ ;  /* 0x000008ff01007387 */ /* 0x0001e80000100800 */
[----:B------:R0:W-:Y:S02]  /*232b0*/  STL [R1], R2 ;  /* 0x0000000201007387 */ /* 0x0001e40000100800 */
.L_x_683:
        /* <DEDUP_REMOVED lines=10> */
.L_x_678:
[----:B-1----:R-:W3:Y:S01]  /*23360*/  LDL R0, [R1+0xc] ;  /* 0x00000c0001007983 */ /* 0x002ee20000100800 */
[----:B------:R-:W-:Y:S01]  /*23370*/  ULDC UR4, c[0x0][0xc3c] ;  /* 0x00030f0000047ab9 */ /* 0x000fe20000000800 */
[----:B------:R-:W-:Y:S01]  /*23380*/  IMAD.MOV.U32 R19, RZ, RZ, RZ ;  /* 0x000000ffff137224 */ /* 0x000fe200078e00ff */
[----:B---3--:R-:W-:Y:S01]  /*23390*/  ISETP.GE.AND P0, PT, R0, UR4, PT ;  /* 0x0000000400007c0c */ /* 0x008fe2000bf06270 */
[----:B------:R-:W-:-:S05]  /*233a0*/  IMAD.MOV.U32 R0, RZ, RZ, 0x1 ;  /* 0x00000001ff007424 */ /* 0x000fca00078e00ff */
[----:B------:R1:W-:Y:S04]  /*233b0*/  STL [R1+0x18], R0 ;  /* 0x0000180001007387 */ /* 0x0003e80000100800 */
[----:B------:R1:W-:Y:S03]  /*233c0*/  STL [R1+0x64], RZ ;  /* 0x000064ff01007387 */ /* 0x0003e60000100800 */
[----:B------:R-:W-:Y:S05]  /*233d0*/  @P0 BRA `(.L_x_684) ;  /* 0x0000008000680947 */ /* 0x000fea0003800000 */
[----:B------:R-:W3:Y:S01]  /*233e0*/  S2UR UR5, SR_CgaCtaId ;  /* 0x00000000000579c3 */ /* 0x000ee20000008800 */
[C---:B-1----:R-:W-:Y:S01]  /*233f0*/  IMAD.SHL.U32 R0, R6.reuse, 0x8, RZ ;  /* 0x0000000806007824 */ /* 0x042fe200078e00ff */
[----:B------:R-:W-:Y:S01]  /*23400*/  LOP3.LUT R4, R6, 0x7f, RZ, 0xc0, !PT ;  /* 0x0000007f06047812 */ /* 0x000fe200078ec0ff */
[----:B------:R-:W-:Y:S01]  /*23410*/  UMOV UR4, 0x400 ;  /* 0x0000040000047882 */ /* 0x000fe20000000000 */
[----:B------:R-:W-:Y:S01]  /*23420*/  BSSY B8, `(.L_x_684) ;  /* 0x0000815000087945 */ /* 0x000fe20003800000 */
[----:B------:R-:W-:Y:S01]  /*23430*/  IMAD.MOV.U32 R19, RZ, RZ, RZ ;  /* 0x000000ffff137224 */ /* 0x000fe200078e00ff */
[----:B------:R-:W-:Y:S01]  /*23440*/  LOP3.LUT R3, R0, 0x1f8, RZ, 0xc0, !PT ;  /* 0x000001f800037812 */ /* 0x000fe200078ec0ff */
[----:B0-----:R-:W-:Y:S01]  /*23450*/  IMAD.SHL.U32 R2, R4, 0x8, RZ ;  /* 0x0000000804027824 */ /* 0x001fe200078e00ff */
[----:B------:R-:W-:Y:S01]  /*23460*/  LOP3.LUT R0, R0, 0x38, RZ, 0xc0, !PT ;  /* 0x0000003800007812 */ /* 0x000fe200078ec0ff */
[----:B------:R-:W-:Y:S01]  /*23470*/  ULDC.64 UR38, c[0x0][0x198] ;  /* 0x0000660000267ab9 */ /* 0x000fe20000000a00 */
[----:B------:R-:W-:Y:S01]  /*23480*/  LOP3.LUT R3, R3, 0x38, R6, 0x78, !PT ;  /* 0x0000003803037812 */ /* 0x000fe200078e7806 */
[----:B------:R-:W-:Y:S01]  /*23490*/  IMAD.SHL.U32 R6, R6, 0x10, RZ ;  /* 0x0000001006067824 */ /* 0x000fe200078e00ff */
[----:B------:R-:W-:-:S02]  /*234a0*/  ULDC UR36, c[0x0][0xc] ;  /* 0x0000030000247ab9 */ /* 0x000fc40000000800 */
[----:B------:R-:W-:Y:S02]  /*234b0*/  LOP3.LUT R3, R3, 0x200, R2, 0xf8, !PT ;  /* 0x0000020003037812 */ /* 0x000fe400078ef802 */
[----:B------:R-:W-:-:S04]  /*234c0*/  SHF.R.U32.HI R2, RZ, 0x3, R4 ;  /* 0x00000003ff027819 */ /* 0x000fc80000011604 */
[----:B------:R-:W-:Y:S01]  /*234d0*/  LOP3.LUT R4, R2, 0x70, R6, 0xf8, !PT ;  /* 0x0000007002047812 */ /* 0x000fe200078ef806 */
[----:B------:R-:W-:Y:S02]  /*234e0*/  IMAD.MOV.U32 R2, RZ, RZ, 0x1 ;  /* 0x00000001ff027424 */ /* 0x000fe400078e00ff */
[----:B------:R-:W-:Y:S01]  /*234f0*/  IMAD.MOV.U32 R4, RZ, RZ, 0x1 ;  /* 0x00000001ff047424 */ /* 0x000fe200078e00ff */
[----:B---3--:R-:W-:-:S06]  /*23500*/  ULEA UR4, UR5, UR4, 0x18 ;  /* 0x0000000405047291 */ /* 0x008fcc000f8ec03f */
[----:B------:R-:W-:-:S04]  /*23510*/  IMAD.U32 R18, RZ, RZ, UR4 ;  /* 0x00000004ff127e24 */ /* 0x000fc8000f8e00ff */
[----:B------:R-:W-:-:S05]  /*23520*/  IMAD R3, R3, 0x2, R18 ;  /* 0x0000000203037824 */ /* 0x000fca00078e0212 */
[----:B------:R0:W-:Y:S04]  /*23530*/  STL [R1+0x2c], R3 ;  /* 0x00002c0301007387 */ /* 0x0001e80000100800 */
[----:B------:R-:W-:Y:S04]  /*23540*/  STL [R1+0x64], RZ ;  /* 0x000064ff01007387 */ /* 0x000fe80000100800 */
[----:B------:R1:W-:Y:S01]  /*23550*/  STL [R1+0x24], R2 ;  /* 0x0000240201007387 */ /* 0x0003e20000100800 */
[----:B0-----:R-:W-:-:S03]  /*23560*/  LOP3.LUT R3, R0, 0x40, RZ, 0xfc, !PT ;  /* 0x0000004000037812 */ /* 0x001fc600078efcff */
[----:B------:R0:W-:Y:S04]  /*23570*/  STL [R1+0x20], RZ ;  /* 0x000020ff01007387 */ /* 0x0001e80000100800 */
[----:B------:R0:W-:Y:S01]  /*23580*/  STL [R1+0x18], R4 ;  /* 0x0000180401007387 */ /* 0x0001e20000100800 */
[C---:B-1----:R-:W-:Y:S02]  /*23590*/  LOP3.LUT R2, R0.reuse, 0x80, RZ, 0xfc, !PT ;  /* 0x0000008000027812 */ /* 0x042fe400078efcff */
[----:B------:R-:W-:-:S07]  /*235a0*/  LOP3.LUT R0, R0, 0xc0, RZ, 0xfc, !PT ;  /* 0x000000c000007812 */ /* 0x000fce00078efcff */
.L_x_843:
[----:B------:R-:W3:Y:S01]  /*235b0*/  LDL R0, [R1+0xc] ;  /* 0x00000c0001007983 */ /* 0x000ee20000100800 */
[----:B------:R-:W3:Y:S01]  /*235c0*/  LDC.64 R2, c[0x0][0xc88] ;  /* 0x00032200ff027b82 */ /* 0x000ee20000000a00 */
[----:B------:R-:W-:Y:S01]  /*235d0*/  ULDC.64 UR4, c[0x0][0x208] ;  /* 0x0000820000047ab9 */ /* 0x000fe20000000a00 */
[----:B---3--:R-:W-:-:S05]  /*235e0*/  IMAD.WIDE R2, R0, 0x4, R2 ;  /* 0x0000000400027825 */ /* 0x008fca00078e0202 */
[----:B0-----:R-:W0:Y:S01]  /*235f0*/  LDG.E R15, desc[UR4][R2.64] ;  /* 0x00000004020f7981 */ /* 0x001e22000c1e1900 */
[----:B------:R-:W-:Y:S05]  /*23600*/  YIELD ;  /* 0x0000000000007946 */ /* 0x000fea0003800000 */
[----:B------:R-:W-:Y:S01]  /*23610*/  ULDC.64 UR4, c[0x0][0xa28] ;  /* 0x00028a0000047ab9 */ /* 0x000fe20000000a00 */
[----:B------:R-:W-:Y:S01]  /*23620*/  IMAD.MOV.U32 R0, RZ, RZ, RZ ;  /* 0x000000ffff007224 */ /* 0x000fe200078e00ff */
[----:B------:R-:W-:Y:S01]  /*23630*/  ISETP.NE.U32.AND P0, PT, RZ, UR4, PT ;  /* 0x00000004ff007c0c */ /* 0x000fe2000bf05070 */
[----:B------:R-:W-:Y:S01]  /*23640*/  ULDC.64 UR12, c[0x0][0x208] ;  /* 0x00008200000c7ab9 */ /* 0x000fe20000000a00 */
[----:B--2---:R-:W-:Y:S01]  /*23650*/  IMAD.MOV.U32 R8, RZ, RZ, RZ ;  /* 0x000000ffff087224 */ /* 0x004fe200078e00ff */
[----:B------:R-:W-:Y:S01]  /*23660*/  ULDC.64 UR10, c[0x0][0xa18] ;  /* 0x00028600000a7ab9 */ /* 0x000fe20000000a00 */
[----:B------:R-:W-:Y:S01]  /*23670*/  ISETP.NE.AND.EX P0, PT, RZ, UR5, PT, P0 ;  /* 0x00000005ff007c0c */ /* 0x000fe2000bf05300 */
[----:B------:R-:W-:Y:S01]  /*23680*/  ULDC.64 UR8, c[0x0][0xa10] ;  /* 0x0002840000087ab9 */ /* 0x000fe20000000a00 */
[----:B------:R-:W-:Y:S01]  /*23690*/  ULDC.64 UR6, c[0x0][0xa08] ;  /* 0x0002820000067ab9 */ /* 0x000fe20000000a00 */
[----:B01----:R-:W-:Y:S01]  /*236a0*/  SHF.R.S32.HI R4, RZ, 0x1f, R15 ;  /* 0x0000001fff047819 */ /* 0x003fe2000001140f */
[----:B------:R-:W-:-:S09]  /*236b0*/  IMAD.SHL.U32 R14, R15, 0x4, RZ ;  /* 0x000000040f0e7824 */ /* 0x000fd200078e00ff */
[C---:B------:R-:W-:Y:S01]  /*236c0*/  @P0 LEA R2, P1, R15.reuse, UR4, 0x2 ;  /* 0x000000040f020c11 */ /* 0x040fe2000f8210ff */
[----:B------:R-:W-:Y:S03]  /*236d0*/  STL [R1+0x34], R15 ;  /* 0x0000340f01007387 */ /* 0x000fe60000100800 */
[C-C-:B------:R-:W-:Y:S01]  /*236e0*/  @P0 LEA.HI.X R3, R15.reuse, UR5, R4.reuse, 0x2, P1 ;  /* 0x000000050f030c11 */ /* 0x140fe200088f1404 */
[----:B------:R-:W-:Y:S01]  /*236f0*/  ULDC.64 UR4, c[0x0][0xa00] ;  /* 0x0002800000047ab9 */ /* 0x000fe20000000a00 */
[----:B------:R-:W-:Y:S01]  /*23700*/  SHF.L.U64.HI R13, R15, 0x2, R4 ;  /* 0x000000020f0d7819 */ /* 0x000fe20000010204 */
[----:B------:R0:W-:Y:S01]  /*23710*/  STL [R1+0x58], R4 ;  /* 0x0000580401007387 */ /* 0x0001e20000100800 */
[----:B------:R-:W-:-:S03]  /*23720*/  ISETP.NE.U32.AND P1, PT, RZ, UR4, PT ;  /* 0x00000004ff007c0c */ /* 0x000fc6000bf25070 */
[----:B------:R1:W5:Y:S01]  /*23730*/  @P0 LDG.E R0, desc[UR12][R2.64] ;  /* 0x0000000c02000981 */ /* 0x000362000c1e1900 */
[----:B------:R-:W-:Y:S02]  /*23740*/  ISETP.NE.AND.EX P1, PT, RZ, UR5, PT, P1 ;  /* 0x00000005ff007c0c */ /* 0x000fe4000bf25310 */
[----:B------:R-:W-:Y:S02]  /*23750*/  CS2R R10, SRZ ;  /* 0x00000000000a7805 */ /* 0x000fe4000001ff00 */
[----:B------:R-:W-:Y:S01]  /*23760*/  ISETP.NE.U32.AND P3, PT, RZ, UR10, PT ;  /* 0x0000000aff007c0c */ /* 0x000fe2000bf65070 */
[----:B------:R-:W-:Y:S01]  /*23770*/  STL [R1+0x28], R14 ;  /* 0x0000280e01007387 */ /* 0x000fe20000100800 */
[----:B------:R-:W-:Y:S02]  /*23780*/  ISETP.NE.U32.AND P0, PT, RZ, UR6, PT ;  /* 0x00000006ff007c0c */ /* 0x000fe4000bf05070 */
[----:B------:R-:W-:Y:S01]  /*23790*/  ISETP.NE.U32.AND P2, PT, RZ, UR8, PT ;  /* 0x00000008ff007c0c */ /* 0x000fe2000bf45070 */
[----:B------:R-:W-:Y:S01]  /*237a0*/  STL [R1+0x38], R13 ;  /* 0x0000380d01007387 */ /* 0x000fe20000100800 */
[----:B------:R-:W-:-:S02]  /*237b0*/  IADD3 R6, P5, R14, UR6, RZ ;  /* 0x000000060e067c10 */ /* 0x000fc4000ffbe0ff */
[C---:B-1----:R-:W-:Y:S02]  /*237c0*/  IADD3 R2, P4, R14.reuse, UR4, RZ ;  /* 0x000000040e027c10 */ /* 0x042fe4000ff9e0ff */
[----:B------:R-:W-:Y:S02]  /*237d0*/  ISETP.NE.AND.EX P3, PT, RZ, UR11, PT, P3 ;  /* 0x0000000bff007c0c */ /* 0x000fe4000bf65330 */
[C---:B------:R-:W-:Y:S02]  /*237e0*/  IADD3.X R3, R13.reuse, UR5, RZ, P4, !PT ;  /* 0x000000050d037c10 */ /* 0x040fe4000a7fe4ff */
[----:B0-----:R-:W-:Y:S02]  /*237f0*/  IADD3 R4, P4, R14, UR8, RZ ;  /* 0x000000080e047c10 */ /* 0x001fe4000ff9e0ff */
[----:B------:R-:W-:Y:S01]  /*23800*/  ISETP.NE.AND.EX P0, PT, RZ, UR7, PT, P0 ;  /* 0x00000007ff007c0c */ /* 0x000fe2000bf05300 */
[----:B------:R-:W2:Y:S01]  /*23810*/  @P1 LDG.E R8, desc[UR12][R2.64] ;  /* 0x0000000c02081981 */ /* 0x000ea2000c1e1900 */
[C---:B------:R-:W-:Y:S01]  /*23820*/  IADD3.X R5, R13.reuse, UR9, RZ, P4, !PT ;  /* 0x000000090d057c10 */ /* 0x040fe2000a7fe4ff */
[----:B------:R-:W-:Y:S01]  /*23830*/  ULDC UR4, c[0x0][0x288] ;  /* 0x0000a20000047ab9 */ /* 0x000fe20000000800 */
[----:B------:R-:W-:Y:S01]  /*23840*/  ISETP.NE.AND.EX P2, PT, RZ, UR9, PT, P2 ;  /* 0x00000009ff007c0c */ /* 0x000fe2000bf45320 */
[----:B------:R-:W-:Y:S01]  /*23850*/  IMAD.U32 R12, RZ, RZ, UR4 ;  /* 0x00000004ff0c7e24 */ /* 0x000fe2000f8e00ff */
[----:B------:R-:W-:Y:S01]  /*23860*/  ULDC.64 UR4, c[0x0][0x418] ;  /* 0x0001060000047ab9 */ /* 0x000fe20000000a00 */
[----:B------:R-:W-:Y:S01]  /*23870*/  IADD3.X R7, R13, UR7, RZ, P5, !PT ;  /* 0x000000070d077c10 */ /* 0x000fe2000affe4ff */
[----:B--2---:R0:W-:Y:S01]  /*23880*/  STL [R1+0x4c], R8 ;  /* 0x00004c0801007387 */ /* 0x0041e20000100800 */
[----:B------:R-:W-:-:S03]  /*23890*/  UISETP.NE.U32.AND UP0, UPT, UR4, URZ, UPT ;  /* 0x0000003f0400728c */ /* 0x000fc6000bf05070 */
[----:B------:R-:W-:Y:S01]  /*238a0*/  ULDC UR4, c[0x0][0x424] ;  /* 0x0001090000047ab9 */ /* 0x000fe20000000800 */
[----:B------:R-:W5:Y:S04]  /*238b0*/  @P0 LDG.E R11, desc[UR12][R6.64] ;  /* 0x0000000c060b0981 */ /* 0x000f68000c1e1900 */
[----:B------:R-:W5:Y:S01]  /*238c0*/  @P2 LDG.E R10, desc[UR12][R4.64] ;  /* 0x0000000c040a2981 */ /* 0x000f62000c1e1900 */
[----:B0-----:R-:W-:-:S04]  /*238d0*/  @P3 IADD3 R8, P4, R14, UR10, RZ ;  /* 0x0000000a0e083c10 */ /* 0x001fc8000ff9e0ff */
[----:B------:R-:W-:-:S05]  /*238e0*/  @P3 IADD3.X R9, R13, UR11, RZ, P4, !PT ;  /* 0x0000000b0d093c10 */ /* 0x000fca000a7fe4ff */
[----:B------:R0:W2:Y:S01]  /*238f0*/  @P3 LDG.E R12, desc[UR12][R8.64] ;  /* 0x0000000c080c3981 */ /* 0x0000a2000c1e1900 */
[----:B------:R-:W-:-:S03]  /*23900*/  UISETP.NE.AND.EX UP0, UPT, UR5, URZ, UPT, UP0 ;  /* 0x0000003f0500728c */ /* 0x000fc6000bf05300 */
[----:B------:R-:W-:Y:S01]  /*23910*/  ULDC UR5, c[0x0][0x2f0] ;  /* 0x0000bc0000057ab9 */ /* 0x000fe20000000800 */
[----:B------:R-:W-:-:S04]  /*23920*/  USEL UR4, UR4, 0x1, UP0 ;  /* 0x0000000104047887 */ /* 0x000fc80008000000 */
[----:B------:R-:W-:-:S03]  /*23930*/  UIMAD UR4, UR4, UR5, URZ ;  /* 0x00000005040472a4 */ /* 0x000fc6000f8e023f */
[----:B------:R-:W-:Y:S02]  /*23940*/  ULDC UR5, c[0x0][0x348] ;  /* 0x0000d20000057ab9 */ /* 0x000fe40000000800 */
[----:B0-----:R-:W-:Y:S02]  /*23950*/  IMAD.U32 R9, RZ, RZ, UR5 ;  /* 0x00000005ff097e24 */ /* 0x001fe4000f8e00ff */
[----:B------:R-:W-:Y:S01]  /*23960*/  IMAD.U32 R8, RZ, RZ, UR4 ;  /* 0x00000004ff087e24 */ /* 0x000fe2000f8e00ff */
[----:B--2---:R0:W-:Y:S01]  /*23970*/  STL [R1+0x5c], R12 ;  /* 0x00005c0c01007387 */ /* 0x0041e20000100800 */
[----:B------:R-:W-:Y:S05]  /*23980*/  @P3 BRA `(.L_x_685) ;  /* 0x0000000000183947 */ /* 0x000fea0003800000 */
[----:B------:R-:W-:Y:S05]  /*23990*/  @!P1 BRA `(.L_x_685) ;  /* 0x0000000000149947 */ /* 0x000fea0003800000 */
[----:B------:R-:W-:Y:S02]  /*239a0*/  ULDC.64 UR4, c[0x0][0x208] ;  /* 0x0000820000047ab9 */ /* 0x000fe40000000a00 */
[----:B0-----:R-:W2:Y:S04]  /*239b0*/  LDG.E R12, desc[UR4][R2.64] ;  /* 0x00000004020c7981 */ /* 0x001ea8000c1e1900 */
[----:B------:R-:W2:Y:S02]  /*239c0*/  LDG.E R2, desc[UR4][R2.64+0x4] ;  /* 0x0000040402027981 */ /* 0x000ea4000c1e1900 */
[----:B--2---:R-:W-:-:S05]  /*239d0*/  IMAD.IADD R2, R2, 0x1, -R12 ;  /* 0x0000000102027824 */ /* 0x004fca00078e0a0c */
[----:B------:R1:W-:Y:S02]  /*239e0*/  STL [R1+0x5c], R2 ;  /* 0x00005c0201007387 */ /* 0x0003e40000100800 */
.L_x_685:
[----:B------:R-:W2:Y:S01]  /*239f0*/  LDL.LU R3, [R1+0x8] ;  /* 0x0000080001037983 */ /* 0x000ea20000300800 */
[----:B0-----:R-:W-:Y:S01]  /*23a00*/  IMAD.MOV.U32 R12, RZ, RZ, R15 ;  /* 0x000000ffff0c7224 */ /* 0x001fe200078e000f */
[----:B------:R-:W-:Y:S02]  /*23a10*/  ULDC.64 UR4, c[0x0][0xa20] ;  /* 0x0002880000047ab9 */ /* 0x000fe40000000a00 */
[----:B------:R-:W-:Y:S02]  /*23a20*/  ISETP.NE.U32.AND P1, PT, RZ, UR4, PT ;  /* 0x00000004ff007c0c */ /* 0x000fe4000bf25070 */
[----:B------:R0:W-:Y:S02]  /*23a30*/  STL [R1+0x14], R12 ;  /* 0x0000140c01007387 */ /* 0x0001e40000100800 */
[----:B------:R-:W-:Y:S02]  /*23a40*/  ISETP.NE.AND.EX P1, PT, RZ, UR5, PT, P1 ;  /* 0x00000005ff007c0c */ /* 0x000fe4000bf25310 */
[----:B--2---:R-:W-:-:S02]  /*23a50*/  LOP3.LUT R17, R3, 0xff000000, RZ, 0xc0, !PT ;  /* 0xff00000003117812 */ /* 0x004fc400078ec0ff */
[C---:B-1----:R-:W-:Y:S02]  /*23a60*/  LOP3.LUT R2, R3.reuse, 0xff0000, RZ, 0xc0, !PT ;  /* 0x00ff000003027812 */ /* 0x042fe400078ec0ff */
[----:B------:R-:W-:Y:S02]  /*23a70*/  SHF.R.U32.HI R17, RZ, 0x8, R17 ;  /* 0x00000008ff117819 */ /* 0x000fe40000011611 */
[----:B------:R-:W-:Y:S02]  /*23a80*/  LOP3.LUT R16, R3, 0xffff, RZ, 0xc0, !PT ;  /* 0x0000ffff03107812 */ /* 0x000fe400078ec0ff */
[----:B------:R-:W-:Y:S01]  /*23a90*/  LEA.HI R17, R2, R17, RZ, 0x10 ;  /* 0x0000001102117211 */ /* 0x000fe200078f80ff */
[----:B-----5:R-:W-:-:S05]  /*23aa0*/  IMAD.IADD R2, R11, 0x1, R0 ;  /* 0x000000010b027824 */ /* 0x020fca00078e0200 */
[----:B------:R0:W-:Y:S01]  /*23ab0*/  STL [R1+0x1c], R2 ;  /* 0x00001c0201007387 */ /* 0x0001e20000100800 */
[----:B------:R-:W-:Y:S05]  /*23ac0*/  @!P1 BRA `(.L_x_686) ;  /* 0x0000000000149947 */ /* 0x000fea0003800000 */
[----:B0-----:R-:W-:Y:S01]  /*23ad0*/  IADD3 R2, P0, R14, UR4, RZ ;  /* 0x000000040e027c10 */ /* 0x001fe2000ff1e0ff */
[----:B------:R-:W-:-:S03]  /*23ae0*/  ULDC.64 UR6, c[0x0][0x208] ;  /* 0x0000820000067ab9 */ /* 0x000fc60000000a00 */
[----:B------:R-:W-:-:S05]  /*23af0*/  IADD3.X R3, R13, UR5, RZ, P0, !PT ;  /* 0x000000050d037c10 */ /* 0x000fca00087fe4ff */
[----:B------:R1:W5:Y:S01]  /*23b00*/  LDG.E R8, desc[UR6][R2.64] ;  /* 0x0000000602087981 */ /* 0x000362000c1e1900 */
[----:B------:R-:W-:Y:S05]  /*23b10*/  BRA `(.L_x_687) ;  /* 0x0000000000147947 */ /* 0x000fea0003800000 */
.L_x_686:
[----:B------:R-:W-:Y:S05]  /*23b20*/  @!P0 BRA `(.L_x_687) ;  /* 0x0000000000108947 */ /* 0x000fea0003800000 */
[----:B------:R-:W-:Y:S02]  /*23b30*/  ULDC.64 UR4, c[0x0][0x208] ;  /* 0x0000820000047ab9 */ /* 0x000fe40000000a00 */
[----:B------:R-:W2:Y:S04]  /*23b40*/  LDG.E R8, desc[UR4][R6.64] ;  /* 0x0000000406087981 */ /* 0x000ea8000c1e1900 */
[----:B------:R-:W2:Y:S02]  /*23b50*/  LDG.E R6, desc[UR4][R6.64+0x4] ;  /* 0x0000040406067981 */ /* 0x000ea4000c1e1900 */
[----:B--2---:R-:W-:-:S07]  /*23b60*/  IMAD.IADD R8, R6, 0x1, -R8 ;  /* 0x0000000106087824 */ /* 0x004fce00078e0a08 */
.L_x_687:
[----:B------:R-:W-:Y:S01]  /*23b70*/  ULDC.64 UR4, c[0x0][0x208] ;  /* 0x0000820000047ab9 */ /* 0x000fe20000000a00 */
[----:B-----5:R-:W-:Y:S02]  /*23b80*/  IMAD.IADD R6, R8, 0x1, -R0 ;  /* 0x0000000108067824 */ /* 0x020fe400078e0a00 */
[----:B------:R-:W2:Y:S04]  /*23b90*/  @P2 LDG.E R0, desc[UR4][R4.64] ;  /* 0x0000000404002981 */ /* 0x000ea8000c1e1900 */
[----:B------:R-:W2:Y:S01]  /*23ba0*/  @P2 LDG.E R4, desc[UR4][R4.64+0x4] ;  /* 0x0000040404042981 */ /* 0x000ea2000c1e1900 */
[----:B------:R-:W-:Y:S01]  /*23bb0*/  LOP3.LUT R13, R17, 0xff, RZ, 0xc0, !PT ;  /* 0x000000ff110d7812 */ /* 0x000fe200078ec0ff */
[----:B------:R-:W-:Y:S01]  /*23bc0*/  BSSY B0, `(.L_x_688) ;  /* 0x000002a000007945 */ /* 0x000fe20003800000 */
[----:B------:R-:W-:Y:S01]  /*23bd0*/  SHF.R.U32.HI R17, RZ, 0x10, R17 ;  /* 0x00000010ff117819 */ /* 0x000fe20000011611 */
[----:B-1----:R-:W-:-:S02]  /*23be0*/  IMAD.MOV.U32 R3, RZ, RZ, RZ ;  /* 0x000000ffff037224 */ /* 0x002fc400078e00ff */
[----:B--2---:R-:W-:-:S04]  /*23bf0*/  @P2 IMAD.IADD R9, R4, 0x1, -R0 ;  /* 0x0000000104092824 */ /* 0x004fc800078e0a00 */
[----:B0-----:R-:W-:-:S04]  /*23c00*/  IMAD.IADD R2, R6, 0x1, R9 ;  /* 0x0000000106027824 */ /* 0x001fc800078e0209 */
[C---:B------:R-:W-:Y:S01]  /*23c10*/  VIADD R0, R2.reuse, 0x4f ;  /* 0x0000004f02007836 */ /* 0x040fe20000000000 */
[----:B------:R-:W-:-:S03]  /*23c20*/  ISETP.GE.AND P1, PT, R2, 0x1, PT ;  /* 0x000000010200780c */ /* 0x000fc60003f26270 */
[----:B------:R-:W-:-:S05]  /*23c30*/  IMAD.HI R0, R0, 0x66666667, RZ ;  /* 0x6666666700007827 */ /* 0x000fca00078e02ff */
[----:B------:R-:W-:-:S04]  /*23c40*/  SHF.R.U32.HI R2, RZ, 0x1f, R0 ;  /* 0x0000001fff027819 */ /* 0x000fc80000011600 */
[----:B------:R-:W-:-:S05]  /*23c50*/  LEA.HI.SX32 R11, R0, R2, 0x1b ;  /* 0x00000002000b7211 */ /* 0x000fca00078fdaff */
[----:B------:R0:W-:Y:S04]  /*23c60*/  STL [R1+0x40], R11 ;  /* 0x0000400b01007387 */ /* 0x0001e80000100800 */
[----:B------:R0:W-:Y:S01]  /*23c70*/  STL [R1+0x60], R13 ;  /* 0x0000600d01007387 */ /* 0x0001e20000100800 */
[----:B------:R-:W-:Y:S05]  /*23c80*/  @!P1 BRA `(.L_x_689) ;  /* 0x0000000000749947 */ /* 0x000fea0003800000 */
[----:B------:R-:W-:Y:S01]  /*23c90*/  ISETP.NE.AND P0, PT, R17, RZ, PT ;  /* 0x000000ff1100720c */ /* 0x000fe20003f05270 */
[----:B------:R-:W-:-:S03]  /*23ca0*/  ULDC UR4, c[0x0][0x9f0] ;  /* 0x00027c0000047ab9 */ /* 0x000fc60000000800 */
[----:B------:R-:W-:-:S04]  /*23cb0*/  SEL R0, R17, UR4, P0 ;  /* 0x0000000411007c07 */ /* 0x000fc80008000000 */
[----:B------:R-:W-:Y:S02]  /*23cc0*/  IABS R2, R0 ;  /* 0x0000000000027213 */ /* 0x000fe40000000000 */
[----:B------:R-:W-:Y:S02]  /*23cd0*/  IADD3 R3, R0, -0x1, R11 ;  /* 0xffffffff00037810 */ /* 0x000fe40007ffe00b */
[----:B------:R-:W1:Y:S08]  /*23ce0*/  I2F.RP R4, R2 ;  /* 0x0000000200047306 */ /* 0x000e700000209400 */
[----:B-1----:R-:W1:Y:S02]  /*23cf0*/  MUFU.RCP R4, R4 ;  /* 0x0000000400047308 */ /* 0x002e640000001000 */
[----:B-1----:R-:W-:-:S06]  /*23d00*/  VIADD R4, R4, 0xffffffe ;  /* 0x0ffffffe04047836 */ /* 0x002fcc0000000000 */
[----:B------:R1:W2:Y:S02]  /*23d10*/  F2I.FTZ.U32.TRUNC.NTZ R5, R4 ;  /* 0x0000000400057305 */ /* 0x0002a4000021f000 */
[----:B-1----:R-:W-:-:S04]  /*23d20*/  LOP3.LUT R4, R3, R0, RZ, 0x3c, !PT ;  /* 0x0000000003047212 */ /* 0x002fc800078e3cff */
[----:B------:R-:W-:Y:S01]  /*23d30*/  ISETP.GE.AND P4, PT, R4, RZ, PT ;  /* 0x000000ff0400720c */ /* 0x000fe20003f86270 */
[----:B--2---:R-:W-:-:S04]  /*23d40*/  IMAD.MOV R4, RZ, RZ, -R5 ;  /* 0x000000ffff047224 */ /* 0x004fc800078e0a05 */
[----:B------:R-:W-:Y:S02]  /*23d50*/  IMAD R7, R4, R2, RZ ;  /* 0x0000000204077224 */ /* 0x000fe400078e02ff */
[----:B------:R-:W-:-:S04]  /*23d60*/  IMAD.MOV.U32 R4, RZ, RZ, RZ ;  /* 0x000000ffff047224 */ /* 0x000fc800078e00ff */
[----:B------:R-:W-:Y:S01]  /*23d70*/  IMAD.HI.U32 R7, R5, R7, R4 ;  /* 0x0000000705077227 */ /* 0x000fe200078e0004 */
[----:B------:R-:W-:Y:S02]  /*23d80*/  IABS R4, R3 ;  /* 0x0000000300047213 */ /* 0x000fe40000000000 */
[----:B------:R-:W-:-:S05]  /*23d90*/  IABS R3, R0 ;  /* 0x0000000000037213 */ /* 0x000fca0000000000 */
[----:B------:R-:W-:-:S04]  /*23da0*/  IMAD.MOV R3, RZ, RZ, -R3 ;  /* 0x000000ffff037224 */ /* 0x000fc800078e0a03 */
        /* <DEDUP_REMOVED lines=11> */
.L_x_689:
[----:B------:R-:W-:Y:S05]  /*23e60*/  BSYNC B0 ;  /* 0x0000000000007941 */ /* 0x000fea0003800000 */
.L_x_688:
[-C--:B------:R-:W-:Y:S01]  /*23e70*/  IMAD R0, R13, R3.reuse, RZ ;  /* 0x000000030d007224 */ /* 0x080fe200078e02ff */
[----:B------:R-:W-:Y:S04]  /*23e80*/  BSSY B0, `(.L_x_690) ;  /* 0x000019d000007945 */ /* 0x000fe80003800000 */
[C---:B------:R-:W-:Y:S01]  /*23e90*/  VIADDMNMX R3, R0.reuse, R3, R11, PT ;  /* 0x0000000300037246 */ /* 0x040fe2000380010b */
[----:B------:R-:W-:-:S04]  /*23ea0*/  IMAD R0, R0, 0x50, -R6 ;  /* 0x0000005000007824 */ /* 0x000fc800078e0a06 */
[----:B------:R-:W-:Y:S01]  /*23eb0*/  IMAD R6, R3, 0x50, -R6 ;  /* 0x0000005003067824 */ /* 0x000fe200078e0a06 */
[----:B------:R-:W-:-:S04]  /*23ec0*/  VIMNMX R0, RZ, R0, !PT ;  /* 0x00000000ff007248 */ /* 0x000fc80007fe0100 */
[----:B------:R-:W-:Y:S01]  /*23ed0*/  VIMNMX R9, R6, R9, PT ;  /* 0x0000000906097248 */ /* 0x000fe20003fe0100 */
[----:B------:R-:W-:-:S03]  /*23ee0*/  IMAD.WIDE.U32 R2, R0, -0x33333333, RZ ;  /* 0xcccccccd00027825 */ /* 0x000fc600078e00ff */
[----:B------:R-:W-:-:S13]  /*23ef0*/  ISETP.GT.AND P0, PT, R9, R0, PT ;  /* 0x000000000900720c */ /* 0x000fda0003f04270 */
[----:B------:R-:W-:Y:S01]  /*23f00*/  @P0 VIADD R4, R9, 0x4f ;  /* 0x0000004f09040836 */ /* 0x000fe20000000000 */
[----:B------:R-:W-:-:S03]  /*23f10*/  SHF.R.U32.HI R9, RZ, 0x6, R3 ;  /* 0x00000006ff097819 */ /* 0x000fc60000011603 */
[----:B------:R-:W-:-:S04]  /*23f20*/  @P0 IMAD.HI R0, R4, 0x66666667, RZ ;  /* 0x6666666704000827 */ /* 0x000fc800078e02ff */
[----:B------:R-:W-:Y:S01]  /*23f30*/  IMAD.MOV.U32 R7, RZ, RZ, R9 ;  /* 0x000000ffff077224 */ /* 0x000fe200078e0009 */
[----:B------:R-:W-:-:S04]  /*23f40*/  @P0 SHF.R.U32.HI R2, RZ, 0x1f, R0 ;  /* 0x0000001fff020819 */ /* 0x000fc80000011600 */
[----:B------:R-:W-:Y:S02]  /*23f50*/  @P0 LEA.HI.SX32 R7, R0, R2, 0x1b ;  /* 0x0000000200070211 */ /* 0x000fe400078fdaff */
[----:B------:R-:W-:Y:S02]  /*23f60*/  PLOP3.LUT P0, PT, PT, PT, PT, 0x80, 0x0 ;  /* 0x000000000000781c */ /* 0x000fe40003f0f070 */
[----:B------:R-:W-:-:S13]  /*23f70*/  ISETP.GT.AND P3, PT, R7, R9, PT ;  /* 0x000000090700720c */ /* 0x000fda0003f64270 */
[----:B------:R-:W-:Y:S05]  /*23f80*/  @!P3 BRA `(.L_x_691) ;  /* 0x000000180030b947 */ /* 0x000fea0003800000 */
[----:B------:R-:W-:Y:S01]  /*23f90*/  UMOV UR4, 0xffffffff ;  /* 0xffffffff00047882 */ /* 0x000fe20000000000 */
[----:B------:R-:W-:Y:S02]  /*23fa0*/  SEL R0, R12, RZ, !P2 ;  /* 0x000000ff0c007207 */ /* 0x000fe40005000000 */
[----:B------:R-:W-:Y:S05]  /*23fb0*/  BRA.DIV UR4, `(.L_x_692) ;  /* 0x0000008204087947 */ /* 0x000fea000b800000 */
[----:B------:R-:W1:Y:S02]  /*23fc0*/  S2R R2, SR_TID.X ;  /* 0x0000000000027919 */ /* 0x000e640000002100 */
[----:B-1----:R-:W-:-:S04]  /*23fd0*/  SHF.R.U32.HI R2, RZ, 0x5, R2 ;  /* 0x00000005ff027819 */ /* 0x002fc80000011602 */
[----:B------:R-:W-:-:S05]  /*23fe0*/  LOP3.LUT R2, R2, 0x3, RZ, 0xc0, !PT ;  /* 0x0000000302027812 */ /* 0x000fca00078ec0ff */
[----:B------:R1:W2:Y:S02]  /*23ff0*/  SHFL.IDX PT, R14, R2, RZ, 0x1f ;  /* 0x00001fff020e7589 */ /* 0x0002a400000e0000 */
.L_x_874:
[----:B--2---:R-:W-:Y:S02]  /*24000*/  ISETP.NE.AND P0, PT, R14, RZ, PT ;  /* 0x000000ff0e00720c */ /* 0x004fe40003f05270 */
[----:B------:R-:W-:-:S11]  /*24010*/  PLOP3.LUT P6, PT, PT, PT, PT, 0x8, 0x0 ;  /* 0x000000000000781c */ /* 0x000fd60003fce170 */
[----:B------:R-:W-:Y:S05]  /*24020*/  @P0 BRA `(.L_x_693) ;  /* 0x00000000000c0947 */ /* 0x000fea0003800000 */
[----:B------:R-:W-:-:S03]  /*24030*/  UMOV UR4, 0xffffffff ;  /* 0xffffffff00047882 */ /* 0x000fc60000000000 */
[----:B------:R-:W-:Y:S05]  /*24040*/  BRA.DIV UR4, `(.L_x_694) ;  /* 0x0000008204187947 */ /* 0x000fea000b800000 */
[----:B------:R-:W-:-:S13]  /*24050*/  ELECT P6, URZ, PT ;  /* 0x00000000003f782f */ /* 0x000fda00038c0000 */
.L_x_693:
[----:B-1----:R-:W2:Y:S01]  /*24060*/  LDL R2, [R1+0x64] ;  /* 0x0000640001027983 */ /* 0x002ea20000100800 */
[----:B------:R-:W-:Y:S01]  /*24070*/  BSSY B1, `(.L_x_695) ;  /* 0x0000008000017945 */ /* 0x000fe20003800000 */
[----:B--2---:R-:W-:-:S05]  /*24080*/  VIADD R2, R2, 0x1 ;  /* 0x0000000102027836 */ /* 0x004fca0000000000 */
[----:B------:R-:W-:-:S04]  /*24090*/  LEA.HI R3, R2, R2, RZ, 0x1 ;  /* 0x0000000202037211 */ /* 0x000fc800078f08ff */
[----:B------:R-:W-:-:S05]  /*240a0*/  LOP3.LUT R3, R3, 0xfffffffe, RZ, 0xc0, !PT ;  /* 0xfffffffe03037812 */ /* 0x000fca00078ec0ff */
[----:B------:R-:W-:-:S05]  /*240b0*/  IMAD.IADD R2, R2, 0x1, -R3 ;  /* 0x0000000102027824 */ /* 0x000fca00078e0a03 */
[----:B------:R-:W-:-:S04]  /*240c0*/  SHF.L.U32 R2, R2, 0x1f, RZ ;  /* 0x0000001f02027819 */ /* 0x000fc800000006ff */
[----:B------:R-:W1:Y:S02]  /*240d0*/  SYNCS.PHASECHK.TRANS64.TRYWAIT P0, [R18+URZ+0x38820], R2 ;  /* 0x03882002120075a7 */ /* 0x000e64000800017f */
[----:B-1----:R-:W-:Y:S05]  /*240e0*/  @!P0 BRA `(.L_x_696) ;  /* 0x0000008000108947 */ /* 0x002fea0003800000 */
.L_x_877:
[----:B------:R-:W-:Y:S05]  /*240f0*/  BSYNC B1 ;  /* 0x0000000000017941 */ /* 0x000fea0003800000 */
.L_x_695:
[----:B------:R-:W-:Y:S04]  /*24100*/  BSSY B1, `(.L_x_697) ;  /* 0x00000ad000017945 */ /* 0x000fe80003800000 */
[----:B------:R-:W-:Y:S05]  /*24110*/  @!P6 BRA `(.L_x_698) ;  /* 0x0000000800ace947 */ /* 0x000fea0003800000 */
[----:B------:R-:W2:Y:S04]  /*24120*/  LDL R5, [R1+0x20] ;  /* 0x0000200001057983 */ /* 0x000ea80000100800 */
[----:B------:R-:W3:Y:S01]  /*24130*/  LDL R4, [R1+0x24] ;  /* 0x0000240001047983 */ /* 0x000ee20000100800 */
[----:B------:R-:W-:Y:S01]  /*24140*/  BSSY B2, `(.L_x_699) ;  /* 0x0000008000027945 */ /* 0x000fe20003800000 */
[----:B------:R-:W4:Y:S02]  /*24150*/  S2R R3, SR_TID.X ;  /* 0x0000000000037919 */ /* 0x000f240000002100 */
[----:B----4-:R-:W-:-:S04]  /*24160*/  LOP3.LUT R3, R3, 0x7f, RZ, 0xc0, !PT ;  /* 0x0000007f03037812 */ /* 0x010fc800078ec0ff */
[----:B------:R-:W-:Y:S01]  /*24170*/  ISETP.NE.AND P2, PT, R3, RZ, PT ;  /* 0x000000ff0300720c */ /* 0x000fe20003f45270 */
[----:B--2---:R-:W-:Y:S01]  /*24180*/  IMAD R6, R5, 0x8, R18 ;  /* 0x0000000805067824 */ /* 0x004fe200078e0212 */
[----:B---3--:R-:W-:-:S04]  /*24190*/  SHF.L.U32 R8, R4, 0x1f, RZ ;  /* 0x0000001f04087819 */ /* 0x008fc800000006ff */
[----:B------:R-:W2:Y:S02]  /*241a0*/  SYNCS.PHASECHK.TRANS64.TRYWAIT P0, [R6+URZ+0x388a0], R8 ;  /* 0x0388a008060075a7 */ /* 0x000ea4000800017f */
[----:B--2---:R-:W-:Y:S05]  /*241b0*/  @!P0 BRA `(.L_x_700) ;  /* 0x0000007c00f08947 */ /* 0x004fea0003800000 */
.L_x_878:
[----:B------:R-:W-:Y:S05]  /*241c0*/  BSYNC B2 ;  /* 0x0000000000027941 */ /* 0x000fea0003800000 */
.L_x_699:
[----:B------:R-:W-:Y:S04]  /*241d0*/  BSSY B2, `(.L_x_701) ;  /* 0x0000009000027945 */ /* 0x000fe80003800000 */
[----:B------:R-:W-:Y:S05]  /*241e0*/  @P2 BRA `(.L_x_702) ;  /* 0x00000000001c2947 */ /* 0x000fea0003800000 */
[----:B------:R-:W3:Y:S01]  /*241f0*/  S2R R3, SR_TID.X ;  /* 0x0000000000037919 */ /* 0x000ee20000002100 */
[----:B-1----:R-:W-:-:S04]  /*24200*/  IMAD.MOV.U32 R2, RZ, RZ, 0xa000 ;  /* 0x0000a000ff027424 */ /* 0x002fc800078e00ff */
[----:B------:R4:W-:Y:S01]  /*24210*/  SYNCS.ARRIVE.TRANS64 RZ, [R6+URZ+0x38890], R2 ;  /* 0x0388900206ff79a7 */ /* 0x0009e2000800003f */
[----:B---3--:R-:W-:-:S04]  /*24220*/  LOP3.LUT R3, R3, 0x1f, RZ, 0xc0, !PT ;  /* 0x0000001f03037812 */ /* 0x008fc800078ec0ff */
[----:B------:R-:W-:-:S13]  /*24230*/  ISETP.NE.AND P0, PT, R3, RZ, PT ;  /* 0x000000ff0300720c */ /* 0x000fda0003f05270 */
[----:B----4-:R-:W-:Y:S05]  /*24240*/  @!P0 BRA `(.L_x_702) ;  /* 0x0000000000048947 */ /* 0x010fea0003800000 */
[----:B------:R-:W-:Y:S01]  /*24250*/  BPT.TRAP 0x1 ;  /* 0x000000040000795c */ /* 0x000fe20000300000 */
.L_x_702:
[----:B------:R-:W-:Y:S05]  /*24260*/  BSYNC B2 ;  /* 0x0000000000027941 */ /* 0x000fea0003800000 */
.L_x_701:
[----:B-1----:R-:W3:Y:S01]  /*24270*/  LDL R2, [R1+0x20] ;  /* 0x0000200001027983 */ /* 0x002ee20000100800 */
[----:B------:R-:W-:Y:S01]  /*24280*/  IMAD.MOV.U32 R20, RZ, RZ, RZ ;  /* 0x000000ffff147224 */ /* 0x000fe200078e00ff */
[----:B------:R-:W-:Y:S01]  /*24290*/  UIADD3 UR4, UP0, UR38, 0x570, URZ ;  /* 0x0000057026047890 */ /* 0x000fe2000ff1e03f */
[----:B------:R-:W-:Y:S01]  /*242a0*/  IMAD R3, R7, 0x50, R10 ;  /* 0x0000005007037824 */ /* 0x000fe200078e020a */
[----:B------:R-:W-:Y:S01]  /*242b0*/  PLOP3.LUT P0, PT, PT, PT, PT, 0x80, 0x0 ;  /* 0x000000000000781c */ /* 0x000fe20003f0f070 */
[----:B------:R-:W-:Y:S01]  /*242c0*/  UMOV UR6, 0x0 ;  /* 0x0000000000067882 */ /* 0x000fe20000000000 */
[----:B------:R-:W-:Y:S01]  /*242d0*/  R2UR UR10, R20 ;  /* 0x00000000140a72ca */ /* 0x000fe200000e0000 */
[----:B------:R-:W-:Y:S01]  /*242e0*/  VIADD R3, R3, 0xffffffb0 ;  /* 0xffffffb003037836 */ /* 0x000fe20000000000 */
[----:B------:R-:W-:Y:S01]  /*242f0*/  UIADD3.X UR5, URZ, UR39, URZ, UP0, !UPT ;  /* 0x000000273f057290 */ /* 0x000fe200087fe43f */
[----:B------:R-:W-:Y:S01]  /*24300*/  UMOV UR7, 0x12f00000 ;  /* 0x12f0000000077882 */ /* 0x000fe20000000000 */
[----:B---3--:R-:W-:-:S02]  /*24310*/  IMAD R4, R2, 0xa000, R18 ;  /* 0x0000a00002047824 */ /* 0x008fc400078e0212 */
[----:B------:R-:W-:Y:S02]  /*24320*/  VIADD R2, R6, 0x38890 ;  /* 0x0003889006027836 */ /* 0x000fe40000000000 */
[----:B------:R-:W-:-:S07]  /*24330*/  VIADD R5, R4, 0x24400 ;  /* 0x0002440004057836 */ /* 0x000fce0000000000 */
.L_x_703:
        /* <DEDUP_REMOVED lines=9> */
[----:B-1----:R-:W-:Y:S05]  /*243d0*/  @P0 BRA.U.ANY `(.L_x_703) ;  /* 0xfffffffd00d80947 */ /* 0x002fea000393ffff */
[----:B------:R-:W-:Y:S01]  /*243e0*/  IMAD.MOV.U32 R15, RZ, RZ, 0x40 ;  /* 0x00000040ff0f7424 */ /* 0x000fe200078e00ff */
[----:B------:R-:W-:Y:S01]  /*243f0*/  PLOP3.LUT P0, PT, PT, PT, PT, 0x80, 0x0 ;  /* 0x000000000000781c */ /* 0x000fe20003f0f070 */
[----:B------:R-:W-:Y:S01]  /*24400*/  VIADD R5, R4, 0x26c00 ;  /* 0x00026c0004057836 */ /* 0x000fe20000000000 */
[----:B------:R-:W-:Y:S01]  /*24410*/  UMOV UR6, 0x0 ;  /* 0x0000000000067882 */ /* 0x000fe20000000000 */
[----:B------:R-:W-:Y:S01]  /*24420*/  UMOV UR7, 0x12f00000 ;  /* 0x12f0000000077882 */ /* 0x000fe20000000000 */
[----:B------:R-:W-:-:S15]  /*24430*/  R2UR UR10, R15 ;  /* 0x000000000f0a72ca */ /* 0x000fde00000e0000 */
.L_x_704:
        /* <DEDUP_REMOVED lines=16> */
.L_x_705:
        /* <DEDUP_REMOVED lines=10> */
[----:B0-----:R-:W-:Y:S01]  /*245e0*/  IMAD.MOV.U32 R11, RZ, RZ, 0xc0 ;  /* 0x000000c0ff0b7424 */ /* 0x001fe200078e00ff */
[----:B------:R-:W-:Y:S01]  /*245f0*/  PLOP3.LUT P0, PT, PT, PT, PT, 0x80, 0x0 ;  /* 0x000000000000781c */ /* 0x000fe20003f0f070 */
[----:B------:R-:W-:Y:S01]  /*24600*/  VIADD R5, R4, 0x2bc00 ;  /* 0x0002bc0004057836 */ /* 0x000fe20000000000 */
[----:B------:R-:W-:Y:S01]  /*24610*/  UMOV UR6, 0x0 ;  /* 0x0000000000067882 */ /* 0x000fe20000000000 */
[----:B------:R-:W-:Y:S01]  /*24620*/  UMOV UR7, 0x12f00000 ;  /* 0x12f0000000077882 */ /* 0x000fe20000000000 */
[----:B------:R-:W-:-:S15]  /*24630*/  R2UR UR10, R11 ;  /* 0x000000000b0a72ca */ /* 0x000fde00000e0000 */
.L_x_706:
        /* <DEDUP_REMOVED lines=10> */
[----:B------:R-:W0:Y:S01]  /*246e0*/  SYNCS.PHASECHK.TRANS64.TRYWAIT P0, [R6+URZ+0x388c0], R8 ;  /* 0x0388c008060075a7 */ /* 0x000e22000800017f */
[----:B------:R-:W-:Y:S04]  /*246f0*/  BSSY B2, `(.L_x_707) ;  /* 0x0000002000027945 */ /* 0x000fe80003800000 */
[----:B0-----:R-:W-:Y:S05]  /*24700*/  @!P0 BRA `(.L_x_708) ;  /* 0x0000007800b08947 */ /* 0x001fea0003800000 */
.L_x_879:
[----:B------:R-:W-:Y:S05]  /*24710*/  BSYNC B2 ;  /* 0x0000000000027941 */ /* 0x000fea0003800000 */
.L_x_707:
[----:B------:R-:W-:Y:S01]  /*24720*/  BSSY B2, `(.L_x_709) ;  /* 0x000000b000027945 */ /* 0x000fe20003800000 */
[----:B------:R-:W-:Y:S02]  /*24730*/  IMAD.MOV.U32 R12, RZ, RZ, 0x0 ;  /* 0x00000000ff0c7424 */ /* 0x000fe400078e00ff */
[----:B------:R-:W-:Y:S01]  /*24740*/  IMAD.MOV.U32 R13, RZ, RZ, 0x12f00000 ;  /* 0x12f00000ff0d7424 */ /* 0x000fe200078e00ff */
[----:B------:R-:W-:Y:S06]  /*24750*/  @P2 BRA `(.L_x_710) ;  /* 0x00000000001c2947 */ /* 0x000fec0003800000 */
[----:B------:R-:W1:Y:S01]  /*24760*/  S2R R5, SR_TID.X ;  /* 0x0000000000057919 */ /* 0x000e620000002100 */
[----:B------:R-:W-:-:S04]  /*24770*/  IMAD.MOV.U32 R2, RZ, RZ, 0xa000 ;  /* 0x0000a000ff027424 */ /* 0x000fc800078e00ff */
[----:B------:R3:W-:Y:S01]  /*24780*/  SYNCS.ARRIVE.TRANS64 RZ, [R6+URZ+0x388b0], R2 ;  /* 0x0388b00206ff79a7 */ /* 0x0007e2000800003f */
[----:B-1----:R-:W-:-:S04]  /*24790*/  LOP3.LUT R5, R5, 0x1f, RZ, 0xc0, !PT ;  /* 0x0000001f05057812 */ /* 0x002fc800078ec0ff */
[----:B------:R-:W-:-:S13]  /*247a0*/  ISETP.NE.AND P0, PT, R5, RZ, PT ;  /* 0x000000ff0500720c */ /* 0x000fda0003f05270 */
[----:B---3--:R-:W-:Y:S05]  /*247b0*/  @!P0 BRA `(.L_x_710) ;  /* 0x0000000000048947 */ /* 0x008fea0003800000 */
[----:B------:R-:W-:Y:S01]  /*247c0*/  BPT.TRAP 0x1 ;  /* 0x000000040000795c */ /* 0x000fe20000300000 */
.L_x_710:
[----:B------:R-:W-:Y:S05]  /*247d0*/  BSYNC B2 ;  /* 0x0000000000027941 */ /* 0x000fea0003800000 */
.L_x_709:
[----:B------:R-:W-:Y:S01]  /*247e0*/  R2UR UR10, R20 ;  /* 0x00000000140a72ca */ /* 0x000fe200000e0000 */
[----:B------:R-:W-:Y:S01]  /*247f0*/  UIADD3 UR4, UP0, UR38, 0x670, URZ ;  /* 0x0000067026047890 */ /* 0x000fe2000ff1e03f */
[----:B------:R-:W-:Y:S01]  /*24800*/  R2UR UR6, R12 ;  /* 0x000000000c0672ca */ /* 0x000fe200000e0000 */
[----:B0-2---:R-:W-:Y:S01]  /*24810*/  VIADD R6, R6, 0x388b0 ;  /* 0x000388b006067836 */ /* 0x005fe20000000000 */
[----:B------:R-:W-:Y:S01]  /*24820*/  R2UR UR7, R13 ;  /* 0x000000000d0772ca */ /* 0x000fe200000e0000 */
[----:B------:R-:W-:Y:S01]  /*24830*/  VIADD R2, R4, 0x400 ;  /* 0x0000040004027836 */ /* 0x000fe20000000000 */
[----:B------:R-:W-:Y:S01]  /*24840*/  PLOP3.LUT P0, PT, PT, PT, PT, 0x80, 0x0 ;  /* 0x000000000000781c */ /* 0x000fe20003f0f070 */
[----:B------:R-:W-:-:S12]  /*24850*/  UIADD3.X UR5, URZ, UR39, URZ, UP0, !UPT ;  /* 0x000000273f057290 */ /* 0x000fd800087fe43f */
.L_x_711:
        /* <DEDUP_REMOVED lines=15> */
.L_x_712:
        /* <DEDUP_REMOVED lines=15> */
.L_x_713:
        /* <DEDUP_REMOVED lines=15> */
.L_x_714:
        /* <DEDUP_REMOVED lines=10> */
.L_x_698:
[----:B------:R-:W-:Y:S05]  /*24bd0*/  BSYNC B1 ;  /* 0x0000000000017941 */ /* 0x000fea0003800000 */
.L_x_697:
[----:B-1----:R-:W2:Y:S04]  /*24be0*/  LDL.LU R2, [R1+0x20] ;  /* 0x0000200001027983 */ /* 0x002ea80000300800 */
[----:B------:R-:W3:Y:S01]  /*24bf0*/  LDL.LU R5, [R1+0x24] ;  /* 0x0000240001057983 */ /* 0x000ee20000300800 */
[----:B------:R-:W-:Y:S01]  /*24c00*/  VIADD R7, R7, 0xfffffffe ;  /* 0xfffffffe07077836 */ /* 0x000fe20000000000 */
[----:B------:R-:W-:-:S04]  /*24c10*/  PLOP3.LUT P0, PT, PT, PT, PT, 0x8, 0x0 ;  /* 0x000000000000781c */ /* 0x000fc80003f0e170 */
[----:B------:R-:W-:Y:S01]  /*24c20*/  ISETP.GE.AND P3, PT, R7, R9, PT ;  /* 0x000000090700720c */ /* 0x000fe20003f66270 */
[----:B--2---:R-:W-:-:S05]  /*24c30*/  VIADD R2, R2, 0x1 ;  /* 0x0000000102027836 */ /* 0x004fca0000000000 */
[----:B------:R-:W-:-:S04]  /*24c40*/  ISETP.NE.AND P2, PT, R2, 0x2, PT ;  /* 0x000000020200780c */ /* 0x000fc80003f45270 */
[----:B------:R-:W-:Y:S02]  /*24c50*/  SEL R3, RZ, 0x1, P2 ;  /* 0x00000001ff037807 */ /* 0x000fe40001000000 */
[----:B------:R-:W-:Y:S02]  /*24c60*/  SEL R2, R2, RZ, P2 ;  /* 0x000000ff02027207 */ /* 0x000fe40001000000 */
[----:B---3--:R-:W-:-:S03]  /*24c70*/  LOP3.LUT R5, R5, R3, RZ, 0x3c, !PT ;  /* 0x0000000305057212 */ /* 0x008fc600078e3cff */
[----:B------:R1:W-:Y:S04]  /*24c80*/  STL [R1+0x20], R2 ;  /* 0x0000200201007387 */ /* 0x0003e80000100800 */
[----:B------:R1:W-:Y:S01]  /*24c90*/  STL [R1+0x24], R5 ;  /* 0x0000240501007387 */ /* 0x0003e20000100800 */
[----:B------:R-:W-:Y:S05]  /*24ca0*/  @!P3 BRA `(.L_x_691) ;  /* 0x0000000800e8b947 */ /* 0x000fea0003800000 */
.L_x_733:
[----:B------:R-:W-:Y:S05]  /*24cb0*/  YIELD ;  /* 0x0000000000007946 */ /* 0x000fea0003800000 */
[----:B------:R-:W-:Y:S04]  /*24cc0*/  BSSY B1, `(.L_x_715) ;  /* 0x00000ac000017945 */ /* 0x000fe80003800000 */
[----:B--2---:R-:W-:Y:S05]  /*24cd0*/  @!P6 BRA `(.L_x_716) ;  /* 0x0000000800a8e947 */ /* 0x004fea0003800000 */
[----:B------:R-:W2:Y:S04]  /*24ce0*/  LDL R4, [R1+0x20] ;  /* 0x0000200001047983 */ /* 0x000ea80000100800 */
[----:B------:R-:W3:Y:S01]  /*24cf0*/  LDL R3, [R1+0x24] ;  /* 0x0000240001037983 */ /* 0x000ee20000100800 */
[----:B------:R-:W-:Y:S01]  /*24d00*/  BSSY B2, `(.L_x_717) ;  /* 0x0000008000027945 */ /* 0x000fe20003800000 */
[----:B-1----:R-:W1:Y:S02]  /*24d10*/  S2R R2, SR_TID.X ;  /* 0x0000000000027919 */ /* 0x002e640000002100 */
[----:B-1----:R-:W-:-:S04]  /*24d20*/  LOP3.LUT R2, R2, 0x7f, RZ, 0xc0, !PT ;  /* 0x0000007f02027812 */ /* 0x002fc800078ec0ff */
[----:B------:R-:W-:Y:S01]  /*24d30*/  ISETP.NE.AND P3, PT, R2, RZ, PT ;  /* 0x000000ff0200720c */ /* 0x000fe20003f65270 */
[----:B--2---:R-:W-:Y:S01]  /*24d40*/  IMAD R6, R4, 0x8, R18 ;  /* 0x0000000804067824 */ /* 0x004fe200078e0212 */
[----:B---3--:R-:W-:-:S04]  /*24d50*/  SHF.L.U32 R5, R3, 0x1f, RZ ;  /* 0x0000001f03057819 */ /* 0x008fc800000006ff */
[----:B------:R-:W1:Y:S02]  /*24d60*/  SYNCS.PHASECHK.TRANS64.TRYWAIT P2, [R6+URZ+0x388a0], R5 ;  /* 0x0388a005060075a7 */ /* 0x000e64000804017f */
[----:B-1----:R-:W-:Y:S05]  /*24d70*/  @!P2 BRA `(.L_x_718) ;  /* 0x000000740028a947 */ /* 0x002fea0003800000 */
.L_x_880:
[----:B------:R-:W-:Y:S05]  /*24d80*/  BSYNC B2 ;  /* 0x0000000000027941 */ /* 0x000fea0003800000 */
.L_x_717:
[----:B------:R-:W-:Y:S04]  /*24d90*/  BSSY B2, `(.L_x_719) ;  /* 0x0000009000027945 */ /* 0x000fe80003800000 */
[----:B------:R-:W-:Y:S05]  /*24da0*/  @P3 BRA `(.L_x_720) ;  /* 0x00000000001c3947 */ /* 0x000fea0003800000 */
[----:B------:R-:W2:Y:S01]  /*24db0*/  S2R R3, SR_TID.X ;  /* 0x0000000000037919 */ /* 0x000ea20000002100 */
[----:B------:R-:W-:-:S04]  /*24dc0*/  IMAD.MOV.U32 R2, RZ, RZ, 0xa000 ;  /* 0x0000a000ff027424 */ /* 0x000fc800078e00ff */
[----:B------:R3:W-:Y:S01]  /*24dd0*/  SYNCS.ARRIVE.TRANS64 RZ, [R6+URZ+0x38890], R2 ;  /* 0x0388900206ff79a7 */ /* 0x0007e2000800003f */
[----:B--2---:R-:W-:-:S04]  /*24de0*/  LOP3.LUT R3, R3, 0x1f, RZ, 0xc0, !PT ;  /* 0x0000001f03037812 */ /* 0x004fc800078ec0ff */
[----:B------:R-:W-:-:S13]  /*24df0*/  ISETP.NE.AND P2, PT, R3, RZ, PT ;  /* 0x000000ff0300720c */ /* 0x000fda0003f45270 */
[----:B---3--:R-:W-:Y:S05]  /*24e00*/  @!P2 BRA `(.L_x_720) ;  /* 0x000000000004a947 */ /* 0x008fea0003800000 */
[----:B------:R-:W-:Y:S01]  /*24e10*/  BPT.TRAP 0x1 ;  /* 0x000000040000795c */ /* 0x000fe20000300000 */
.L_x_720:
[----:B------:R-:W-:Y:S05]  /*24e20*/  BSYNC B2 ;  /* 0x0000000000027941 */ /* 0x000fea0003800000 */
.L_x_719:
[----:B------:R-:W2:Y:S01]  /*24e30*/  LDL R2, [R1+0x20] ;  /* 0x0000200001027983 */ /* 0x000ea20000100800 */
[----:B0-----:R-:W-:Y:S01]  /*24e40*/  IMAD.MOV.U32 R11, RZ, RZ, RZ ;  /* 0x000000ffff0b7224 */ /* 0x001fe200078e00ff */
[----:B------:R-:W-:Y:S01]  /*24e50*/  UIADD3 UR4, UP0, UR38, 0x570, URZ ;  /* 0x0000057026047890 */ /* 0x000fe2000ff1e03f */
[----:B------:R-:W-:Y:S01]  /*24e60*/  PLOP3.LUT P2, PT, PT, PT, PT, 0x80, 0x0 ;  /* 0x000000000000781c */ /* 0x000fe20003f4f070 */
[----:B------:R-:W-:Y:S01]  /*24e70*/  IMAD R3, R7, 0x50, R10 ;  /* 0x0000005007037824 */ /* 0x000fe200078e020a */
[----:B------:R-:W-:Y:S01]  /*24e80*/  UMOV UR6, 0x0 ;  /* 0x0000000000067882 */ /* 0x000fe20000000000 */
[----:B------:R-:W-:Y:S01]  /*24e90*/  R2UR UR10, R11 ;  /* 0x000000000b0a72ca */ /* 0x000fe200000e0000 */
[----:B------:R-:W-:Y:S01]  /*24ea0*/  UIADD3.X UR5, URZ, UR39, URZ, UP0, !UPT ;  /* 0x000000273f057290 */ /* 0x000fe200087fe43f */
[----:B------:R-:W-:Y:S01]  /*24eb0*/  UMOV UR7, 0x12f00000 ;  /* 0x12f0000000077882 */ /* 0x000fe20000000000 */
[----:B--2---:R-:W-:Y:S02]  /*24ec0*/  IMAD R4, R2, 0xa000, R18 ;  /* 0x0000a00002047824 */ /* 0x004fe400078e0212 */
[----:B------:R-:W-:-:S02]  /*24ed0*/  VIADD R2, R6, 0x38890 ;  /* 0x0003889006027836 */ /* 0x000fc40000000000 */
[----:B------:R-:W-:-:S08]  /*24ee0*/  VIADD R8, R4, 0x24400 ;  /* 0x0002440004087836 */ /* 0x000fd00000000000 */
.L_x_721:
        /* <DEDUP_REMOVED lines=16> */
.L_x_722:
        /* <DEDUP_REMOVED lines=16> */
.L_x_723:
        /* <DEDUP_REMOVED lines=16> */
.L_x_724:
        /* <DEDUP_REMOVED lines=13> */
.L_x_881:
[----:B------:R-:W-:Y:S05]  /*252c0*/  BSYNC B2 ;  /* 0x0000000000027941 */ /* 0x000fea0003800000 */
.L_x_725:
[----:B------:R-:W-:Y:S01]  /*252d0*/  BSSY B2, `(.L_x_727) ;  /* 0x000000b000027945 */ /* 0x000fe20003800000 */
[----:B------:R-:W-:Y:S02]  /*252e0*/  IMAD.MOV.U32 R12, RZ, RZ, 0x0 ;  /* 0x00000000ff0c7424 */ /* 0x000fe400078e00ff */
[----:B------:R-:W-:Y:S01]  /*252f0*/  IMAD.MOV.U32 R13, RZ, RZ, 0x12f00000 ;  /* 0x12f00000ff0d7424 */ /* 0x000fe200078e00ff */
[----:B------:R-:W-:Y:S06]  /*25300*/  @P3 BRA `(.L_x_728) ;  /* 0x00000000001c3947 */ /* 0x000fec0003800000 */
[----:B------:R-:W2:Y:S01]  /*25310*/  S2R R8, SR_TID.X ;  /* 0x0000000000087919 */ /* 0x000ea20000002100 */
[----:B------:R-:W-:-:S04]  /*25320*/  IMAD.MOV.U32 R2, RZ, RZ, 0xa000 ;  /* 0x0000a000ff027424 */ /* 0x000fc800078e00ff */
[----:B------:R3:W-:Y:S01]  /*25330*/  SYNCS.ARRIVE.TRANS64 RZ, [R6+URZ+0x388b0], R2 ;  /* 0x0388b00206ff79a7 */ /* 0x0007e2000800003f */
[----:B--2---:R-:W-:-:S04]  /*25340*/  LOP3.LUT R8, R8, 0x1f, RZ, 0xc0, !PT ;  /* 0x0000001f08087812 */ /* 0x004fc800078ec0ff */
[----:B------:R-:W-:-:S13]  /*25350*/  ISETP.NE.AND P2, PT, R8, RZ, PT ;  /* 0x000000ff0800720c */ /* 0x000fda0003f45270 */
[----:B---3--:R-:W-:Y:S05]  /*25360*/  @!P2 BRA `(.L_x_728) ;  /* 0x000000000004a947 */ /* 0x008fea0003800000 */
[----:B------:R-:W-:Y:S01]  /*25370*/  BPT.TRAP 0x1 ;  /* 0x000000040000795c */ /* 0x000fe20000300000 */
.L_x_728:
[----:B------:R-:W-:Y:S05]  /*25380*/  BSYNC B2 ;  /* 0x0000000000027941 */ /* 0x000fea0003800000 */
.L_x_727:
[----:B------:R-:W-:Y:S01]  /*25390*/  R2UR UR10, R11 ;  /* 0x000000000b0a72ca */ /* 0x000fe200000e0000 */
[----:B------:R-:W-:Y:S01]  /*253a0*/  UIADD3 UR4, UP0, UR38, 0x670, URZ ;  /* 0x0000067026047890 */ /* 0x000fe2000ff1e03f */
[----:B------:R-:W-:Y:S01]  /*253b0*/  R2UR UR6, R12 ;  /* 0x000000000c0672ca */ /* 0x000fe200000e0000 */
[----:B01----:R-:W-:Y:S01]  /*253c0*/  VIADD R6, R6, 0x388b0 ;  /* 0x000388b006067836 */ /* 0x003fe20000000000 */
[----:B------:R-:W-:Y:S01]  /*253d0*/  R2UR UR7, R13 ;  /* 0x000000000d0772ca */ /* 0x000fe200000e0000 */
[----:B------:R-:W-:Y:S01]  /*253e0*/  VIADD R2, R4, 0x400 ;  /* 0x0000040004027836 */ /* 0x000fe20000000000 */
[----:B------:R-:W-:Y:S01]  /*253f0*/  PLOP3.LUT P2, PT, PT, PT, PT, 0x80, 0x0 ;  /* 0x000000000000781c */ /* 0x000fe20003f4f070 */
[----:B------:R-:W-:-:S12]  /*25400*/  UIADD3.X UR5, URZ, UR39, URZ, UP0, !UPT ;  /* 0x000000273f057290 */ /* 0x000fd800087fe43f */
.L_x_729:
        /* <DEDUP_REMOVED lines=15> */
.L_x_730:
        /* <DEDUP_REMOVED lines=15> */
.L_x_731:
        /* <DEDUP_REMOVED lines=15> */
.L_x_732:
        /* <DEDUP_REMOVED lines=10> */
.L_x_716:
[----:B------:R-:W-:Y:S05]  /*25780*/  BSYNC B1 ;  /* 0x0000000000017941 */ /* 0x000fea0003800000 */
.L_x_715:
[----:B-1----:R-:W2:Y:S04]  /*25790*/  LDL.LU R2, [R1+0x20] ;  /* 0x0000200001027983 */ /* 0x002ea80000300800 */
[----:B------:R-:W3:Y:S01]  /*257a0*/  LDL.LU R5, [R1+0x24] ;  /* 0x0000240001057983 */ /* 0x000ee20000300800 */
[C---:B------:R-:W-:Y:S01]  /*257b0*/  ISETP.GT.AND P3, PT, R7.reuse, R9, PT ;  /* 0x000000090700720c */ /* 0x040fe20003f64270 */
[----:B------:R-:W-:Y:S02]  /*257c0*/  VIADD R7, R7, 0xffffffff ;  /* 0xffffffff07077836 */ /* 0x000fe40000000000 */
[----:B--2---:R-:W-:-:S05]  /*257d0*/  VIADD R2, R2, 0x1 ;  /* 0x0000000102027836 */ /* 0x004fca0000000000 */
[----:B------:R-:W-:-:S04]  /*257e0*/  ISETP.NE.AND P2, PT, R2, 0x2, PT ;  /* 0x000000020200780c */ /* 0x000fc80003f45270 */
[----:B------:R-:W-:Y:S02]  /*257f0*/  SEL R3, RZ, 0x1, P2 ;  /* 0x00000001ff037807 */ /* 0x000fe40001000000 */
[----:B------:R-:W-:Y:S02]  /*25800*/  SEL R2, R2, RZ, P2 ;  /* 0x000000ff02027207 */ /* 0x000fe40001000000 */
[----:B---3--:R-:W-:-:S05]  /*25810*/  LOP3.LUT R5, R5, R3, RZ, 0x3c, !PT ;  /* 0x0000000305057212 */ /* 0x008fca00078e3cff */
[----:B------:R2:W-:Y:S04]  /*25820*/  STL [R1+0x24], R5 ;  /* 0x0000240501007387 */ /* 0x0005e80000100800 */
[----:B------:R2:W-:Y:S01]  /*25830*/  STL [R1+0x20], R2 ;  /* 0x0000200201007387 */ /* 0x0005e20000100800 */
[----:B------:R-:W-:Y:S05]  /*25840*/  @P3 BRA `(.L_x_733) ;  /* 0xfffffff400183947 */ /* 0x000fea000383ffff */
.L_x_691:
[----:B------:R-:W-:Y:S05]  /*25850*/  BSYNC B0 ;  /* 0x0000000000007941 */ /* 0x000fea0003800000 */
.L_x_690:
[----:B------:R3:W5:Y:S01]  /*25860*/  LDL R8, [R1+0x40] ;  /* 0x0000400001087983 */ /* 0x0007620000100800 */
[----:B------:R-:W-:Y:S05]  /*25870*/  @!P0 WARPSYNC.ALL ;  /* 0x0000000000008948 */ /* 0x000fea0003800000 */
[----:B------:R3:W-:Y:S01]  /*25880*/  STL [R1+0x44], RZ ;  /* 0x000044ff01007387 */ /* 0x0007e20000100800 */
[----:B------:R-:W-:Y:S01]  /*25890*/  BSSY B0, `(.L_x_734) ;  /* 0x0000020000007945 */ /* 0x000fe20003800000 */
[----:B------:R-:W-:Y:S06]  /*258a0*/  @!P0 BAR.SYNC.DEFER_BLOCKING 0xc, 0x180 ;  /* 0x0306000000008b1d */ /* 0x000fec0000010000 */
[----:B---3--:R-:W-:Y:S05]  /*258b0*/  @!P1 BRA `(.L_x_735) ;  /* 0x0000000000749947 */ /* 0x008fea0003800000 */
[----:B------:R-:W-:-:S13]  /*258c0*/  ISETP.NE.AND P0, PT, R17, RZ, PT ;  /* 0x000000ff1100720c */ /* 0x000fda0003f05270 */
[----:B------:R-:W3:Y:S02]  /*258d0*/  @!P0 LDC R17, c[0x0][0x9f0] ;  /* 0x00027c00ff118b82 */ /* 0x000ee40000000800 */
[----:B---3--:R-:W-:-:S04]  /*258e0*/  IABS R0, R17 ;  /* 0x0000001100007213 */ /* 0x008fc80000000000 */
[----:B-12---:R-:W1:Y:S08]  /*258f0*/  I2F.RP R2, R0 ;  /* 0x0000000000027306 */ /* 0x006e700000209400 */
[----:B-1----:R-:W1:Y:S02]  /*25900*/  MUFU.RCP R2, R2 ;  /* 0x0000000200027308 */ /* 0x002e640000001000 */
[----:B-1----:R-:W-:-:S06]  /*25910*/  VIADD R2, R2, 0xffffffe ;  /* 0x0ffffffe02027836 */ /* 0x002fcc0000000000 */
[----:B------:R-:W1:Y:S02]  /*25920*/  F2I.FTZ.U32.TRUNC.NTZ R3, R2 ;  /* 0x0000000200037305 */ /* 0x000e64000021f000 */
[----:B-1----:R-:W-:-:S04]  /*25930*/  IMAD.MOV R2, RZ, RZ, -R3 ;  /* 0x000000ffff027224 */ /* 0x002fc800078e0a03 */
[----:B------:R-:W-:Y:S02]  /*25940*/  IMAD R4, R2, R0, RZ ;  /* 0x0000000002047224 */ /* 0x000fe400078e02ff */
[----:B------:R-:W-:-:S04]  /*25950*/  IMAD.MOV.U32 R2, RZ, RZ, RZ ;  /* 0x000000ffff027224 */ /* 0x000fc800078e00ff */
[----:B------:R-:W-:Y:S01]  /*25960*/  IMAD.HI.U32 R6, R3, R4, R2 ;  /* 0x0000000403067227 */ /* 0x000fe200078e0002 */
[----:B------:R-:W-:Y:S02]  /*25970*/  IABS R2, R17 ;  /* 0x0000001100027213 */ /* 0x000fe40000000000 */
[----:B-----5:R-:W-:-:S03]  /*25980*/  IADD3 R4, R8, -0x1, R17 ;  /* 0xffffffff08047810 */ /* 0x020fc60007ffe011 */
        /* <DEDUP_REMOVED lines=15> */
[----:B------:R3:W-:Y:S02]  /*25a80*/  STL [R1+0x44], R2 ;  /* 0x0000440201007387 */ /* 0x0007e40000100800 */
.L_x_735:
[----:B------:R-:W-:Y:S05]  /*25a90*/  BSYNC B0 ;  /* 0x0000000000007941 */ /* 0x000fea0003800000 */
.L_x_734:
[----:B------:R-:W4:Y:S04]  /*25aa0*/  LDL R0, [R1+0x44] ;  /* 0x0000440001007983 */ /* 0x000f280000100800 */
[----:B-123--:R-:W4:Y:S01]  /*25ab0*/  LDL R2, [R1+0x60] ;  /* 0x0000600001027983 */ /* 0x00ef220000100800 */
[----:B------:R-:W-:Y:S01]  /*25ac0*/  BSSY B7, `(.L_x_736) ;  /* 0x00004ce000077945 */ /* 0x000fe20003800000 */
[----:B----4-:R-:W-:-:S05]  /*25ad0*/  IMAD R2, R2, R0, RZ ;  /* 0x0000000002027224 */ /* 0x010fca00078e02ff */
[----:B-----5:R-:W-:Y:S01]  /*25ae0*/  VIADDMNMX R0, R2, R0, R8, PT ;  /* 0x0000000002007246 */ /* 0x020fe20003800108 */
[----:B------:R1:W-:Y:S03]  /*25af0*/  STL [R1+0x30], R2 ;  /* 0x0000300201007387 */ /* 0x0003e60000100800 */
[----:B------:R-:W-:Y:S01]  /*25b00*/  ISETP.GT.AND P0, PT, R0, R2, PT ;  /* 0x000000020000720c */ /* 0x000fe20003f04270 */
[----:B------:R1:W-:-:S12]  /*25b10*/  STL [R1+0x48], R0 ;  /* 0x0000480001007387 */ /* 0x0003d80000100800 */
[----:B-1----:R-:W-:Y:S05]  /*25b20*/  @P0 BRA `(.L_x_737) ;  /* 0x00000000004c0947 */ /* 0x002fea0003800000 */
[----:B------:R-:W1:Y:S02]  /*25b30*/  S2R R0, SR_TID.X ;  /* 0x0000000000007919 */ /* 0x000e640000002100 */
[----:B-1----:R-:W-:-:S04]  /*25b40*/  LOP3.LUT R0, R0, 0x7f, RZ, 0xc0, !PT ;  /* 0x0000007f00007812 */ /* 0x002fc800078ec0ff */
[----:B------:R-:W-:-:S13]  /*25b50*/  ISETP.NE.AND P0, PT, R0, RZ, PT ;  /* 0x000000ff0000720c */ /* 0x000fda0003f05270 */
[----:B------:R-:W-:Y:S05]  /*25b60*/  @P0 BRA `(.L_x_738) ;  /* 0x0000004c000c0947 */ /* 0x000fea0003800000 */
[----:B------:R-:W1:Y:S01]  /*25b70*/  S2R R3, SR_LANEID ;  /* 0x0000000000037919 */ /* 0x000e620000000000 */
[----:B------:R-:W-:Y:S01]  /*25b80*/  VOTEU.ANY UR4, UPT, PT ;  /* 0x0000000000047886 */ /* 0x000fe200038e0100 */
[----:B------:R-:W2:Y:S01]  /*25b90*/  LDC.64 R4, c[0x0][0xc60] ;  /* 0x00031800ff047b82 */ /* 0x000ea20000000a00 */
[----:B------:R-:W1:Y:S01]  /*25ba0*/  FLO.U32 R0, UR4 ;  /* 0x0000000400007d00 */ /* 0x000e6200080e0000 */
[----:B------:R-:W-:-:S07]  /*25bb0*/  ULDC.64 UR6, c[0x0][0x208] ;  /* 0x0000820000067ab9 */ /* 0x000fce0000000a00 */
[----:B------:R-:W2:Y:S01]  /*25bc0*/  POPC R2, UR4 ;  /* 0x0000000400027d09 */ /* 0x000ea20008000000 */
[----:B-1----:R-:W-:-:S13]  /*25bd0*/  ISETP.EQ.U32.AND P0, PT, R0, R3, PT ;  /* 0x000000030000720c */ /* 0x002fda0003f02070 */
[----:B--2---:R-:W2:Y:S01]  /*25be0*/  @P0 ATOMG.E.ADD.STRONG.GPU PT, R5, desc[UR6][R4.64], R2 ;  /* 0x00000002040509a8 */ /* 0x004ea200081ee1c6 */
[----:B------:R-:W1:Y:S02]  /*25bf0*/  S2R R3, SR_LTMASK ;  /* 0x0000000000037919 */ /* 0x000e640000003900 */
[----:B-1----:R-:W-:-:S06]  /*25c00*/  LOP3.LUT R3, R3, UR4, RZ, 0xc0, !PT ;  /* 0x0000000403037c12 */ /* 0x002fcc000f8ec0ff */
[----:B------:R-:W1:Y:S01]  /*25c10*/  POPC R3, R3 ;  /* 0x0000000300037309 */ /* 0x000e620000000000 */
[----:B--2---:R-:W1:Y:S02]  /*25c20*/  SHFL.IDX PT, R0, R5, R0, 0x1f ;  /* 0x00001f0005007589 */ /* 0x004e6400000e0000 */
[----:B-1----:R-:W-:-:S05]  /*25c30*/  IADD3 R0, R0, UR36, R3 ;  /* 0x0000002400007c10 */ /* 0x002fca000fffe003 */
[----:B------:R1:W-:Y:S01]  /*25c40*/  STL [R1], R0 ;  /* 0x0000000001007387 */ /* 0x0003e20000100800 */
[----:B------:R-:W-:Y:S05]  /*25c50*/  BRA `(.L_x_738) ;  /* 0x0000004800d07947 */ /* 0x000fea0003800000 */
.L_x_737:
        /* <DEDUP_REMOVED lines=8> */
[----:B------:R-:W-:Y:S02]  /*25ce0*/  IMAD.U32 R4, RZ, RZ, UR6 ;  /* 0x00000006ff047e24 */ /* 0x000fe4000f8e00ff */
[----:B------:R-:W1:Y:S01]  /*25cf0*/  LDC.64 R2, c[0x4][R2] ;  /* 0x0100000002027b82 */ /* 0x000e620000000a00 */
[----:B------:R-:W-:Y:S02]  /*25d00*/  IMAD.U32 R5, RZ, RZ, UR7 ;  /* 0x00000007ff057e24 */ /* 0x000fe4000f8e00ff */
[----:B------:R-:W-:Y:S02]  /*25d10*/  IMAD.U32 R6, RZ, RZ, UR8 ;  /* 0x00000008ff067e24 */ /* 0x000fe4000f8e00ff */
[----:B------:R-:W-:-:S02]  /*25d20*/  IMAD.U32 R7, RZ, RZ, UR9 ;  /* 0x00000009ff077e24 */ /* 0x000fc4000f8e00ff */
[----:B------:R-:W-:Y:S02]  /*25d30*/  IMAD.U32 R10, RZ, RZ, UR4 ;  /* 0x00000004ff0a7e24 */ /* 0x000fe4000f8e00ff */
[----:B0-----:R-:W-:Y:S02]  /*25d40*/  IMAD.U32 R11, RZ, RZ, UR5 ;  /* 0x00000005ff0b7e24 */ /* 0x001fe4000f8e00ff */
[----:B------:R-:W-:Y:S02]  /*25d50*/  IMAD.MOV.U32 R8, RZ, RZ, 0x70 ;  /* 0x00000070ff087424 */ /* 0x000fe400078e00ff */
[----:B------:R-:W-:Y:S02]  /*25d60*/  IMAD.MOV.U32 R12, RZ, RZ, 0x1 ;  /* 0x00000001ff0c7424 */ /* 0x000fe400078e00ff */
[----:B------:R-:W-:-:S07]  /*25d70*/  IMAD.MOV.U32 R13, RZ, RZ, RZ ;  /* 0x000000ffff0d7224 */ /* 0x000fce00078e00ff */
[----:B------:R-:W-:-:S07]  /*25d80*/  LEPC R20, `(.L_x_740) ;  /* 0x000000001014794e */ /* 0x000fce0000000000 */
[----:B-1----:R-:W-:Y:S05]  /*25d90*/  CALL.ABS.NOINC R2 ;  /* 0x0000000002007343 */ /* 0x002fea0003c00000 */
.L_x_740:
[----:B------:R-:W-:Y:S05]  /*25da0*/  BSYNC B6 ;  /* 0x0000000000067941 */ /* 0x000fea0003800000 */
.L_x_739:
        /* <DEDUP_REMOVED lines=8> */
[----:B------:R1:W2:Y:S01]  /*25e30*/  LDC.64 R2, c[0x4][R17] ;  /* 0x0100000011027b82 */ /* 0x0002a20000000a00 */
[----:B------:R-:W-:Y:S02]  /*25e40*/  IMAD.U32 R4, RZ, RZ, UR6 ;  /* 0x00000006ff047e24 */ /* 0x000fe4000f8e00ff */
[----:B------:R-:W-:Y:S02]  /*25e50*/  IMAD.U32 R5, RZ, RZ, UR7 ;  /* 0x00000007ff057e24 */ /* 0x000fe4000f8e00ff */
[----:B------:R-:W-:Y:S02]  /*25e60*/  IMAD.U32 R6, RZ, RZ, UR8 ;  /* 0x00000008ff067e24 */ /* 0x000fe4000f8e00ff */
[----:B------:R-:W-:-:S02]  /*25e70*/  IMAD.U32 R7, RZ, RZ, UR9 ;  /* 0x00000009ff077e24 */ /* 0x000fc4000f8e00ff */
[----:B------:R-:W-:Y:S02]  /*25e80*/  IMAD.U32 R10, RZ, RZ, UR4 ;  /* 0x00000004ff0a7e24 */ /* 0x000fe4000f8e00ff */
[----:B0-----:R-:W-:Y:S02]  /*25e90*/  IMAD.U32 R11, RZ, RZ, UR5 ;  /* 0x00000005ff0b7e24 */ /* 0x001fe4000f8e00ff */
[----:B------:R-:W-:Y:S02]  /*25ea0*/  IMAD.MOV.U32 R8, RZ, RZ, 0x70 ;  /* 0x00000070ff087424 */ /* 0x000fe400078e00ff */
[----:B------:R-:W-:Y:S02]  /*25eb0*/  IMAD.MOV.U32 R12, RZ, RZ, 0x1 ;  /* 0x00000001ff0c7424 */ /* 0x000fe400078e00ff */
[----:B-1----:R-:W-:-:S07]  /*25ec0*/  IMAD.MOV.U32 R13, RZ, RZ, RZ ;  /* 0x000000ffff0d7224 */ /* 0x002fce00078e00ff */
[----:B------:R-:W-:-:S07]  /*25ed0*/  LEPC R20, `(.L_x_743) ;  /* 0x000000001014794e */ /* 0x000fce0000000000 */
[----:B--2---:R-:W-:Y:S05]  /*25ee0*/  CALL.ABS.NOINC R2 ;  /* 0x0000000002007343 */ /* 0x004fea0003c00000 */
.L_x_743:
[----:B------:R0:W1:Y:S01]  /*25ef0*/  LDC.64 R2, c[0x4][R17] ;  /* 0x0100000011027b82 */ /* 0x0000620000000a00 */
[----:B------:R-:W-:Y:S01]  /*25f00*/  ULDC.64 UR4, c[0x4][0xa8] ;  /* 0x01002a0000047ab9 */ /* 0x000fe20000000a00 */
[----:B------:R-:W-:Y:S01]  /*25f10*/  ULDC.64 UR6, c[0x4][0xb0] ;  /* 0x01002c0000067ab9 */ /* 0x000fe20000000a00 */
[----:B------:R-:W-:Y:S01]  /*25f20*/  ULDC.64 UR8, c[0x4][0x18] ;  /* 0x0100060000087ab9 */ /* 0x000fe20000000a00 */
[----:B------:R-:W-:Y:S02]  /*25f30*/  IMAD.U32 R4, RZ, RZ, UR4 ;  /* 0x00000004ff047e24 */ /* 0x000fe4000f8e00ff */
[----:B------:R-:W-:Y:S02]  /*25f40*/  IMAD.U32 R5, RZ, RZ, UR5 ;  /* 0x00000005ff057e24 */ /* 0x000fe4000f8e00ff */
[----:B------:R-:W-:Y:S02]  /*25f50*/  IMAD.U32 R6, RZ, RZ, UR6 ;  /* 0x00000006ff067e24 */ /* 0x000fe4000f8e00ff */
[----:B------:R-:W-:-:S02]  /*25f60*/  IMAD.U32 R7, RZ, RZ, UR7 ;  /* 0x00000007ff077e24 */ /* 0x000fc4000f8e00ff */
[----:B------:R-:W-:Y:S02]  /*25f70*/  IMAD.U32 R10, RZ, RZ, UR8 ;  /* 0x00000008ff0a7e24 */ /* 0x000fe4000f8e00ff */
[----:B------:R-:W-:Y:S02]  /*25f80*/  IMAD.U32 R11, RZ, RZ, UR9 ;  /* 0x00000009ff0b7e24 */ /* 0x000fe4000f8e00ff */
[----:B------:R-:W-:Y:S02]  /*25f90*/  IMAD.MOV.U32 R8, RZ, RZ, 0x70 ;  /* 0x00000070ff087424 */ /* 0x000fe400078e00ff */
[----:B------:R-:W-:Y:S02]  /*25fa0*/  IMAD.MOV.U32 R12, RZ, RZ, 0x1 ;  /* 0x00000001ff0c7424 */ /* 0x000fe400078e00ff */
[----:B0-----:R-:W-:-:S07]  /*25fb0*/  IMAD.MOV.U32 R13, RZ, RZ, RZ ;  /* 0x000000ffff0d7224 */ /* 0x001fce00078e00ff */
[----:B------:R-:W-:-:S07]  /*25fc0*/  LEPC R20, `(.L_x_742) ;  /* 0x000000001014794e */ /* 0x000fce0000000000 */
[----:B-1----:R-:W-:Y:S05]  /*25fd0*/  CALL.ABS.NOINC R2 ;  /* 0x0000000002007343 */ /* 0x002fea0003c00000 */
.L_x_742:
[----:B------:R-:W-:Y:S05]  /*25fe0*/  BSYNC B6 ;  /* 0x0000000000067941 */ /* 0x000fea0003800000 */
.L_x_741:
[----:B------:R-:W2:Y:S01]  /*25ff0*/  LDL.LU R2, [R1+0x28] ;  /* 0x0000280001027983 */ /* 0x000ea20000300800 */
[----:B------:R-:W-:-:S03]  /*26000*/  ULDC.64 UR4, c[0x0][0x9f8] ;  /* 0x00027e0000047ab9 */ /* 0x000fc60000000a00 */
[----:B------:R-:W3:Y:S04]  /*26010*/  LDL.LU R0, [R1+0x38] ;  /* 0x0000380001007983 */ /* 0x000ee80000300800 */
[----:B------:R-:W4:Y:S01]  /*26020*/  LDL R7, [R1+0x14] ;  /* 0x0000140001077983 */ /* 0x000f220000100800 */
[----:B------:R-:W-:Y:S01]  /*26030*/  ISETP.NE.U32.AND P0, PT, RZ, UR4, PT ;  /* 0x00000004ff007c0c */ /* 0x000fe2000bf05070 */
[----:B------:R-:W-:Y:S02]  /*26040*/  ULDC.64 UR6, c[0x0][0x208] ;  /* 0x0000820000067ab9 */ /* 0x000fe40000000a00 */
[----:B------:R-:W5:Y:S01]  /*26050*/  LDL R17, [R1+0x48] ;  /* 0x0000480001117983 */ /* 0x000f620000100800 */
[----:B------:R-:W-:-:S13]  /*26060*/  ISETP.NE.AND.EX P0, PT, RZ, UR5, PT, P0 ;  /* 0x00000005ff007c0c */ /* 0x000fda000bf05300 */
[----:B--2---:R-:W-:-:S04]  /*26070*/  @P0 IADD3 R2, P1, R2, UR4, RZ ;  /* 0x0000000402020c10 */ /* 0x004fc8000ff3e0ff */
[----:B---3--:R-:W-:Y:S01]  /*26080*/  @P0 IADD3.X R3, R0, UR5, RZ, P1, !PT ;  /* 0x0000000500030c10 */ /* 0x008fe20008ffe4ff */
[----:B------:R-:W-:-:S04]  /*26090*/  ULDC.64 UR4, c[0x0][0xa08] ;  /* 0x0002820000047ab9 */ /* 0x000fc80000000a00 */
[----:B----4-:R1:W2:Y:S02]  /*260a0*/  @P0 LDG.E R7, desc[UR6][R2.64] ;  /* 0x0000000602070981 */ /* 0x0102a4000c1e1900 */
[----:B-1----:R-:W1:Y:S01]  /*260b0*/  LDC.64 R2, c[0x0][0x418] ;  /* 0x00010600ff027b82 */ /* 0x002e620000000a00 */
[----:B-----5:R-:W-:Y:S01]  /*260c0*/  VIADD R0, R17, 0xffffffff ;  /* 0xffffffff11007836 */ /* 0x020fe20000000000 */
[----:B--2---:R-:W-:Y:S01]  /*260d0*/  SHF.R.S32.HI R8, RZ, 0x1f, R7 ;  /* 0x0000001fff087819 */ /* 0x004fe20000011407 */
[----:B------:R2:W-:Y:S04]  /*260e0*/  @P0 STL [R1+0x14], R7 ;  /* 0x0000140701000387 */ /* 0x0005e80000100800 */
[----:B------:R2:W-:Y:S01]  /*260f0*/  STL [R1+0x28], R8 ;  /* 0x0000280801007387 */ /* 0x0005e20000100800 */
[----:B-1----:R-:W-:Y:S01]  /*26100*/  LOP3.LUT P0, RZ, R2, UR4, RZ, 0xfc, !PT ;  /* 0x0000000402ff7c12 */ /* 0x002fe2000f80fcff */
[----:B------:R-:W-:-:S03]  /*26110*/  UMOV UR4, 0xffffffff ;  /* 0xffffffff00047882 */ /* 0x000fc60000000000 */
[----:B------:R-:W-:-:S04]  /*26120*/  LOP3.LUT P0, RZ, R3, UR5, RZ, 0xfc, P0 ;  /* 0x0000000503ff7c12 */ /* 0x000fc8000800fcff */
[----:B------:R-:W-:Y:S01]  /*26130*/  SEL R17, R7, RZ, !P0 ;  /* 0x000000ff07117207 */ /* 0x000fe20004000000 */
[----:B--2---:R-:W-:Y:S08]  /*26140*/  BRA.DIV UR4, `(.L_x_744) ;  /* 0x00000062045c7947 */ /* 0x004ff0000b800000 */
[----:B------:R-:W1:Y:S02]  /*26150*/  S2R R4, SR_TID.X ;  /* 0x0000000000047919 */ /* 0x000e640000002100 */
[----:B-1----:R-:W-:-:S04]  /*26160*/  SHF.R.U32.HI R4, RZ, 0x5, R4 ;  /* 0x00000005ff047819 */ /* 0x002fc80000011604 */
[----:B------:R-:W-:-:S05]  /*26170*/  LOP3.LUT R4, R4, 0x3, RZ, 0xc0, !PT ;  /* 0x0000000304047812 */ /* 0x000fca00078ec0ff */
[----:B------:R1:W2:Y:S02]  /*26180*/  SHFL.IDX PT, R14, R4, RZ, 0x1f ;  /* 0x00001fff040e7589 */ /* 0x0002a400000e0000 */
.L_x_884:
[----:B-1----:R-:W3:Y:S01]  /*26190*/  LDL.LU R4, [R1+0x10] ;  /* 0x0000100001047983 */ /* 0x002ee20000300800 */
[----:B------:R-:W-:Y:S02]  /*261a0*/  PLOP3.LUT P1, PT, PT, PT, PT, 0x8, 0x0 ;  /* 0x000000000000781c */ /* 0x000fe40003f2e170 */
[----:B--2---:R-:W-:Y:S01]  /*261b0*/  ISETP.NE.AND P0, PT, R14, RZ, PT ;  /* 0x000000ff0e00720c */ /* 0x004fe20003f05270 */
[----:B------:R1:W-:Y:S01]  /*261c0*/  STL [R1+0x8], R0 ;  /* 0x0000080001007387 */ /* 0x0003e20000100800 */
[----:B---3--:R-:W-:-:S09]  /*261d0*/  LOP3.LUT R4, R4, 0xfffffffe, RZ, 0xc0, !PT ;  /* 0xfffffffe04047812 */ /* 0x008fd200078ec0ff */
[----:B------:R-:W-:-:S05]  /*261e0*/  @P1 LOP3.LUT R4, R4, 0x1, RZ, 0xfc, !PT ;  /* 0x0000000104041812 */ /* 0x000fca00078efcff */
[----:B------:R1:W-:Y:S01]  /*261f0*/  STL [R1+0x10], R4 ;  /* 0x0000100401007387 */ /* 0x0003e20000100800 */
[----:B------:R-:W-:Y:S05]  /*26200*/  @P0 BRA `(.L_x_745) ;  /* 0x00000004004c0947 */ /* 0x000fea0003800000 */
[----:B------:R-:W-:-:S03]  /*26210*/  UMOV UR4, 0xffffffff ;  /* 0xffffffff00047882 */ /* 0x000fc60000000000 */
[----:B------:R-:W-:Y:S05]  /*26220*/  BRA.DIV UR4, `(.L_x_746) ;  /* 0x0000006204587947 */ /* 0x000fea000b800000 */
[----:B------:R-:W-:-:S13]  /*26230*/  ELECT P6, URZ, PT ;  /* 0x00000000003f782f */ /* 0x000fda00038c0000 */
.L_x_887:
        /* <DEDUP_REMOVED lines=8> */
[----:B-1----:R-:W-:Y:S01]  /*262c0*/  IMAD.MOV.U32 R0, RZ, RZ, R9 ;  /* 0x000000ffff007224 */ /* 0x002fe200078e0009 */
[----:B--2---:R-:W-:-:S13]  /*262d0*/  ISETP.NE.AND P0, PT, R6, 0x1, PT ;  /* 0x000000010600780c */ /* 0x004fda0003f05270 */
[----:B------:R-:W1:Y:S02]  /*262e0*/  @P0 LDC.64 R4, c[0x0][0x440] ;  /* 0x00011000ff040b82 */ /* 0x000e640000000a00 */
[----:B-1----:R-:W-:-:S05]  /*262f0*/  @P0 IMAD.HI.U32 R4, R9, R4, RZ ;  /* 0x0000000409040227 */ /* 0x002fca00078e00ff */
        /* <DEDUP_REMOVED lines=13> */
.L_x_747:
[----:B--2---:R-:W2:Y:S01]  /*263d0*/  LDL R2, [R1+0x18] ;  /* 0x0000180001027983 */ /* 0x004ea20000100800 */
[----:B-1----:R-:W-:Y:S01]  /*263e0*/  IMAD R0, R19, 0x8, R18 ;  /* 0x0000000813007824 */ /* 0x002fe200078e0212 */
[----:B--2---:R-:W-:-:S04]  /*263f0*/  SHF.L.U32 R2, R2, 0x1f, RZ ;  /* 0x0000001f02027819 */ /* 0x004fc800000006ff */
[----:B------:R-:W1:Y:S02]  /*26400*/  SYNCS.PHASECHK.TRANS64.TRYWAIT P0, [R0+URZ+0x38840], R2 ;  /* 0x03884002000075a7 */ /* 0x000e64000800017f */
[----:B-1----:R-:W-:Y:S05]  /*26410*/  @!P0 BRA `(.L_x_748) ;  /* 0x0000005c00fc8947 */ /* 0x002fea0003800000 */
.L_x_888:
[----:B------:R-:W2:Y:S02]  /*26420*/  S2R R3, SR_TID.X ;  /* 0x0000000000037919 */ /* 0x000ea40000002100 */
[----:B--2---:R-:W-:-:S04]  /*26430*/  LOP3.LUT R3, R3, 0x7f, RZ, 0xc0, !PT ;  /* 0x0000007f03037812 */ /* 0x004fc800078ec0ff */
[----:B------:R-:W-:-:S13]  /*26440*/  ISETP.NE.AND P0, PT, R3, RZ, PT ;  /* 0x000000ff0300720c */ /* 0x000fda0003f05270 */
[----:B------:R-:W-:Y:S05]  /*26450*/  @P0 BRA `(.L_x_749) ;  /* 0x00000000001c0947 */ /* 0x000fea0003800000 */
[----:B------:R-:W2:Y:S01]  /*26460*/  S2R R3, SR_TID.X ;  /* 0x0000000000037919 */ /* 0x000ea20000002100 */
[----:B-1----:R-:W-:-:S04]  /*26470*/  IMAD.MOV.U32 R2, RZ, RZ, 0xa000 ;  /* 0x0000a000ff027424 */ /* 0x002fc800078e00ff */
[----:B------:R3:W-:Y:S01]  /*26480*/  SYNCS.ARRIVE.TRANS64 RZ, [R0+URZ+0x38830], R2 ;  /* 0x0388300200ff79a7 */ /* 0x0007e2000800003f */
[----:B--2---:R-:W-:-:S04]  /*26490*/  LOP3.LUT R3, R3, 0x1f, RZ, 0xc0, !PT ;  /* 0x0000001f03037812 */ /* 0x004fc800078ec0ff */
[----:B------:R-:W-:-:S13]  /*264a0*/  ISETP.NE.AND P0, PT, R3, RZ, PT ;  /* 0x000000ff0300720c */ /* 0x000fda0003f05270 */
[----:B---3--:R-:W-:Y:S05]  /*264b0*/  @!P0 BRA `(.L_x_749) ;  /* 0x0000000000048947 */ /* 0x008fea0003800000 */
[----:B------:R-:W-:Y:S01]  /*264c0*/  BPT.TRAP 0x1 ;  /* 0x000000040000795c */ /* 0x000fe20000300000 */
.L_x_749:
[----:B-1----:R-:W2:Y:S04]  /*264d0*/  LDL R2, [R1+0x1c] ;  /* 0x00001c0001027983 */ /* 0x002ea80000100800 */
[----:B------:R-:W3:Y:S01]  /*264e0*/  LDL R3, [R1+0x8] ;  /* 0x0000080001037983 */ /* 0x000ee20000100800 */
[----:B------:R-:W-:Y:S01]  /*264f0*/  R2UR UR9, R0 ;  /* 0x00000000000972ca */ /* 0x000fe200000e0000 */
[----:B------:R-:W-:-:S05]  /*26500*/  IMAD R0, R19, 0xa000, R18 ;  /* 0x0000a00013007824 */ /* 0x000fca00078e0212 */
[----:B------:R-:W-:Y:S01]  /*26510*/  R2UR UR14, R0 ;  /* 0x00000000000e72ca */ /* 0x000fe200000e0000 */
[----:B------:R-:W-:Y:S01]  /*26520*/  UIADD3 UR4, UP0, UR38, 0x370, URZ ;  /* 0x0000037026047890 */ /* 0x000fe2000ff1e03f */
[----:B--2---:R-:W-:Y:S02]  /*26530*/  R2UR UR5, R2 ;  /* 0x00000000020572ca */ /* 0x004fe400000e0000 */
[----:B------:R-:W2:Y:S01]  /*26540*/  LDL.LU R2, [R1+0x10] ;  /* 0x0000100001027983 */ /* 0x000ea20000300800 */
[----:B---3--:R-:W-:Y:S02]  /*26550*/  R2UR UR11, R3 ;  /* 0x00000000030b72ca */ /* 0x008fe400000e0000 */
[----:B------:R-:W-:Y:S02]  /*26560*/  R2UR UR12, R16 ;  /* 0x00000000100c72ca */ /* 0x000fe400000e0000 */
[----:B-----5:R-:W-:Y:S01]  /*26570*/  R2UR UR13, R17 ;  /* 0x00000000110d72ca */ /* 0x020fe200000e0000 */
[----:B------:R-:W-:Y:S01]  /*26580*/  UIADD3 UR9, UR9, 0x38830, URZ ;  /* 0x0003883009097890 */ /* 0x000fe2000fffe03f */
[----:B------:R-:W-:-:S02]  /*26590*/  PLOP3.LUT P0, PT, PT, PT, PT, 0x80, 0x0 ;  /* 0x000000000000781c */ /* 0x000fc40003f0f070 */
[----:B------:R-:W-:Y:S02]  /*265a0*/  UIADD3 UR8, UR14, 0x24400, URZ ;  /* 0x000244000e087890 */ /* 0x000fe4000fffe03f */
[----:B------:R-:W-:-:S03]  /*265b0*/  UIADD3 UR15, UR14, 0x26c00, URZ ;  /* 0x00026c000e0f7890 */ /* 0x000fc6000fffe03f */
[----:B------:R-:W-:Y:S02]  /*265c0*/  UIMAD UR11, UR11, 0x50, UR5 ;  /* 0x000000500b0b78a4 */ /* 0x000fe4000f8e0205 */
[----:B------:R-:W-:Y:S02]  /*265d0*/  UIADD3.X UR5, URZ, UR39, URZ, UP0, !UPT ;  /* 0x000000273f057290 */ /* 0x000fe400087fe43f */
[----:B------:R-:W-:Y:S01]  /*265e0*/  UIADD3 UR16, UR14, 0x29400, URZ ;  /* 0x000294000e107890 */ /* 0x000fe2000fffe03f */
[----:B------:R-:W-:Y:S01]  /*265f0*/  UMOV UR10, URZ ;  /* 0x0000003f000a7c82 */ /* 0x000fe20008000000 */
[----:B------:R-:W-:Y:S01]  /*26600*/  UMOV UR6, 0x0 ;  /* 0x0000000000067882 */ /* 0x000fe20000000000 */
[----:B------:R-:W-:Y:S01]  /*26610*/  UMOV UR7, 0x14f00000 ;  /* 0x14f0000000077882 */ /* 0x000fe20000000000 */
[----:B------:R-:W-:Y:S01]  /*26620*/  UMOV UR17, 0x40 ;  /* 0x0000004000117882 */ /* 0x000fe20000000000 */
[----:B------:R-:W-:Y:S02]  /*26630*/  UIADD3 UR14, UR14, 0x2bc00, URZ ;  /* 0x0002bc000e0e7890 */ /* 0x000fe4000fffe03f */
[----:B------:R1:W-:Y:S02]  /*26640*/  UTMALDG.4D [UR8], [UR4], desc[UR6] ;  /* 0x00000608040075b4 */ /* 0x0003e40008019000 */
[----:B-1----:R-:W-:Y:S01]  /*26650*/  UMOV UR8, UR15 ;  /* 0x0000000f00087c82 */ /* 0x002fe20008000000 */
[----:B------:R-:W-:Y:S01]  /*26660*/  UMOV UR10, UR17 ;  /* 0x00000011000a7c82 */ /* 0x000fe20008000000 */
[----:B------:R-:W-:Y:S01]  /*26670*/  UMOV UR15, 0x80 ;  /* 0x00000080000f7882 */ /* 0x000fe20000000000 */
[----:B------:R1:W-:Y:S02]  /*26680*/  UTMALDG.4D [UR8], [UR4], desc[UR6] ;  /* 0x00000608040075b4 */ /* 0x0003e40008019000 */
[----:B-1----:R-:W-:Y:S01]  /*26690*/  UMOV UR8, UR16 ;  /* 0x0000001000087c82 */ /* 0x002fe20008000000 */
[----:B------:R-:W-:Y:S01]  /*266a0*/  UMOV UR10, UR15 ;  /* 0x0000000f000a7c82 */ /* 0x000fe20008000000 */
[----:B------:R-:W-:Y:S01]  /*266b0*/  UMOV UR15, 0xc0 ;  /* 0x000000c0000f7882 */ /* 0x000fe20000000000 */
[----:B------:R1:W-:Y:S02]  /*266c0*/  UTMALDG.4D [UR8], [UR4], desc[UR6] ;  /* 0x00000608040075b4 */ /* 0x0003e40008019000 */
[----:B-1----:R-:W-:Y:S01]  /*266d0*/  UMOV UR8, UR14 ;  /* 0x0000000e00087c82 */ /* 0x002fe20008000000 */
[----:B------:R-:W-:-:S02]  /*266e0*/  UMOV UR10, UR15 ;  /* 0x0000000f000a7c82 */ /* 0x000fc40008000000 */
[----:B------:R3:W-:Y:S01]  /*266f0*/  UTMALDG.4D [UR8], [UR4], desc[UR6] ;  /* 0x00000608040075b4 */ /* 0x0007e20008019000 */
[----:B--2---:R-:W-:-:S04]  /*26700*/  LOP3.LUT R2, R2, 0xfffffffe, RZ, 0xc0, !PT ;  /* 0xfffffffe02027812 */ /* 0x004fc800078ec0ff */
[----:B------:R-:W-:-:S05]  /*26710*/  @P0 LOP3.LUT R2, R2, 0x1, RZ, 0xfc, !PT ;  /* 0x0000000102020812 */ /* 0x000fca00078efcff */
[----:B------:R3:W-:Y:S01]  /*26720*/  STL [R1+0x10], R2 ;  /* 0x0000100201007387 */ /* 0x0007e20000100800 */
[----:B------:R-:W-:Y:S01]  /*26730*/  NOP ;  /* 0x0000000000007918 */ /* 0x000fe20000000000 */
.L_x_745:
[----:B------:R-:W2:Y:S04]  /*26740*/  LDL.LU R3, [R1+0x4c] ;  /* 0x00004c0001037983 */ /* 0x000ea80000300800 */
[----:B------:R-:W4:Y:S04]  /*26750*/  LDL.LU R5, [R1+0x34] ;  /* 0x0000340001057983 */ /* 0x000f280000300800 */
[----:B-1----:R-:W5:Y:S01]  /*26760*/  LDL.LU R4, [R1+0x58] ;  /* 0x0000580001047983 */ /* 0x002f620000300800 */
[----:B------:R-:W-:Y:S05]  /*26770*/  WARPSYNC.ALL ;  /* 0x0000000000007948 */ /* 0x000fea0003800000 */
[----:B---3--:R-:W-:Y:S01]  /*26780*/  ULDC.64 UR6, c[0x0][0xa00] ;  /* 0x0002800000067ab9 */ /* 0x008fe20000000a00 */
        /* <DEDUP_REMOVED lines=8> */
[----:B----4-:R-:W-:-:S03]  /*26810*/  SEL R5, R5, RZ, !P0 ;  /* 0x000000ff05057207 */ /* 0x010fc60004000000 */
[----:B------:R-:W-:Y:S01]  /*26820*/  IMAD R0, R0, UR4, RZ ;  /* 0x0000000400007c24 */ /* 0x000fe2000f8e02ff */
[----:B-----5:R-:W-:-:S03]  /*26830*/  SEL R4, R4, RZ, !P0 ;  /* 0x000000ff04047207 */ /* 0x020fc60004000000 */
        /* <DEDUP_REMOVED lines=8> */
[----:B-1----:R-:W-:Y:S01]  /*268c0*/  MOV R2, 0x0 ;  /* 0x0000000000027802 */ /* 0x002fe20000000f00 */
        /* <DEDUP_REMOVED lines=15> */
.L_x_751:
[----:B------:R-:W-:Y:S05]  /*269c0*/  BSYNC B6 ;  /* 0x0000000000067941 */ /* 0x000fea0003800000 */
.L_x_750:
[----:B-1----:R-:W2:Y:S01]  /*269d0*/  LDL.LU R0, [R1+0x4c] ;  /* 0x00004c0001007983 */ /* 0x002ea20000300800 */
[----:B------:R-:W-:Y:S01]  /*269e0*/  ULDC.64 UR4, c[0x0][0x2d8] ;  /* 0x0000b60000047ab9 */ /* 0x000fe20000000a00 */
[----:B------:R-:W1:Y:S01]  /*269f0*/  LDC R8, c[0x0][0x448] ;  /* 0x00011200ff087b82 */ /* 0x000e620000000800 */
[----:B------:R-:W-:Y:S01]  /*26a00*/  ULDC.64 UR6, c[0x0][0x280] ;  /* 0x0000a00000067ab9 */ /* 0x000fe20000000a00 */
[----:B------:R-:W3:Y:S04]  /*26a10*/  LDL.LU R5, [R1+0x38] ;  /* 0x0000380001057983 */ /* 0x000ee80000300800 */
[----:B------:R-:W3:Y:S04]  /*26a20*/  LDL.LU.64 R2, [R1+0x50] ;  /* 0x0000500001027983 */ /* 0x000ee80000300a00 */
[----:B------:R-:W4:Y:S01]  /*26a30*/  LDL.LU R4, [R1+0x34] ;  /* 0x0000340001047983 */ /* 0x000f220000300800 */
[----:B-1----:R-:W-:Y:S01]  /*26a40*/  ISETP.NE.AND P0, PT, R8, 0x1, PT ;  /* 0x000000010800780c */ /* 0x002fe20003f05270 */
[----:B------:R-:W1:-:S12]  /*26a50*/  S2R R9, SR_TID.X ;  /* 0x0000000000097919 */ /* 0x000e580000002100 */
[----:B------:R-:W0:Y:S01]  /*26a60*/  @P0 LDC R7, c[0x0][0x450] ;  /* 0x00011400ff070b82 */ /* 0x000e220000000800 */
[----:B---3--:R-:W-:Y:S02]  /*26a70*/  IMAD.MOV.U32 R3, RZ, RZ, R5 ;  /* 0x000000ffff037224 */ /* 0x008fe400078e0005 */
[----:B------:R-:W3:Y:S01]  /*26a80*/  LDL.LU R5, [R1+0x4] ;  /* 0x0000040001057983 */ /* 0x000ee20000300800 */
[----:B-1----:R-:W-:Y:S02]  /*26a90*/  IMAD.SHL.U32 R9, R9, 0x8, RZ ;  /* 0x0000000809097824 */ /* 0x002fe400078e00ff */
[C---:B------:R-:W-:Y:S01]  /*26aa0*/  IMAD.WIDE.U32 R2, R16.reuse, UR4, R2 ;  /* 0x0000000410027c25 */ /* 0x040fe2000f8e0002 */
[----:B------:R-:W1:Y:S02]  /*26ab0*/  S2R R10, SR_TID.X ;  /* 0x00000000000a7919 */ /* 0x000e640000002100 */
[----:B------:R-:W-:Y:S01]  /*26ac0*/  LOP3.LUT R9, R9, 0x38, RZ, 0xc0, !PT ;  /* 0x0000003809097812 */ /* 0x000fe200078ec0ff */
[----:B------:R-:W-:Y:S01]  /*26ad0*/  IMAD R3, R16, UR5, R3 ;  /* 0x0000000510037c24 */ /* 0x000fe2000f8e0203 */
[----:B------:R-:W-:-:S02]  /*26ae0*/  ULDC.64 UR4, c[0x0][0x2e0] ;  /* 0x0000b80000047ab9 */ /* 0x000fc40000000a00 */
[----:B--2---:R-:W-:Y:S01]  /*26af0*/  IMAD R0, R0, UR4, RZ ;  /* 0x0000000400007c24 */ /* 0x004fe2000f8e02ff */
[C---:B------:R-:W-:Y:S01]  /*26b00*/  LOP3.LUT R12, R9.reuse, 0x40, RZ, 0xfc, !PT ;  /* 0x00000040090c7812 */ /* 0x040fe200078efcff */
[C---:B----4-:R-:W-:Y:S01]  /*26b10*/  IMAD.WIDE.U32 R2, R4.reuse, UR4, R2 ;  /* 0x0000000404027c25 */ /* 0x050fe2000f8e0002 */
        /* <DEDUP_REMOVED lines=14> */
[----:B---3--:R-:W-:-:S05]  /*26c00*/  IMAD.SHL.U32 R5, R5, 0x80, RZ ;  /* 0x0000008005057824 */ /* 0x008fca00078e00ff */
        /* <DEDUP_REMOVED lines=121> */
.L_x_905:
        /* <DEDUP_REMOVED lines=14> */
.L_x_754:
[----:B------:R-:W-:Y:S05]  /*27480*/  BSYNC B0 ;  /* 0x0000000000007941 */ /* 0x000fea0003800000 */
.L_x_753:
[----:B------:R-:W-:Y:S01]  /*27490*/  NOP ;  /* 0x0000000000007918 */ /* 0x000fe20000000000 */
[----:B------:R-:W-:Y:S01]  /*274a0*/  PLOP3.LUT P0, PT, PT, PT, PT, 0x80, 0x0 ;  /* 0x000000000000781c */ /* 0x000fe20003f0f070 */
[----:B------:R-:W-:-:S12]  /*274b0*/  VIADD R11, R18, 0x38800 ;  /* 0x00038800120b7836 */ /* 0x000fd80000000000 */
.L_x_755:
        /* <DEDUP_REMOVED lines=16> */
[----:B------:R-:W4:Y:S03]  /*275c0*/  SYNCS.PHASECHK.TRANS64.TRYWAIT P0, [R18+URZ+0x38820], R0 ;  /* 0x03882000120075a7 */ /* 0x000f26000800017f */
[----:B---34-:R-:W-:Y:S05]  /*275d0*/  @!P0 BRA `(.L_x_757) ;  /* 0x0000005800ac8947 */ /* 0x018fea0003800000 */
.L_x_906:
[----:B------:R-:W-:Y:S05]  /*275e0*/  BSYNC B0 ;  /* 0x0000000000007941 */ /* 0x000fea0003800000 */
.L_x_756:
[----:B0-2---:R-:W3:Y:S04]  /*275f0*/  LDL R3, [R1+0x48] ;  /* 0x0000480001037983 */ /* 0x005ee80000100800 */
[----:B------:R-:W2:Y:S01]  /*27600*/  LDL R2, [R1+0x30] ;  /* 0x0000300001027983 */ /* 0x000ea20000100800 */
[----:B------:R-:W-:Y:S01]  /*27610*/  BSSY B0, `(.L_x_758) ;  /* 0x00002a3000007945 */ /* 0x000fe20003800000 */
[----:B---3--:R-:W-:-:S05]  /*27620*/  VIADD R0, R3, 0xfffffffe ;  /* 0xfffffffe03007836 */ /* 0x008fca0000000000 */
[----:B--2---:R-:W-:-:S13]  /*27630*/  ISETP.GE.AND P0, PT, R0, R2, PT ;  /* 0x000000020000720c */ /* 0x004fda0003f06270 */
[----:B------:R-:W-:Y:S05]  /*27640*/  @!P0 BRA `(.L_x_759) ;  /* 0x00000028007c8947 */ /* 0x000fea0003800000 */
[----:B-1----:R-:W2:Y:S04]  /*27650*/  LDL.LU R5, [R1+0x60] ;  /* 0x0000600001057983 */ /* 0x002ea80000300800 */
[----:B------:R-:W3:Y:S04]  /*27660*/  LDL.LU R4, [R1+0x44] ;  /* 0x0000440001047983 */ /* 0x000ee80000300800 */
        /* <DEDUP_REMOVED lines=19> */
[----:B--2---:R-:W-:Y:S02]  /*277a0*/  LOP3.LUT P1, RZ, R4, 0x1, RZ, 0xc0, !PT ;  /* 0x0000000104ff7812 */ /* 0x004fe4000782c0ff */
        /* <DEDUP_REMOVED lines=25> */
[----:B------:R-:W-:-:S05]  /*27940*/  LEA.HI.X R5, R2, UR5, R3, 0x2, P0 ;  /* 0x0000000502057c11 */ /* 0x000fca00080f1403 */
[----:B------:R0:W5:Y:S04]  /*27950*/  LDG.E R4, desc[UR8][R4.64] ;  /* 0x0000000804047981 */ /* 0x000168000c1e1900 */
.L_x_764:
[----:B------:R-:W-:Y:S01]  /*27960*/  IMAD R3, R8, 0x8, R18 ;  /* 0x0000000808037824 */ /* 0x000fe200078e0212 */
[----:B------:R-:W-:Y:S01]  /*27970*/  SHF.L.U32 R2, R10, 0x1f, RZ ;  /* 0x0000001f0a027819 */ /* 0x000fe200000006ff */
[----:B------:R-:W-:Y:S03]  /*27980*/  BSSY B3, `(.L_x_765) ;  /* 0x0000003000037945 */ /* 0x000fe60003800000 */
[----:B------:R-:W1:Y:S02]  /*27990*/  SYNCS.PHASECHK.TRANS64.TRYWAIT P0, [R3+URZ+0x38840], R2 ;  /* 0x03884002030075a7 */ /* 0x000e64000800017f */
[----:B-1----:R-:W-:Y:S05]  /*279a0*/  @!P0 BRA `(.L_x_766) ;  /* 0x0000005400cc8947 */ /* 0x002fea0003800000 */
.L_x_907:
[----:B------:R-:W-:Y:S05]  /*279b0*/  BSYNC B3 ;  /* 0x0000000000037941 */ /* 0x000fea0003800000 */
.L_x_765:
        /* <DEDUP_REMOVED lines=12> */
.L_x_768:
[----:B------:R-:W-:Y:S05]  /*27a80*/  BSYNC B3 ;  /* 0x0000000000037941 */ /* 0x000fea0003800000 */
.L_x_767:
        /* <DEDUP_REMOVED lines=12> */
.L_x_769:
        /* <DEDUP_REMOVED lines=16> */
.L_x_770:
        /* <DEDUP_REMOVED lines=16> */
.L_x_771:
        /* <DEDUP_REMOVED lines=16> */
.L_x_772:
        /* <DEDUP_REMOVED lines=16> */
.L_x_908:
[----:B------:R-:W-:Y:S05]  /*27f50*/  BSYNC B3 ;  /* 0x0000000000037941 */ /* 0x000fea0003800000 */
.L_x_773:
        /* <DEDUP_REMOVED lines=12> */
.L_x_776:
[----:B------:R-:W-:Y:S05]  /*28020*/  BSYNC B3 ;  /* 0x0000000000037941 */ /* 0x000fea0003800000 */
.L_x_775:
        /* <DEDUP_REMOVED lines=13> */
.L_x_777:
        /* <DEDUP_REMOVED lines=15> */
.L_x_778:
        /* <DEDUP_REMOVED lines=15> */
.L_x_779:
        /* <DEDUP_REMOVED lines=15> */
.L_x_780:
        /* <DEDUP_REMOVED lines=12> */
.L_x_763:
[----:B------:R-:W-:Y:S05]  /*28490*/  BSYNC B1 ;  /* 0x0000000000017941 */ /* 0x000fea0003800000 */
.L_x_762:
[----:B0-----:R-:W2:Y:S01]  /*284a0*/  LDL.LU R0, [R1+0x48] ;  /* 0x0000480001007983 */ /* 0x001ea20000300800 */
[----:B------:R-:W-:-:S03]  /*284b0*/  IMAD.MOV.U32 R19, RZ, RZ, R8 ;  /* 0x000000ffff137224 */ /* 0x000fc600078e0008 */
[----:B------:R0:W-:Y:S02]  /*284c0*/  STL [R1+0x18], R10 ;  /* 0x0000180a01007387 */ /* 0x0001e40000100800 */
[----:B0-2---:R-:W-:-:S07]  /*284d0*/  VIADD R0, R0, 0xfffffffd ;  /* 0xfffffffd00007836 */ /* 0x005fce0000000000 */
.L_x_761:
[----:B------:R-:W-:Y:S05]  /*284e0*/  BSYNC B2 ;  /* 0x0000000000027941 */ /* 0x000fea0003800000 */
.L_x_760:
[----:B------:R-:W-:Y:S01]  /*284f0*/  VIADD R9, R9, 0xfffffffe ;  /* 0xfffffffe09097836 */ /* 0x000fe20000000000 */
[----:B------:R-:W-:-:S04]  /*28500*/  LOP3.LUT R7, RZ, R7, RZ, 0x33, !PT ;  /* 0x00000007ff077212 */ /* 0x000fc800078e33ff */
[----:B------:R-:W-:-:S13]  /*28510*/  ISETP.NE.AND P0, PT, R9, R7, PT ;  /* 0x000000070900720c */ /* 0x000fda0003f05270 */
[----:B------:R-:W-:Y:S05]  /*28520*/  @!P0 BRA `(.L_x_759) ;  /* 0x0000001800c48947 */ /* 0x000fea0003800000 */
[----:B------:R-:W-:-:S07]  /*28530*/  IMAD.MOV.U32 R9, RZ, RZ, R17 ;  /* 0x000000ffff097224 */ /* 0x000fce00078e0011 */
.L_x_819:
        /* <DEDUP_REMOVED lines=8> */
[----:B--2---:R-:W-:Y:S02]  /*285c0*/  LOP3.LUT P1, RZ, R3, 0x1, RZ, 0xc0, !PT ;  /* 0x0000000103ff7812 */ /* 0x004fe4000782c0ff */
        /* <DEDUP_REMOVED lines=27> */
.L_x_783:
[----:B------:R-:W-:Y:S01]  /*28780*/  IMAD R3, R4, 0x8, R18 ;  /* 0x0000000804037824 */ /* 0x000fe200078e0212 */
[----:B------:R-:W-:Y:S01]  /*28790*/  SHF.L.U32 R2, R5, 0x1f, RZ ;  /* 0x0000001f05027819 */ /* 0x000fe200000006ff */
[----:B------:R-:W-:Y:S03]  /*287a0*/  BSSY B2, `(.L_x_784) ;  /* 0x0000003000027945 */ /* 0x000fe60003800000 */
[----:B------:R-:W1:Y:S02]  /*287b0*/  SYNCS.PHASECHK.TRANS64.TRYWAIT P0, [R3+URZ+0x38840], R2 ;  /* 0x03884002030075a7 */ /* 0x000e64000800017f */
[----:B-1----:R-:W-:Y:S05]  /*287c0*/  @!P0 BRA `(.L_x_785) ;  /* 0x00000048006c8947 */ /* 0x002fea0003800000 */
.L_x_909:
[----:B------:R-:W-:Y:S05]  /*287d0*/  BSYNC B2 ;  /* 0x0000000000027941 */ /* 0x000fea0003800000 */
.L_x_784:
[----:B------:R-:W2:Y:S01]  /*287e0*/  S2R R7, SR_TID.X ;  /* 0x0000000000077919 */ /* 0x000ea20000002100 */
[----:B------:R-:W-:Y:S01]  /*287f0*/  BSSY B2, `(.L_x_786) ;  /* 0x000000b000027945 */ /* 0x000fe20003800000 */
        /* <DEDUP_REMOVED lines=10> */
.L_x_787:
[----:B------:R-:W-:Y:S05]  /*288a0*/  BSYNC B2 ;  /* 0x0000000000027941 */ /* 0x000fea0003800000 */
.L_x_786:
[----:B-1----:R-:W2:Y:S01]  /*288b0*/  LDL R2, [R1+0x1c] ;  /* 0x00001c0001027983 */ /* 0x002ea20000100800 */
[----:B------:R-:W-:Y:S01]  /*288c0*/  IMAD.MOV.U32 R10, RZ, RZ, RZ ;  /* 0x000000ffff0a7224 */ /* 0x000fe200078e00ff */
[----:B------:R-:W-:Y:S01]  /*288d0*/  UIADD3 UR4, UP0, UR38, 0x370, URZ ;  /* 0x0000037026047890 */ /* 0x000fe2000ff1e03f */
[----:B------:R-:W-:Y:S01]  /*288e0*/  IMAD R7, R4, 0xa000, R18 ;  /* 0x0000a00004077824 */ /* 0x000fe200078e0212 */
[----:B------:R-:W-:Y:S01]  /*288f0*/  PLOP3.LUT P0, PT, PT, PT, PT, 0x80, 0x0 ;  /* 0x000000000000781c */ /* 0x000fe20003f0f070 */
[----:B------:R-:W-:Y:S01]  /*28900*/  VIADD R3, R3, 0x38830 ;  /* 0x0003883003037836 */ /* 0x000fe20000000000 */
[----:B------:R-:W-:Y:S01]  /*28910*/  R2UR UR10, R10 ;  /* 0x000000000a0a72ca */ /* 0x000fe200000e0000 */
[----:B0-----:R-:W-:Y:S01]  /*28920*/  VIADD R8, R7, 0x24400 ;  /* 0x0002440007087836 */ /* 0x001fe20000000000 */
[----:B------:R-:W-:Y:S01]  /*28930*/  UIADD3.X UR5, URZ, UR39, URZ, UP0, !UPT ;  /* 0x000000273f057290 */ /* 0x000fe200087fe43f */
[----:B------:R-:W-:Y:S01]  /*28940*/  UMOV UR6, 0x0 ;  /* 0x0000000000067882 */ /* 0x000fe20000000000 */
[----:B------:R-:W-:Y:S01]  /*28950*/  UMOV UR7, 0x14f00000 ;  /* 0x14f0000000077882 */ /* 0x000fe20000000000 */
[----:B--2---:R-:W-:-:S10]  /*28960*/  IMAD R2, R6, 0x50, R2 ;  /* 0x0000005006027824 */ /* 0x004fd400078e0202 */
.L_x_788:
        /* <DEDUP_REMOVED lines=16> */
.L_x_789:
        /* <DEDUP_REMOVED lines=16> */
.L_x_790:
        /* <DEDUP_REMOVED lines=16> */
.L_x_791:
        /* <DEDUP_REMOVED lines=16> */
.L_x_910:
[----:B------:R-:W-:Y:S05]  /*28d70*/  BSYNC B2 ;  /* 0x0000000000027941 */ /* 0x000fea0003800000 */
.L_x_792:
        /* <DEDUP_REMOVED lines=11> */
.L_x_795:
[----:B------:R-:W-:Y:S05]  /*28e30*/  BSYNC B2 ;  /* 0x0000000000027941 */ /* 0x000fea0003800000 */
.L_x_794:
        /* <DEDUP_REMOVED lines=12> */
.L_x_796:
        /* <DEDUP_REMOVED lines=15> */
.L_x_797:
        /* <DEDUP_REMOVED lines=15> */
.L_x_798:
        /* <DEDUP_REMOVED lines=15> */
.L_x_799:
        /* <DEDUP_REMOVED lines=12> */
.L_x_782:
[----:B------:R-:W-:Y:S05]  /*29290*/  BSYNC B1 ;  /* 0x0000000000017941 */ /* 0x000fea0003800000 */
.L_x_781:
[----:B------:R-:W2:Y:S01]  /*292a0*/  LDL R2, [R1+0x10] ;  /* 0x0000100001027983 */ /* 0x000ea20000100800 */
[----:B------:R-:W-:Y:S01]  /*292b0*/  VIADD R19, R4, 0x1 ;  /* 0x0000000104137836 */ /* 0x000fe20000000000 */
[----:B------:R-:W-:Y:S01]  /*292c0*/  BSSY B1, `(.L_x_800) ;  /* 0x00000d3000017945 */ /* 0x000fe20003800000 */
[----:B0-----:R-:W-:-:S03]  /*292d0*/  VIADD R6, R0, 0xffffffff ;  /* 0xffffffff00067836 */ /* 0x001fc60000000000 */
[----:B------:R-:W-:-:S04]  /*292e0*/  ISETP.NE.AND P0, PT, R19, 0x2, PT ;  /* 0x000000021300780c */ /* 0x000fc80003f05270 */
[----:B------:R-:W-:Y:S02]  /*292f0*/  SEL R19, R19, RZ, P0 ;  /* 0x000000ff13137207 */ /* 0x000fe40000000000 */
[----:B--2---:R-:W-:Y:S02]  /*29300*/  LOP3.LUT P1, RZ, R2, 0x1, RZ, 0xc0, !PT ;  /* 0x0000000102ff7812 */ /* 0x004fe4000782c0ff */
        /* <DEDUP_REMOVED lines=29> */
.L_x_802:
[----:B------:R-:W-:Y:S01]  /*294e0*/  IMAD R2, R19, 0x8, R18 ;  /* 0x0000000813027824 */ /* 0x000fe200078e0212 */
[----:B------:R-:W-:Y:S01]  /*294f0*/  SHF.L.U32 R3, R10, 0x1f, RZ ;  /* 0x0000001f0a037819 */ /* 0x000fe200000006ff */
[----:B------:R-:W-:Y:S03]  /*29500*/  BSSY B2, `(.L_x_803) ;  /* 0x0000003000027945 */ /* 0x000fe60003800000 */
[----:B------:R-:W2:Y:S02]  /*29510*/  SYNCS.PHASECHK.TRANS64.TRYWAIT P0, [R2+URZ+0x38840], R3 ;  /* 0x03884003020075a7 */ /* 0x000ea4000800017f */
[----:B--2---:R-:W-:Y:S05]  /*29520*/  @!P0 BRA `(.L_x_804) ;  /* 0x0000003c003c8947 */ /* 0x004fea0003800000 */
.L_x_911:
[----:B------:R-:W-:Y:S05]  /*29530*/  BSYNC B2 ;  /* 0x0000000000027941 */ /* 0x000fea0003800000 */
.L_x_803:
        /* <DEDUP_REMOVED lines=12> */
.L_x_806:
[----:B------:R-:W-:Y:S05]  /*29600*/  BSYNC B2 ;  /* 0x0000000000027941 */ /* 0x000fea0003800000 */
.L_x_805:
[----:B--2---:R-:W2:Y:S01]  /*29610*/  LDL R2, [R1+0x1c] ;  /* 0x00001c0001027983 */ /* 0x004ea20000100800 */
[----:B------:R-:W-:Y:S01]  /*29620*/  IMAD.MOV.U32 R14, RZ, RZ, RZ ;  /* 0x000000ffff0e7224 */ /* 0x000fe200078e00ff */
[----:B------:R-:W-:Y:S01]  /*29630*/  UIADD3 UR4, UP0, UR38, 0x370, URZ ;  /* 0x0000037026047890 */ /* 0x000fe2000ff1e03f */
[C---:B------:R-:W-:Y:S01]  /*29640*/  IMAD R3, R19.reuse, 0x8, R11 ;  /* 0x0000000813037824 */ /* 0x040fe200078e020b */
[----:B------:R-:W-:Y:S01]  /*29650*/  PLOP3.LUT P0, PT, PT, PT, PT, 0x80, 0x0 ;  /* 0x000000000000781c */ /* 0x000fe20003f0f070 */
[----:B------:R-:W-:Y:S01]  /*29660*/  IMAD R8, R19, 0xa000, R18 ;  /* 0x0000a00013087824 */ /* 0x000fe200078e0212 */
[----:B------:R-:W-:Y:S01]  /*29670*/  R2UR UR10, R14 ;  /* 0x000000000e0a72ca */ /* 0x000fe200000e0000 */
[----:B------:R-:W-:Y:S01]  /*29680*/  VIADD R3, R3, 0x30 ;  /* 0x0000003003037836 */ /* 0x000fe20000000000 */
[----:B------:R-:W-:Y:S01]  /*29690*/  UIADD3.X UR5, URZ, UR39, URZ, UP0, !UPT ;  /* 0x000000273f057290 */ /* 0x000fe200087fe43f */
[----:B0-----:R-:W-:Y:S01]  /*296a0*/  VIADD R10, R8, 0x24400 ;  /* 0x00024400080a7836 */ /* 0x001fe20000000000 */
[----:B------:R-:W-:Y:S01]  /*296b0*/  UMOV UR6, 0x0 ;  /* 0x0000000000067882 */ /* 0x000fe20000000000 */
[----:B------:R-:W-:Y:S01]  /*296c0*/  UMOV UR7, 0x14f00000 ;  /* 0x14f0000000077882 */ /* 0x000fe20000000000 */
[----:B--2---:R-:W-:-:S09]  /*296d0*/  IMAD R2, R7, 0x50, R2 ;  /* 0x0000005007027824 */ /* 0x004fd200078e0202 */
.L_x_807:
        /* <DEDUP_REMOVED lines=16> */
.L_x_808:
        /* <DEDUP_REMOVED lines=16> */
.L_x_809:
        /* <DEDUP_REMOVED lines=16> */
.L_x_810:
        /* <DEDUP_REMOVED lines=15> */
.L_x_912:
[----:B------:R-:W-:Y:S05]  /*29ad0*/  BSYNC B2 ;  /* 0x0000000000027941 */ /* 0x000fea0003800000 */
.L_x_811:
        /* <DEDUP_REMOVED lines=9> */
[----:B--2---:R-:W-:Y:S05]  /*29b70*/  @!P0 BRA `(.L_x_814) ;  /* 0x0000000000048947 */ /* 0x004fea0003800000 */
[----:B------:R-:W-:Y:S01]  /*29b80*/  BPT.TRAP 0x1 ;  /* 0x000000040000795c */ /* 0x000fe20000300000 */
.L_x_814:
[----:B------:R-:W-:Y:S05]  /*29b90*/  BSYNC B2 ;  /* 0x0000000000027941 */ /* 0x000fea0003800000 */
.L_x_813:
        /* <DEDUP_REMOVED lines=12> */
.L_x_815:
        /* <DEDUP_REMOVED lines=15> */
.L_x_816:
        /* <DEDUP_REMOVED lines=15> */
.L_x_817:
        /* <DEDUP_REMOVED lines=15> */
.L_x_818:
        /* <DEDUP_REMOVED lines=12> */
.L_x_801:
[----:B------:R-:W-:Y:S05]  /*29ff0*/  BSYNC B1 ;  /* 0x0000000000017941 */ /* 0x000fea0003800000 */
.L_x_800:
[----:B------:R-:W2:Y:S01]  /*2a000*/  LDL R2, [R1+0x30] ;  /* 0x0000300001027983 */ /* 0x000ea20000100800 */
[----:B------:R-:W-:Y:S01]  /*2a010*/  VIADD R0, R0, 0xfffffffe ;  /* 0xfffffffe00007836 */ /* 0x000fe20000000000 */
[----:B--2---:R-:W-:-:S13]  /*2a020*/  ISETP.GT.AND P0, PT, R6, R2, PT ;  /* 0x000000020600720c */ /* 0x004fda0003f04270 */
[----:B------:R-:W-:Y:S05]  /*2a030*/  @P0 BRA `(.L_x_819) ;  /* 0xffffffe400400947 */ /* 0x000fea000383ffff */
.L_x_759:
[----:B------:R-:W-:Y:S05]  /*2a040*/  BSYNC B0 ;  /* 0x0000000000007941 */ /* 0x000fea0003800000 */
.L_x_758:
        /* <DEDUP_REMOVED lines=19> */
.L_x_821:
[----:B------:R-:W-:Y:S05]  /*2a180*/  BSYNC B0 ;  /* 0x0000000000007941 */ /* 0x000fea0003800000 */
.L_x_820:
[----:B--2---:R-:W2:Y:S01]  /*2a190*/  LDL R0, [R1+0x10] ;  /* 0x0000100001007983 */ /* 0x004ea20000100800 */
[----:B------:R-:W-:Y:S01]  /*2a1a0*/  BSSY B0, `(.L_x_822) ;  /* 0x0000058000007945 */ /* 0x000fe20003800000 */
[----:B--2---:R-:W-:-:S13]  /*2a1b0*/  LOP3.LUT P0, RZ, R0, 0x1, RZ, 0xc0, !PT ;  /* 0x0000000100ff7812 */ /* 0x004fda000780c0ff */
        /* <DEDUP_REMOVED lines=8> */
.L_x_913:
[----:B------:R-:W-:Y:S05]  /*2a240*/  BSYNC B1 ;  /* 0x0000000000017941 */ /* 0x000fea0003800000 */
.L_x_824:
        /* <DEDUP_REMOVED lines=9> */
.L_x_827:
[----:B------:R-:W-:Y:S05]  /*2a2e0*/  BSYNC B1 ;  /* 0x0000000000017941 */ /* 0x000fea0003800000 */
.L_x_826:
        /* <DEDUP_REMOVED lines=12> */
.L_x_828:
        /* <DEDUP_REMOVED lines=15> */
.L_x_829:
        /* <DEDUP_REMOVED lines=15> */
.L_x_830:
        /* <DEDUP_REMOVED lines=15> */
.L_x_831:
        /* <DEDUP_REMOVED lines=10> */
.L_x_823:
[----:B------:R-:W-:Y:S05]  /*2a720*/  BSYNC B0 ;  /* 0x0000000000007941 */ /* 0x000fea0003800000 */
.L_x_822:
[----:B------:R-:W2:Y:S01]  /*2a730*/  LDL.LU R4, [R1+0x18] ;  /* 0x0000180001047983 */ /* 0x000ea20000300800 */
[----:B------:R-:W-:-:S05]  /*2a740*/  VIADD R19, R19, 0x1 ;  /* 0x0000000113137836 */ /* 0x000fca0000000000 */
[----:B------:R-:W-:-:S04]  /*2a750*/  ISETP.NE.AND P0, PT, R19, 0x2, PT ;  /* 0x000000021300780c */ /* 0x000fc80003f05270 */
[----:B------:R-:W-:Y:S02]  /*2a760*/  SEL R0, RZ, 0x1, P0 ;  /* 0x00000001ff007807 */ /* 0x000fe40000000000 */
[----:B------:R-:W-:Y:S02]  /*2a770*/  SEL R19, R19, RZ, P0 ;  /* 0x000000ff13137207 */ /* 0x000fe40000000000 */
[----:B--2---:R-:W-:-:S05]  /*2a780*/  LOP3.LUT R4, R4, R0, RZ, 0x3c, !PT ;  /* 0x0000000004047212 */ /* 0x004fca00078e3cff */
[----:B------:R2:W-:Y:S02]  /*2a790*/  STL [R1+0x18], R4 ;  /* 0x0000180401007387 */ /* 0x0005e40000100800 */
.L_x_738:
[----:B------:R-:W-:Y:S05]  /*2a7a0*/  BSYNC B7 ;  /* 0x0000000000077941 */ /* 0x000fea0003800000 */
.L_x_736:
[----:B-1----:R-:W3:Y:S02]  /*2a7b0*/  LDL R0, [R1+0x10] ;  /* 0x0000100001007983 */ /* 0x002ee40000100800 */
[----:B---3--:R-:W-:-:S13]  /*2a7c0*/  LOP3.LUT P0, RZ, R0, 0x2, RZ, 0xc0, !PT ;  /* 0x0000000200ff7812 */ /* 0x008fda000780c0ff */
[----:B------:R-:W-:Y:S05]  /*2a7d0*/  @!P0 BRA `(.L_x_832) ;  /* 0x00000000002c8947 */ /* 0x000fea0003800000 */
[----:B------:R-:W-:Y:S05]  /*2a7e0*/  WARPSYNC.ALL ;  /* 0x0000000000007948 */ /* 0x000fea0003800000 */
[----:B------:R-:W1:Y:S08]  /*2a7f0*/  S2UR UR5, SR_CgaCtaId ;  /* 0x00000000000579c3 */ /* 0x000e700000008800 */
[----:B------:R-:W-:Y:S06]  /*2a800*/  BAR.SYNC.DEFER_BLOCKING 0x5, 0x180 ;  /* 0x0146000000007b1d */ /* 0x000fec0000010000 */
[----:B------:R-:W-:-:S02]  /*2a810*/  UMOV UR4, 0x400 ;  /* 0x0000040000047882 */ /* 0x000fc40000000000 */
[----:B-1----:R-:W-:-:S06]  /*2a820*/  ULEA UR4, UR5, UR4, 0x18 ;  /* 0x0000000405047291 */ /* 0x002fcc000f8ec03f */
[----:B------:R-:W-:-:S05]  /*2a830*/  IMAD.U32 R18, RZ, RZ, UR4 ;  /* 0x00000004ff127e24 */ /* 0x000fca000f8e00ff */
[----:B--2---:R-:W1:Y:S04]  /*2a840*/  LDS.128 R4, [R18+0x388d0] ;  /* 0x0388d00012047984 */ /* 0x004e680000000c00 */
[----:B-1----:R1:W-:Y:S04]  /*2a850*/  STL.64 [R1], R4 ;  /* 0x0000000401007387 */ /* 0x0023e80000100a00 */
[----:B------:R1:W-:Y:S01]  /*2a860*/  STL.64 [R1+0x8], R6 ;  /* 0x0000080601007387 */ /* 0x0003e20000100a00 */
[----:B------:R-:W-:Y:S06]  /*2a870*/  BAR.ARV 0x4, 0x180 ;  /* 0x0106000000007b1d */ /* 0x000fec0000002000 */
[----:B------:R-:W-:Y:S05]  /*2a880*/  BRA `(.L_x_833) ;  /* 0x0000000c00287947 */ /* 0x000fea0003800000 */
.L_x_832:
[----:B------:R-:W1:Y:S01]  /*2a890*/  S2R R16, SR_TID.X ;  /* 0x0000000000107919 */ /* 0x000e620000002100 */
[----:B------:R-:W-:Y:S01]  /*2a8a0*/  UMOV UR4, 0xffffffff ;  /* 0xffffffff00047882 */ /* 0x000fe20000000000 */
[----:B-1----:R-:W-:-:S04]  /*2a8b0*/  LOP3.LUT R16, R16, 0x1f, RZ, 0xc0, !PT ;  /* 0x0000001f10107812 */ /* 0x002fc800078ec0ff */
[----:B------:R-:W-:Y:S01]  /*2a8c0*/  ISETP.NE.AND P0, PT, R16, 0x1f, PT ;  /* 0x0000001f1000780c */ /* 0x000fe20003f05270 */
[----:B------:R-:W-:-:S12]  /*2a8d0*/  BRA.DIV UR4, `(.L_x_834) ;  /* 0x0000002a048c7947 */ /* 0x000fd8000b800000 */
[----:B------:R-:W0:Y:S01]  /*2a8e0*/  LDL.LU R2, [R1] ;  /* 0x0000000001027983 */ /* 0x000e220000300800 */
[----:B------:R-:W-:-:S03]  /*2a8f0*/  ULDC UR4, c[0x0][0xc3c] ;  /* 0x00030f0000047ab9 */ /* 0x000fc60000000800 */
[----:B------:R-:W3:Y:S01]  /*2a900*/  LDL R3, [R1+0xc] ;  /* 0x00000c0001037983 */ /* 0x000ee20000100800 */
[----:B------:R-:W-:Y:S01]  /*2a910*/  ULDC.64 UR6, c[0x0][0x208] ;  /* 0x0000820000067ab9 */ /* 0x000fe20000000a00 */
[----:B0-----:R-:W-:Y:S02]  /*2a920*/  IMAD.MOV.U32 R10, RZ, RZ, R2 ;  /* 0x000000ffff0a7224 */ /* 0x001fe400078e0002 */
[----:B---3--:R-:W-:-:S05]  /*2a930*/  IMAD.IADD R0, R3, 0x1, R16 ;  /* 0x0000000103007824 */ /* 0x008fca00078e0210 */
[----:B------:R-:W-:-:S13]  /*2a940*/  ISETP.GE.OR P1, PT, R0, UR4, !P0 ;  /* 0x0000000400007c0c */ /* 0x000fda000c726670 */
[----:B------:R-:W0:Y:S08]  /*2a950*/  @!P1 LDC.64 R2, c[0x0][0xc80] ;  /* 0x00032000ff029b82 */ /* 0x000e300000000a00 */
[----:B------:R-:W1:Y:S01]  /*2a960*/  @!P1 LDC.64 R6, c[0x0][0xc78] ;  /* 0x00031e00ff069b82 */ /* 0x000e620000000a00 */
[----:B0-----:R-:W-:-:S05]  /*2a970*/  @!P1 IMAD.WIDE R2, R0, 0x4, R2 ;  /* 0x0000000400029825 */ /* 0x001fca00078e0202 */
[----:B------:R1:W3:Y:S02]  /*2a980*/  @!P1 LDG.E R8, desc[UR6][R2.64] ;  /* 0x0000000602089981 */ /* 0x0002e4000c1e1900 */
[----:B-1----:R-:W-:-:S06]  /*2a990*/  @!P1 IMAD.WIDE R2, R0, 0x4, R6 ;  /* 0x0000000400029825 */ /* 0x002fcc00078e0206 */
[----:B------:R-:W4:Y:S01]  /*2a9a0*/  @!P1 LDG.E R2, desc[UR6][R2.64] ;  /* 0x0000000602029981 */ /* 0x000f22000c1e1900 */
[----:B--2---:R-:W-:Y:S01]  /*2a9b0*/  IMAD.MOV.U32 R4, RZ, RZ, RZ ;  /* 0x000000ffff047224 */ /* 0x004fe200078e00ff */
        /* <DEDUP_REMOVED lines=9> */
[----:B----4-:R-:W-:Y:S01]  /*2aa50*/  @!P1 IMAD.MOV.U32 R6, RZ, RZ, R2 ;  /* 0x000000ffff069224 */ /* 0x010fe200078e0002 */
[----:B------:R-:W-:-:S03]  /*2aa60*/  ISETP.NE.AND P1, PT, R16, RZ, PT ;  /* 0x000000ff1000720c */ /* 0x000fc60003f25270 */
[----:B------:R-:W-:-:S05]  /*2aa70*/  IMAD R2, R6, R4, RZ ;  /* 0x0000000406027224 */ /* 0x000fca00078e02ff */
        /* <DEDUP_REMOVED lines=15> */
[----:B------:R0:W1:Y:S02]  /*2ab70*/  SHFL.IDX PT, R9, R7, 0x1f, 0x1f ;  /* 0x03e01f0007097f89 */ /* 0x00006400000e0000 */
.L_x_923:
[----:B------:R-:W-:Y:S02]  /*2ab80*/  ULDC UR4, c[0x0][0xc38] ;  /* 0x00030e0000047ab9 */ /* 0x000fe40000000800 */
[----:B------:R-:W-:-:S04]  /*2ab90*/  IMAD.U32 R2, RZ, RZ, UR4 ;  /* 0x00000004ff027e24 */ /* 0x000fc8000f8e00ff */
[----:B-1----:R-:W-:-:S04]  /*2aba0*/  IMAD R9, R9, R2, RZ ;  /* 0x0000000209097224 */ /* 0x002fc800078e02ff */
[----:B------:R-:W-:-:S05]  /*2abb0*/  IMAD.IADD R0, R0, 0x1, R9 ;  /* 0x0000000100007824 */ /* 0x000fca00078e0209 */
[----:B------:R-:W-:-:S13]  /*2abc0*/  ISETP.GT.AND P6, PT, R0, R5, PT ;  /* 0x000000050000720c */ /* 0x000fda0003fc4270 */
[----:B------:R-:W-:Y:S05]  /*2abd0*/  @P6 BRA `(.L_x_835) ;  /* 0x0000000000b06947 */ /* 0x000fea0003800000 */
.L_x_838:
[----:B------:R-:W2:Y:S01]  /*2abe0*/  LDL.LU R3, [R1+0xc] ;  /* 0x00000c0001037983 */ /* 0x000ea20000300800 */
[----:B------:R-:W1:Y:S01]  /*2abf0*/  LDC R2, c[0x0][0xc3c] ;  /* 0x00030f00ff027b82 */ /* 0x000e620000000800 */
        /* <DEDUP_REMOVED lines=34> */
[----:B0-----:R-:W-:-:S05]  /*2ae20*/  IMAD.IADD R7, R2, 0x1, R3 ;  /* 0x0000000102077824 */ /* 0x001fca00078e0203 */
[----:B------:R0:W1:Y:S02]  /*2ae30*/  SHFL.IDX PT, R9, R7, 0x1f, 0x1f ;  /* 0x03e01f0007097f89 */ /* 0x00006400000e0000 */
.L_x_931:
[----:B------:R-:W-:Y:S02]  /*2ae40*/  ULDC UR4, c[0x0][0xc38] ;  /* 0x00030e0000047ab9 */ /* 0x000fe40000000800 */
[----:B------:R-:W-:-:S04]  /*2ae50*/  IMAD.U32 R2, RZ, RZ, UR4 ;  /* 0x00000004ff027e24 */ /* 0x000fc8000f8e00ff */
[----:B-1----:R-:W-:-:S04]  /*2ae60*/  IMAD R9, R9, R2, RZ ;  /* 0x0000000209097224 */ /* 0x002fc800078e02ff */
[----:B------:R-:W-:-:S05]  /*2ae70*/  IMAD.IADD R0, R9, 0x1, R0 ;  /* 0x0000000109007824 */ /* 0x000fca00078e0200 */
[----:B------:R-:W-:-:S13]  /*2ae80*/  ISETP.GT.AND P6, PT, R0, R5, PT ;  /* 0x000000050000720c */ /* 0x000fda0003fc4270 */
[----:B------:R-:W-:Y:S05]  /*2ae90*/  @!P6 BRA `(.L_x_838) ;  /* 0xfffffffc0050e947 */ /* 0x000fea000383ffff */
.L_x_835:
[----:B------:R-:W-:Y:S01]  /*2aea0*/  IMAD.IADD R9, R0, 0x1, -R9 ;  /* 0x0000000100097824 */ /* 0x000fe200078e0a09 */
[----:B------:R-:W-:-:S03]  /*2aeb0*/  UMOV UR4, 0xffffffff ;  /* 0xffffffff00047882 */ /* 0x000fc60000000000 */
[----:B------:R-:W-:-:S05]  /*2aec0*/  IMAD R0, R7, R2, R9 ;  /* 0x0000000207007224 */ /* 0x000fca00078e0209 */
[----:B------:R-:W-:Y:S01]  /*2aed0*/  ISETP.GT.AND P6, PT, R0, R5, PT ;  /* 0x000000050000720c */ /* 0x000fe20003fc4270 */
[----:B------:R-:W-:-:S12]  /*2aee0*/  BRA.DIV UR4, `(.L_x_839) ;  /* 0x0000002e04447947 */ /* 0x000fd8000b800000 */
[----:B------:R-:W-:-:S04]  /*2aef0*/  VOTE.ANY R3, PT, !P6 ;  /* 0x0000000000037806 */ /* 0x000fc800070e0100 */
[----:B------:R-:W1:Y:S02]  /*2af00*/  POPC R0, R3 ;  /* 0x0000000300007309 */ /* 0x000e640000000000 */
[----:B-1----:R1:W2:Y:S04]  /*2af10*/  SHFL.IDX PT, R4, R4, R0, 0x1f ;  /* 0x00001f0004047589 */ /* 0x0022a800000e0000 */
[----:B------:R1:W3:Y:S02]  /*2af20*/  SHFL.IDX PT, R6, R6, R0, 0x1f ;  /* 0x00001f0006067589 */ /* 0x0002e400000e0000 */
.L_x_936:
[----:B------:R-:W-:-:S13]  /*2af30*/  ISETP.NE.AND P0, PT, R3, RZ, PT ;  /* 0x000000ff0300720c */ /* 0x000fda0003f05270 */
[----:B------:R-:W-:Y:S05]  /*2af40*/  @!P0 BRA `(.L_x_840) ;  /* 0x0000000000148947 */ /* 0x000fea0003800000 */
[----:B------:R-:W-:Y:S01]  /*2af50*/  UMOV UR4, 0xffffffff ;  /* 0xffffffff00047882 */ /* 0x000fe20000000000 */
[----:B------:R-:W-:Y:S02]  /*2af60*/  VIADD R12, R0, 0xffffffff ;  /* 0xffffffff000c7836 */ /* 0x000fe40000000000 */
[----:B------:R-:W-:Y:S05]  /*2af70*/  BRA.DIV UR4, `(.L_x_841) ;  /* 0x0000002e047c7947 */ /* 0x000fea000b800000 */
[----:B0-----:R0:W4:Y:S02]  /*2af80*/  SHFL.IDX PT, R7, R7, R12, 0x1f ;  /* 0x00001f0c07077589 */ /* 0x00112400000e0000 */
.L_x_939:
[----:B----4-:R-:W-:-:S07]  /*2af90*/  IMAD.MOV.U32 R8, RZ, RZ, R7 ;  /* 0x000000ffff087224 */ /* 0x010fce00078e0007 */
.L_x_840:
[----:B------:R-:W4:Y:S01]  /*2afa0*/  LDL.LU R10, [R1+0xc] ;  /* 0x00000c00010a7983 */ /* 0x000f220000300800 */
[----:B0-2---:R-:W-:Y:S01]  /*2afb0*/  IABS R7, R4 ;  /* 0x0000000400077213 */ /* 0x005fe20000000000 */
[----:B------:R-:W-:-:S03]  /*2afc0*/  IMAD R9, R8, R2, R9 ;  /* 0x0000000208097224 */ /* 0x000fc600078e0209 */
[----:B------:R-:W0:Y:S01]  /*2afd0*/  I2F.RP R2, R7 ;  /* 0x0000000700027306 */ /* 0x000e220000209400 */
[----:B------:R-:W-:Y:S01]  /*2afe0*/  IMAD.IADD R5, R5, 0x1, -R9 ;  /* 0x0000000105057824 */ /* 0x000fe200078e0a09 */
[----:B------:R2:W-:Y:S02]  /*2aff0*/  STL [R1], R9 ;  /* 0x0000000901007387 */ /* 0x0005e40000100800 */
[----:B--2---:R-:W-:-:S04]  /*2b000*/  IABS R9, R4 ;  /* 0x0000000400097213 */ /* 0x004fc80000000000 */
[----:B0-----:R-:W0:Y:S01]  /*2b010*/  MUFU.RCP R2, R2 ;  /* 0x0000000200027308 */ /* 0x001e220000001000 */
[----:B------:R-:W-:Y:S02]  /*2b020*/  IMAD.MOV R9, RZ, RZ, -R9 ;  /* 0x000000ffff097224 */ /* 0x000fe400078e0a09 */
[----:B0-----:R-:W-:-:S05]  /*2b030*/  VIADD R2, R2, 0xffffffe ;  /* 0x0ffffffe02027836 */ /* 0x001fca0000000000 */
[----:B------:R-:W0:Y:S02]  /*2b040*/  F2I.FTZ.U32.TRUNC.NTZ R3, R2 ;  /* 0x0000000200037305 */ /* 0x000e24000021f000 */
[----:B0-----:R-:W-:-:S04]  /*2b050*/  IMAD.MOV R2, RZ, RZ, -R3 ;  /* 0x000000ffff027224 */ /* 0x001fc800078e0a03 */
        /* <DEDUP_REMOVED lines=11> */
[----:B---3--:R-:W-:-:S04]  /*2b110*/  IABS R7, R6 ;  /* 0x0000000600077213 */ /* 0x008fc80000000000 */
[----:B------:R-:W0:Y:S07]  /*2b120*/  I2F.RP R2, R7 ;  /* 0x0000000700027306 */ /* 0x000e2e0000209400 */
[----:B------:R-:W-:Y:S01]  /*2b130*/  @P0 VIADD R8, R8, 0x1 ;  /* 0x0000000108080836 */ /* 0x000fe20000000000 */
[----:B0-----:R-:W0:Y:S02]  /*2b140*/  MUFU.RCP R2, R2 ;  /* 0x0000000200027308 */ /* 0x001e240000001000 */
[----:B0-----:R-:W-:-:S06]  /*2b150*/  VIADD R2, R2, 0xffffffe ;  /* 0x0ffffffe02027836 */ /* 0x001fcc0000000000 */
[----:B------:R-:W0:Y:S02]  /*2b160*/  F2I.FTZ.U32.TRUNC.NTZ R3, R2 ;  /* 0x0000000200037305 */ /* 0x000e24000021f000 */
[----:B0-----:R-:W-:-:S04]  /*2b170*/  IMAD.MOV R2, RZ, RZ, -R3 ;  /* 0x000000ffff027224 */ /* 0x001fc800078e0a03 */
        /* <DEDUP_REMOVED lines=12> */
[----:B------:R-:W-:Y:S02]  /*2b240*/  IMAD R3, R2, R9, R3 ;  /* 0x0000000902037224 */ /* 0x000fe400078e0203 */
[----:B------:R-:W-:-:S03]  /*2b250*/  IMAD.IADD R4, R5, 0x1, -R4 ;  /* 0x0000000105047824 */ /* 0x000fc600078e0a04 */
[----:B------:R-:W-:-:S13]  /*2b260*/  ISETP.GT.U32.AND P1, PT, R7, R3, PT ;  /* 0x000000030700720c */ /* 0x000fda0003f24070 */
[----:B------:R-:W-:Y:S02]  /*2b270*/  @!P1 IMAD.IADD R3, R3, 0x1, -R7 ;  /* 0x0000000103039824 */ /* 0x000fe400078e0a07 */
[----:B------:R-:W-:Y:S01]  /*2b280*/  @!P1 VIADD R2, R2, 0x1 ;  /* 0x0000000102029836 */ /* 0x000fe20000000000 */
[----:B------:R-:W-:Y:S02]  /*2b290*/  ISETP.NE.AND P1, PT, R6, RZ, PT ;  /* 0x000000ff0600720c */ /* 0x000fe40003f25270 */
[----:B------:R-:W-:Y:S02]  /*2b2a0*/  ISETP.GE.U32.AND P0, PT, R3, R7, PT ;  /* 0x000000070300720c */ /* 0x000fe40003f06070 */
[----:B------:R-:W-:-:S04]  /*2b2b0*/  LOP3.LUT R3, R8, R6, RZ, 0x3c, !PT ;  /* 0x0000000608037212 */ /* 0x000fc800078e3cff */
[----:B------:R-:W-:-:S07]  /*2b2c0*/  ISETP.GE.AND P2, PT, R3, RZ, PT ;  /* 0x000000ff0300720c */ /* 0x000fce0003f46270 */
[----:B------:R-:W-:-:S06]  /*2b2d0*/  @P0 VIADD R2, R2, 0x1 ;  /* 0x0000000102020836 */ /* 0x000fcc0000000000 */
[----:B------:R-:W-:Y:S01]  /*2b2e0*/  @!P2 IMAD.MOV R2, RZ, RZ, -R2 ;  /* 0x000000ffff02a224 */ /* 0x000fe200078e0a02 */
[----:B------:R-:W-:-:S05]  /*2b2f0*/  @!P1 LOP3.LUT R2, RZ, R6, RZ, 0x33, !PT ;  /* 0x00000006ff029212 */ /* 0x000fca00078e33ff */
[--C-:B------:R-:W-:Y:S02]  /*2b300*/  IMAD.MOV R3, RZ, RZ, -R2.reuse ;  /* 0x000000ffff037224 */ /* 0x100fe400078e0a02 */
[C---:B------:R-:W-:Y:S02]  /*2b310*/  IMAD R2, R6.reuse, 0x1000000, R2 ;  /* 0x0100000006027824 */ /* 0x040fe400078e0202 */
[----:B------:R-:W-:Y:S02]  /*2b320*/  IMAD R3, R6, R3, R8 ;  /* 0x0000000306037224 */ /* 0x000fe400078e0208 */
[----:B----4-:R-:W-:Y:S02]  /*2b330*/  IMAD.IADD R10, R0, 0x1, R10 ;  /* 0x00000001000a7824 */ /* 0x010fe400078e020a */
[----:B-1----:R-:W-:-:S05]  /*2b340*/  IMAD R0, R3, 0x10000, R2 ;  /* 0x0001000003007824 */ /* 0x002fca00078e0202 */
[----:B------:R0:W-:Y:S04]  /*2b350*/  STL [R1+0x8], R0 ;  /* 0x0000080001007387 */ /* 0x0001e80000100800 */
[----:B------:R0:W-:Y:S04]  /*2b360*/  STL [R1+0xc], R10 ;  /* 0x00000c0a01007387 */ /* 0x0001e80000100800 */
[----:B------:R0:W-:Y:S01]  /*2b370*/  STL [R1+0x4], R4 ;  /* 0x0000040401007387 */ /* 0x0001e20000100800 */
[----:B------:R-:W-:Y:S05]  /*2b380*/  BRA `(.L_x_842) ;  /* 0x0000000000287947 */ /* 0x000fea0003800000 */
.L_x_836:
[----:B------:R-:W-:Y:S01]  /*2b390*/  UMOV UR4, URZ ;  /* 0x0000003f00047c82 */ /* 0x000fe20008000000 */
[----:B------:R-:W-:Y:S01]  /*2b3a0*/  ULDC UR6, c[0x0][0xc3c] ;  /* 0x00030f0000067ab9 */ /* 0x000fe20000000800 */
[----:B------:R-:W-:Y:S01]  /*2b3b0*/  UMOV UR5, URZ ;  /* 0x0000003f00057c82 */ /* 0x000fe20008000000 */
[----:B------:R-:W-:Y:S01]  /*2b3c0*/  IMAD.U32 R3, RZ, RZ, UR4 ;  /* 0x00000004ff037e24 */ /* 0x000fe2000f8e00ff */
[----:B------:R1:W-:Y:S01]  /*2b3d0*/  STL [R1], R5 ;  /* 0x0000000501007387 */ /* 0x0003e20000100800 */
[----:B------:R-:W-:Y:S02]  /*2b3e0*/  IMAD.U32 R0, RZ, RZ, UR6 ;  /* 0x00000006ff007e24 */ /* 0x000fe4000f8e00ff */
[----:B------:R-:W-:Y:S01]  /*2b3f0*/  IMAD.U32 R2, RZ, RZ, UR5 ;  /* 0x00000005ff027e24 */ /* 0x000fe2000f8e00ff */
[----:B------:R1:W-:Y:S04]  /*2b400*/  STL [R1+0x4], R3 ;  /* 0x0000040301007387 */ /* 0x0003e80000100800 */
[----:B------:R1:W-:Y:S04]  /*2b410*/  STL [R1+0xc], R0 ;  /* 0x00000c0001007387 */ /* 0x0003e80000100800 */
[----:B------:R1:W-:Y:S02]  /*2b420*/  STL [R1+0x8], R2 ;  /* 0x0000080201007387 */ /* 0x0003e40000100800 */
.L_x_842:
[----:B-1----:R-:W2:Y:S04]  /*2b430*/  LDL R2, [R1+0xc] ;  /* 0x00000c0001027983 */ /* 0x002ea80000100800 */
[----:B------:R-:W3:Y:S04]  /*2b440*/  LDL R3, [R1+0x8] ;  /* 0x0000080001037983 */ /* 0x000ee80000100800 */
[----:B------:R-:W4:Y:S04]  /*2b450*/  LDL R5, [R1+0x4] ;  /* 0x0000040001057983 */ /* 0x000f280000100800 */
[----:B0-----:R-:W4:Y:S01]  /*2b460*/  LDL R4, [R1] ;  /* 0x0000000001047983 */ /* 0x001f220000100800 */
[----:B------:R-:W0:Y:S01]  /*2b470*/  S2R R0, SR_TID.X ;  /* 0x0000000000007919 */ /* 0x000e220000002100 */
[----:B------:R-:W-:Y:S05]  /*2b480*/  WARPSYNC.ALL ;  /* 0x0000000000007948 */ /* 0x000fea0003800000 */
[----:B0-----:R-:W-:Y:S01]  /*2b490*/  LOP3.LUT R0, R0, 0x1f, RZ, 0xc0, !PT ;  /* 0x0000001f00007812 */ /* 0x001fe200078ec0ff */
[----:B------:R-:W-:Y:S03]  /*2b4a0*/  BAR.SYNC.DEFER_BLOCKING 0x4, 0x180 ;  /* 0x0106000000007b1d */ /* 0x000fe60000010000 */
[----:B------:R-:W-:-:S13]  /*2b4b0*/  ISETP.NE.AND P0, PT, R0, RZ, PT ;  /* 0x000000ff0000720c */ /* 0x000fda0003f05270 */
[----:B------:R-:W0:Y:S01]  /*2b4c0*/  @!P0 S2R R0, SR_CgaCtaId ;  /* 0x0000000000008919 */ /* 0x000e220000008800 */
[----:B--2---:R-:W-:Y:S01]  /*2b4d0*/  IMAD.MOV.U32 R7, RZ, RZ, R2 ;  /* 0x000000ffff077224 */ /* 0x004fe200078e0002 */
[----:B------:R-:W-:Y:S01]  /*2b4e0*/  @!P0 MOV R2, 0x400 ;  /* 0x0000040000028802 */ /* 0x000fe20000000f00 */
[----:B---3--:R-:W-:-:S03]  /*2b4f0*/  IMAD.MOV.U32 R6, RZ, RZ, R3 ;  /* 0x000000ffff067224 */ /* 0x008fc600078e0003 */
[----:B0-----:R-:W-:-:S05]  /*2b500*/  @!P0 LEA R18, R0, R2, 0x18 ;  /* 0x0000000200128211 */ /* 0x001fca00078ec0ff */
[----:B----4-:R0:W-:Y:S01]  /*2b510*/  @!P0 STS.128 [R18+0x388d0], R4 ;  /* 0x0388d00412008388 */ /* 0x0101e20000000c00 */
[----:B------:R-:W-:Y:S06]  /*2b520*/  BAR.ARV 0x5, 0x180 ;  /* 0x0146000000007b1d */ /* 0x000fec0000002000 */
.L_x_833:
[----:B------:R-:W2:Y:S01]  /*2b530*/  LDL R0, [R1+0xc] ;  /* 0x00000c0001007983 */ /* 0x000ea20000100800 */
[----:B------:R-:W-:Y:S02]  /*2b540*/  ULDC UR4, c[0x0][0xc3c] ;  /* 0x00030f0000047ab9 */ /* 0x000fe40000000800 */
[----:B--2---:R-:W-:-:S13]  /*2b550*/  ISETP.GE.AND P0, PT, R0, UR4, PT ;  /* 0x0000000400007c0c */ /* 0x004fda000bf06270 */
[----:B------:R-:W-:Y:S05]  /*2b560*/  @!P0 BRA `(.L_x_843) ;  /* 0xffffff8000108947 */ /* 0x000fea000383ffff */
[----:B------:R-:W-:Y:S05]  /*2b570*/  BSYNC B8 ;  /* 0x0000000000087941 */ /* 0x000fea0003800000 */
.L_x_684:
[----:B-1----:R-:W3:Y:S01]  /*2b580*/  LDL.LU R0, [R1+0x64] ;  /* 0x0000640001007983 */ /* 0x002ee20000300800 */
[----:B------:R-:W-:Y:S01]  /*2b590*/  BSSY B0, `(.L_x_844) ;  /* 0x000000b000007945 */ /* 0x000fe20003800000 */
[----:B0-----:R-:W0:Y:S01]  /*2b5a0*/  S2R R5, SR_CgaCtaId ;  /* 0x0000000000057919 */ /* 0x001e220000008800 */
        /* <DEDUP_REMOVED lines=9> */
.L_x_940:
[----:B------:R-:W-:Y:S05]  /*2b640*/  BSYNC B0 ;  /* 0x0000000000007941 */ /* 0x000fea0003800000 */
.L_x_844:
[----:B------:R-:W-:-:S03]  /*2b650*/  UMOV UR4, 0xffffffff ;  /* 0xffffffff00047882 */ /* 0x000fc60000000000 */
[----:B------:R-:W-:Y:S05]  /*2b660*/  BRA.DIV UR4, `(.L_x_846) ;  /* 0x0000002604fc7947 */ /* 0x000fea000b800000 */
[----:B------:R-:W1:Y:S02]  /*2b670*/  S2R R2, SR_TID.X ;  /* 0x0000000000027919 */ /* 0x000e640000002100 */
[----:B-1----:R-:W-:-:S04]  /*2b680*/  SHF.R.U32.HI R2, RZ, 0x5, R2 ;  /* 0x00000005ff027819 */ /* 0x002fc80000011602 */
[----:B------:R-:W-:-:S05]  /*2b690*/  LOP3.LUT R2, R2, 0x3, RZ, 0xc0, !PT ;  /* 0x0000000302027812 */ /* 0x000fca00078ec0ff */
[----:B------:R1:W3:Y:S02]  /*2b6a0*/  SHFL.IDX PT, R14, R2, RZ, 0x1f ;  /* 0x00001fff020e7589 */ /* 0x0002e400000e0000 */
.L_x_943:
[----:B---3--:R-:W-:-:S13]  /*2b6b0*/  ISETP.NE.AND P0, PT, R14, RZ, PT ;  /* 0x000000ff0e00720c */ /* 0x008fda0003f05270 */
[----:B------:R-:W-:Y:S05]  /*2b6c0*/  @P0 BRA `(.L_x_444) ;  /* 0x00000000008c0947 */ /* 0x000fea0003800000 */
[----:B------:R-:W-:-:S03]  /*2b6d0*/  UMOV UR4, 0xffffffff ;  /* 0xffffffff00047882 */ /* 0x000fc60000000000 */
[----:B------:R-:W-:Y:S05]  /*2b6e0*/  BRA.DIV UR4, `(.L_x_847) ;  /* 0x0000002a04107947 */ /* 0x000fea000b800000 */
[----:B------:R-:W-:-:S13]  /*2b6f0*/  ELECT P6, URZ, PT ;  /* 0x00000000003f782f */ /* 0x000fda00038c0000 */
.L_x_946:
[----:B------:R-:W-:Y:S05]  /*2b700*/  @!P6 BRA `(.L_x_444) ;  /* 0x00000000007ce947 */ /* 0x000fea0003800000 */
[----:B------:R-:W-:-:S06]  /*2b710*/  ULOP3.LUT UR4, UR60, 0x2, URZ, 0xfc, !UPT ;  /* 0x000000023c047892 */ /* 0x000fcc000f8efc3f */
[----:B-1----:R-:W-:-:S05]  /*2b720*/  IMAD.U32 R2, RZ, RZ, UR4 ;  /* 0x00000004ff027e24 */ /* 0x002fca000f8e00ff */
[----:B------:R-:W-:-:S13]  /*2b730*/  ISETP.NE.AND P2, PT, R2, 0x3, PT ;  /* 0x000000030200780c */ /* 0x000fda0003f45270 */
[----:B------:R-:W-:Y:S05]  /*2b740*/  @!P2 BRA `(.L_x_848) ;  /* 0x000000000004a947 */ /* 0x000fea0003800000 */
[----:B------:R-:W-:Y:S01]  /*2b750*/  BPT.TRAP 0x1 ;  /* 0x000000040000795c */ /* 0x000fe20000300000 */
.L_x_848:
[----:B------:R-:W3:Y:S01]  /*2b760*/  LDL.LU R7, [R1+0x18] ;  /* 0x0000180001077983 */ /* 0x000ee20000300800 */
[----:B------:R-:W-:Y:S02]  /*2b770*/  VIADD R2, R0, 0x38840 ;  /* 0x0003884000027836 */ /* 0x000fe40000000000 */
[C---:B0-----:R-:W-:Y:S02]  /*2b780*/  VIADD R3, R19.reuse, 0x1 ;  /* 0x0000000113037836 */ /* 0x041fe40000000000 */
[----:B------:R-:W-:-:S03]  /*2b790*/  IMAD R6, R19, 0x8, R2 ;  /* 0x0000000813067824 */ /* 0x000fc600078e0202 */
[----:B------:R-:W-:-:S04]  /*2b7a0*/  ISETP.NE.AND P1, PT, R3, 0x2, PT ;  /* 0x000000020300780c */ /* 0x000fc80003f25270 */
[----:B------:R-:W-:Y:S02]  /*2b7b0*/  SEL R4, RZ, 0x1, P1 ;  /* 0x00000001ff047807 */ /* 0x000fe40000800000 */
[----:B------:R-:W-:Y:S02]  /*2b7c0*/  SEL R3, R3, RZ, P1 ;  /* 0x000000ff03037207 */ /* 0x000fe40000800000 */
[C---:B---3--:R-:W-:Y:S02]  /*2b7d0*/  SHF.L.U32 R5, R7.reuse, 0x1f, RZ ;  /* 0x0000001f07057819 */ /* 0x048fe400000006ff */
[----:B------:R-:W-:Y:S01]  /*2b7e0*/  LOP3.LUT R4, R7, R4, RZ, 0x3c, !PT ;  /* 0x0000000407047212 */ /* 0x000fe200078e3cff */
[----:B------:R-:W-:Y:S01]  /*2b7f0*/  IMAD R7, R3, 0x8, R2 ;  /* 0x0000000803077824 */ /* 0x000fe200078e0202 */
[----:B------:R-:W0:Y:S02]  /*2b800*/  SYNCS.PHASECHK.TRANS64.TRYWAIT P0, [R6+URZ], R5 ;  /* 0x00000005060075a7 */ /* 0x000e24000800017f */
[----:B------:R-:W-:Y:S01]  /*2b810*/  SHF.L.U32 R2, R4, 0x1f, RZ ;  /* 0x0000001f04027819 */ /* 0x000fe200000006ff */
[----:B0-----:R-:W-:Y:S06]  /*2b820*/  @!P0 BRA `(.L_x_849) ;  /* 0x0000002400e08947 */ /* 0x001fec0003800000 */
.L_x_947:
[----:B------:R-:W1:Y:S02]  /*2b830*/  SYNCS.PHASECHK.TRANS64.TRYWAIT P0, [R7+URZ], R2 ;  /* 0x00000002070075a7 */ /* 0x000e64000800017f */
[----:B-1----:R-:W-:Y:S05]  /*2b840*/  @!P0 BRA `(.L_x_850) ;  /* 0x0000002400ec8947 */ /* 0x002fea0003800000 */
.L_x_948:
[----:B------:R-:W-:Y:S05]  /*2b850*/  @!P2 BRA `(.L_x_851) ;  /* 0x000000000004a947 */ /* 0x000fea0003800000 */
[----:B------:R-:W-:Y:S01]  /*2b860*/  BPT.TRAP 0x1 ;  /* 0x000000040000795c */ /* 0x000fe20000300000 */
.L_x_851:
[----:B------:R-:W-:-:S04]  /*2b870*/  VIADD R0, R0, 0x38860 ;  /* 0x0003886000007836 */ /* 0x000fc80000000000 */
[----:B------:R-:W-:-:S04]  /*2b880*/  IMAD R4, R19, 0x8, R0 ;  /* 0x0000000813047824 */ /* 0x000fc800078e0200 */
[----:B------:R-:W3:Y:S02]  /*2b890*/  SYNCS.PHASECHK.TRANS64.TRYWAIT P0, [R4+URZ], R5 ;  /* 0x00000005040075a7 */ /* 0x000ee4000800017f */
[----:B---3--:R-:W-:Y:S05]  /*2b8a0*/  @!P0 BRA `(.L_x_852) ;  /* 0x0000002400e88947 */ /* 0x008fea0003800000 */
.L_x_949:
[----:B------:R-:W-:-:S07]  /*2b8b0*/  IMAD R3, R3, 0x8, R0 ;  /* 0x0000000803037824 */ /* 0x000fce00078e0200 */
.L_x_853:
[----:B----4-:R4:W0:Y:S02]  /*2b8c0*/  SYNCS.PHASECHK.TRANS64.TRYWAIT P0, [R3+URZ], R2 ;  /* 0x00000002030075a7 */ /* 0x010824000800017f */
[----:B0-----:R-:W-:Y:S05]  /*2b8d0*/  @!P0 NANOSLEEP.SYNCS 0x989680 ;  /* 0x009896800000895d */ /* 0x001fea0003900000 */
[----:B------:R-:W0:Y:S02]  /*2b8e0*/  @!P0 SYNCS.PHASECHK.TRANS64 P0, [R3+URZ], R2 ;  /* 0x00000002030085a7 */ /* 0x000e24000800007f */
[----:B0-----:R-:W-:Y:S05]  /*2b8f0*/  @!P0 BRA `(.L_x_853) ;  /* 0xfffffffc00f08947 */ /* 0x001fea000383ffff */
.L_x_444:
[----:B------:R-:W-:Y:S05]  /*2b900*/  BSYNC B9 ;  /* 0x0000000000097941 */ /* 0x000fea0003800000 */
.L_x_441:
[----:B------:R-:W-:Y:S05]  /*2b910*/  EXIT ;  /* 0x000000000000794d */ /* 0x000fea0003800000 */
.L_x_466:
[----:B-1----:R1:W2:Y:S02]  /*2b920*/  SYNCS.PHASECHK.TRANS64.TRYWAIT P6, [R3+URZ+0x38890], R0 ;  /* 0x03889000030075a7 */ /* 0x0022a400080c017f */
[----:B--2---:R-:W-:Y:S05]  /*2b930*/  @!P6 NANOSLEEP.SYNCS 0x989680 ;  /* 0x009896800000e95d */ /* 0x004fea0003900000 */
[----:B------:R-:W2:Y:S02]  /*2b940*/  @!P6 SYNCS.PHASECHK.TRANS64 P6, [R3+URZ+0x38890], R0 ;  /* 0x038890000300e5a7 */ /* 0x000ea400080c007f */
[----:B--2---:R-:W-:Y:S05]  /*2b950*/  @!P6 BRA `(.L_x_466) ;  /* 0xfffffffc00f0e947 */ /* 0x004fea000383ffff */
[----:B------:R-:W-:Y:S05]  /*2b960*/  BRA `(.L_x_854) ;  /* 0xfffffd8400ac7947 */ /* 0x000fea000383ffff */
.L_x_522:
[----:B--2---:R2:W3:Y:S02]  /*2b970*/  SYNCS.PHASECHK.TRANS64.TRYWAIT P5, [R3+URZ+0x38890], R0 ;  /* 0x03889000030075a7 */ /* 0x0044e400080a017f */
[----:B---3--:R-:W-:Y:S05]  /*2b980*/  @!P5 NANOSLEEP.SYNCS 0x989680 ;  /* 0x009896800000d95d */ /* 0x008fea0003900000 */
[----:B------:R-:W3:Y:S02]  /*2b990*/  @!P5 SYNCS.PHASECHK.TRANS64 P5, [R3+URZ+0x38890], R0 ;  /* 0x038890000300d5a7 */ /* 0x000ee400080a007f */
[----:B---3--:R-:W-:Y:S05]  /*2b9a0*/  @!P5 BRA `(.L_x_522) ;  /* 0xfffffffc00f0d947 */ /* 0x008fea000383ffff */
[----:B------:R-:W-:Y:S05]  /*2b9b0*/  BRA `(.L_x_855) ;  /* 0xfffffdbc00807947 */ /* 0x000fea000383ffff */
.L_x_547:
[----:B-1----:R1:W2:Y:S02]  /*2b9c0*/  SYNCS.PHASECHK.TRANS64.TRYWAIT P4, [R3+URZ+0x38890], R0 ;  /* 0x03889000030075a7 */ /* 0x0022a4000808017f */
[----:B--2---:R-:W-:Y:S05]  /*2b9d0*/  @!P4 NANOSLEEP.SYNCS 0x989680 ;  /* 0x009896800000c95d */ /* 0x004fea0003900000 */
[----:B------:R-:W2:Y:S02]  /*2b9e0*/  @!P4 SYNCS.PHASECHK.TRANS64 P4, [R3+URZ+0x38890], R0 ;  /* 0x038890000300c5a7 */ /* 0x000ea4000808007f */
[----:B--2---:R-:W-:Y:S05]  /*2b9f0*/  @!P4 BRA `(.L_x_547) ;  /* 0xfffffffc00f0c947 */ /* 0x004fea000383ffff */
[----:B------:R-:W-:Y:S05]  /*2ba00*/  BRA `(.L_x_856) ;  /* 0xfffffdf0006c7947 */ /* 0x000fea000383ffff */
.L_x_555:
[----:B--2---:R2:W3:Y:S02]  /*2ba10*/  SYNCS.PHASECHK.TRANS64.TRYWAIT P4, [R3+URZ+0x388b0], R0 ;  /* 0x0388b000030075a7 */ /* 0x0044e4000808017f */
[----:B---3--:R-:W-:Y:S05]  /*2ba20*/  @!P4 NANOSLEEP.SYNCS 0x989680 ;  /* 0x009896800000c95d */ /* 0x008fea0003900000 */
[----:B------:R-:W3:Y:S02]  /*2ba30*/  @!P4 SYNCS.PHASECHK.TRANS64 P4, [R3+URZ+0x388b0], R0 ;  /* 0x0388b0000300c5a7 */ /* 0x000ee4000808007f */
[----:B---3--:R-:W-:Y:S05]  /*2ba40*/  @!P4 BRA `(.L_x_555) ;  /* 0xfffffffc00f0c947 */ /* 0x008fea000383ffff */
[----:B------:R-:W-:Y:S05]  /*2ba50*/  BRA `(.L_x_857) ;  /* 0xfffffdf4008c7947 */ /* 0x000fea000383ffff */
.L_x_577:
[----:B------:R-:W-:Y:S01]  /*2ba60*/  BSSY B1, `(.L_x_858) ;  /* 0x0000008000017945 */ /* 0x000fe20003800000 */
[----:B------:R-:W-:Y:S02]  /*2ba70*/  IMAD.MOV.U32 R13, RZ, RZ, R25 ;  /* 0x000000ffff0d7224 */ /* 0x000fe400078e0019 */
[----:B------:R-:W-:Y:S02]  /*2ba80*/  IMAD.MOV.U32 R12, RZ, RZ, RZ ;  /* 0x000000ffff0c7224 */ /* 0x000fe400078e00ff */
[----:B------:R-:W-:Y:S02]  /*2ba90*/  IMAD.MOV.U32 R11, RZ, RZ, 0x181f ;  /* 0x0000181fff0b7424 */ /* 0x000fe400078e00ff */
[----:B------:R-:W-:-:S07]  /*2baa0*/  IMAD.MOV.U32 R15, RZ, RZ, -0x1 ;  /* 0xffffffffff0f7424 */ /* 0x000fce00078e00ff */
[----:B------:R-:W-:Y:S05]  /*2bab0*/  WARPSYNC.COLLECTIVE R15, `(.L_x_859) ;  /* 0x000000000f087348 */ /* 0x000fea0003c00000 */
[----:B------:R0:W1:Y:S02]  /*2bac0*/  SHFL.IDX P6, R14, R13, R12, R11 ;  /* 0x0000000c0d0e7389 */ /* 0x00006400000c000b */
[----:B01----:R-:W-:Y:S01]  /*2bad0*/  ENDCOLLECTIVE ;  /* 0x000000000000791b */ /* 0x003fe20003800000 */
.L_x_859:
[----:B------:R-:W-:Y:S05]  /*2bae0*/  BSYNC B1 ;  /* 0x0000000000017941 */ /* 0x000fea0003800000 */
.L_x_858:
[----:B------:R-:W-:Y:S02]  /*2baf0*/  IMAD.MOV.U32 R13, RZ, RZ, R24 ;  /* 0x000000ffff0d7224 */ /* 0x000fe400078e0018 */
[----:B------:R-:W-:Y:S02]  /*2bb00*/  IMAD.MOV.U32 R12, RZ, RZ, RZ ;  /* 0x000000ffff0c7224 */ /* 0x000fe400078e00ff */
[----:B------:R-:W-:Y:S02]  /*2bb10*/  IMAD.MOV.U32 R11, RZ, RZ, 0x181f ;  /* 0x0000181fff0b7424 */ /* 0x000fe400078e00ff */
[----:B------:R-:W-:Y:S02]  /*2bb20*/  IMAD.MOV.U32 R15, RZ, RZ, -0x1 ;  /* 0xffffffffff0f7424 */ /* 0x000fe400078e00ff */
[----:B------:R-:W-:-:S07]  /*2bb30*/  IMAD.MOV.U32 R0, RZ, RZ, R14 ;  /* 0x000000ffff007224 */ /* 0x000fce00078e000e */
[----:B------:R-:W-:Y:S05]  /*2bb40*/  WARPSYNC.COLLECTIVE R15, `(.L_x_860) ;  /* 0x000000000f087348 */ /* 0x000fea0003c00000 */
[----:B------:R0:W1:Y:S02]  /*2bb50*/  SHFL.IDX P6, R14, R13, R12, R11 ;  /* 0x0000000c0d0e7389 */ /* 0x00006400000c000b */
[----:B01----:R-:W-:Y:S01]  /*2bb60*/  ENDCOLLECTIVE ;  /* 0x000000000000791b */ /* 0x003fe20003800000 */
.L_x_860:
[----:B------:R-:W-:Y:S02]  /*2bb70*/  IMAD.MOV.U32 R13, RZ, RZ, R27 ;  /* 0x000000ffff0d7224 */ /* 0x000fe400078e001b */
[----:B------:R-:W-:-:S07]  /*2bb80*/  IMAD.MOV.U32 R3, RZ, RZ, R14 ;  /* 0x000000ffff037224 */ /* 0x000fce00078e000e */
[----:B------:R-:W-:Y:S05]  /*2bb90*/  WARPSYNC.COLLECTIVE R15, `(.L_x_861) ;  /* 0x000000000f087348 */ /* 0x000fea0003c00000 */
[----:B------:R0:W1:Y:S02]  /*2bba0*/  SHFL.IDX P6, R14, R13, R12, R11 ;  /* 0x0000000c0d0e7389 */ /* 0x00006400000c000b */
[----:B01----:R-:W-:Y:S01]  /*2bbb0*/  ENDCOLLECTIVE ;  /* 0x000000000000791b */ /* 0x003fe20003800000 */
.L_x_861:
[----:B------:R-:W-:Y:S02]  /*2bbc0*/  IMAD.MOV.U32 R13, RZ, RZ, R32 ;  /* 0x000000ffff0d7224 */ /* 0x000fe400078e0020 */
[----:B------:R-:W-:-:S07]  /*2bbd0*/  IMAD.MOV.U32 R27, RZ, RZ, R14 ;  /* 0x000000ffff1b7224 */ /* 0x000fce00078e000e */
[----:B------:R-:W-:Y:S05]  /*2bbe0*/  WARPSYNC.COLLECTIVE R15, `(.L_x_862) ;  /* 0x000000000f087348 */ /* 0x000fea0003c00000 */
[----:B------:R0:W1:Y:S02]  /*2bbf0*/  SHFL.IDX P6, R14, R13, R12, R11 ;  /* 0x0000000c0d0e7389 */ /* 0x00006400000c000b */
[----:B01----:R-:W-:Y:S01]  /*2bc00*/  ENDCOLLECTIVE ;  /* 0x000000000000791b */ /* 0x003fe20003800000 */
.L_x_862:
[----:B------:R-:W-:Y:S01]  /*2bc10*/  IMAD.MOV.U32 R32, RZ, RZ, R14 ;  /* 0x000000ffff207224 */ /* 0x000fe200078e000e */
[----:B------:R-:W-:Y:S06]  /*2bc20*/  BRA `(.L_x_863) ;  /* 0xfffffe0400f07947 */ /* 0x000fec000383ffff */
.L_x_581:
[----:B0-----:R0:W1:Y:S02]  /*2bc30*/  SYNCS.PHASECHK.TRANS64.TRYWAIT P0, [R18+URZ+0x38800], R35 ;  /* 0x03880023120075a7 */ /* 0x001064000800017f */
[----:B-1----:R-:W-:Y:S05]  /*2bc40*/  @!P0 NANOSLEEP.SYNCS 0x989680 ;  /* 0x009896800000895d */ /* 0x002fea0003900000 */
[----:B------:R-:W1:Y:S02]  /*2bc50*/  @!P0 SYNCS.PHASECHK.TRANS64 P0, [R18+URZ+0x38800], R35 ;  /* 0x03880023120085a7 */ /* 0x000e64000800007f */
[----:B-1----:R-:W-:Y:S05]  /*2bc60*/  @!P0 BRA `(.L_x_581) ;  /* 0xfffffffc00f08947 */ /* 0x002fea000383ffff */
[----:B------:R-:W-:Y:S05]  /*2bc70*/  BRA `(.L_x_864) ;  /* 0xfffffe0c00b07947 */ /* 0x000fea000383ffff */
.L_x_613:
        /* <DEDUP_REMOVED lines=8> */
.L_x_866:
[----:B------:R-:W-:Y:S05]  /*2bd00*/  BSYNC B1 ;  /* 0x0000000000017941 */ /* 0x000fea0003800000 */
.L_x_865:
        /* <DEDUP_REMOVED lines=8> */
.L_x_867:
[----:B------:R-:W-:Y:S02]  /*2bd90*/  IMAD.MOV.U32 R13, RZ, RZ, R27 ;  /* 0x000000ffff0d7224 */ /* 0x000fe400078e001b */
[----:B------:R-:W-:-:S07]  /*2bda0*/  IMAD.MOV.U32 R3, RZ, RZ, R14 ;  /* 0x000000ffff037224 */ /* 0x000fce00078e000e */
[----:B------:R-:W-:Y:S05]  /*2bdb0*/  WARPSYNC.COLLECTIVE R15, `(.L_x_868) ;  /* 0x000000000f087348 */ /* 0x000fea0003c00000 */
[----:B------:R0:W1:Y:S02]  /*2bdc0*/  SHFL.IDX P6, R14, R13, R12, R11 ;  /* 0x0000000c0d0e7389 */ /* 0x00006400000c000b */
[----:B01----:R-:W-:Y:S01]  /*2bdd0*/  ENDCOLLECTIVE ;  /* 0x000000000000791b */ /* 0x003fe20003800000 */
.L_x_868:
[----:B------:R-:W-:Y:S02]  /*2bde0*/  IMAD.MOV.U32 R13, RZ, RZ, R32 ;  /* 0x000000ffff0d7224 */ /* 0x000fe400078e0020 */
[----:B------:R-:W-:-:S07]  /*2bdf0*/  IMAD.MOV.U32 R33, RZ, RZ, R14 ;  /* 0x000000ffff217224 */ /* 0x000fce00078e000e */
[----:B------:R-:W-:Y:S05]  /*2be00*/  WARPSYNC.COLLECTIVE R15, `(.L_x_869) ;  /* 0x000000000f087348 */ /* 0x000fea0003c00000 */
[----:B------:R0:W1:Y:S02]  /*2be10*/  SHFL.IDX P6, R14, R13, R12, R11 ;  /* 0x0000000c0d0e7389 */ /* 0x00006400000c000b */
[----:B01----:R-:W-:Y:S01]  /*2be20*/  ENDCOLLECTIVE ;  /* 0x000000000000791b */ /* 0x003fe20003800000 */
.L_x_869:
[----:B------:R-:W-:Y:S01]  /*2be30*/  IMAD.MOV.U32 R32, RZ, RZ, R14 ;  /* 0x000000ffff207224 */ /* 0x000fe200078e000e */
[----:B------:R-:W-:Y:S06]  /*2be40*/  BRA `(.L_x_870) ;  /* 0xfffffe3800907947 */ /* 0x000fec000383ffff */
.L_x_617:
[----:B0-----:R0:W1:Y:S02]  /*2be50*/  SYNCS.PHASECHK.TRANS64.TRYWAIT P0, [R18+URZ+0x38800], R21 ;  /* 0x03880015120075a7 */ /* 0x001064000800017f */
[----:B-1----:R-:W-:Y:S05]  /*2be60*/  @!P0 NANOSLEEP.SYNCS 0x989680 ;  /* 0x009896800000895d */ /* 0x002fea0003900000 */
[----:B------:R-:W1:Y:S02]  /*2be70*/  @!P0 SYNCS.PHASECHK.TRANS64 P0, [R18+URZ+0x38800], R21 ;  /* 0x03880015120085a7 */ /* 0x000e64000800007f */
[----:B-1----:R-:W-:Y:S05]  /*2be80*/  @!P0 BRA `(.L_x_617) ;  /* 0xfffffffc00f08947 */ /* 0x002fea000383ffff */
[----:B------:R-:W-:Y:S05]  /*2be90*/  BRA `(.L_x_871) ;  /* 0xfffffe4000047947 */ /* 0x000fea000383ffff */
.L_x_635:
[----:B-1----:R1:W2:Y:S02]  /*2bea0*/  SYNCS.PHASECHK.TRANS64.TRYWAIT P2, [R0+URZ+0x38830], R3 ;  /* 0x03883003000075a7 */ /* 0x0022a4000804017f */
[----:B--2---:R-:W-:Y:S05]  /*2beb0*/  @!P2 NANOSLEEP.SYNCS 0x989680 ;  /* 0x009896800000a95d */ /* 0x004fea0003900000 */
[----:B------:R-:W2:Y:S02]  /*2bec0*/  @!P2 SYNCS.PHASECHK.TRANS64 P2, [R0+URZ+0x38830], R3 ;  /* 0x038830030000a5a7 */ /* 0x000ea4000804007f */
[----:B--2---:R-:W-:Y:S05]  /*2bed0*/  @!P2 BRA `(.L_x_635) ;  /* 0xfffffffc00f0a947 */ /* 0x004fea000383ffff */
[----:B------:R-:W-:Y:S05]  /*2bee0*/  BRA `(.L_x_634) ;  /* 0xfffffe7400347947 */ /* 0x000fea000383ffff */
.L_x_642:
[----:B-1----:R1:W2:Y:S02]  /*2bef0*/  SYNCS.PHASECHK.TRANS64.TRYWAIT P2, [R11+URZ+0x38830], R4 ;  /* 0x038830040b0075a7 */ /* 0x0022a4000804017f */
[----:B--2---:R-:W-:Y:S05]  /*2bf00*/  @!P2 NANOSLEEP.SYNCS 0x989680 ;  /* 0x009896800000a95d */ /* 0x004fea0003900000 */
[----:B------:R-:W2:Y:S02]  /*2bf10*/  @!P2 SYNCS.PHASECHK.TRANS64 P2, [R11+URZ+0x38830], R4 ;  /* 0x038830040b00a5a7 */ /* 0x000ea4000804007f */
[----:B--2---:R-:W-:Y:S05]  /*2bf20*/  @!P2 BRA `(.L_x_642) ;  /* 0xfffffffc00f0a947 */ /* 0x004fea000383ffff */
[----:B------:R-:W-:Y:S05]  /*2bf30*/  BRA `(.L_x_641) ;  /* 0xfffffec000bc7947 */ /* 0x000fea000383ffff */
.L_x_647:
[----:B-1----:R1:W2:Y:S02]  /*2bf40*/  SYNCS.PHASECHK.TRANS64.TRYWAIT P2, [R9+URZ+0x38850], R0 ;  /* 0x03885000090075a7 */ /* 0x0022a4000804017f */
[----:B--2---:R-:W-:Y:S05]  /*2bf50*/  @!P2 NANOSLEEP.SYNCS 0x989680 ;  /* 0x009896800000a95d */ /* 0x004fea0003900000 */
[----:B------:R-:W2:Y:S02]  /*2bf60*/  @!P2 SYNCS.PHASECHK.TRANS64 P2, [R9+URZ+0x38850], R0 ;  /* 0x038850000900a5a7 */ /* 0x000ea4000804007f */
[----:B--2---:R-:W-:Y:S05]  /*2bf70*/  @!P2 BRA `(.L_x_647) ;  /* 0xfffffffc00f0a947 */ /* 0x004fea000383ffff */
[----:B------:R-:W-:Y:S05]  /*2bf80*/  BRA `(.L_x_646) ;  /* 0xfffffef800847947 */ /* 0x000fea000383ffff */
.L_x_653:
[----:B-1----:R1:W2:Y:S02]  /*2bf90*/  SYNCS.PHASECHK.TRANS64.TRYWAIT P0, [R0+URZ+0x38850], R3 ;  /* 0x03885003000075a7 */ /* 0x0022a4000800017f */
[----:B--2---:R-:W-:Y:S05]  /*2bfa0*/  @!P0 NANOSLEEP.SYNCS 0x989680 ;  /* 0x009896800000895d */ /* 0x004fea0003900000 */
[----:B------:R-:W2:Y:S02]  /*2bfb0*/  @!P0 SYNCS.PHASECHK.TRANS64 P0, [R0+URZ+0x38850], R3 ;  /* 0x03885003000085a7 */ /* 0x000ea4000800007f */
[----:B--2---:R-:W-:Y:S05]  /*2bfc0*/  @!P0 BRA `(.L_x_653) ;  /* 0xfffffffc00f08947 */ /* 0x004fea000383ffff */
[----:B------:R-:W-:Y:S05]  /*2bfd0*/  BRA `(.L_x_652) ;  /* 0xffffff1000907947 */ /* 0x000fea000383ffff */
.L_x_692:
[----:B------:R-:W1:Y:S01]  /*2bfe0*/  S2R R5, SR_TID.X ;  /* 0x0000000000057919 */ /* 0x000e620000002100 */
[----:B------:R-:W-:Y:S01]  /*2bff0*/  BSSY B1, `(.L_x_872) ;  /* 0x000000a000017945 */ /* 0x000fe20003800000 */
[----:B------:R-:W-:Y:S02]  /*2c000*/  IMAD.MOV.U32 R12, RZ, RZ, RZ ;  /* 0x000000ffff0c7224 */ /* 0x000fe400078e00ff */
[----:B0-----:R-:W-:Y:S02]  /*2c010*/  IMAD.MOV.U32 R11, RZ, RZ, 0x1f ;  /* 0x0000001fff0b7424 */ /* 0x001fe400078e00ff */
[----:B------:R-:W-:Y:S01]  /*2c020*/  IMAD.MOV.U32 R15, RZ, RZ, -0x1 ;  /* 0xffffffffff0f7424 */ /* 0x000fe200078e00ff */
[----:B-1----:R-:W-:-:S04]  /*2c030*/  SHF.R.U32.HI R5, RZ, 0x5, R5 ;  /* 0x00000005ff057819 */ /* 0x002fc80000011605 */
[----:B------:R-:W-:-:S05]  /*2c040*/  LOP3.LUT R5, R5, 0x3, RZ, 0xc0, !PT ;  /* 0x0000000305057812 */ /* 0x000fca00078ec0ff */
[----:B------:R-:W-:-:S07]  /*2c050*/  IMAD.MOV.U32 R13, RZ, RZ, R5 ;  /* 0x000000ffff0d7224 */ /* 0x000fce00078e0005 */
[----:B------:R-:W-:Y:S05]  /*2c060*/  WARPSYNC.COLLECTIVE R15, `(.L_x_873) ;  /* 0x000000000f087348 */ /* 0x000fea0003c00000 */
[----:B------:R0:W1:Y:S02]  /*2c070*/  SHFL.IDX P6, R14, R13, R12, R11 ;  /* 0x0000000c0d0e7389 */ /* 0x00006400000c000b */
[----:B01----:R-:W-:Y:S01]  /*2c080*/  ENDCOLLECTIVE ;  /* 0x000000000000791b */ /* 0x003fe20003800000 */
.L_x_873:
[----:B------:R-:W-:Y:S05]  /*2c090*/  BSYNC B1 ;  /* 0x0000000000017941 */ /* 0x000fea0003800000 */
.L_x_872:
[----:B------:R-:W-:Y:S05]  /*2c0a0*/  BRA `(.L_x_874) ;  /* 0xffffff7c00d47947 */ /* 0x000fea000383ffff */
.L_x_694:
[----:B------:R-:W-:Y:S01]  /*2c0b0*/  BSSY B1, `(.L_x_875) ;  /* 0x0000006000017945 */ /* 0x000fe20003800000 */
[----:B------:R-:W-:-:S07]  /*2c0c0*/  IMAD.MOV.U32 R15, RZ, RZ, -0x1 ;  /* 0xffffffffff0f7424 */ /* 0x000fce00078e00ff */
[----:B01----:R-:W-:Y:S05]  /*2c0d0*/  WARPSYNC.COLLECTIVE R15, `(.L_x_876) ;  /* 0x000000000f0c7348 */ /* 0x003fea0003c00000 */
[----:B------:R-:W-:Y:S02]  /*2c0e0*/  ELECT P6, UR62, PT ;  /* 0x00000000003e782f */ /* 0x000fe400038c0000 */
[----:B------:R-:W-:Y:S01]  /*2c0f0*/  MOV R14, UR62 ;  /* 0x0000003e000e7c02 */ /* 0x000fe20008000f00 */
[----:B01----:R-:W-:Y:S10]  /*2c100*/  ENDCOLLECTIVE ;  /* 0x000000000000791b */ /* 0x003ff40003800000 */
.L_x_876:
[----:B------:R-:W-:Y:S05]  /*2c110*/  BSYNC B1 ;  /* 0x0000000000017941 */ /* 0x000fea0003800000 */
.L_x_875:
[----:B------:R-:W-:Y:S05]  /*2c120*/  BRA `(.L_x_693) ;  /* 0xffffff7c00cc7947 */ /* 0x000fea000383ffff */
.L_x_696:
[----:B-1----:R1:W2:Y:S02]  /*2c130*/  SYNCS.PHASECHK.TRANS64.TRYWAIT P0, [R18+URZ+0x38820], R2 ;  /* 0x03882002120075a7 */ /* 0x0022a4000800017f */
[----:B--2---:R-:W-:Y:S05]  /*2c140*/  @!P0 NANOSLEEP.SYNCS 0x989680 ;  /* 0x009896800000895d */ /* 0x004fea0003900000 */
[----:B------:R-:W2:Y:S02]  /*2c150*/  @!P0 SYNCS.PHASECHK.TRANS64 P0, [R18+URZ+0x38820], R2 ;  /* 0x03882002120085a7 */ /* 0x000ea4000800007f */
[----:B--2---:R-:W-:Y:S05]  /*2c160*/  @!P0 BRA `(.L_x_696) ;  /* 0xfffffffc00f08947 */ /* 0x004fea000383ffff */
[----:B------:R-:W-:Y:S05]  /*2c170*/  BRA `(.L_x_877) ;  /* 0xffffff7c00dc7947 */ /* 0x000fea000383ffff */
.L_x_700:
[----:B--2---:R2:W3:Y:S02]  /*2c180*/  SYNCS.PHASECHK.TRANS64.TRYWAIT P0, [R6+URZ+0x388a0], R8 ;  /* 0x0388a008060075a7 */ /* 0x0044e4000800017f */
[----:B---3--:R-:W-:Y:S05]  /*2c190*/  @!P0 NANOSLEEP.SYNCS 0x989680 ;  /* 0x009896800000895d */ /* 0x008fea0003900000 */
[----:B------:R-:W3:Y:S02]  /*2c1a0*/  @!P0 SYNCS.PHASECHK.TRANS64 P0, [R6+URZ+0x388a0], R8 ;  /* 0x0388a008060085a7 */ /* 0x000ee4000800007f */
[----:B---3--:R-:W-:Y:S05]  /*2c1b0*/  @!P0 BRA `(.L_x_700) ;  /* 0xfffffffc00f08947 */ /* 0x008fea000383ffff */
[----:B------:R-:W-:Y:S05]  /*2c1c0*/  BRA `(.L_x_878) ;  /* 0xffffff7c00fc7947 */ /* 0x000fea000383ffff */
.L_x_708:
[----:B0-----:R0:W1:Y:S02]  /*2c1d0*/  SYNCS.PHASECHK.TRANS64.TRYWAIT P0, [R6+URZ+0x388c0], R8 ;  /* 0x0388c008060075a7 */ /* 0x001064000800017f */
[----:B-1----:R-:W-:Y:S05]  /*2c1e0*/  @!P0 NANOSLEEP.SYNCS 0x989680 ;  /* 0x009896800000895d */ /* 0x002fea0003900000 */
[----:B------:R-:W1:Y:S02]  /*2c1f0*/  @!P0 SYNCS.PHASECHK.TRANS64 P0, [R6+URZ+0x388c0], R8 ;  /* 0x0388c008060085a7 */ /* 0x000e64000800007f */
[----:B-1----:R-:W-:Y:S05]  /*2c200*/  @!P0 BRA `(.L_x_708) ;  /* 0xfffffffc00f08947 */ /* 0x002fea000383ffff */
[----:B------:R-:W-:Y:S05]  /*2c210*/  BRA `(.L_x_879) ;  /* 0xffffff84003c7947 */ /* 0x000fea000383ffff */
.L_x_718:
[----:B-1----:R1:W2:Y:S02]  /*2c220*/  SYNCS.PHASECHK.TRANS64.TRYWAIT P2, [R6+URZ+0x388a0], R5 ;  /* 0x0388a005060075a7 */ /* 0x0022a4000804017f */
[----:B--2---:R-:W-:Y:S05]  /*2c230*/  @!P2 NANOSLEEP.SYNCS 0x989680 ;  /* 0x009896800000a95d */ /* 0x004fea0003900000 */
[----:B------:R-:W2:Y:S02]  /*2c240*/  @!P2 SYNCS.PHASECHK.TRANS64 P2, [R6+URZ+0x388a0], R5 ;  /* 0x0388a0050600a5a7 */ /* 0x000ea4000804007f */
[----:B--2---:R-:W-:Y:S05]  /*2c250*/  @!P2 BRA `(.L_x_718) ;  /* 0xfffffffc00f0a947 */ /* 0x004fea000383ffff */
[----:B------:R-:W-:Y:S05]  /*2c260*/  BRA `(.L_x_880) ;  /* 0xffffff8800c47947 */ /* 0x000fea000383ffff */
.L_x_726:
[----:B0-----:R0:W2:Y:S02]  /*2c270*/  SYNCS.PHASECHK.TRANS64.TRYWAIT P2, [R6+URZ+0x388c0], R5 ;  /* 0x0388c005060075a7 */ /* 0x0010a4000804017f */
[----:B--2---:R-:W-:Y:S05]  /*2c280*/  @!P2 NANOSLEEP.SYNCS 0x989680 ;  /* 0x009896800000a95d */ /* 0x004fea0003900000 */
[----:B------:R-:W2:Y:S02]  /*2c290*/  @!P2 SYNCS.PHASECHK.TRANS64 P2, [R6+URZ+0x388c0], R5 ;  /* 0x0388c0050600a5a7 */ /* 0x000ea4000804007f */
[----:B--2---:R-:W-:Y:S05]  /*2c2a0*/  @!P2 BRA `(.L_x_726) ;  /* 0xfffffffc00f0a947 */ /* 0x004fea000383ffff */
[----:B------:R-:W-:Y:S05]  /*2c2b0*/  BRA `(.L_x_881) ;  /* 0xffffff9000007947 */ /* 0x000fea000383ffff */
.L_x_744:
        /* <DEDUP_REMOVED lines=11> */
.L_x_883:
[----:B------:R-:W-:Y:S05]  /*2c370*/  BSYNC B0 ;  /* 0x0000000000007941 */ /* 0x000fea0003800000 */
.L_x_882:
[----:B------:R-:W-:Y:S05]  /*2c380*/  BRA `(.L_x_884) ;  /* 0xffffff9c00807947 */ /* 0x000fea000383ffff */
.L_x_746:
[----:B------:R-:W-:Y:S01]  /*2c390*/  BSSY B0, `(.L_x_885) ;  /* 0x0000006000007945 */ /* 0x000fe20003800000 */
[----:B------:R-:W-:-:S07]  /*2c3a0*/  IMAD.MOV.U32 R15, RZ, RZ, -0x1 ;  /* 0xffffffffff0f7424 */ /* 0x000fce00078e00ff */
[----:B01----:R-:W-:Y:S05]  /*2c3b0*/  WARPSYNC.COLLECTIVE R15, `(.L_x_886) ;  /* 0x000000000f0c7348 */ /* 0x003fea0003c00000 */
[----:B------:R-:W-:Y:S02]  /*2c3c0*/  ELECT P6, UR62, PT ;  /* 0x00000000003e782f */ /* 0x000fe400038c0000 */
[----:B------:R-:W-:Y:S01]  /*2c3d0*/  MOV R14, UR62 ;  /* 0x0000003e000e7c02 */ /* 0x000fe20008000f00 */
[----:B01----:R-:W-:Y:S10]  /*2c3e0*/  ENDCOLLECTIVE ;  /* 0x000000000000791b */ /* 0x003ff40003800000 */
.L_x_886:
[----:B------:R-:W-:Y:S05]  /*2c3f0*/  BSYNC B0 ;  /* 0x0000000000007941 */ /* 0x000fea0003800000 */
.L_x_885:
[----:B------:R-:W-:Y:S05]  /*2c400*/  BRA `(.L_x_887) ;  /* 0xffffff9c008c7947 */ /* 0x000fea000383ffff */
.L_x_748:
[----:B-1----:R1:W2:Y:S02]  /*2c410*/  SYNCS.PHASECHK.TRANS64.TRYWAIT P0, [R0+URZ+0x38840], R2 ;  /* 0x03884002000075a7 */ /* 0x0022a4000800017f */
[----:B--2---:R-:W-:Y:S05]  /*2c420*/  @!P0 NANOSLEEP.SYNCS 0x989680 ;  /* 0x009896800000895d */ /* 0x004fea0003900000 */
[----:B------:R-:W2:Y:S02]  /*2c430*/  @!P0 SYNCS.PHASECHK.TRANS64 P0, [R0+URZ+0x38840], R2 ;  /* 0x03884002000085a7 */ /* 0x000ea4000800007f */
[----:B--2---:R-:W-:Y:S05]  /*2c440*/  @!P0 BRA `(.L_x_748) ;  /* 0xfffffffc00f08947 */ /* 0x004fea000383ffff */
[----:B------:R-:W-:Y:S05]  /*2c450*/  BRA `(.L_x_888) ;  /* 0xffffff9c00f07947 */ /* 0x000fea000383ffff */
.L_x_752:
        /* <DEDUP_REMOVED lines=15> */
.L_x_889:
[----:B------:R-:W-:Y:S02]  /*2c550*/  IMAD.MOV.U32 R13, RZ, RZ, R4 ;  /* 0x000000ffff0d7224 */ /* 0x000fe400078e0004 */
[----:B------:R-:W-:-:S07]  /*2c560*/  IMAD.MOV.U32 R6, RZ, RZ, R14 ;  /* 0x000000ffff067224 */ /* 0x000fce00078e000e */
[----:B------:R-:W-:Y:S05]  /*2c570*/  WARPSYNC.COLLECTIVE R15, `(.L_x_890) ;  /* 0x000000000f087348 */ /* 0x000fea0003c00000 */
[----:B------:R0:W1:Y:S02]  /*2c580*/  SHFL.IDX P6, R14, R13, R12, R11 ;  /* 0x0000000c0d0e7389 */ /* 0x00006400000c000b */
[----:B01----:R-:W-:Y:S01]  /*2c590*/  ENDCOLLECTIVE ;  /* 0x000000000000791b */ /* 0x003fe20003800000 */
.L_x_890:
        /* <DEDUP_REMOVED lines=20> */
.L_x_891:
[----:B------:R-:W-:Y:S02]  /*2c6e0*/  IMAD.MOV.U32 R13, RZ, RZ, R4 ;  /* 0x000000ffff0d7224 */ /* 0x000fe400078e0004 */
[----:B------:R-:W-:-:S07]  /*2c6f0*/  IMAD.MOV.U32 R6, RZ, RZ, R14 ;  /* 0x000000ffff067224 */ /* 0x000fce00078e000e */
[----:B------:R-:W-:Y:S05]  /*2c700*/  WARPSYNC.COLLECTIVE R15, `(.L_x_892) ;  /* 0x000000000f087348 */ /* 0x000fea0003c00000 */
[----:B------:R0:W1:Y:S02]  /*2c710*/  SHFL.IDX P6, R14, R13, R12, R11 ;  /* 0x0000000c0d0e7389 */ /* 0x00006400000c000b */
[----:B01----:R-:W-:Y:S01]  /*2c720*/  ENDCOLLECTIVE ;  /* 0x000000000000791b */ /* 0x003fe20003800000 */
.L_x_892:
        /* <DEDUP_REMOVED lines=20> */
.L_x_893:
[----:B------:R-:W-:Y:S02]  /*2c870*/  IMAD.MOV.U32 R13, RZ, RZ, R4 ;  /* 0x000000ffff0d7224 */ /* 0x000fe400078e0004 */
[----:B------:R-:W-:-:S07]  /*2c880*/  IMAD.MOV.U32 R6, RZ, RZ, R14 ;  /* 0x000000ffff067224 */ /* 0x000fce00078e000e */
[----:B------:R-:W-:Y:S05]  /*2c890*/  WARPSYNC.COLLECTIVE R15, `(.L_x_894) ;  /* 0x000000000f087348 */ /* 0x000fea0003c00000 */
[----:B------:R0:W1:Y:S02]  /*2c8a0*/  SHFL.IDX P6, R14, R13, R12, R11 ;  /* 0x0000000c0d0e7389 */ /* 0x00006400000c000b */
[----:B01----:R-:W-:Y:S01]  /*2c8b0*/  ENDCOLLECTIVE ;  /* 0x000000000000791b */ /* 0x003fe20003800000 */
.L_x_894:
        /* <DEDUP_REMOVED lines=20> */
.L_x_895:
[----:B------:R-:W-:Y:S02]  /*2ca00*/  IMAD.MOV.U32 R13, RZ, RZ, R4 ;  /* 0x000000ffff0d7224 */ /* 0x000fe400078e0004 */
[----:B------:R-:W-:-:S07]  /*2ca10*/  IMAD.MOV.U32 R6, RZ, RZ, R14 ;  /* 0x000000ffff067224 */ /* 0x000fce00078e000e */
[----:B------:R-:W-:Y:S05]  /*2ca20*/  WARPSYNC.COLLECTIVE R15, `(.L_x_896) ;  /* 0x000000000f087348 */ /* 0x000fea0003c00000 */
[----:B------:R0:W1:Y:S02]  /*2ca30*/  SHFL.IDX P6, R14, R13, R12, R11 ;  /* 0x0000000c0d0e7389 */ /* 0x00006400000c000b */
[----:B01----:R-:W-:Y:S01]  /*2ca40*/  ENDCOLLECTIVE ;  /* 0x000000000000791b */ /* 0x003fe20003800000 */
.L_x_896:
        /* <DEDUP_REMOVED lines=20> */
.L_x_897:
[----:B------:R-:W-:Y:S02]  /*2cb90*/  IMAD.MOV.U32 R13, RZ, RZ, R4 ;  /* 0x000000ffff0d7224 */ /* 0x000fe400078e0004 */
[----:B------:R-:W-:-:S07]  /*2cba0*/  IMAD.MOV.U32 R6, RZ, RZ, R14 ;  /* 0x000000ffff067224 */ /* 0x000fce00078e000e */
[----:B------:R-:W-:Y:S05]  /*2cbb0*/  WARPSYNC.COLLECTIVE R15, `(.L_x_898) ;  /* 0x000000000f087348 */ /* 0x000fea0003c00000 */
[----:B------:R0:W1:Y:S02]  /*2cbc0*/  SHFL.IDX P6, R14, R13, R12, R11 ;  /* 0x0000000c0d0e7389 */ /* 0x00006400000c000b */
[----:B01----:R-:W-:Y:S01]  /*2cbd0*/  ENDCOLLECTIVE ;  /* 0x000000000000791b */ /* 0x003fe20003800000 */
.L_x_898:
        /* <DEDUP_REMOVED lines=20> */
.L_x_899:
[----:B------:R-:W-:Y:S02]  /*2cd20*/  IMAD.MOV.U32 R13, RZ, RZ, R4 ;  /* 0x000000ffff0d7224 */ /* 0x000fe400078e0004 */
[----:B------:R-:W-:-:S07]  /*2cd30*/  IMAD.MOV.U32 R6, RZ, RZ, R14 ;  /* 0x000000ffff067224 */ /* 0x000fce00078e000e */
[----:B------:R-:W-:Y:S05]  /*2cd40*/  WARPSYNC.COLLECTIVE R15, `(.L_x_900) ;  /* 0x000000000f087348 */ /* 0x000fea0003c00000 */
[----:B------:R0:W1:Y:S02]  /*2cd50*/  SHFL.IDX P6, R14, R13, R12, R11 ;  /* 0x0000000c0d0e7389 */ /* 0x00006400000c000b */
[----:B01----:R-:W-:Y:S01]  /*2cd60*/  ENDCOLLECTIVE ;  /* 0x000000000000791b */ /* 0x003fe20003800000 */
.L_x_900:
        /* <DEDUP_REMOVED lines=18> */
.L_x_901:
[----:B------:R-:W-:-:S05]  /*2ce90*/  VIADD R7, R0, 0x60 ;  /* 0x0000006000077836 */ /* 0x000fca0000000000 */
[----:B------:R-:W-:Y:S01]  /*2cea0*/  ISETP.GE.AND P5, PT, R7, R2, PT ;  /* 0x000000020700720c */ /* 0x000fe20003fa6270 */
[----:B------:R-:W-:Y:S02]  /*2ceb0*/  IMAD.MOV.U32 R13, RZ, RZ, R4 ;  /* 0x000000ffff0d7224 */ /* 0x000fe400078e0004 */
[----:B------:R-:W-:-:S10]  /*2cec0*/  IMAD.MOV.U32 R8, RZ, RZ, R14 ;  /* 0x000000ffff087224 */ /* 0x000fd400078e000e */
[----:B------:R-:W-:Y:S05]  /*2ced0*/  WARPSYNC.COLLECTIVE R15, `(.L_x_902) ;  /* 0x000000000f087348 */ /* 0x000fea0003c00000 */
[----:B------:R0:W1:Y:S02]  /*2cee0*/  SHFL.IDX P6, R14, R13, R12, R11 ;  /* 0x0000000c0d0e7389 */ /* 0x00006400000c000b */
[----:B01----:R-:W-:Y:S01]  /*2cef0*/  ENDCOLLECTIVE ;  /* 0x000000000000791b */ /* 0x003fe20003800000 */
.L_x_902:
        /* <DEDUP_REMOVED lines=18> */
.L_x_903:
[----:B------:R-:W-:Y:S02]  /*2d020*/  IMAD.MOV.U32 R13, RZ, RZ, R4 ;  /* 0x000000ffff0d7224 */ /* 0x000fe400078e0004 */
[----:B------:R-:W-:-:S07]  /*2d030*/  IMAD.MOV.U32 R5, RZ, RZ, R14 ;  /* 0x000000ffff057224 */ /* 0x000fce00078e000e */
[----:B------:R-:W-:Y:S05]  /*2d040*/  WARPSYNC.COLLECTIVE R15, `(.L_x_904) ;  /* 0x000000000f087348 */ /* 0x000fea0003c00000 */
[----:B------:R0:W1:Y:S02]  /*2d050*/  SHFL.IDX P6, R14, R13, R12, R11 ;  /* 0x0000000c0d0e7389 */ /* 0x00006400000c000b */
[----:B01----:R-:W-:Y:S01]  /*2d060*/  ENDCOLLECTIVE ;  /* 0x000000000000791b */ /* 0x003fe20003800000 */
.L_x_904:
[----:B------:R-:W-:Y:S01]  /*2d070*/  IMAD.MOV.U32 R3, RZ, RZ, R14 ;  /* 0x000000ffff037224 */ /* 0x000fe200078e000e */
[----:B------:R-:W-:Y:S06]  /*2d080*/  BRA `(.L_x_905) ;  /* 0xffffffa000c47947 */ /* 0x000fec000383ffff */
.L_x_757:
[----:B---3--:R3:W4:Y:S02]  /*2d090*/  SYNCS.PHASECHK.TRANS64.TRYWAIT P0, [R18+URZ+0x38820], R0 ;  /* 0x03882000120075a7 */ /* 0x008724000800017f */
[----:B----4-:R-:W-:Y:S05]  /*2d0a0*/  @!P0 NANOSLEEP.SYNCS 0x989680 ;  /* 0x009896800000895d */ /* 0x010fea0003900000 */
[----:B------:R-:W4:Y:S02]  /*2d0b0*/  @!P0 SYNCS.PHASECHK.TRANS64 P0, [R18+URZ+0x38820], R0 ;  /* 0x03882000120085a7 */ /* 0x000f24000800007f */
[----:B----4-:R-:W-:Y:S05]  /*2d0c0*/  @!P0 BRA `(.L_x_757) ;  /* 0xfffffffc00f08947 */ /* 0x010fea000383ffff */
[----:B------:R-:W-:Y:S05]  /*2d0d0*/  BRA `(.L_x_906) ;  /* 0xffffffa400407947 */ /* 0x000fea000383ffff */
.L_x_766:
[----:B-1----:R1:W2:Y:S02]  /*2d0e0*/  SYNCS.PHASECHK.TRANS64.TRYWAIT P0, [R3+URZ+0x38840], R2 ;  /* 0x03884002030075a7 */ /* 0x0022a4000800017f */
[----:B--2---:R-:W-:Y:S05]  /*2d0f0*/  @!P0 NANOSLEEP.SYNCS 0x989680 ;  /* 0x009896800000895d */ /* 0x004fea0003900000 */
[----:B------:R-:W2:Y:S02]  /*2d100*/  @!P0 SYNCS.PHASECHK.TRANS64 P0, [R3+URZ+0x38840], R2 ;  /* 0x03884002030085a7 */ /* 0x000ea4000800007f */
[----:B--2---:R-:W-:Y:S05]  /*2d110*/  @!P0 BRA `(.L_x_766) ;  /* 0xfffffffc00f08947 */ /* 0x004fea000383ffff */
[----:B------:R-:W-:Y:S05]  /*2d120*/  BRA `(.L_x_907) ;  /* 0xffffffa800207947 */ /* 0x000fea000383ffff */
.L_x_774:
[----:B0-----:R0:W1:Y:S02]  /*2d130*/  SYNCS.PHASECHK.TRANS64.TRYWAIT P0, [R3+URZ+0x60], R2 ;  /* 0x00006002030075a7 */ /* 0x001064000800017f */
[----:B-1----:R-:W-:Y:S05]  /*2d140*/  @!P0 NANOSLEEP.SYNCS 0x989680 ;  /* 0x009896800000895d */ /* 0x002fea0003900000 */
[----:B------:R-:W1:Y:S02]  /*2d150*/  @!P0 SYNCS.PHASECHK.TRANS64 P0, [R3+URZ+0x60], R2 ;  /* 0x00006002030085a7 */ /* 0x000e64000800007f */
[----:B-1----:R-:W-:Y:S05]  /*2d160*/  @!P0 BRA `(.L_x_774) ;  /* 0xfffffffc00f08947 */ /* 0x002fea000383ffff */
[----:B------:R-:W-:Y:S05]  /*2d170*/  BRA `(.L_x_908) ;  /* 0xffffffac00747947 */ /* 0x000fea000383ffff */
.L_x_785:
[----:B-1----:R1:W2:Y:S02]  /*2d180*/  SYNCS.PHASECHK.TRANS64.TRYWAIT P0, [R3+URZ+0x38840], R2 ;  /* 0x03884002030075a7 */ /* 0x0022a4000800017f */
[----:B--2---:R-:W-:Y:S05]  /*2d190*/  @!P0 NANOSLEEP.SYNCS 0x989680 ;  /* 0x009896800000895d */ /* 0x004fea0003900000 */
[----:B------:R-:W2:Y:S02]  /*2d1a0*/  @!P0 SYNCS.PHASECHK.TRANS64 P0, [R3+URZ+0x38840], R2 ;  /* 0x03884002030085a7 */ /* 0x000ea4000800007f */
[----:B--2---:R-:W-:Y:S05]  /*2d1b0*/  @!P0 BRA `(.L_x_785) ;  /* 0xfffffffc00f08947 */ /* 0x004fea000383ffff */
[----:B------:R-:W-:Y:S05]  /*2d1c0*/  BRA `(.L_x_909) ;  /* 0xffffffb400807947 */ /* 0x000fea000383ffff */
.L_x_793:
[----:B0-----:R0:W1:Y:S02]  /*2d1d0*/  SYNCS.PHASECHK.TRANS64.TRYWAIT P0, [R2+URZ+0x60], R3 ;  /* 0x00006003020075a7 */ /* 0x001064000800017f */
[----:B-1----:R-:W-:Y:S05]  /*2d1e0*/  @!P0 NANOSLEEP.SYNCS 0x989680 ;  /* 0x009896800000895d */ /* 0x002fea0003900000 */
[----:B------:R-:W1:Y:S02]  /*2d1f0*/  @!P0 SYNCS.PHASECHK.TRANS64 P0, [R2+URZ+0x60], R3 ;  /* 0x00006003020085a7 */ /* 0x000e64000800007f */
[----:B-1----:R-:W-:Y:S05]  /*2d200*/  @!P0 BRA `(.L_x_793) ;  /* 0xfffffffc00f08947 */ /* 0x002fea000383ffff */
[----:B------:R-:W-:Y:S05]  /*2d210*/  BRA `(.L_x_910) ;  /* 0xffffffb800d47947 */ /* 0x000fea000383ffff */
.L_x_804:
[----:B--2---:R2:W3:Y:S02]  /*2d220*/  SYNCS.PHASECHK.TRANS64.TRYWAIT P0, [R2+URZ+0x38840], R3 ;  /* 0x03884003020075a7 */ /* 0x0044e4000800017f */
[----:B---3--:R-:W-:Y:S05]  /*2d230*/  @!P0 NANOSLEEP.SYNCS 0x989680 ;  /* 0x009896800000895d */ /* 0x008fea0003900000 */
[----:B------:R-:W3:Y:S02]  /*2d240*/  @!P0 SYNCS.PHASECHK.TRANS64 P0, [R2+URZ+0x38840], R3 ;  /* 0x03884003020085a7 */ /* 0x000ee4000800007f */
[----:B---3--:R-:W-:Y:S05]  /*2d250*/  @!P0 BRA `(.L_x_804) ;  /* 0xfffffffc00f08947 */ /* 0x008fea000383ffff */
[----:B------:R-:W-:Y:S05]  /*2d260*/  BRA `(.L_x_911) ;  /* 0xffffffc000b07947 */ /* 0x000fea000383ffff */
.L_x_812:
[----:B0-----:R0:W1:Y:S02]  /*2d270*/  SYNCS.PHASECHK.TRANS64.TRYWAIT P0, [R2+URZ+0x60], R5 ;  /* 0x00006005020075a7 */ /* 0x001064000800017f */
[----:B-1----:R-:W-:Y:S05]  /*2d280*/  @!P0 NANOSLEEP.SYNCS 0x989680 ;  /* 0x009896800000895d */ /* 0x002fea0003900000 */
[----:B------:R-:W1:Y:S02]  /*2d290*/  @!P0 SYNCS.PHASECHK.TRANS64 P0, [R2+URZ+0x60], R5 ;  /* 0x00006005020085a7 */ /* 0x000e64000800007f */
[----:B-1----:R-:W-:Y:S05]  /*2d2a0*/  @!P0 BRA `(.L_x_812) ;  /* 0xfffffffc00f08947 */ /* 0x002fea000383ffff */
[----:B------:R-:W-:Y:S05]  /*2d2b0*/  BRA `(.L_x_912) ;  /* 0xffffffc800047947 */ /* 0x000fea000383ffff */
.L_x_825:
[----:B--2---:R2:W3:Y:S02]  /*2d2c0*/  SYNCS.PHASECHK.TRANS64.TRYWAIT P0, [R0+URZ+0x38860], R2 ;  /* 0x03886002000075a7 */ /* 0x0044e4000800017f */
[----:B---3--:R-:W-:Y:S05]  /*2d2d0*/  @!P0 NANOSLEEP.SYNCS 0x989680 ;  /* 0x009896800000895d */ /* 0x008fea0003900000 */
[----:B------:R-:W3:Y:S02]  /*2d2e0*/  @!P0 SYNCS.PHASECHK.TRANS64 P0, [R0+URZ+0x38860], R2 ;  /* 0x03886002000085a7 */ /* 0x000ee4000800007f */
[----:B---3--:R-:W-:Y:S05]  /*2d2f0*/  @!P0 BRA `(.L_x_825) ;  /* 0xfffffffc00f08947 */ /* 0x008fea000383ffff */
[----:B------:R-:W-:Y:S05]  /*2d300*/  BRA `(.L_x_913) ;  /* 0xffffffcc00cc7947 */ /* 0x000fea000383ffff */
.L_x_834:
[----:B------:R-:W3:Y:S01]  /*2d310*/  LDL R0, [R1] ;  /* 0x0000000001007983 */ /* 0x000ee20000100800 */
[----:B------:R-:W-:Y:S01]  /*2d320*/  BSSY B0, `(.L_x_914) ;  /* 0x0000008000007945 */ /* 0x000fe20003800000 */
[----:B------:R-:W-:Y:S02]  /*2d330*/  IMAD.MOV.U32 R12, RZ, RZ, RZ ;  /* 0x000000ffff0c7224 */ /* 0x000fe400078e00ff */
[----:B0-----:R-:W-:Y:S02]  /*2d340*/  IMAD.MOV.U32 R11, RZ, RZ, 0x1f ;  /* 0x0000001fff0b7424 */ /* 0x001fe400078e00ff */
[----:B------:R-:W-:Y:S02]  /*2d350*/  IMAD.MOV.U32 R15, RZ, RZ, -0x1 ;  /* 0xffffffffff0f7424 */ /* 0x000fe400078e00ff */
[----:B---3--:R-:W-:-:S07]  /*2d360*/  IMAD.MOV.U32 R13, RZ, RZ, R0 ;  /* 0x000000ffff0d7224 */ /* 0x008fce00078e0000 */
[----:B--2---:R-:W-:Y:S05]  /*2d370*/  WARPSYNC.COLLECTIVE R15, `(.L_x_915) ;  /* 0x000000000f087348 */ /* 0x004fea0003c00000 */
[----:B------:R0:W1:Y:S02]  /*2d380*/  SHFL.IDX P6, R14, R13, R12, R11 ;  /* 0x0000000c0d0e7389 */ /* 0x00006400000c000b */
[----:B012---:R-:W-:Y:S01]  /*2d390*/  ENDCOLLECTIVE ;  /* 0x000000000000791b */ /* 0x007fe20003800000 */
.L_x_915:
[----:B------:R-:W-:Y:S05]  /*2d3a0*/  BSYNC B0 ;  /* 0x0000000000007941 */ /* 0x000fea0003800000 */
.L_x_914:
        /* <DEDUP_REMOVED lines=9> */
.L_x_916:
        /* <DEDUP_REMOVED lines=27> */
.L_x_917:
        /* <DEDUP_REMOVED lines=8> */
.L_x_918:
        /* <DEDUP_REMOVED lines=8> */
.L_x_919:
        /* <DEDUP_REMOVED lines=8> */
.L_x_920:
        /* <DEDUP_REMOVED lines=8> */
.L_x_921:
        /* <DEDUP_REMOVED lines=9> */
.L_x_922:
[----:B------:R-:W-:Y:S01]  /*2d880*/  IMAD.MOV.U32 R9, RZ, RZ, R14 ;  /* 0x000000ffff097224 */ /* 0x000fe200078e000e */
[----:B------:R-:W-:Y:S06]  /*2d890*/  BRA `(.L_x_923) ;  /* 0xffffffd000b87947 */ /* 0x000fec000383ffff */
.L_x_837:
[----:B------:R-:W-:Y:S01]  /*2d8a0*/  BSSY B0, `(.L_x_924) ;  /* 0x0000008000007945 */ /* 0x000fe20003800000 */
[----:B------:R-:W-:Y:S02]  /*2d8b0*/  IMAD.MOV.U32 R13, RZ, RZ, R2 ;  /* 0x000000ffff0d7224 */ /* 0x000fe400078e0002 */
[----:B------:R-:W-:Y:S02]  /*2d8c0*/  IMAD.MOV.U32 R12, RZ, RZ, 0x1 ;  /* 0x00000001ff0c7424 */ /* 0x000fe400078e00ff */
[----:B------:R-:W-:Y:S02]  /*2d8d0*/  IMAD.MOV.U32 R11, RZ, RZ, RZ ;  /* 0x000000ffff0b7224 */ /* 0x000fe400078e00ff */
[----:B------:R-:W-:-:S07]  /*2d8e0*/  IMAD.MOV.U32 R15, RZ, RZ, -0x1 ;  /* 0xffffffffff0f7424 */ /* 0x000fce00078e00ff */
[----:B0-----:R-:W-:Y:S05]  /*2d8f0*/  WARPSYNC.COLLECTIVE R15, `(.L_x_925) ;  /* 0x000000000f087348 */ /* 0x001fea0003c00000 */
[----:B------:R1:W2:Y:S02]  /*2d900*/  SHFL.UP P6, R14, R13, R12, R11 ;  /* 0x0400000c0d0e7389 */ /* 0x0002a400000c000b */
[----:B012---:R-:W-:Y:S01]  /*2d910*/  ENDCOLLECTIVE ;  /* 0x000000000000791b */ /* 0x007fe20003800000 */
.L_x_925:
[----:B------:R-:W-:Y:S05]  /*2d920*/  BSYNC B0 ;  /* 0x0000000000007941 */ /* 0x000fea0003800000 */
.L_x_924:
        /* <DEDUP_REMOVED lines=10> */
.L_x_926:
        /* <DEDUP_REMOVED lines=8> */
.L_x_927:
        /* <DEDUP_REMOVED lines=8> */
.L_x_928:
        /* <DEDUP_REMOVED lines=8> */
.L_x_929:
        /* <DEDUP_REMOVED lines=9> */
.L_x_930:
[----:B------:R-:W-:Y:S01]  /*2dbe0*/  IMAD.MOV.U32 R9, RZ, RZ, R14 ;  /* 0x000000ffff097224 */ /* 0x000fe200078e000e */
[----:B------:R-:W-:Y:S06]  /*2dbf0*/  BRA `(.L_x_931) ;  /* 0xffffffd000907947 */ /* 0x000fec000383ffff */
.L_x_839:
[----:B------:R-:W-:Y:S01]  /*2dc00*/  BSSY B0, `(.L_x_932) ;  /* 0x0000006000007945 */ /* 0x000fe20003800000 */
[----:B------:R-:W-:Y:S01]  /*2dc10*/  PLOP3.LUT P6, PT, P6, PT, PT, 0x8, 0x0 ;  /* 0x000000000000781c */ /* 0x000fe200037ce170 */
[----:B------:R-:W-:-:S12]  /*2dc20*/  IMAD.MOV.U32 R15, RZ, RZ, -0x1 ;  /* 0xffffffffff0f7424 */ /* 0x000fd800078e00ff */
[----:B0-----:R-:W-:Y:S05]  /*2dc30*/  WARPSYNC.COLLECTIVE R15, `(.L_x_933) ;  /* 0x000000000f087348 */ /* 0x001fea0003c00000 */
[----:B------:R-:W-:Y:S01]  /*2dc40*/  VOTE.ANY R14, PT, P6 ;  /* 0x00000000000e7806 */ /* 0x000fe200030e0100 */
[----:B0-----:R-:W-:Y:S06]  /*2dc50*/  ENDCOLLECTIVE ;  /* 0x000000000000791b */ /* 0x001fec0003800000 */
.L_x_933:
[----:B------:R-:W-:Y:S05]  /*2dc60*/  BSYNC B0 ;  /* 0x0000000000007941 */ /* 0x000fea0003800000 */
.L_x_932:
        /* <DEDUP_REMOVED lines=9> */
.L_x_934:
[----:B------:R-:W-:Y:S02]  /*2dd00*/  IMAD.MOV.U32 R13, RZ, RZ, R6 ;  /* 0x000000ffff0d7224 */ /* 0x000fe400078e0006 */
[----:B------:R-:W-:-:S07]  /*2dd10*/  IMAD.MOV.U32 R4, RZ, RZ, R14 ;  /* 0x000000ffff047224 */ /* 0x000fce00078e000e */
[----:B------:R-:W-:Y:S05]  /*2dd20*/  WARPSYNC.COLLECTIVE R15, `(.L_x_935) ;  /* 0x000000000f087348 */ /* 0x000fea0003c00000 */
[----:B------:R0:W1:Y:S02]  /*2dd30*/  SHFL.IDX P6, R14, R13, R12, R11 ;  /* 0x0000000c0d0e7389 */ /* 0x00006400000c000b */
[----:B01----:R-:W-:Y:S01]  /*2dd40*/  ENDCOLLECTIVE ;  /* 0x000000000000791b */ /* 0x003fe20003800000 */
.L_x_935:
[----:B------:R-:W-:Y:S01]  /*2dd50*/  IMAD.MOV.U32 R6, RZ, RZ, R14 ;  /* 0x000000ffff067224 */ /* 0x000fe200078e000e */
[----:B------:R-:W-:Y:S06]  /*2dd60*/  BRA `(.L_x_936) ;  /* 0xffffffd000707947 */ /* 0x000fec000383ffff */
.L_x_841:
[----:B------:R-:W-:Y:S01]  /*2dd70*/  BSSY B0, `(.L_x_937) ;  /* 0x0000007000007945 */ /* 0x000fe20003800000 */
[----:B------:R-:W-:Y:S02]  /*2dd80*/  IMAD.MOV.U32 R13, RZ, RZ, R7 ;  /* 0x000000ffff0d7224 */ /* 0x000fe400078e0007 */
[----:B------:R-:W-:Y:S02]  /*2dd90*/  IMAD.MOV.U32 R11, RZ, RZ, 0x1f ;  /* 0x0000001fff0b7424 */ /* 0x000fe400078e00ff */
[----:B------:R-:W-:-:S07]  /*2dda0*/  IMAD.MOV.U32 R15, RZ, RZ, -0x1 ;  /* 0xffffffffff0f7424 */ /* 0x000fce00078e00ff */
[----:B0123--:R-:W-:Y:S05]  /*2ddb0*/  WARPSYNC.COLLECTIVE R15, `(.L_x_938) ;  /* 0x000000000f087348 */ /* 0x00ffea0003c00000 */
[----:B------:R4:W0:Y:S02]  /*2ddc0*/  SHFL.IDX P6, R14, R13, R12, R11 ;  /* 0x0000000c0d0e7389 */ /* 0x00082400000c000b */
[----:B01234-:R-:W-:Y:S01]  /*2ddd0*/  ENDCOLLECTIVE ;  /* 0x000000000000791b */ /* 0x01ffe20003800000 */
.L_x_938:
[----:B------:R-:W-:Y:S05]  /*2dde0*/  BSYNC B0 ;  /* 0x0000000000007941 */ /* 0x000fea0003800000 */
.L_x_937:
[----:B------:R-:W-:Y:S01]  /*2ddf0*/  IMAD.MOV.U32 R7, RZ, RZ, R14 ;  /* 0x000000ffff077224 */ /* 0x000fe200078e000e */
[----:B------:R-:W-:Y:S06]  /*2de00*/  BRA `(.L_x_939) ;  /* 0xffffffd000607947 */ /* 0x000fec000383ffff */
.L_x_845:
[----:B0-----:R0:W1:Y:S02]  /*2de10*/  SYNCS.PHASECHK.TRANS64.TRYWAIT P0, [R0+URZ+0x38820], R3 ;  /* 0x03882003000075a7 */ /* 0x001064000800017f */
[----:B-1----:R-:W-:Y:S05]  /*2de20*/  @!P0 NANOSLEEP.SYNCS 0x989680 ;  /* 0x009896800000895d */ /* 0x002fea0003900000 */
[----:B------:R-:W1:Y:S02]  /*2de30*/  @!P0 SYNCS.PHASECHK.TRANS64 P0, [R0+URZ+0x38820], R3 ;  /* 0x03882003000085a7 */ /* 0x000e64000800007f */
[----:B-1----:R-:W-:Y:S05]  /*2de40*/  @!P0 BRA `(.L_x_845) ;  /* 0xfffffffc00f08947 */ /* 0x002fea000383ffff */
[----:B------:R-:W-:Y:S05]  /*2de50*/  BRA `(.L_x_940) ;  /* 0xffffffd400f87947 */ /* 0x000fea000383ffff */
.L_x_846:
[----:B------:R-:W1:Y:S01]  /*2de60*/  S2R R2, SR_TID.X ;  /* 0x0000000000027919 */ /* 0x000e620000002100 */
[----:B------:R-:W-:Y:S01]  /*2de70*/  BSSY B0, `(.L_x_941) ;  /* 0x000000a000007945 */ /* 0x000fe20003800000 */
[----:B------:R-:W-:Y:S02]  /*2de80*/  IMAD.MOV.U32 R12, RZ, RZ, RZ ;  /* 0x000000ffff0c7224 */ /* 0x000fe400078e00ff */
[----:B--2---:R-:W-:Y:S02]  /*2de90*/  IMAD.MOV.U32 R11, RZ, RZ, 0x1f ;  /* 0x0000001fff0b7424 */ /* 0x004fe400078e00ff */
[----:B------:R-:W-:Y:S01]  /*2dea0*/  IMAD.MOV.U32 R15, RZ, RZ, -0x1 ;  /* 0xffffffffff0f7424 */ /* 0x000fe200078e00ff */
[----:B-1----:R-:W-:-:S04]  /*2deb0*/  SHF.R.U32.HI R2, RZ, 0x5, R2 ;  /* 0x00000005ff027819 */ /* 0x002fc80000011602 */
[----:B------:R-:W-:-:S05]  /*2dec0*/  LOP3.LUT R2, R2, 0x3, RZ, 0xc0, !PT ;  /* 0x0000000302027812 */ /* 0x000fca00078ec0ff */
[----:B------:R-:W-:-:S07]  /*2ded0*/  IMAD.MOV.U32 R13, RZ, RZ, R2 ;  /* 0x000000ffff0d7224 */ /* 0x000fce00078e0002 */
[----:B0-----:R-:W-:Y:S05]  /*2dee0*/  WARPSYNC.COLLECTIVE R15, `(.L_x_942) ;  /* 0x000000000f087348 */ /* 0x001fea0003c00000 */
[----:B------:R1:W2:Y:S02]  /*2def0*/  SHFL.IDX P6, R14, R13, R12, R11 ;  /* 0x0000000c0d0e7389 */ /* 0x0002a400000c000b */
[----:B012---:R-:W-:Y:S01]  /*2df00*/  ENDCOLLECTIVE ;  /* 0x000000000000791b */ /* 0x007fe20003800000 */
.L_x_942:
[----:B------:R-:W-:Y:S05]  /*2df10*/  BSYNC B0 ;  /* 0x0000000000007941 */ /* 0x000fea0003800000 */
.L_x_941:
[----:B------:R-:W-:Y:S05]  /*2df20*/  BRA `(.L_x_943) ;  /* 0xffffffd400e07947 */ /* 0x000fea000383ffff */
.L_x_847:
[----:B------:R-:W-:Y:S01]  /*2df30*/  BSSY B0, `(.L_x_944) ;  /* 0x0000006000007945 */ /* 0x000fe20003800000 */
[----:B------:R-:W-:-:S07]  /*2df40*/  IMAD.MOV.U32 R15, RZ, RZ, -0x1 ;  /* 0xffffffffff0f7424 */ /* 0x000fce00078e00ff */
[----:B012---:R-:W-:Y:S05]  /*2df50*/  WARPSYNC.COLLECTIVE R15, `(.L_x_945) ;  /* 0x000000000f0c7348 */ /* 0x007fea0003c00000 */
[----:B------:R-:W-:Y:S02]  /*2df60*/  ELECT P6, UR62, PT ;  /* 0x00000000003e782f */ /* 0x000fe400038c0000 */
[----:B------:R-:W-:Y:S01]  /*2df70*/  MOV R14, UR62 ;  /* 0x0000003e000e7c02 */ /* 0x000fe20008000f00 */
[----:B012---:R-:W-:Y:S10]  /*2df80*/  ENDCOLLECTIVE ;  /* 0x000000000000791b */ /* 0x007ff40003800000 */
.L_x_945:
[----:B------:R-:W-:Y:S05]  /*2df90*/  BSYNC B0 ;  /* 0x0000000000007941 */ /* 0x000fea0003800000 */
.L_x_944:
[----:B------:R-:W-:Y:S05]  /*2dfa0*/  BRA `(.L_x_946) ;  /* 0xffffffd400d47947 */ /* 0x000fea000383ffff */
.L_x_849:
[----:B0-----:R0:W1:Y:S02]  /*2dfb0*/  SYNCS.PHASECHK.TRANS64.TRYWAIT P0, [R6+URZ], R5 ;  /* 0x00000005060075a7 */ /* 0x001064000800017f */
[----:B-1----:R-:W-:Y:S05]  /*2dfc0*/  @!P0 NANOSLEEP.SYNCS 0x989680 ;  /* 0x009896800000895d */ /* 0x002fea0003900000 */
[----:B------:R-:W1:Y:S02]  /*2dfd0*/  @!P0 SYNCS.PHASECHK.TRANS64 P0, [R6+URZ], R5 ;  /* 0x00000005060085a7 */ /* 0x000e64000800007f */
[----:B-1----:R-:W-:Y:S05]  /*2dfe0*/  @!P0 BRA `(.L_x_849) ;  /* 0xfffffffc00f08947 */ /* 0x002fea000383ffff */
[----:B------:R-:W-:Y:S05]  /*2dff0*/  BRA `(.L_x_947) ;  /* 0xffffffd8000c7947 */ /* 0x000fea000383ffff */
.L_x_850:
[----:B-1----:R1:W3:Y:S02]  /*2e000*/  SYNCS.PHASECHK.TRANS64.TRYWAIT P0, [R7+URZ], R2 ;  /* 0x00000002070075a7 */ /* 0x0022e4000800017f */
[----:B---3--:R-:W-:Y:S05]  /*2e010*/  @!P0 NANOSLEEP.SYNCS 0x989680 ;  /* 0x009896800000895d */ /* 0x008fea0003900000 */
[----:B------:R-:W3:Y:S02]  /*2e020*/  @!P0 SYNCS.PHASECHK.TRANS64 P0, [R7+URZ], R2 ;  /* 0x00000002070085a7 */ /* 0x000ee4000800007f */
[----:B---3--:R-:W-:Y:S05]  /*2e030*/  @!P0 BRA `(.L_x_850) ;  /* 0xfffffffc00f08947 */ /* 0x008fea000383ffff */
[----:B------:R-:W-:Y:S05]  /*2e040*/  BRA `(.L_x_948) ;  /* 0xffffffd800007947 */ /* 0x000fea000383ffff */
.L_x_852:
[----:B---3--:R3:W4:Y:S02]  /*2e050*/  SYNCS.PHASECHK.TRANS64.TRYWAIT P0, [R4+URZ], R5 ;  /* 0x00000005040075a7 */ /* 0x008724000800017f */
[----:B----4-:R-:W-:Y:S05]  /*2e060*/  @!P0 NANOSLEEP.SYNCS 0x989680 ;  /* 0x009896800000895d */ /* 0x010fea0003900000 */
[----:B------:R-:W4:Y:S02]  /*2e070*/  @!P0 SYNCS.PHASECHK.TRANS64 P0, [R4+URZ], R5 ;  /* 0x00000005040085a7 */ /* 0x000f24000800007f */
[----:B----4-:R-:W-:Y:S05]  /*2e080*/  @!P0 BRA `(.L_x_852) ;  /* 0xfffffffc00f08947 */ /* 0x010fea000383ffff */
[----:B------:R-:W-:Y:S05]  /*2e090*/  BRA `(.L_x_949) ;  /* 0xffffffd800047947 */ /* 0x000fea000383ffff */
.L_x_950:
        /* <DEDUP_REMOVED lines=14> */
.L_x_3202:


//--------------------- .text._ZN7cutlass13device_kernelIN5flash11enable_sm90INS1_16FlashAttnFwdSm90INS1_25CollectiveMainloopFwdSm90ILi2EN4cute5tupleIJNS5_1CILi1EEES8_S8_EEENS6_IJNS7_ILi128EEENS7_ILi64EEENS7_ILi256EEEEEELi256ENS_10bfloat16_tEfNS_4arch4Sm90ELb0ELb1ELb0ELb0ELb0ELb0ELb0ELb1ELb1ELb1ELb1ELb0EEENS1_21CollectiveEpilogueFwdINS6_IJSA_SC_SB_EEES9_SE_SG_Li256ELb0ELb1ELb1ELb0EEENS1_19SingleTileSchedulerILb0ELb1ELb1ELi128EEEEEEEEEvNT_6ParamsE --------------------------
	.section	.text._ZN7cutlass13device_kernelIN5flash11enable_sm90INS1_16FlashAttnFwdSm90INS1_25CollectiveMainloopFwdSm90ILi2EN4cute5tupleIJNS5_1CILi1EEES8_S8_EEENS6_IJNS7_ILi128EEENS7_ILi64EEENS7_ILi256EEEEEELi256ENS_10bfloat16_tEfNS_4arch4Sm90ELb0ELb1ELb0ELb0ELb0ELb0ELb0ELb1ELb1ELb1ELb1ELb0EEENS1_21CollectiveEpilogueFwdINS6_IJSA_SC_SB_EEES9_SE_SG_Li256ELb0ELb1ELb1ELb0EEENS1_19SingleTileSchedulerILb0ELb1ELb1ELi128EEEEEEEEEvNT_6ParamsE,"ax",@progbits
	.align	128
.text._ZN7cutlass13device_kernelIN5flash11enable_sm90INS1_16FlashAttnFwdSm90INS1_25CollectiveMainloopFwdSm90ILi2EN4cute5tupleIJNS5_1CILi1EEES8_S8_EEENS6_IJNS7_ILi128EEENS7_ILi64EEENS7_ILi256EEEEEELi256ENS_10bfloat16_tEfNS_4arch4Sm90ELb0ELb1ELb0ELb0ELb0ELb0ELb0ELb1ELb1ELb1ELb1ELb0EEENS1_21CollectiveEpilogueFwdINS6_IJSA_SC_SB_EEES9_SE_SG_Li256ELb0ELb1ELb1ELb0EEENS1_19SingleTileSchedulerILb0ELb1ELb1ELi128EEEEEEEEEvNT_6ParamsE:
        .type           _ZN7cutlass13device_kernelIN5flash11enable_sm90INS1_16FlashAttnFwdSm90INS1_25CollectiveMainloopFwdSm90ILi2EN4cute5tupleIJNS5_1CILi1EEES8_S8_EEENS6_IJNS7_ILi128EEENS7_ILi64EEENS7_ILi256EEEEEELi256ENS_10bfloat16_tEfNS_4arch4Sm90ELb0ELb1ELb0ELb0ELb0ELb0ELb0ELb1ELb1ELb1ELb1ELb0EEENS1_21CollectiveEpilogueFwdINS6_IJSA_SC_SB_EEES9_SE_SG_Li256ELb0ELb1ELb1ELb0EEENS1_19SingleTileSchedulerILb0ELb1ELb1ELi128EEEEEEEEEvNT_6ParamsE,@function
        .size           _ZN7cutlass13device_kernelIN5flash11enable_sm90INS1_16FlashAttnFwdSm90INS1_25CollectiveMainloopFwdSm90ILi2EN4cute5tupleIJNS5_1CILi1EEES8_S8_EEENS6_IJNS7_ILi128EEENS7_ILi64EEENS7_ILi256EEEEEELi256ENS_10bfloat16_tEfNS_4arch4Sm90ELb0ELb1ELb0ELb0ELb0ELb0ELb0ELb1ELb1ELb1ELb1ELb0EEENS1_21CollectiveEpilogueFwdINS6_IJSA_SC_SB_EEES9_SE_SG_Li256ELb0ELb1ELb1ELb0EEENS1_19SingleTileSchedulerILb0ELb1ELb1ELi128EEEEEEEEEvNT_6ParamsE,(.L_x_3203 - _ZN7cutlass13device_kernelIN5flash11enable_sm90INS1_16FlashAttnFwdSm90INS1_25CollectiveMainloopFwdSm90ILi2EN4cute5tupleIJNS5_1CILi1EEES8_S8_EEENS6_IJNS7_ILi128EEENS7_ILi64EEENS7_ILi256EEEEEELi256ENS_10bfloat16_tEfNS_4arch4Sm90ELb0ELb1ELb0ELb0ELb0ELb0ELb0ELb1ELb1ELb1ELb1ELb0EEENS1_21CollectiveEpilogueFwdINS6_IJSA_SC_SB_EEES9_SE_SG_Li256ELb0ELb1ELb1ELb0EEENS1_19SingleTileSchedulerILb0ELb1ELb1ELi128EEEEEEEEEvNT_6ParamsE)
        .other          _ZN7cutlass13device_kernelIN5flash11enable_sm90INS1_16FlashAttnFwdSm90INS1_25CollectiveMainloopFwdSm90ILi2EN4cute5tupleIJNS5_1CILi1EEES8_S8_EEENS6_IJNS7_ILi128EEENS7_ILi64EEENS7_ILi256EEEEEELi256ENS_10bfloat16_tEfNS_4arch4Sm90ELb0ELb1ELb0ELb0ELb0ELb0ELb0ELb1ELb1ELb1ELb1ELb0EEENS1_21CollectiveEpilogueFwdINS6_IJSA_SC_SB_EEES9_SE_SG_Li256ELb0ELb1ELb1ELb0EEENS1_19SingleTileSchedulerILb0ELb1ELb1ELi128EEEEEEEEEvNT_6ParamsE,@"STO_CUDA_ENTRY STV_DEFAULT"
_ZN7cutlass13device_kernelIN5flash11enable_sm90INS1_16FlashAttnFwdSm90INS1_25CollectiveMainloopFwdSm90ILi2EN4cute5tupleIJNS5_1CILi1EEES8_S8_EEENS6_IJNS7_ILi128EEENS7_ILi64EEENS7_ILi256EEEEEELi256ENS_10bfloat16_tEfNS_4arch4Sm90ELb0ELb1ELb0ELb0ELb0ELb0ELb0ELb1ELb1ELb1ELb1ELb0EEENS1_21CollectiveEpilogueFwdINS6_IJSA_SC_SB_EEES9_SE_SG_Li256ELb0ELb1ELb1ELb0EEENS1_19SingleTileSchedulerILb0ELb1ELb1ELi128EEEEEEEEEvNT_6ParamsE:
        /* <DEDUP_REMOVED lines=18> */
.L_x_952:
[----:B------:R-:W-:Y:S05]  /*0120*/  BSYNC B0 ;  /* 0x0000000000007941 */ /* 0x000fea0003800000 */
.L_x_951:
        /* <DEDUP_REMOVED lines=41> */
.L_x_953:
        /* <DEDUP_REMOVED lines=22> */
.L_x_954:
        /* <DEDUP_REMOVED lines=18> */
.L_x_955:
        /* <DEDUP_REMOVED lines=22> */
.L_x_956:
        /* <DEDUP_REMOVED lines=22> */
.L_x_957:
[----:B0-----:R-:W-:Y:S01]  /*0900*/  UMOV UR4, 0x1 ;  /* 0x0000000100047882 */ /* 0x001fe20000000000 */
[----:B------:R-:W-:Y:S01]  /*0910*/  PLOP3.LUT P0, PT, PT, PT, UP0, 0x80, 0x0 ;  /* 0x000000000000781c */ /* 0x000fe20003f0f008 */
[----:B------:R-:W-:Y:S01]  /*0920*/  USEL UR4, UR4, 0x2, !UP0 ;  /* 0x0000000204047887 */ /* 0x000fe2000c000000 */
[----:B------:R-:W-:Y:S01]  /*0930*/  NOP ;  /* 0x0000000000007918 */ /* 0x000fe20000000000 */
[----:B------:R-:W-:Y:S04]  /*0940*/  BSSY B6, `(.L_x_958) ;  /* 0x0001366000067945 */ /* 0x000fe80003800000 */
[----:B------:R-:W-:-:S05]  /*0950*/  IMAD.U32 R2, RZ, RZ, UR4 ;  /* 0x00000004ff027e24 */ /* 0x000fca000f8e00ff */
[----:B------:R0:W-:Y:S01]  /*0960*/  STL [R1+0xc], R2 ;  /* 0x00000c0201007387 */ /* 0x0001e20000100800 */
[----:B-12-4-:R-:W-:Y:S06]  /*0970*/  BAR.SYNC.DEFER_BLOCKING 0x0 ;  /* 0x0000000000007b1d */ /* 0x016fec0000010000 */
[----:B------:R-:W-:Y:S05]  /*0980*/  @!P0 BRA `(.L_x_959) ;  /* 0x000000e800588947 */ /* 0x000fea0003800000 */
.L_x_960:
[----:B------:R-:W-:-:S08]  /*0990*/  NOP ;  /* 0x0000000000007918 */ /* 0x000fd00000000000 */
[----:B------:R-:W1:Y:S02]  /*09a0*/  USETMAXREG.TRY_ALLOC.CTAPOOL UP0, 0xf0 ;  /* 0x000000f0000079c8 */ /* 0x000e640008000600 */
[----:B-1----:R-:W-:-:S13]  /*09b0*/  PLOP3.LUT P0, PT, PT, PT, UP0, 0x80, 0x0 ;  /* 0x000000000000781c */ /* 0x002fda0003f0f008 */
[----:B------:R-:W-:Y:S05]  /*09c0*/  @!P0 BRA `(.L_x_960) ;  /* 0xfffffffc00f08947 */ /* 0x000fea000383ffff */
[----:B------:R-:W1:Y:S01]  /*09d0*/  S2UR UR6, SR_CTAID.Y ;  /* 0x00000000000679c3 */ /* 0x000e620000002600 */
[----:B------:R-:W-:Y:S02]  /*09e0*/  ULDC UR7, c[0x0][0xc50] ;  /* 0x0003140000077ab9 */ /* 0x000fe40000000800 */
[----:B------:R-:W-:-:S05]  /*09f0*/  UISETP.NE.AND UP0, UPT, UR7, 0x1, UPT ;  /* 0x000000010700788c */ /* 0x000fca000bf05270 */
[----:B------:R-:W2:Y:S06]  /*0a00*/  S2UR UR8, SR_CTAID.Z ;  /* 0x00000000000879c3 */ /* 0x000eac0000002700 */
[----:B------:R-:W-:Y:S01]  /*0a10*/  @UP0 ULDC UR4, c[0x0][0xc54] ;  /* 0x0003150000040ab9 */ /* 0x000fe20000000800 */
[----:B------:R-:W-:Y:S01]  /*0a20*/  @UP0 ULDC UR9, c[0x0][0xc58] ;  /* 0x0003160000090ab9 */ /* 0x000fe20000000800 */
[----:B-1----:R-:W-:Y:S02]  /*0a30*/  UIMAD.WIDE.U32 UR4, UR6, UR4, URZ ;  /* 0x00000004060472a5 */ /* 0x002fe4000f8e003f */
[----:B------:R-:W-:-:S02]  /*0a40*/  UMOV UR10, UR6 ;  /* 0x00000006000a7c82 */ /* 0x000fc40008000000 */
[----:B------:R-:W-:Y:S01]  /*0a50*/  @UP0 USHF.R.U32.HI UR10, URZ, UR9, UR5 ;  /* 0x000000093f0a0299 */ /* 0x000fe20008011605 */
[----:B------:R-:W-:Y:S06]  /*0a60*/  BAR.ARV 0x8, 0x180 ;  /* 0x0206000000007b1d */ /* 0x000fec0000002000 */
[----:B------:R-:W-:Y:S01]  /*0a70*/  IMAD.U32 R0, RZ, RZ, UR10 ;  /* 0x0000000aff007e24 */ /* 0x000fe2000f8e00ff */
[----:B--2---:R-:W-:Y:S01]  /*0a80*/  ISETP.LE.AND P0, PT, RZ, UR8, PT ;  /* 0x00000008ff007c0c */ /* 0x004fe2000bf03270 */
[----:B------:R-:W-:-:S03]  /*0a90*/  UIADD3 UR4, -UR10, URZ, URZ ;  /* 0x0000003f0a047290 */ /* 0x000fc6000fffe13f */
[----:B------:R3:W-:Y:S01]  /*0aa0*/  STL [R1], R0 ;  /* 0x0000000001007387 */ /* 0x0007e20000100800 */
[----:B------:R-:W-:-:S08]  /*0ab0*/  UIMAD UR6, UR7, UR4, UR6 ;  /* 0x00000004070672a4 */ /* 0x000fd0000f8e0206 */
[----:B------:R-:W-:Y:S05]  /*0ac0*/  @!P0 BRA `(.L_x_961) ;  /* 0x0000013400348947 */ /* 0x000fea0003800000 */
[----:B------:R-:W1:Y:S01]  /*0ad0*/  S2UR UR38, SR_CTAID.X ;  /* 0x00000000002679c3 */ /* 0x000e620000002500 */
[----:B------:R-:W-:Y:S01]  /*0ae0*/  ULDC UR7, c[0x0][0x448] ;  /* 0x0001120000077ab9 */ /* 0x000fe20000000800 */
[----:B------:R-:W-:Y:S01]  /*0af0*/  ULDC.64 UR4, c[0x0][0x418] ;  /* 0x0001060000047ab9 */ /* 0x000fe20000000a00 */
[----:B---3--:R-:W2:Y:S01]  /*0b00*/  S2R R0, SR_TID.X ;  /* 0x0000000000007919 */ /* 0x008ea20000002100 */
[----:B------:R-:W-:Y:S02]  /*0b10*/  UISETP.NE.AND UP1, UPT, UR7, 0x1, UPT ;  /* 0x000000010700788c */ /* 0x000fe4000bf25270 */
[----:B------:R-:W-:Y:S01]  /*0b20*/  UISETP.NE.U32.AND UP0, UPT, UR4, URZ, UPT ;  /* 0x0000003f0400728c */ /* 0x000fe2000bf05070 */
[----:B------:R-:W-:Y:S01]  /*0b30*/  ULDC UR7, c[0x0][0x424] ;  /* 0x0001090000077ab9 */ /* 0x000fe20000000800 */
[----:B------:R-:W-:Y:S02]  /*0b40*/  ULDC UR42, c[0x0][0x288] ;  /* 0x0000a200002a7ab9 */ /* 0x000fe40000000800 */
[----:B------:R-:W-:-:S02]  /*0b50*/  UISETP.NE.AND.EX UP0, UPT, UR5, URZ, UPT, UP0 ;  /* 0x0000003f0500728c */ /* 0x000fc4000bf05300 */
[----:B------:R-:W-:Y:S01]  /*0b60*/  UIADD3 UR10, -UR42, 0x1, URZ ;  /* 0x000000012a0a7890 */ /* 0x000fe2000fffe13f */
[----:B------:R-:W-:Y:S01]  /*0b70*/  ULDC.64 UR4, c[0x0][0x9e0] ;  /* 0x0002780000047ab9 */ /* 0x000fe20000000a00 */
[----:B------:R-:W-:Y:S02]  /*0b80*/  USEL UR12, UR7, 0x1, UP0 ;  /* 0x00000001070c7887 */ /* 0x000fe40008000000 */
[----:B------:R-:W-:Y:S01]  /*0b90*/  UISETP.GE.AND UP0, UPT, UR5, 0x1, UPT ;  /* 0x000000010500788c */ /* 0x000fe2000bf06270 */
[----:B------:R-:W-:Y:S01]  /*0ba0*/  @UP1 ULDC UR9, c[0x0][0x44c] ;  /* 0x0001130000091ab9 */ /* 0x000fe20000000800 */
[----:B------:R-:W-:Y:S01]  /*0bb0*/  ULDC UR13, c[0x0][0x2f0] ;  /* 0x0000bc00000d7ab9 */ /* 0x000fe20000000800 */
[----:B------:R-:W-:Y:S01]  /*0bc0*/  @UP1 ULDC UR11, c[0x0][0x450] ;  /* 0x00011400000b1ab9 */ /* 0x000fe20000000800 */
[----:B------:R-:W-:Y:S02]  /*0bd0*/  UIMAD UR10, UR12, UR13, UR10 ;  /* 0x0000000d0c0a72a4 */ /* 0x000fe4000f8e020a */
[----:B------:R-:W-:Y:S01]  /*0be0*/  PLOP3.LUT P1, PT, PT, PT, UP0, 0x80, 0x0 ;  /* 0x000000000000781c */ /* 0x000fe20003f2f008 */
[----:B-1----:R-:W-:Y:S01]  /*0bf0*/  USHF.L.U32 UR38, UR38, 0x7, URZ ;  /* 0x0000000726267899 */ /* 0x002fe2000800063f */
[----:B------:R-:W-:-:S03]  /*0c00*/  IMAD.U32 R17, RZ, RZ, UR12 ;  /* 0x0000000cff117e24 */ /* 0x000fc6000f8e00ff */
[----:B------:R-:W-:Y:S02]  /*0c10*/  @UP1 UIADD3 UR8, UR38, 0x7f, URZ ;  /* 0x0000007f26081890 */ /* 0x000fe4000fffe03f */
[----:B------:R-:W-:Y:S02]  /*0c20*/  UIADD3 UR7, UR38, 0x7f, URZ ;  /* 0x0000007f26077890 */ /* 0x000fe4000fffe03f */
[----:B------:R-:W-:Y:S01]  /*0c30*/  UIMAD.WIDE.U32 UR8, UR8, UR9, URZ ;  /* 0x00000009080872a5 */ /* 0x000fe2000f8e003f */
[----:B--2---:R-:W-:-:S03]  /*0c40*/  VIADD R18, R0, 0xffffff80 ;  /* 0xffffff8000127836 */ /* 0x004fc60000000000 */
[----:B------:R-:W-:-:S04]  /*0c50*/  @UP1 USHF.R.U32.HI UR7, URZ, UR11, UR9 ;  /* 0x0000000b3f071299 */ /* 0x000fc80008011609 */
[----:B------:R-:W-:-:S04]  /*0c60*/  UIADD3 UR10, UR10, UR7, URZ ;  /* 0x000000070a0a7290 */ /* 0x000fc8000fffe03f */
[----:B------:R-:W-:Y:S01]  /*0c70*/  UIADD3 UR4, UR10, UR4, URZ ;  /* 0x000000040a047290 */ /* 0x000fe2000fffe03f */
[----:B------:R-:W-:Y:S11]  /*0c80*/  @!P1 BRA `(.L_x_962) ;  /* 0x0000000000449947 */ /* 0x000ff60003800000 */
[----:B------:R-:W-:Y:S01]  /*0c90*/  ISETP.LT.AND P0, PT, RZ, UR10, PT ;  /* 0x0000000aff007c0c */ /* 0x000fe2000bf01270 */
[----:B------:R-:W-:-:S12]  /*0ca0*/  UIADD3 UR7, UR10, -0x1, URZ ;  /* 0xffffffff0a077890 */ /* 0x000fd8000fffe03f */
[----:B------:R-:W-:Y:S05]  /*0cb0*/  @P0 BRA `(.L_x_963) ;  /* 0x00000000001c0947 */ /* 0x000fea0003800000 */
[----:B------:R-:W-:Y:S02]  /*0cc0*/  UISETP.NE.AND UP0, UPT, UR5, 0x1, UPT ;  /* 0x000000010500788c */ /* 0x000fe4000bf05270 */
[----:B------:R-:W-:-:S09]  /*0cd0*/  UIADD3 UR7, -UR10, URZ, URZ ;  /* 0x0000003f0a077290 */ /* 0x000fd2000fffe13f */
[----:B------:R-:W-:Y:S02]  /*0ce0*/  @UP0 ULDC.64 UR10, c[0x0][0x9e8] ;  /* 0x00027a00000a0ab9 */ /* 0x000fe40000000a00 */
[----:B------:R-:W-:-:S04]  /*0cf0*/  UIMAD.WIDE.U32 UR8, UR7, UR10, URZ ;  /* 0x0000000a070872a5 */ /* 0x000fc8000f8e003f */
[----:B------:R-:W-:-:S04]  /*0d00*/  @UP0 USHF.R.U32.HI UR7, URZ, UR11, UR9 ;  /* 0x0000000b3f070299 */ /* 0x000fc80008011609 */
[----:B------:R-:W-:Y:S01]  /*0d10*/  ULOP3.LUT UR7, URZ, UR7, URZ, 0x33, !UPT ;  /* 0x000000073f077292 */ /* 0x000fe2000f8e333f */
[----:B------:R-:W-:Y:S11]  /*0d20*/  BRA `(.L_x_964) ;  /* 0x0000000000107947 */ /* 0x000ff60003800000 */
.L_x_963:
[----:B------:R-:W-:-:S11]  /*0d30*/  UISETP.NE.AND UP0, UPT, UR5, 0x1, UPT ;  /* 0x000000010500788c */ /* 0x000fd6000bf05270 */
[----:B------:R-:W-:Y:S02]  /*0d40*/  @UP0 ULDC.64 UR10, c[0x0][0x9e8] ;  /* 0x00027a00000a0ab9 */ /* 0x000fe40000000a00 */
[----:B------:R-:W-:-:S04]  /*0d50*/  UIMAD.WIDE.U32 UR8, UR7, UR10, URZ ;  /* 0x0000000a070872a5 */ /* 0x000fc8000f8e003f */
[----:B------:R-:W-:-:S12]  /*0d60*/  @UP0 USHF.R.U32.HI UR7, URZ, UR11, UR9 ;  /* 0x0000000b3f070299 */ /* 0x000fd80008011609 */
.L_x_964:
[----:B------:R-:W-:-:S04]  /*0d70*/  UIMAD UR7, UR7, UR5, UR5 ;  /* 0x00000005070772a4 */ /* 0x000fc8000f8e0205 */
[----:B------:R-:W-:-:S04]  /*0d80*/  UISETP.LT.AND UP0, UPT, UR4, UR7, UPT ;  /* 0x000000070400728c */ /* 0x000fc8000bf01270 */
[----:B------:R-:W-:-:S12]  /*0d90*/  USEL UR4, UR4, UR7, UP0 ;  /* 0x0000000704047287 */ /* 0x000fd80008000000 */
.L_x_962:
[----:B------:R-:W-:Y:S01]  /*0da0*/  R2UR UR15, R17 ;  /* 0x00000000110f72ca */ /* 0x000fe200000e0000 */
[----:B------:R-:W-:Y:S01]  /*0db0*/  UIADD3 UR10, UR4, 0x3f, URZ ;  /* 0x0000003f040a7890 */ /* 0x000fe2000fffe03f */
[----:B------:R-:W-:Y:S01]  /*0dc0*/  @UP1 ULDC UR8, c[0x0][0x44c] ;  /* 0x0001130000081ab9 */ /* 0x000fe20000000800 */
[----:B------:R-:W-:Y:S02]  /*0dd0*/  @UP1 ULDC UR14, c[0x0][0x450] ;  /* 0x00011400000e1ab9 */ /* 0x000fe40000000800 */
[----:B------:R-:W-:Y:S02]  /*0de0*/  USHF.R.S32.HI UR11, URZ, 0x1f, UR10 ;  /* 0x0000001f3f0b7899 */ /* 0x000fe4000801140a */
[----:B------:R-:W-:Y:S02]  /*0df0*/  UIMAD.WIDE.U32 UR8, UR38, UR8, URZ ;  /* 0x00000008260872a5 */ /* 0x000fe4000f8e003f */
[----:B------:R-:W-:Y:S01]  /*0e00*/  ULEA.HI UR11, UR11, UR10, URZ, 0x6 ;  /* 0x0000000a0b0b7291 */ /* 0x000fe2000f8f303f */
[----:B------:R-:W-:Y:S01]  /*0e10*/  UMOV UR12, UR38 ;  /* 0x00000026000c7c82 */ /* 0x000fe20008000000 */
[----:B------:R-:W-:-:S02]  /*0e20*/  @UP1 USHF.R.U32.HI UR12, URZ, UR14, UR9 ;  /* 0x0000000e3f0c1299 */ /* 0x000fc40008011609 */
[----:B------:R-:W-:Y:S02]  /*0e30*/  UIMAD UR7, UR15, UR13, 0x3f ;  /* 0x0000003f0f0774a4 */ /* 0x000fe4000f8e020d */
[----:B------:R-:W-:Y:S02]  /*0e40*/  USHF.R.S32.HI UR11, URZ, 0x6, UR11 ;  /* 0x000000063f0b7899 */ /* 0x000fe4000801140b */
[----:B------:R-:W-:Y:S02]  /*0e50*/  USHF.R.S32.HI UR4, URZ, 0x1f, UR7 ;  /* 0x0000001f3f047899 */ /* 0x000fe40008011407 */
[----:B------:R-:W-:Y:S02]  /*0e60*/  UIMAD UR42, UR15, UR13, -UR42 ;  /* 0x0000000d0f2a72a4 */ /* 0x000fe4000f8e0a2a */
[----:B------:R-:W-:Y:S02]  /*0e70*/  ULEA.HI UR4, UR4, UR7, URZ, 0x6 ;  /* 0x0000000704047291 */ /* 0x000fe4000f8f303f */
[----:B------:R-:W-:-:S02]  /*0e80*/  UIADD3 UR7, UR42, UR12, URZ ;  /* 0x0000000c2a077290 */ /* 0x000fc4000fffe03f */
[----:B------:R-:W-:Y:S01]  /*0e90*/  USHF.R.S32.HI UR4, URZ, 0x6, UR4 ;  /* 0x000000063f047899 */ /* 0x000fe20008011404 */
[----:B------:R-:W-:-:S03]  /*0ea0*/  ULDC UR8, c[0x0][0x9dc] ;  /* 0x0002770000087ab9 */ /* 0x000fc60000000800 */
[----:B------:R-:W-:-:S04]  /*0eb0*/  UISETP.LT.AND UP0, UPT, UR4, UR11, UPT ;  /* 0x0000000b0400728c */ /* 0x000fc8000bf01270 */
[----:B------:R-:W-:Y:S02]  /*0ec0*/  USEL UR11, UR4, UR11, UP0 ;  /* 0x0000000b040b7287 */ /* 0x000fe40008000000 */
[----:B------:R-:W-:Y:S01]  /*0ed0*/  UIADD3 UR4, UR7, -UR8, URZ ;  /* 0x8000000807047290 */ /* 0x000fe2000fffe03f */
[----:B------:R-:W-:Y:S11]  /*0ee0*/  @!P1 BRA `(.L_x_965) ;  /* 0x0000000000449947 */ /* 0x000ff60003800000 */
[----:B------:R-:W-:-:S06]  /*0ef0*/  UISETP.GT.AND UP0, UPT, UR7, -0x1, UPT ;  /* 0xffffffff0700788c */ /* 0x000fcc000bf04270 */
[----:B------:R-:W-:-:S13]  /*0f00*/  PLOP3.LUT P0, PT, PT, PT, UP0, 0x80, 0x0 ;  /* 0x000000000000781c */ /* 0x000fda0003f0f008 */
[----:B------:R-:W-:Y:S05]  /*0f10*/  @P0 BRA `(.L_x_966) ;  /* 0x00000000001c0947 */ /* 0x000fea0003800000 */
[----:B------:R-:W-:Y:S02]  /*0f20*/  UISETP.NE.AND UP0, UPT, UR5, 0x1, UPT ;  /* 0x000000010500788c */ /* 0x000fe4000bf05270 */
[----:B------:R-:W-:-:S09]  /*0f30*/  ULOP3.LUT UR7, URZ, UR7, URZ, 0x33, !UPT ;  /* 0x000000073f077292 */ /* 0x000fd2000f8e333f */
[----:B------:R-:W-:Y:S02]  /*0f40*/  @UP0 ULDC.64 UR12, c[0x0][0x9e8] ;  /* 0x00027a00000c0ab9 */ /* 0x000fe40000000a00 */
[----:B------:R-:W-:-:S04]  /*0f50*/  UIMAD.WIDE.U32 UR8, UR7, UR12, URZ ;  /* 0x0000000c070872a5 */ /* 0x000fc8000f8e003f */
[----:B------:R-:W-:-:S04]  /*0f60*/  @UP0 USHF.R.U32.HI UR7, URZ, UR13, UR9 ;  /* 0x0000000d3f070299 */ /* 0x000fc80008011609 */
[----:B------:R-:W-:Y:S01]  /*0f70*/  ULOP3.LUT UR7, URZ, UR7, URZ, 0x33, !UPT ;  /* 0x000000073f077292 */ /* 0x000fe2000f8e333f */
[----:B------:R-:W-:Y:S11]  /*0f80*/  BRA `(.L_x_967) ;  /* 0x0000000000107947 */ /* 0x000ff60003800000 */
.L_x_966:
[----:B------:R-:W-:-:S11]  /*0f90*/  UISETP.NE.AND UP0, UPT, UR5, 0x1, UPT ;  /* 0x000000010500788c */ /* 0x000fd6000bf05270 */
[----:B------:R-:W-:Y:S02]  /*0fa0*/  @UP0 ULDC.64 UR12, c[0x0][0x9e8] ;  /* 0x00027a00000c0ab9 */ /* 0x000fe40000000a00 */
[----:B------:R-:W-:-:S04]  /*0fb0*/  UIMAD.WIDE.U32 UR8, UR7, UR12, URZ ;  /* 0x0000000c070872a5 */ /* 0x000fc8000f8e003f */
[----:B------:R-:W-:-:S12]  /*0fc0*/  @UP0 USHF.R.U32.HI UR7, URZ, UR13, UR9 ;  /* 0x0000000d3f070299 */ /* 0x000fd80008011609 */
.L_x_967:
[----:B------:R-:W-:-:S04]  /*0fd0*/  UIMAD UR5, UR7, UR5, URZ ;  /* 0x00000005070572a4 */ /* 0x000fc8000f8e023f */
[----:B------:R-:W-:-:S04]  /*0fe0*/  UISETP.LT.AND UP0, UPT, UR4, UR5, UPT ;  /* 0x000000050400728c */ /* 0x000fc8000bf01270 */
[----:B------:R-:W-:-:S12]  /*0ff0*/  USEL UR4, UR4, UR5, !UP0 ;  /* 0x0000000504047287 */ /* 0x000fd8000c000000 */
.L_x_965:
[----:B------:R-:W-:Y:S02]  /*1000*/  USHF.R.S32.HI UR5, URZ, 0x1f, UR4 ;  /* 0x0000001f3f057899 */ /* 0x000fe40008011404 */
[----:B------:R-:W-:Y:S02]  /*1010*/  USHF.R.U32.HI UR12, URZ, 0x10, UR6 ;  /* 0x000000103f0c7899 */ /* 0x000fe40008011606 */
[----:B------:R-:W-:Y:S02]  /*1020*/  ULEA.HI UR5, UR5, UR4, URZ, 0x6 ;  /* 0x0000000405057291 */ /* 0x000fe4000f8f303f */
[----:B------:R-:W-:Y:S02]  /*1030*/  ULOP3.LUT UR7, UR6, 0xffff, URZ, 0xc0, !UPT ;  /* 0x0000ffff06077892 */ /* 0x000fe4000f8ec03f */
[----:B------:R-:W-:Y:S01]  /*1040*/  USHF.R.S32.HI UR5, URZ, 0x6, UR5 ;  /* 0x000000063f057899 */ /* 0x000fe20008011405 */
[----:B------:R-:W-:-:S03]  /*1050*/  UMOV UR4, URZ ;  /* 0x0000003f00047c82 */ /* 0x000fc60008000000 */
[----:B------:R-:W-:-:S04]  /*1060*/  UISETP.LT.AND UP0, UPT, URZ, UR5, UPT ;  /* 0x000000053f00728c */ /* 0x000fc8000bf01270 */
[----:B------:R-:W-:Y:S02]  /*1070*/  USEL UR10, URZ, UR5, !UP0 ;  /* 0x000000053f0a7287 */ /* 0x000fe4000c000000 */
[----:B------:R-:W-:Y:S02]  /*1080*/  UISETP.NE.AND UP0, UPT, UR12, URZ, UPT ;  /* 0x0000003f0c00728c */ /* 0x000fe4000bf05270 */
[----:B------:R-:W-:-:S06]  /*1090*/  UISETP.GT.AND UP1, UPT, UR11, UR10, UPT ;  /* 0x0000000a0b00728c */ /* 0x000fcc000bf24270 */
[----:B------:R-:W-:-:S03]  /*10a0*/  PLOP3.LUT P0, PT, PT, PT, UP1, 0x80, 0x0 ;  /* 0x000000000000781c */ /* 0x000fc60003f0f018 */
[----:B------:R-:W-:-:S10]  /*10b0*/  @!UP0 ULDC UR12, c[0x0][0x9f0] ;  /* 0x00027c00000c8ab9 */ /* 0x000fd40000000800 */
[----:B------:R-:W-:Y:S05]  /*10c0*/  @!P0 BRA `(.L_x_968) ;  /* 0x0000000000888947 */ /* 0x000fea0003800000 */
[----:B------:R-:W-:Y:S01]  /*10d0*/  IMAD.U32 R3, RZ, RZ, UR12 ;  /* 0x0000000cff037e24 */ /* 0x000fe2000f8e00ff */
[----:B------:R-:W-:-:S04]  /*10e0*/  UIADD3 UR4, UR12, -0x1, UR11 ;  /* 0xffffffff0c047890 */ /* 0x000fc8000fffe00b */
[-C--:B------:R-:W-:Y:S01]  /*10f0*/  IABS R0, R3.reuse ;  /* 0x0000000300007213 */ /* 0x080fe20000000000 */
[----:B------:R-:W-:Y:S01]  /*1100*/  UIADD3 UR6, -UR10, UR4, URZ ;  /* 0x000000040a067290 */ /* 0x000fe2000fffe13f */
[----:B------:R-:W-:Y:S02]  /*1110*/  IABS R5, R3 ;  /* 0x0000000300057213 */ /* 0x000fe40000000000 */
[----:B------:R-:W-:Y:S01]  /*1120*/  R2UR UR13, R0 ;  /* 0x00000000000d72ca */ /* 0x000fe200000e0000 */
[----:B------:R-:W-:Y:S02]  /*1130*/  UMOV UR4, URZ ;  /* 0x0000003f00047c82 */ /* 0x000fe40008000000 */
[----:B------:R-:W-:Y:S01]  /*1140*/  IMAD.U32 R4, RZ, RZ, UR6 ;  /* 0x00000006ff047e24 */ /* 0x000fe2000f8e00ff */
[----:B------:R-:W-:-:S04]  /*1150*/  ULOP3.LUT UR6, UR6, UR12, URZ, 0x3c, !UPT ;  /* 0x0000000c06067292 */ /* 0x000fc8000f8e3c3f */
[----:B------:R-:W-:-:S05]  /*1160*/  IABS R4, R4 ;  /* 0x0000000400047213 */ /* 0x000fca0000000000 */
[----:B------:R-:W1:Y:S01]  /*1170*/  I2F.RP R0, UR13 ;  /* 0x0000000d00007d06 */ /* 0x000e620008209400 */
[----:B------:R-:W-:-:S05]  /*1180*/  IMAD.MOV.U32 R3, RZ, RZ, R4 ;  /* 0x000000ffff037224 */ /* 0x000fca00078e0004 */
[----:B------:R-:W-:Y:S02]  /*1190*/  R2UR UR9, R3 ;  /* 0x00000000030972ca */ /* 0x000fe400000e0000 */
[----:B-1----:R-:W0:Y:S02]  /*11a0*/  MUFU.RCP R0, R0 ;  /* 0x0000000000007308 */ /* 0x002e240000001000 */
[----:B0-----:R-:W-:Y:S02]  /*11b0*/  VIADD R2, R0, 0xffffffe ;  /* 0x0ffffffe00027836 */ /* 0x001fe40000000000 */
        /* <DEDUP_REMOVED lines=19> */
.L_x_968:
[----:B------:R-:W-:Y:S01]  /*12f0*/  UIMAD UR5, UR7, UR4, UR10 ;  /* 0x00000004070572a4 */ /* 0x000fe2000f8e020a */
[----:B------:R-:W-:Y:S01]  /*1300*/  IMAD.U32 R0, RZ, RZ, UR11 ;  /* 0x0000000bff007e24 */ /* 0x000fe2000f8e00ff */
[----:B------:R-:W-:Y:S01]  /*1310*/  PLOP3.LUT P0, PT, PT, PT, PT, 0x80, 0x0 ;  /* 0x000000000000781c */ /* 0x000fe20003f0f070 */
[----:B------:R-:W-:Y:S01]  /*1320*/  IMAD.U32 R3, RZ, RZ, UR4 ;  /* 0x00000004ff037e24 */ /* 0x000fe2000f8e00ff */
[----:B------:R-:W-:Y:S01]  /*1330*/  CS2R R150, SRZ ;  /* 0x0000000000967805 */ /* 0x000fe2000001ff00 */
[----:B0-----:R-:W-:Y:S01]  /*1340*/  IMAD.MOV.U32 R2, RZ, RZ, RZ ;  /* 0x000000ffff027224 */ /* 0x001fe200078e00ff */
[----:B------:R-:W-:Y:S01]  /*1350*/  CS2R R148, SRZ ;  /* 0x0000000000947805 */ /* 0x000fe2000001ff00 */
[----:B------:R-:W-:Y:S01]  /*1360*/  IMAD.U32 R22, RZ, RZ, UR5 ;  /* 0x00000005ff167e24 */ /* 0x000fe2000f8e00ff */
[----:B------:R-:W-:Y:S02]  /*1370*/  VIADDMNMX R0, R3, UR5, R0, PT ;  /* 0x0000000503007c46 */ /* 0x000fe4000b800100 */
[----:B------:R-:W-:-:S02]  /*1380*/  CS2R R146, SRZ ;  /* 0x0000000000927805 */ /* 0x000fc4000001ff00 */
[----:B------:R-:W-:Y:S02]  /*1390*/  CS2R R144, SRZ ;  /* 0x0000000000907805 */ /* 0x000fe4000001ff00 */
[----:B------:R-:W-:Y:S02]  /*13a0*/  CS2R R142, SRZ ;  /* 0x00000000008e7805 */ /* 0x000fe4000001ff00 */
[----:B------:R-:W-:Y:S01]  /*13b0*/  R2UR UR39, R0 ;  /* 0x00000000002772ca */ /* 0x000fe200000e0000 */
[----:B------:R-:W-:Y:S01]  /*13c0*/  IMAD.MOV.U32 R0, RZ, RZ, RZ ;  /* 0x000000ffff007224 */ /* 0x000fe200078e00ff */
        /* <DEDUP_REMOVED lines=11> */
[----:B------:R-:W-:Y:S01]  /*1480*/  UISETP.GT.AND UP0, UPT, UR39, UR5, UPT ;  /* 0x000000052700728c */ /* 0x000fe2000bf04270 */
[----:B------:R-:W-:Y:S02]  /*1490*/  CS2R R118, SRZ ;  /* 0x0000000000767805 */ /* 0x000fe4000001ff00 */
[----:B------:R-:W-:Y:S02]  /*14a0*/  CS2R R116, SRZ ;  /* 0x0000000000747805 */ /* 0x000fe4000001ff00 */
[----:B------:R-:W-:Y:S02]  /*14b0*/  CS2R R114, SRZ ;  /* 0x0000000000727805 */ /* 0x000fe4000001ff00 */
[----:B------:R-:W-:-:S02]  /*14c0*/  CS2R R112, SRZ ;  /* 0x0000000000707805 */ /* 0x000fc4000001ff00 */
[----:B------:R-:W-:Y:S02]  /*14d0*/  CS2R R110, SRZ ;  /* 0x00000000006e7805 */ /* 0x000fe4000001ff00 */
[----:B------:R-:W-:Y:S02]  /*14e0*/  PLOP3.LUT P1, PT, PT, PT, UP0, 0x80, 0x0 ;  /* 0x000000000000781c */ /* 0x000fe40003f2f008 */
        /* <DEDUP_REMOVED lines=42> */
[----:B------:R-:W-:Y:S01]  /*1790*/  CS2R R24, SRZ ;  /* 0x0000000000187805 */ /* 0x000fe2000001ff00 */
[----:B------:R-:W-:Y:S06]  /*17a0*/  @!P1 BRA `(.L_x_969) ;  /* 0x000000b4006c9947 */ /* 0x000fec0003800000 */
[----:B------:R-:W-:Y:S01]  /*17b0*/  SHF.R.S32.HI R23, RZ, 0x1f, R18 ;  /* 0x0000001fff177819 */ /* 0x000fe20000011412 */
[----:B------:R-:W0:Y:S01]  /*17c0*/  S2UR UR7, SR_CgaCtaId ;  /* 0x00000000000779c3 */ /* 0x000e220000008800 */
[----:B------:R-:W-:Y:S02]  /*17d0*/  UMOV UR6, 0x400 ;  /* 0x0000040000067882 */ /* 0x000fe40000000000 */
[----:B------:R-:W-:-:S04]  /*17e0*/  LEA.HI R56, R23, R18, RZ, 0x7 ;  /* 0x0000001217387211 */ /* 0x000fc800078f38ff */
[----:B------:R-:W-:-:S05]  /*17f0*/  SHF.R.S32.HI R57, RZ, 0x7, R56 ;  /* 0x00000007ff397819 */ /* 0x000fca0000011438 */
        /* <DEDUP_REMOVED lines=21> */
[----:B------:R-:W-:Y:S01]  /*1950*/  IMAD.U32 R10, RZ, RZ, UR6 ;  /* 0x00000006ff0a7e24 */ /* 0x000fe2000f8e00ff */
[----:B------:R-:W-:Y:S01]  /*1960*/  MOV R7, UR5 ;  /* 0x0000000500077c02 */ /* 0x000fe20008000f00 */
[----:B------:R-:W-:Y:S02]  /*1970*/  IMAD.U32 R6, RZ, RZ, UR4 ;  /* 0x00000004ff067e24 */ /* 0x000fe4000f8e00ff */
[----:B------:R-:W-:-:S02]  /*1980*/  IMAD.U32 R11, RZ, RZ, UR7 ;  /* 0x00000007ff0b7e24 */ /* 0x000fc4000f8e00ff */
[----:B------:R-:W-:Y:S02]  /*1990*/  IMAD.MOV.U32 R8, RZ, RZ, 0x70 ;  /* 0x00000070ff087424 */ /* 0x000fe400078e00ff */
[----:B------:R-:W-:Y:S02]  /*19a0*/  IMAD.MOV.U32 R12, RZ, RZ, 0x1 ;  /* 0x00000001ff0c7424 */ /* 0x000fe400078e00ff */
[----:B0-----:R-:W-:-:S07]  /*19b0*/  IMAD.MOV.U32 R13, RZ, RZ, RZ ;  /* 0x000000ffff0d7224 */ /* 0x001fce00078e00ff */
[----:B------:R-:W-:-:S07]  /*19c0*/  LEPC R20, `(.L_x_970) ;  /* 0x000000001014794e */ /* 0x000fce0000000000 */
[----:B-1----:R-:W-:Y:S05]  /*19d0*/  CALL.ABS.NOINC R2 ;  /* 0x0000000002007343 */ /* 0x002fea0003c00000 */
.L_x_970:
[----:B------:R-:W-:Y:S02]  /*19e0*/  R2UR UR4, R16 ;  /* 0x00000000100472ca */ /* 0x000fe400000e0000 */
[----:B------:R-:W-:-:S11]  /*19f0*/  SHF.L.U32 R0, RZ, 0x1f, RZ ;  /* 0x0000001fff007819 */ /* 0x000fd600000006ff */
[----:B------:R-:W0:Y:S02]  /*1a00*/  SYNCS.PHASECHK.TRANS64.TRYWAIT P0, [UR4+0x30800], R0 ;  /* 0x03080000ff0075a7 */ /* 0x000e240008000144 */
[----:B0-----:R-:W-:Y:S05]  /*1a10*/  @!P0 BRA `(.L_x_971) ;  /* 0x0000012400688947 */ /* 0x001fea0003800000 */
.L_x_1145:
[----:B------:R-:W2:Y:S02]  /*1a20*/  LDL R2, [R1+0xc] ;  /* 0x00000c0001027983 */ /* 0x000ea40000100800 */
[----:B--2---:R-:W-:-:S13]  /*1a30*/  R2UR UR4, R2 ;  /* 0x00000000020472ca */ /* 0x004fda00000e0000 */
[----:B------:R-:W-:-:S06]  /*1a40*/  ULOP3.LUT UR4, UR4, 0x1, URZ, 0xfc, !UPT ;  /* 0x0000000104047892 */ /* 0x000fcc000f8efc3f */
[----:B------:R-:W-:-:S05]  /*1a50*/  IMAD.U32 R2, RZ, RZ, UR4 ;  /* 0x00000004ff027e24 */ /* 0x000fca000f8e00ff */
[----:B------:R-:W-:-:S13]  /*1a60*/  ISETP.NE.AND P4, PT, R2, 0x3, PT ;  /* 0x000000030200780c */ /* 0x000fda0003f85270 */
[----:B------:R-:W-:Y:S05]  /*1a70*/  @!P4 BRA `(.L_x_972) ;  /* 0x000000000004c947 */ /* 0x000fea0003800000 */
[----:B------:R-:W-:Y:S01]  /*1a80*/  BPT.TRAP 0x1 ;  /* 0x000000040000795c */ /* 0x000fe20000300000 */
.L_x_972:
[----:B------:R-:W-:-:S13]  /*1a90*/  R2UR UR4, R16 ;  /* 0x00000000100472ca */ /* 0x000fda00000e0000 */
[----:B------:R1:W2:Y:S01]  /*1aa0*/  SYNCS.PHASECHK.TRANS64.TRYWAIT P0, [UR4+0x30830], R0 ;  /* 0x03083000ff0075a7 */ /* 0x0002a20008000144 */
[----:B------:R-:W-:Y:S05]  /*1ab0*/  @!P4 BRA `(.L_x_973) ;  /* 0x000000000004c947 */ /* 0x000fea0003800000 */
[----:B------:R-:W-:Y:S01]  /*1ac0*/  BPT.TRAP 0x1 ;  /* 0x000000040000795c */ /* 0x000fe20000300000 */
.L_x_973:
[----:B------:R-:W3:Y:S01]  /*1ad0*/  S2R R2, SR_TID.X ;  /* 0x0000000000027919 */ /* 0x000ee20000002100 */
[----:B------:R-:W-:-:S05]  /*1ae0*/  IMAD.U32 R6, RZ, RZ, UR36 ;  /* 0x00000024ff067e24 */ /* 0x000fca000f8e00ff */
[----:B------:R-:W-:Y:S02]  /*1af0*/  LOP3.LUT R6, R6, 0x10000, RZ, 0xfc, !PT ;  /* 0x0001000006067812 */ /* 0x000fe400078efcff */
[----:B---3--:R-:W-:-:S04]  /*1b00*/  LOP3.LUT R2, R2, 0x7f, RZ, 0xc0, !PT ;  /* 0x0000007f02027812 */ /* 0x008fc800078ec0ff */
[----:B------:R-:W-:Y:S01]  /*1b10*/  ISETP.NE.AND P5, PT, R2, RZ, PT ;  /* 0x000000ff0200720c */ /* 0x000fe20003fa5270 */
[----:B--2---:R-:W-:-:S12]  /*1b20*/  @P0 BRA `(.L_x_974) ;  /* 0x00000000000c0947 */ /* 0x004fd80003800000 */
[----:B------:R-:W-:-:S13]  /*1b30*/  R2UR UR4, R16 ;  /* 0x00000000100472ca */ /* 0x000fda00000e0000 */
[----:B------:R-:W2:Y:S02]  /*1b40*/  SYNCS.PHASECHK.TRANS64.TRYWAIT P0, [UR4+0x30830], R0 ;  /* 0x03083000ff0075a7 */ /* 0x000ea40008000144 */
[----:B--2---:R-:W-:Y:S05]  /*1b50*/  @!P0 BRA `(.L_x_975) ;  /* 0x0000012400348947 */ /* 0x004fea0003800000 */
.L_x_974:
[----:B------:R-:W-:Y:S05]  /*1b60*/  WARPSYNC.ALL ;  /* 0x0000000000007948 */ /* 0x000fea0003800000 */
[----:B------:R-:W-:Y:S01]  /*1b70*/  IMAD.MOV.U32 R7, RZ, RZ, 0x40000040 ;  /* 0x40000040ff077424 */ /* 0x000fe200078e00ff */
[----:B------:R-:W-:Y:S01]  /*1b80*/  R2UR UR14, R16 ;  /* 0x00000000100e72ca */ /* 0x000fe200000e0000 */
[----:B------:R-:W-:Y:S01]  /*1b90*/  WARPGROUP.ARRIVE ;  /* 0x00000000000079c5 */ /* 0x000fe20000000000 */
[----:B------:R-:W-:Y:S01]  /*1ba0*/  R2UR UR8, R6 ;  /* 0x00000000060872ca */ /* 0x000fe200000e0000 */
[----:B------:R-:W-:Y:S01]  /*1bb0*/  UMOV UR11, 0x40000040 ;  /* 0x40000040000b7882 */ /* 0x000fe20000000000 */
[----:B------:R-:W-:Y:S01]  /*1bc0*/  R2UR UR9, R7 ;  /* 0x00000000070972ca */ /* 0x000fe200000e0000 */
[----:B------:R-:W-:Y:S01]  /*1bd0*/  UMOV UR13, 0x40000040 ;  /* 0x40000040000d7882 */ /* 0x000fe20000000000 */
[----:B------:R-:W-:Y:S01]  /*1be0*/  UMOV UR7, 0x40000040 ;  /* 0x4000004000077882 */ /* 0x000fe20000000000 */
[----:B------:R-:W-:Y:S01]  /*1bf0*/  UMOV UR5, UR13 ;  /* 0x0000000d00057c82 */ /* 0x000fe20008000000 */
[----:B------:R-:W-:Y:S01]  /*1c00*/  IMAD.U32 R9, RZ, RZ, UR13 ;  /* 0x0000000dff097e24 */ /* 0x000fe2000f8e00ff */
[----:B------:R-:W-:Y:S01]  /*1c10*/  UMOV UR13, 0x40000040 ;  /* 0x40000040000d7882 */ /* 0x000fe20000000000 */
[----:B------:R-:W-:Y:S01]  /*1c20*/  UMOV UR17, 0x40000040 ;  /* 0x4000004000117882 */ /* 0x000fe20000000000 */
[----:B------:R-:W-:Y:S01]  /*1c30*/  UMOV UR21, 0x40000040 ;  /* 0x4000004000157882 */ /* 0x000fe20000000000 */
[----:B------:R-:W-:Y:S01]  /*1c40*/  UMOV UR25, 0x40000040 ;  /* 0x4000004000197882 */ /* 0x000fe20000000000 */
[----:B------:R-:W-:Y:S01]  /*1c50*/  UIADD3 UR4, UR14, 0x20400, URZ ;  /* 0x000204000e047890 */ /* 0x000fe2000fffe03f */
[----:B0-----:R-:W-:Y:S01]  /*1c60*/  LOP3.LUT R3, R56, 0xffffff80, RZ, 0xc0, !PT ;  /* 0xffffff8038037812 */ /* 0x001fe200078ec0ff */
[----:B------:R-:W-:Y:S01]  /*1c70*/  UMOV UR29, 0x40000040 ;  /* 0x40000040001d7882 */ /* 0x000fe20000000000 */
[----:B------:R-:W-:Y:S01]  /*1c80*/  UMOV UR33, 0x40000040 ;  /* 0x4000004000217882 */ /* 0x000fe20000000000 */
[----:B------:R-:W-:Y:S01]  /*1c90*/  USHF.R.U32.HI UR4, URZ, 0x4, UR4 ;  /* 0x000000043f047899 */ /* 0x000fe20008011604 */
[----:B------:R-:W-:Y:S01]  /*1ca0*/  LEA.HI R23, R23, R18, RZ, 0x2 ;  /* 0x0000001217177211 */ /* 0x000fe200078f10ff */
[----:B------:R-:W-:Y:S01]  /*1cb0*/  UMOV UR37, 0x40000040 ;  /* 0x4000004000257882 */ /* 0x000fe20000000000 */
[----:B------:R-:W-:Y:S01]  /*1cc0*/  UMOV UR41, 0x40000040 ;  /* 0x4000004000297882 */ /* 0x000fe20000000000 */
[----:B------:R-:W-:Y:S01]  /*1cd0*/  ULOP3.LUT UR4, UR4, 0x3fff, URZ, 0xc0, !UPT ;  /* 0x00003fff04047892 */ /* 0x000fe2000f8ec03f */
[C---:B------:R-:W-:Y:S01]  /*1ce0*/  IMAD.IADD R3, R18.reuse, 0x1, -R3 ;  /* 0x0000000112037824 */ /* 0x040fe200078e0a03 */
[----:B------:R-:W-:Y:S01]  /*1cf0*/  UMOV UR45, 0x40000040 ;  /* 0x40000040002d7882 */ /* 0x000fe20000000000 */
[----:B------:R-:W-:Y:S01]  /*1d00*/  UMOV UR49, 0x40000040 ;  /* 0x4000004000317882 */ /* 0x000fe20000000000 */
[----:B------:R-:W-:Y:S01]  /*1d10*/  ULOP3.LUT UR15, UR4, 0x10000, URZ, 0xfc, !UPT ;  /* 0x00010000040f7892 */ /* 0x000fe2000f8efc3f */
[----:B------:R-:W-:Y:S01]  /*1d20*/  LOP3.LUT R23, R23, 0xfffffffc, RZ, 0xc0, !PT ;  /* 0xfffffffc17177812 */ /* 0x000fe200078ec0ff */
[----:B------:R-:W-:Y:S01]  /*1d30*/  UMOV UR53, 0x40000040 ;  /* 0x4000004000357882 */ /* 0x000fe20000000000 */
[----:B-1----:R-:W-:Y:S01]  /*1d40*/  SHF.R.S32.HI R0, RZ, 0x1f, R3 ;  /* 0x0000001fff007819 */ /* 0x002fe20000011403 */
[----:B------:R-:W-:Y:S01]  /*1d50*/  UIADD3 UR6, UR15, 0x2, URZ ;  /* 0x000000020f067890 */ /* 0x000fe2000fffe03f */
[----:B------:R-:W-:Y:S01]  /*1d60*/  LEA.HI R14, R57, R57, RZ, 0x1 ;  /* 0x00000039390e7211 */ /* 0x000fe200078f08ff */
[----:B------:R-:W-:Y:S01]  /*1d70*/  IMAD.IADD R23, R18, 0x1, -R23 ;  /* 0x0000000112177824 */ /* 0x000fe200078e0a17 */
[----:B------:R-:W-:Y:S01]  /*1d80*/  UMOV UR10, UR15 ;  /* 0x0000000f000a7c82 */ /* 0x000fe20008000000 */
[-C--:B------:R-:W-:Y:S01]  /*1d90*/  LEA.HI R2, R0, R3.reuse, RZ, 0x2 ;  /* 0x0000000300027211 */ /* 0x080fe200078f10ff */
[----:B------:R-:W-:Y:S01]  /*1da0*/  HGMMA.64x64x16.F32.BF16 R24, gdesc[UR8], RZ, !UPT, gsb0 ;  /* 0x00e00000081879f0 */ /* 0x000fe2000c0018ff */
[----:B------:R-:W-:Y:S01]  /*1db0*/  R2UR UR10, R6 ;  /* 0x00000000060a72ca */ /* 0x000fe200000e0000 */
[----:B------:R-:W-:Y:S01]  /*1dc0*/  UMOV UR9, 0x40000040 ;  /* 0x4000004000097882 */ /* 0x000fe20000000000 */
[----:B------:R-:W-:Y:S01]  /*1dd0*/  LEA.HI R4, R0, R3, RZ, 0x5 ;  /* 0x0000000300047211 */ /* 0x000fe200078f28ff */
[----:B------:R-:W-:Y:S01]  /*1de0*/  IMAD.U32 R13, RZ, RZ, UR9 ;  /* 0x00000009ff0d7e24 */ /* 0x000fe2000f8e00ff */
[--C-:B------:R-:W-:Y:S01]  /*1df0*/  SHF.R.S32.HI R0, RZ, 0x2, R2.reuse ;  /* 0x00000002ff007819 */ /* 0x100fe20000011402 */
[----:B------:R-:W-:Y:S01]  /*1e00*/  IMAD.U32 R19, RZ, RZ, UR15 ;  /* 0x0000000fff137e24 */ /* 0x000fe2000f8e00ff */
[----:B------:R-:W-:Y:S01]  /*1e10*/  SHF.R.S32.HI R5, RZ, 0x1f, R2 ;  /* 0x0000001fff057819 */ /* 0x000fe20000011402 */
[----:B------:R-:W-:Y:S01]  /*1e20*/  ULEA UR27, UR39, 0xffffffc0, 0x6 ;  /* 0xffffffc0271b7891 */ /* 0x000fe2000f8e303f */
[----:B------:R-:W-:-:S02]  /*1e30*/  SHF.R.S32.HI R4, RZ, 0x5, R4 ;  /* 0x00000005ff047819 */ /* 0x000fc40000011404 */
[-C--:B------:R-:W-:Y:S02]  /*1e40*/  LEA.HI R5, R5, R0.reuse, RZ, 0x3 ;  /* 0x0000000005057211 */ /* 0x080fe400078f18ff */
[----:B------:R-:W-:Y:S01]  /*1e50*/  LOP3.LUT R14, R14, 0x3fffffe, RZ, 0xc0, !PT ;  /* 0x03fffffe0e0e7812 */ /* 0x000fe200078ec0ff */
[----:B------:R-:W-:Y:S01]  /*1e60*/  UIADD3 UR4, UR10, 0x2, URZ ;  /* 0x000000020a047890 */ /* 0x000fe2000fffe03f */
[----:B------:R-:W-:Y:S01]  /*1e70*/  LEA.HI R15, R23, R23, RZ, 0x1 ;  /* 0x00000017170f7211 */ /* 0x000fe200078f08ff */
[----:B------:R-:W-:Y:S01]  /*1e80*/  UIADD3 UR16, UR10, 0x402, URZ ;  /* 0x000004020a107890 */ /* 0x000fe2000fffe03f */
[----:B------:R-:W-:Y:S01]  /*1e90*/  LEA R18, R4, UR38, 0x4 ;  /* 0x0000002604127c11 */ /* 0x000fe2000f8e20ff */
[----:B------:R-:W-:Y:S01]  /*1ea0*/  UIADD3 UR20, UR10, 0x404, URZ ;  /* 0x000004040a147890 */ /* 0x000fe2000fffe03f */
[----:B------:R-:W-:Y:S01]  /*1eb0*/  LOP3.LUT R5, R5, 0xfffffff8, RZ, 0xc0, !PT ;  /* 0xfffffff805057812 */ /* 0x000fe200078ec0ff */
[----:B------:R-:W-:Y:S01]  /*1ec0*/  UIADD3 UR24, UR10, 0x406, URZ ;  /* 0x000004060a187890 */ /* 0x000fe2000fffe03f */
[----:B------:R-:W-:Y:S01]  /*1ed0*/  LOP3.LUT R4, R15, 0x1ffffffe, RZ, 0xc0, !PT ;  /* 0x1ffffffe0f047812 */ /* 0x000fe200078ec0ff */
[----:B------:R-:W-:Y:S01]  /*1ee0*/  UMOV UR12, UR4 ;  /* 0x00000004000c7c82 */ /* 0x000fe20008000000 */
[----:B------:R-:W-:Y:S01]  /*1ef0*/  UIADD3 UR28, UR10, 0x800, URZ ;  /* 0x000008000a1c7890 */ /* 0x000fe2000fffe03f */
[----:B------:R-:W-:Y:S01]  /*1f00*/  IMAD.U32 R8, RZ, RZ, UR12 ;  /* 0x0000000cff087e24 */ /* 0x000fe2000f8e00ff */
[----:B------:R-:W-:Y:S01]  /*1f10*/  UMOV UR4, UR12 ;  /* 0x0000000c00047c82 */ /* 0x000fe20008000000 */
[----:B------:R-:W-:Y:S01]  /*1f20*/  UIADD3 UR12, UR10, 0x400, URZ ;  /* 0x000004000a0c7890 */ /* 0x000fe2000fffe03f */
[----:B------:R-:W-:Y:S01]  /*1f30*/  IADD3 R5, R18, R0, -R5 ;  /* 0x0000000012057210 */ /* 0x000fe20007ffe805 */
[----:B------:R-:W-:Y:S01]  /*1f40*/  UIADD3 UR32, UR10, 0x802, URZ ;  /* 0x000008020a207890 */ /* 0x000fe2000fffe03f */
[----:B------:R-:W-:Y:S01]  /*1f50*/  IMAD.IADD R14, R57, 0x1, -R14 ;  /* 0x00000001390e7824 */ /* 0x000fe200078e0a0e */
[----:B------:R-:W-:Y:S01]  /*1f60*/  UIADD3 UR36, UR10, 0x804, URZ ;  /* 0x000008040a247890 */ /* 0x000fe2000fffe03f */
[----:B------:R-:W-:Y:S01]  /*1f70*/  IADD3 R4, R23, -R4, RZ ;  /* 0x8000000417047210 */ /* 0x000fe20007ffe0ff */
[----:B------:R-:W-:Y:S01]  /*1f80*/  UIADD3 UR40, UR10, 0x806, URZ ;  /* 0x000008060a287890 */ /* 0x000fe2000fffe03f */
[----:B------:R-:W-:Y:S01]  /*1f90*/  IMAD R5, R14, 0x40, R5 ;  /* 0x000000400e057824 */ /* 0x000fe200078e0205 */
[----:B------:R-:W-:Y:S01]  /*1fa0*/  UIADD3 UR44, UR10, 0xc00, URZ ;  /* 0x00000c000a2c7890 */ /* 0x000fe2000fffe03f */
[----:B------:R-:W0:Y:S01]  /*1fb0*/  LDC.64 R56, c[0x0][0x9e0] ;  /* 0x00027800ff387b82 */ /* 0x000e220000000a00 */
[----:B------:R-:W-:Y:S01]  /*1fc0*/  UIADD3 UR48, UR10, 0xc02, URZ ;  /* 0x00000c020a307890 */ /* 0x000fe2000fffe03f */
[----:B------:R-:W-:Y:S01]  /*1fd0*/  IMAD R18, R4, 0x8, R5 ;  /* 0x0000000804127824 */ /* 0x000fe200078e0205 */
[----:B------:R-:W-:Y:S01]  /*1fe0*/  UIADD3 UR52, UR10, 0xc04, URZ ;  /* 0x00000c040a347890 */ /* 0x000fe2000fffe03f */
[----:B------:R-:W-:Y:S01]  /*1ff0*/  R2UR UR11, R17 ;  /* 0x00000000110b72ca */ /* 0x000fe200000e0000 */
[----:B------:R-:W-:Y:S01]  /*2000*/  IMAD.U32 R0, RZ, RZ, UR14 ;  /* 0x0000000eff007e24 */ /* 0x000fe2000f8e00ff */
[----:B------:R-:W-:Y:S01]  /*2010*/  LOP3.LUT R2, R2, 0x7ffffffc, RZ, 0xc0, !PT ;  /* 0x7ffffffc02027812 */ /* 0x000fe200078ec0ff */
[----:B------:R-:W-:-:S02]  /*2020*/  IMAD.MOV.U32 R4, RZ, RZ, R18 ;  /* 0x000000ffff047224 */ /* 0x000fc400078e0012 */
[----:B------:R-:W-:-:S05]  /*2030*/  @!P5 VIADD R0, R0, 0x30840 ;  /* 0x000308400000d836 */ /* 0x000fca0000000000 */
[----:B------:R-:W-:Y:S02]  /*2040*/  @!P5 PRMT R0, RZ, 0x654, R0 ;  /* 0x00000654ff00d816 */ /* 0x000fe40000000000 */
[----:B0-----:R-:W-:Y:S01]  /*2050*/  ISETP.GE.AND P6, PT, R57, 0x1, PT ;  /* 0x000000013900780c */ /* 0x001fe20003fc6270 */
[----:B------:R-:W-:Y:S02]  /*2060*/  WARPGROUP.DEPBAR.LE gsb0, 0x0 ;  /* 0x00008000000079c5 */ /* 0x000fe40000010000 */
[----:B------:R-:W-:-:S06]  /*2070*/  WARPGROUP.ARRIVE ;  /* 0x00000000000079c5 */ /* 0x000fcc0000000000 */
[----:B------:R-:W-:Y:S01]  /*2080*/  HGMMA.64x64x16.F32.BF16 R24, gdesc[UR4], R24, gsb0 ;  /* 0x00e00000041879f0 */ /* 0x000fe20008001818 */
[----:B------:R-:W-:Y:S02]  /*2090*/  UIADD3 UR4, UR10, 0x4, URZ ;  /* 0x000000040a047890 */ /* 0x000fe4000fffe03f */
[----:B------:R-:W-:Y:S01]  /*20a0*/  UIADD3 UR6, UR15, 0x4, URZ ;  /* 0x000000040f067890 */ /* 0x000fe2000fffe03f */
[----:B------:R-:W-:Y:S01]  /*20b0*/  UMOV UR5, UR9 ;  /* 0x0000000900057c82 */ /* 0x000fe20008000000 */
[----:B------:R-:W-:Y:S01]  /*20c0*/  UMOV UR7, 0x40000040 ;  /* 0x4000004000077882 */ /* 0x000fe20000000000 */
[----:B------:R-:W-:Y:S02]  /*20d0*/  UMOV UR9, 0x40000040 ;  /* 0x4000004000097882 */ /* 0x000fe40000000000 */
[----:B------:R-:W-:Y:S02]  /*20e0*/  UMOV UR8, UR4 ;  /* 0x0000000400087c82 */ /* 0x000fe40008000000 */
[----:B------:R-:W-:Y:S01]  /*20f0*/  UMOV UR4, UR8 ;  /* 0x0000000800047c82 */ /* 0x000fe20008000000 */
[----:B------:R-:W-:Y:S01]  /*2100*/  IMAD.U32 R12, RZ, RZ, UR8 ;  /* 0x00000008ff0c7e24 */ /* 0x000fe2000f8e00ff */
[----:B------:R-:W-:-:S02]  /*2110*/  UIADD3 UR8, UR10, 0x6, URZ ;  /* 0x000000060a087890 */ /* 0x000fc4000fffe03f */
[----:B------:R-:W-:Y:S01]  /*2120*/  UIADD3 UR10, UR10, 0xc06, URZ ;  /* 0x00000c060a0a7890 */ /* 0x000fe2000fffe03f */
[----:B------:R-:W-:Y:S02]  /*2130*/  WARPGROUP.DEPBAR.LE gsb0, 0x0 ;  /* 0x00008000000079c5 */ /* 0x000fe40000010000 */
[----:B------:R-:W-:-:S06]  /*2140*/  WARPGROUP.ARRIVE ;  /* 0x00000000000079c5 */ /* 0x000fcc0000000000 */
[----:B------:R-:W-:Y:S01]  /*2150*/  HGMMA.64x64x16.F32.BF16 R24, gdesc[UR4], R24, gsb0 ;  /* 0x00e00000041879f0 */ /* 0x000fe20008001818 */
[----:B------:R-:W-:Y:S01]  /*2160*/  UIADD3 UR6, UR15, 0x6, URZ ;  /* 0x000000060f067890 */ /* 0x000fe2000fffe03f */
[----:B------:R-:W-:Y:S01]  /*2170*/  UMOV UR4, UR8 ;  /* 0x0000000800047c82 */ /* 0x000fe20008000000 */
[----:B------:R-:W-:Y:S01]  /*2180*/  UMOV UR5, UR9 ;  /* 0x0000000900057c82 */ /* 0x000fe20008000000 */
[----:B------:R-:W-:Y:S01]  /*2190*/  UMOV UR7, 0x40000040 ;  /* 0x4000004000077882 */ /* 0x000fe20000000000 */
        /* <DEDUP_REMOVED lines=82> */
[----:B------:R-:W-:Y:S01]  /*26c0*/  UMOV UR5, 0x40000040 ;  /* 0x4000004000057882 */ /* 0x000fe20000000000 */
[----:B------:R-:W-:Y:S01]  /*26d0*/  UMOV UR7, 0x40000040 ;  /* 0x4000004000077882 */ /* 0x000fe20000000000 */
[----:B------:R-:W-:Y:S01]  /*26e0*/  IMAD.U32 R10, RZ, RZ, UR4 ;  /* 0x00000004ff0a7e24 */ /* 0x000fe2000f8e00ff */
[----:B------:R-:W-:Y:S01]  /*26f0*/  ULDC UR10, c[0x0][0x2f0] ;  /* 0x0000bc00000a7ab9 */ /* 0x000fe20000000800 */
[----:B------:R-:W-:Y:S01]  /*2700*/  IMAD.U32 R11, RZ, RZ, UR5 ;  /* 0x00000005ff0b7e24 */ /* 0x000fe2000f8e00ff */
[----:B------:R-:W-:Y:S02]  /*2710*/  WARPGROUP.DEPBAR.LE gsb0, 0x0 ;  /* 0x00008000000079c5 */ /* 0x000fe40000010000 */
[----:B------:R-:W-:-:S06]  /*2720*/  WARPGROUP.ARRIVE ;  /* 0x00000000000079c5 */ /* 0x000fcc0000000000 */
[----:B------:R-:W-:Y:S01]  /*2730*/  HGMMA.64x64x16.F32.BF16 R24, gdesc[UR4], R24, gsb0 ;  /* 0x00e00000041879f0 */ /* 0x000fe20008001818 */
[----:B------:R-:W-:Y:S02]  /*2740*/  ULDC UR4, c[0x0][0x448] ;  /* 0x0001120000047ab9 */ /* 0x000fe40000000800 */
[----:B------:R-:W-:-:S03]  /*2750*/  UISETP.NE.AND UP0, UPT, UR4, 0x1, UPT ;  /* 0x000000010400788c */ /* 0x000fc6000bf05270 */
[----:B------:R-:W-:Y:S02]  /*2760*/  UMOV UR4, 0xffffffc0 ;  /* 0xffffffc000047882 */ /* 0x000fe40000000000 */
[----:B------:R-:W-:Y:S01]  /*2770*/  UIMAD UR4, UR39, UR4, 0x40 ;  /* 0x00000040270474a4 */ /* 0x000fe2000f8e0204 */
[----:B------:R-:W-:Y:S02]  /*2780*/  PLOP3.LUT P0, PT, PT, PT, UP0, 0x80, 0x0 ;  /* 0x000000000000781c */ /* 0x000fe40003f0f008 */
[----:B------:R-:W-:-:S03]  /*2790*/  PLOP3.LUT P1, PT, PT, PT, UP0, 0x80, 0x0 ;  /* 0x000000000000781c */ /* 0x000fc60003f2f008 */
[----:B------:R-:W-:Y:S01]  /*27a0*/  @UP0 ULDC UR5, c[0x0][0x44c] ;  /* 0x0001130000050ab9 */ /* 0x000fe20000000800 */
[----:B------:R-:W-:-:S07]  /*27b0*/  @UP0 ULDC UR6, c[0x0][0x450] ;  /* 0x0001140000060ab9 */ /* 0x000fce0000000800 */
[----:B------:R-:W-:Y:S01]  /*27c0*/  @P0 IMAD.HI.U32 R5, R18, UR5, RZ ;  /* 0x0000000512050c27 */ /* 0x000fe2000f8e00ff */
[----:B------:R-:W-:-:S04]  /*27d0*/  UIADD3 UR5, UR4, 0x1, URZ ;  /* 0x0000000104057890 */ /* 0x000fc8000fffe03f */
[----:B------:R-:W-:Y:S01]  /*27e0*/  @P1 SHF.R.U32.HI R4, RZ, UR6, R5 ;  /* 0x00000006ff041c19 */ /* 0x000fe20008011605 */
[----:B------:R-:W-:Y:S01]  /*27f0*/  IMAD.IADD R5, R3, 0x1, -R2 ;  /* 0x0000000103057824 */ /* 0x000fe200078e0a02 */
[----:B------:R-:W-:Y:S01]  /*2800*/  UIMAD UR6, UR11, UR10, UR4 ;  /* 0x0000000a0b0672a4 */ /* 0x000fe2000f8e0204 */
[----:B------:R-:W-:Y:S01]  /*2810*/  IMAD.U32 R2, RZ, RZ, UR5 ;  /* 0x00000005ff027e24 */ /* 0x000fe2000f8e00ff */
[----:B------:R-:W-:Y:S01]  /*2820*/  ULDC UR5, c[0x0][0x9dc] ;  /* 0x0002770000057ab9 */ /* 0x000fe20000000800 */
[----:B------:R-:W0:Y:S01]  /*2830*/  SHFL.IDX PT, R14, R4, RZ, 0x1c1f ;  /* 0x001c1fff040e7589 */ /* 0x000e2200000e0000 */
[----:B------:R-:W-:Y:S01]  /*2840*/  IMAD.U32 R3, RZ, RZ, UR10 ;  /* 0x0000000aff037e24 */ /* 0x000fe2000f8e00ff */
[----:B------:R-:W-:Y:S01]  /*2850*/  ULOP3.LUT UR7, URZ, UR5, URZ, 0x33, !UPT ;  /* 0x000000053f077292 */ /* 0x000fe2000f8e333f */
[----:B------:R-:W-:-:S04]  /*2860*/  IMAD R2, R5, -0x2, R2 ;  /* 0xfffffffe05027824 */ /* 0x000fc800078e0202 */
[----:B------:R-:W-:Y:S01]  /*2870*/  IMAD R2, R3, UR11, R2 ;  /* 0x0000000b03027c24 */ /* 0x000fe2000f8e0202 */
[----:B------:R-:W-:Y:S01]  /*2880*/  ULDC UR11, c[0x0][0x288] ;  /* 0x0000a200000b7ab9 */ /* 0x000fe20000000800 */
[----:B------:R-:W-:Y:S02]  /*2890*/  IMAD.U32 R20, RZ, RZ, UR7 ;  /* 0x00000007ff147e24 */ /* 0x000fe4000f8e00ff */
[----:B------:R-:W-:-:S04]  /*28a0*/  VIADD R3, R2, -UR11 ;  /* 0x8000000b02037c36 */ /* 0x000fc80008000000 */
[C---:B------:R-:W-:Y:S02]  /*28b0*/  IMAD.IADD R58, R3.reuse, 0x1, R56 ;  /* 0x00000001033a7824 */ /* 0x040fe400078e0238 */
[----:B------:R-:W-:-:S04]  /*28c0*/  VIADD R21, R3, UR7 ;  /* 0x0000000703157c36 */ /* 0x000fc80008000000 */
[----:B0-----:R-:W-:Y:S01]  /*28d0*/  IMAD.IADD R2, R21, 0x1, R14 ;  /* 0x0000000115027824 */ /* 0x001fe200078e020e */
[----:B------:R-:W-:Y:S02]  /*28e0*/  WARPGROUP.DEPBAR.LE gsb0, 0x0 ;  /* 0x00008000000079c5 */ /* 0x000fe40000010000 */
[----:B------:R0:W-:Y:S02]  /*28f0*/  @!P5 SYNCS.ARRIVE.TRANS64.RED.A1T0 RZ, [R0+URZ], RZ ;  /* 0x000000ff00ffd9a7 */ /* 0x0001e4000810043f */
[----:B0-----:R-:W-:-:S04]  /*2900*/  IMAD.U32 R0, RZ, RZ, UR6 ;  /* 0x00000006ff007e24 */ /* 0x001fc8000f8e00ff */
[----:B------:R-:W-:-:S05]  /*2910*/  IMAD R15, R5, -0x2, R0 ;  /* 0xfffffffe050f7824 */ /* 0x000fca00078e0200 */
[----:B------:R-:W-:Y:S01]  /*2920*/  VIADDMNMX R0, R14, R58, R15, PT ;  /* 0x0000003a0e007246 */ /* 0x000fe2000380010f */
[----:B------:R-:W-:Y:S06]  /*2930*/  @!P6 BRA `(.L_x_976) ;  /* 0x00000000005ce947 */ /* 0x000fec0003800000 */
[----:B------:R-:W-:Y:S01]  /*2940*/  R2UR UR5, R17 ;  /* 0x00000000110572ca */ /* 0x000fe200000e0000 */
[----:B------:R-:W-:Y:S01]  /*2950*/  IMAD.U32 R3, RZ, RZ, UR10 ;  /* 0x0000000aff037e24 */ /* 0x000fe2000f8e00ff */
[----:B------:R-:W-:Y:S11]  /*2960*/  BSSY B0, `(.L_x_977) ;  /* 0x0000010000007945 */ /* 0x000ff60003800000 */
[----:B------:R-:W-:-:S04]  /*2970*/  IMAD R3, R3, UR5, R14 ;  /* 0x0000000503037c24 */ /* 0x000fc8000f8e020e */
[----:B------:R-:W-:-:S05]  /*2980*/  VIADD R3, R3, -UR11 ;  /* 0x8000000b03037c36 */ /* 0x000fca0008000000 */
[----:B------:R-:W-:-:S13]  /*2990*/  ISETP.GT.AND P0, PT, R3, -0x1, PT ;  /* 0xffffffff0300780c */ /* 0x000fda0003f04270 */
[----:B------:R-:W-:Y:S05]  /*29a0*/  @P0 BRA `(.L_x_978) ;  /* 0x00000000001c0947 */ /* 0x000fea0003800000 */
[----:B------:R-:W-:Y:S02]  /*29b0*/  ISETP.NE.AND P0, PT, R57, 0x1, PT ;  /* 0x000000013900780c */ /* 0x000fe40003f05270 */
[----:B------:R-:W-:-:S11]  /*29c0*/  LOP3.LUT R3, RZ, R3, RZ, 0x33, !PT ;  /* 0x00000003ff037212 */ /* 0x000fd600078e33ff */
[----:B------:R-:W0:Y:S02]  /*29d0*/  @P0 LDC.64 R60, c[0x0][0x9e8] ;  /* 0x00027a00ff3c0b82 */ /* 0x000e240000000a00 */
[----:B0-----:R-:W-:-:S05]  /*29e0*/  @P0 IMAD.HI.U32 R14, R3, R60, RZ ;  /* 0x0000003c030e0227 */ /* 0x001fca00078e00ff */
[----:B------:R-:W-:-:S04]  /*29f0*/  @P0 SHF.R.U32.HI R3, RZ, R61, R14 ;  /* 0x0000003dff030219 */ /* 0x000fc8000001160e */
[----:B------:R-:W-:Y:S01]  /*2a00*/  LOP3.LUT R3, RZ, R3, RZ, 0x33, !PT ;  /* 0x00000003ff037212 */ /* 0x000fe200078e33ff */
[----:B------:R-:W-:Y:S06]  /*2a10*/  BRA `(.L_x_979) ;  /* 0x0000000000107947 */ /* 0x000fec0003800000 */
.L_x_978:
[----:B------:R-:W-:-:S13]  /*2a20*/  ISETP.NE.AND P0, PT, R57, 0x1, PT ;  /* 0x000000013900780c */ /* 0x000fda0003f05270 */
[----:B------:R-:W0:Y:S02]  /*2a30*/  @P0 LDC.64 R60, c[0x0][0x9e8] ;  /* 0x00027a00ff3c0b82 */ /* 0x000e240000000a00 */
[----:B0-----:R-:W-:-:S05]  /*2a40*/  @P0 IMAD.HI.U32 R14, R3, R60, RZ ;  /* 0x0000003c030e0227 */ /* 0x001fca00078e00ff */
[----:B------:R-:W-:-:S07]  /*2a50*/  @P0 SHF.R.U32.HI R3, RZ, R61, R14 ;  /* 0x0000003dff030219 */ /* 0x000fce000001160e */
.L_x_979:
[----:B------:R-:W-:Y:S05]  /*2a60*/  BSYNC B0 ;  /* 0x0000000000007941 */ /* 0x000fea0003800000 */
.L_x_977:
[----:B------:R-:W-:-:S04]  /*2a70*/  IMAD R14, R3, R57, -UR27 ;  /* 0x8000001b030e7e24 */ /* 0x000fc8000f8e0239 */
[----:B------:R-:W-:-:S05]  /*2a80*/  IMAD R3, R5, -0x2, R14 ;  /* 0xfffffffe05037824 */ /* 0x000fca00078e020e */
[----:B------:R-:W-:Y:S02]  /*2a90*/  VIMNMX R2, R2, R3, !PT ;  /* 0x0000000302027248 */ /* 0x000fe40007fe0100 */
[----:B------:R-:W-:-:S07]  /*2aa0*/  VIADDMNMX R0, R3, R57, R0, PT ;  /* 0x0000003903007246 */ /* 0x000fce0003800100 */
.L_x_976:
[----:B------:R-:W-:Y:S01]  /*2ab0*/  UISETP.GE.AND UP1, UPT, UR4, 0x2, UPT ;  /* 0x000000020400788c */ /* 0x000fe2000bf26270 */
[----:B------:R-:W0:Y:S01]  /*2ac0*/  SHFL.IDX PT, R4, R4, 0x1, 0x1c1f ;  /* 0x003c1f0004047f89 */ /* 0x000e2200000e0000 */
[----:B------:R-:W-:Y:S02]  /*2ad0*/  UISETP.GE.AND UP4, UPT, UR4, 0x9, UPT ;  /* 0x000000090400788c */ /* 0x000fe4000bf86270 */
[----:B------:R-:W-:Y:S02]  /*2ae0*/  UISETP.GE.AND UP2, UPT, UR4, 0x1, UPT ;  /* 0x000000010400788c */ /* 0x000fe4000bf46270 */
[----:B------:R-:W-:Y:S01]  /*2af0*/  PLOP3.LUT P1, PT, PT, PT, UP1, 0x40, 0x0 ;  /* 0x000000000000781c */ /* 0x000fe20003f2e818 */
[----:B------:R-:W-:Y:S01]  /*2b00*/  UP2UR UR26, UPR, URZ, 0x2 ;  /* 0x000000023f1a7883 */ /* 0x000fe20008000000 */
[----:B------:R-:W-:Y:S01]  /*2b10*/  PLOP3.LUT P0, PT, PT, PT, UP4, 0x40, 0x0 ;  /* 0x000000000000781c */ /* 0x000fe20003f0e848 */
[----:B------:R-:W-:Y:S01]  /*2b20*/  UISETP.GE.AND UP1, UPT, UR4, 0x12, UPT ;  /* 0x000000120400788c */ /* 0x000fe2000bf26270 */
[----:B------:R-:W-:Y:S01]  /*2b30*/  ISETP.GT.AND P1, PT, R2, 0x1, P1 ;  /* 0x000000010200780c */ /* 0x000fe20000f24270 */
[----:B------:R-:W-:Y:S01]  /*2b40*/  UISETP.GE.AND UP3, UPT, UR4, 0xa, UPT ;  /* 0x0000000a0400788c */ /* 0x000fe2000bf66270 */
[----:B------:R-:W-:Y:S01]  /*2b50*/  PLOP3.LUT P2, PT, PT, PT, UP2, 0x40, 0x0 ;  /* 0x000000000000781c */ /* 0x000fe20003f4e828 */
[----:B------:R-:W-:Y:S01]  /*2b60*/  UP2UR UR18, UPR, URZ, 0x2 ;  /* 0x000000023f127883 */ /* 0x000fe20008000000 */
[----:B------:R-:W-:Y:S01]  /*2b70*/  ISETP.LT.OR P1, PT, R0, 0x2, P1 ;  /* 0x000000020000780c */ /* 0x000fe20000f21670 */
[----:B------:R-:W-:Y:S01]  /*2b80*/  UP2UR UR23, UPR, URZ, 0x4 ;  /* 0x000000043f177883 */ /* 0x000fe20008000000 */
[C---:B------:R-:W-:Y:S01]  /*2b90*/  ISETP.GT.AND P0, PT, R2.reuse, 0x8, P0 ;  /* 0x000000080200780c */ /* 0x040fe20000704270 */
[----:B------:R-:W-:Y:S01]  /*2ba0*/  UISETP.GE.AND UP2, UPT, UR4, 0x11, UPT ;  /* 0x000000110400788c */ /* 0x000fe2000bf46270 */
[----:B------:R-:W-:Y:S01]  /*2bb0*/  ISETP.GT.AND P2, PT, R2, RZ, P2 ;  /* 0x000000ff0200720c */ /* 0x000fe20001744270 */
[----:B------:R-:W-:Y:S01]  /*2bc0*/  UP2UR UR22, UPR, URZ, 0x10 ;  /* 0x000000103f167883 */ /* 0x000fe20008000000 */
[----:B------:R-:W-:Y:S01]  /*2bd0*/  FSEL R60, R25, -INF , !P1 ;  /* 0xff800000193c7808 */ /* 0x000fe20004800000 */
[----:B------:R-:W-:Y:S01]  /*2be0*/  UP2UR UR15, UPR, URZ, 0x4 ;  /* 0x000000043f0f7883 */ /* 0x000fe20008000000 */
[----:B------:R-:W-:Y:S01]  /*2bf0*/  PLOP3.LUT P1, PT, PT, PT, UP1, 0x40, 0x0 ;  /* 0x000000000000781c */ /* 0x000fe20003f2e818 */
[----:B------:R-:W-:Y:S01]  /*2c00*/  UISETP.GE.AND UP1, UPT, UR4, 0x19, UPT ;  /* 0x000000190400788c */ /* 0x000fe2000bf26270 */
[----:B------:R-:W-:Y:S01]  /*2c10*/  PLOP3.LUT P3, PT, PT, PT, UP3, 0x40, 0x0 ;  /* 0x000000000000781c */ /* 0x000fe20003f6e838 */
[----:B------:R-:W-:Y:S01]  /*2c20*/  UP2UR UR5, UPR, URZ, 0x8 ;  /* 0x000000083f057883 */ /* 0x000fe20008000000 */
[C---:B------:R-:W-:Y:S01]  /*2c30*/  ISETP.LT.OR P0, PT, R0.reuse, 0x9, P0 ;  /* 0x000000090000780c */ /* 0x040fe20000701670 */
[----:B------:R-:W-:Y:S01]  /*2c40*/  UP2UR UR19, UPR, URZ, 0x2 ;  /* 0x000000023f137883 */ /* 0x000fe20008000000 */
[----:B------:R-:W-:Y:S01]  /*2c50*/  ISETP.LT.OR P2, PT, R0, 0x1, P2 ;  /* 0x000000010000780c */ /* 0x000fe20001741670 */
[----:B------:R-:W-:Y:S01]  /*2c60*/  UISETP.GE.AND UP3, UPT, UR4, 0x31, UPT ;  /* 0x000000310400788c */ /* 0x000fe2000bf66270 */
[----:B------:R-:W-:Y:S01]  /*2c70*/  ISETP.GT.AND P3, PT, R2, 0x9, P3 ;  /* 0x000000090200780c */ /* 0x000fe20001f64270 */
[----:B------:R-:W-:Y:S01]  /*2c80*/  UISETP.GE.AND UP4, UPT, UR4, 0x32, UPT ;  /* 0x000000320400788c */ /* 0x000fe2000bf86270 */
[----:B------:R-:W-:Y:S01]  /*2c90*/  FSEL R28, R28, -INF , !P0 ;  /* 0xff8000001c1c7808 */ /* 0x000fe20004000000 */
[----:B------:R-:W-:Y:S01]  /*2ca0*/  UISETP.GE.AND UP5, UPT, UR4, 0x39, UPT ;  /* 0x000000390400788c */ /* 0x000fe2000bfa6270 */
[----:B------:R-:W-:Y:S01]  /*2cb0*/  FSEL R24, R24, -INF , !P2 ;  /* 0xff80000018187808 */ /* 0x000fe20005000000 */
[----:B------:R-:W-:Y:S01]  /*2cc0*/  UISETP.GE.AND UP6, UPT, UR4, 0x3a, UPT ;  /* 0x0000003a0400788c */ /* 0x000fe2000bfc6270 */
[----:B------:R-:W-:Y:S01]  /*2cd0*/  PLOP3.LUT P0, PT, PT, PT, UP1, 0x40, 0x0 ;  /* 0x000000000000781c */ /* 0x000fe20003f0e818 */
[----:B------:R-:W-:Y:S01]  /*2ce0*/  UISETP.GE.AND UP1, UPT, UR4, 0x1a, UPT ;  /* 0x0000001a0400788c */ /* 0x000fe2000bf26270 */
[----:B------:R-:W-:Y:S01]  /*2cf0*/  PLOP3.LUT P2, PT, PT, PT, UP2, 0x40, 0x0 ;  /* 0x000000000000781c */ /* 0x000fe20003f4e828 */
[----:B------:R-:W-:Y:S01]  /*2d00*/  UISETP.GE.AND UP2, UPT, UR4, 0x2a, UPT ;  /* 0x0000002a0400788c */ /* 0x000fe2000bf46270 */
[----:B------:R-:W-:Y:S01]  /*2d10*/  ISETP.LT.OR P3, PT, R0, 0xa, P3 ;  /* 0x0000000a0000780c */ /* 0x000fe20001f61670 */
[----:B------:R-:W-:Y:S01]  /*2d20*/  UP2UR UR6, UPR, URZ, 0x2 ;  /* 0x000000023f067883 */ /* 0x000fe20008000000 */
[----:B------:R-:W-:-:S02]  /*2d30*/  ISETP.GT.AND P2, PT, R2, 0x10, P2 ;  /* 0x000000100200780c */ /* 0x000fc40001744270 */
[----:B------:R-:W-:Y:S02]  /*2d40*/  FSEL R62, R29, -INF , !P3 ;  /* 0xff8000001d3e7808 */ /* 0x000fe40005800000 */
[----:B------:R-:W-:Y:S01]  /*2d50*/  PLOP3.LUT P3, PT, PT, PT, UP1, 0x40, 0x0 ;  /* 0x000000000000781c */ /* 0x000fe20003f6e818 */
[----:B------:R-:W-:Y:S01]  /*2d60*/  UISETP.GE.AND UP1, UPT, UR4, 0x21, UPT ;  /* 0x000000210400788c */ /* 0x000fe2000bf26270 */
[----:B------:R-:W-:Y:S02]  /*2d70*/  ISETP.LT.OR P2, PT, R0, 0x11, P2 ;  /* 0x000000110000780c */ /* 0x000fe40001741670 */
[----:B------:R-:W-:Y:S01]  /*2d80*/  ISETP.GT.AND P1, PT, R2, 0x11, P1 ;  /* 0x000000110200780c */ /* 0x000fe20000f24270 */
[----:B------:R-:W-:Y:S01]  /*2d90*/  UP2UR UR14, UPR, URZ, 0x2 ;  /* 0x000000023f0e7883 */ /* 0x000fe20008000000 */
[----:B------:R-:W-:Y:S02]  /*2da0*/  FSEL R32, R32, -INF , !P2 ;  /* 0xff80000020207808 */ /* 0x000fe40005000000 */
[----:B------:R-:W-:Y:S01]  /*2db0*/  PLOP3.LUT P2, PT, PT, PT, UP1, 0x40, 0x0 ;  /* 0x000000000000781c */ /* 0x000fe20003f4e818 */
[----:B------:R-:W-:Y:S01]  /*2dc0*/  UISETP.GE.AND UP1, UPT, UR4, 0x22, UPT ;  /* 0x000000220400788c */ /* 0x000fe2000bf26270 */
[----:B------:R-:W-:-:S02]  /*2dd0*/  ISETP.LT.OR P1, PT, R0, 0x12, P1 ;  /* 0x000000120000780c */ /* 0x000fc40000f21670 */
[C---:B------:R-:W-:Y:S01]  /*2de0*/  ISETP.GT.AND P0, PT, R2.reuse, 0x18, P0 ;  /* 0x000000180200780c */ /* 0x040fe20000704270 */
[----:B------:R-:W-:Y:S01]  /*2df0*/  UP2UR UR7, UPR, URZ, 0x2 ;  /* 0x000000023f077883 */ /* 0x000fe20008000000 */
[----:B------:R-:W-:Y:S02]  /*2e00*/  ISETP.GT.AND P3, PT, R2, 0x19, P3 ;  /* 0x000000190200780c */ /* 0x000fe40001f64270 */
[----:B------:R-:W-:Y:S02]  /*2e10*/  FSEL R64, R33, -INF , !P1 ;  /* 0xff80000021407808 */ /* 0x000fe40004800000 */
[----:B------:R-:W-:Y:S01]  /*2e20*/  PLOP3.LUT P1, PT, PT, PT, UP1, 0x40, 0x0 ;  /* 0x000000000000781c */ /* 0x000fe20003f2e818 */
[----:B------:R-:W-:Y:S01]  /*2e30*/  UISETP.GE.AND UP1, UPT, UR4, 0x29, UPT ;  /* 0x000000290400788c */ /* 0x000fe2000bf26270 */
[C---:B------:R-:W-:Y:S02]  /*2e40*/  ISETP.LT.OR P0, PT, R0.reuse, 0x19, P0 ;  /* 0x000000190000780c */ /* 0x040fe40000701670 */
[----:B------:R-:W-:-:S02]  /*2e50*/  ISETP.LT.OR P3, PT, R0, 0x1a, P3 ;  /* 0x0000001a0000780c */ /* 0x000fc40001f61670 */
[----:B------:R-:W-:Y:S02]  /*2e60*/  FSEL R36, R36, -INF , !P0 ;  /* 0xff80000024247808 */ /* 0x000fe40004000000 */
[----:B------:R-:W-:Y:S02]  /*2e70*/  FSEL R66, R37, -INF , !P3 ;  /* 0xff80000025427808 */ /* 0x000fe40005800000 */
[----:B------:R-:W-:Y:S02]  /*2e80*/  PLOP3.LUT P0, PT, PT, PT, UP1, 0x40, 0x0 ;  /* 0x000000000000781c */ /* 0x000fe40003f0e818 */
[----:B------:R-:W-:Y:S02]  /*2e90*/  PLOP3.LUT P3, PT, PT, PT, UP2, 0x40, 0x0 ;  /* 0x000000000000781c */ /* 0x000fe40003f6e828 */
[C---:B------:R-:W-:Y:S02]  /*2ea0*/  ISETP.GT.AND P2, PT, R2.reuse, 0x20, P2 ;  /* 0x000000200200780c */ /* 0x040fe40001744270 */
[----:B------:R-:W-:-:S02]  /*2eb0*/  ISETP.GT.AND P1, PT, R2, 0x21, P1 ;  /* 0x000000210200780c */ /* 0x000fc40000f24270 */
[C---:B------:R-:W-:Y:S02]  /*2ec0*/  ISETP.GT.AND P0, PT, R2.reuse, 0x28, P0 ;  /* 0x000000280200780c */ /* 0x040fe40000704270 */
[----:B------:R-:W-:Y:S02]  /*2ed0*/  ISETP.GT.AND P3, PT, R2, 0x29, P3 ;  /* 0x000000290200780c */ /* 0x000fe40001f64270 */
[C---:B------:R-:W-:Y:S02]  /*2ee0*/  ISETP.LT.OR P2, PT, R0.reuse, 0x21, P2 ;  /* 0x000000210000780c */ /* 0x040fe40001741670 */
[C---:B------:R-:W-:Y:S02]  /*2ef0*/  ISETP.LT.OR P1, PT, R0.reuse, 0x22, P1 ;  /* 0x000000220000780c */ /* 0x040fe40000f21670 */
[C---:B------:R-:W-:Y:S02]  /*2f00*/  ISETP.LT.OR P0, PT, R0.reuse, 0x29, P0 ;  /* 0x000000290000780c */ /* 0x040fe40000701670 */
[----:B------:R-:W-:-:S02]  /*2f10*/  ISETP.LT.OR P3, PT, R0, 0x2a, P3 ;  /* 0x0000002a0000780c */ /* 0x000fc40001f61670 */
[----:B------:R-:W-:Y:S02]  /*2f20*/  FSEL R40, R40, -INF , !P2 ;  /* 0xff80000028287808 */ /* 0x000fe40005000000 */
[----:B------:R-:W-:Y:S02]  /*2f30*/  FSEL R68, R41, -INF , !P1 ;  /* 0xff80000029447808 */ /* 0x000fe40004800000 */
[----:B------:R-:W-:Y:S02]  /*2f40*/  FSEL R44, R44, -INF , !P0 ;  /* 0xff8000002c2c7808 */ /* 0x000fe40004000000 */
[----:B------:R-:W-:Y:S02]  /*2f50*/  FSEL R70, R45, -INF , !P3 ;  /* 0xff8000002d467808 */ /* 0x000fe40005800000 */
[----:B------:R-:W-:Y:S02]  /*2f60*/  PLOP3.LUT P2, PT, PT, PT, UP3, 0x40, 0x0 ;  /* 0x000000000000781c */ /* 0x000fe40003f4e838 */
[----:B------:R-:W-:-:S02]  /*2f70*/  PLOP3.LUT P1, PT, PT, PT, UP4, 0x40, 0x0 ;  /* 0x000000000000781c */ /* 0x000fc40003f2e848 */
[----:B------:R-:W-:Y:S02]  /*2f80*/  PLOP3.LUT P0, PT, PT, PT, UP5, 0x40, 0x0 ;  /* 0x000000000000781c */ /* 0x000fe40003f0e858 */
[----:B------:R-:W-:Y:S02]  /*2f90*/  PLOP3.LUT P3, PT, PT, PT, UP6, 0x40, 0x0 ;  /* 0x000000000000781c */ /* 0x000fe40003f6e868 */
[C---:B------:R-:W-:Y:S02]  /*2fa0*/  ISETP.GT.AND P2, PT, R2.reuse, 0x30, P2 ;  /* 0x000000300200780c */ /* 0x040fe40001744270 */
[C---:B------:R-:W-:Y:S02]  /*2fb0*/  ISETP.GT.AND P1, PT, R2.reuse, 0x31, P1 ;  /* 0x000000310200780c */ /* 0x040fe40000f24270 */
[C---:B------:R-:W-:Y:S02]  /*2fc0*/  ISETP.GT.AND P0, PT, R2.reuse, 0x38, P0 ;  /* 0x000000380200780c */ /* 0x040fe40000704270 */
[----:B------:R-:W-:Y:S01]  /*2fd0*/  ISETP.GT.AND P3, PT, R2, 0x39, P3 ;  /* 0x000000390200780c */ /* 0x000fe20001f64270 */
[----:B0-----:R-:W-:Y:S01]  /*2fe0*/  IMAD.IADD R2, R21, 0x1, R4 ;  /* 0x0000000115027824 */ /* 0x001fe200078e0204 */
[----:B------:R-:W-:-:S02]  /*2ff0*/  ISETP.LT.OR P2, PT, R0, 0x31, P2 ;  /* 0x000000310000780c */ /* 0x000fc40001741670 */
[C---:B------:R-:W-:Y:S02]  /*3000*/  ISETP.LT.OR P1, PT, R0.reuse, 0x32, P1 ;  /* 0x000000320000780c */ /* 0x040fe40000f21670 */
[C---:B------:R-:W-:Y:S02]  /*3010*/  ISETP.LT.OR P0, PT, R0.reuse, 0x39, P0 ;  /* 0x000000390000780c */ /* 0x040fe40000701670 */
[----:B------:R-:W-:Y:S02]  /*3020*/  ISETP.LT.OR P3, PT, R0, 0x3a, P3 ;  /* 0x0000003a0000780c */ /* 0x000fe40001f61670 */
[----:B------:R-:W-:Y:S02]  /*3030*/  VIADDMNMX R0, R4, R58, R15, PT ;  /* 0x0000003a04007246 */ /* 0x000fe4000380010f */
[----:B------:R-:W-:Y:S02]  /*3040*/  FSEL R48, R48, -INF , !P2 ;  /* 0xff80000030307808 */ /* 0x000fe40005000000 */
[----:B------:R-:W-:-:S02]  /*3050*/  FSEL R58, R49, -INF , !P1 ;  /* 0xff800000313a7808 */ /* 0x000fc40004800000 */
[----:B------:R-:W-:Y:S02]  /*3060*/  FSEL R52, R52, -INF , !P0 ;  /* 0xff80000034347808 */ /* 0x000fe40004000000 */
[----:B------:R-:W-:Y:S01]  /*3070*/  FSEL R72, R53, -INF , !P3 ;  /* 0xff80000035487808 */ /* 0x000fe20005800000 */
[----:B------:R-:W-:Y:S06]  /*3080*/  @!P6 BRA `(.L_x_980) ;  /* 0x00000000005ce947 */ /* 0x000fec0003800000 */
[----:B------:R-:W-:Y:S01]  /*3090*/  R2UR UR4, R17 ;  /* 0x00000000110472ca */ /* 0x000fe200000e0000 */
[----:B------:R-:W-:Y:S01]  /*30a0*/  IMAD.U32 R3, RZ, RZ, UR10 ;  /* 0x0000000aff037e24 */ /* 0x000fe2000f8e00ff */
[----:B------:R-:W-:Y:S11]  /*30b0*/  BSSY B0, `(.L_x_981) ;  /* 0x0000010000007945 */ /* 0x000ff60003800000 */
[----:B------:R-:W-:-:S05]  /*30c0*/  IMAD R3, R3, UR4, R4 ;  /* 0x0000000403037c24 */ /* 0x000fca000f8e0204 */
[----:B------:R-:W-:-:S04]  /*30d0*/  IADD3 R3, R3, -UR11, RZ ;  /* 0x8000000b03037c10 */ /* 0x000fc8000fffe0ff */
        /* <DEDUP_REMOVED lines=9> */
.L_x_982:
[----:B------:R-:W-:-:S13]  /*3170*/  ISETP.NE.AND P0, PT, R57, 0x1, PT ;  /* 0x000000013900780c */ /* 0x000fda0003f05270 */
[----:B------:R-:W0:Y:S02]  /*3180*/  @P0 LDC.64 R14, c[0x0][0x9e8] ;  /* 0x00027a00ff0e0b82 */ /* 0x000e240000000a00 */
[----:B0-----:R-:W-:-:S05]  /*3190*/  @P0 IMAD.HI.U32 R4, R3, R14, RZ ;  /* 0x0000000e03040227 */ /* 0x001fca00078e00ff */
[----:B------:R-:W-:-:S07]  /*31a0*/  @P0 SHF.R.U32.HI R3, RZ, R15, R4 ;  /* 0x0000000fff030219 */ /* 0x000fce0000011604 */
.L_x_983:
[----:B------:R-:W-:Y:S05]  /*31b0*/  BSYNC B0 ;  /* 0x0000000000007941 */ /* 0x000fea0003800000 */
.L_x_981:
[----:B------:R-:W-:-:S04]  /*31c0*/  IMAD R4, R3, R57, -UR27 ;  /* 0x8000001b03047e24 */ /* 0x000fc8000f8e0239 */
[----:B------:R-:W-:-:S05]  /*31d0*/  IMAD R3, R5, -0x2, R4 ;  /* 0xfffffffe05037824 */ /* 0x000fca00078e0204 */
[----:B------:R-:W-:Y:S02]  /*31e0*/  VIMNMX R2, R2, R3, !PT ;  /* 0x0000000302027248 */ /* 0x000fe40007fe0100 */
[----:B------:R-:W-:-:S07]  /*31f0*/  VIADDMNMX R0, R3, R57, R0, PT ;  /* 0x0000003903007246 */ /* 0x000fce0003800100 */
.L_x_980:
[----:B------:R-:W-:Y:S01]  /*3200*/  FMNMX.FTZ R3, R24, R60, !PT ;  /* 0x0000003c18037209 */ /* 0x000fe20007810000 */
[----:B------:R-:W-:Y:S02]  /*3210*/  UP2UR UR4, UPR, URZ, 0x8 ;  /* 0x000000083f047883 */ /* 0x000fe40008000000 */
[----:B------:R-:W-:Y:S01]  /*3220*/  UISETP.NE.AND UP3, UPT, UR22, URZ, UPT ;  /* 0x0000003f1600728c */ /* 0x000fe2000bf65270 */
[----:B------:R-:W-:Y:S01]  /*3230*/  FMNMX.FTZ R3, R28, R3, !PT ;  /* 0x000000031c037209 */ /* 0x000fe20007810000 */
[----:B------:R-:W-:Y:S02]  /*3240*/  UP2UR UR22, UPR, URZ, 0x10 ;  /* 0x000000103f167883 */ /* 0x000fe40008000000 */
[----:B------:R-:W-:Y:S01]  /*3250*/  UISETP.NE.AND UP4, UPT, UR26, URZ, UPT ;  /* 0x0000003f1a00728c */ /* 0x000fe2000bf85270 */
[----:B------:R-:W-:Y:S01]  /*3260*/  FMNMX.FTZ R3, R62, R3, !PT ;  /* 0x000000033e037209 */ /* 0x000fe20007810000 */
[----:B------:R-:W-:Y:S01]  /*3270*/  UP2UR UR26, UPR, URZ, 0x20 ;  /* 0x000000203f1a7883 */ /* 0x000fe20008000000 */
[----:B------:R-:W-:Y:S01]  /*3280*/  PLOP3.LUT P2, PT, PT, PT, UP3, 0x40, 0x0 ;  /* 0x000000000000781c */ /* 0x000fe20003f4e838 */
[----:B------:R-:W-:Y:S01]  /*3290*/  UISETP.NE.AND UP5, UPT, UR23, URZ, UPT ;  /* 0x0000003f1700728c */ /* 0x000fe2000bfa5270 */
[----:B------:R-:W-:Y:S01]  /*32a0*/  FMNMX.FTZ R3, R32, R3, !PT ;  /* 0x0000000320037209 */ /* 0x000fe20007810000 */
[----:B------:R-:W-:Y:S01]  /*32b0*/  UP2UR UR27, UPR, URZ, 0x1 ;  /* 0x000000013f1b7883 */ /* 0x000fe20008000000 */
[----:B------:R-:W-:Y:S01]  /*32c0*/  PLOP3.LUT P1, PT, PT, PT, UP4, 0x40, 0x0 ;  /* 0x000000000000781c */ /* 0x000fe20003f2e848 */
[----:B------:R-:W-:Y:S01]  /*32d0*/  UISETP.NE.AND UP0, UPT, UR15, URZ, UPT ;  /* 0x0000003f0f00728c */ /* 0x000fe2000bf05270 */
[----:B------:R-:W-:Y:S01]  /*32e0*/  FMNMX.FTZ R3, R64, R3, !PT ;  /* 0x0000000340037209 */ /* 0x000fe20007810000 */
[----:B------:R-:W-:Y:S01]  /*32f0*/  UISETP.NE.AND UP3, UPT, UR18, URZ, UPT ;  /* 0x0000003f1200728c */ /* 0x000fe2000bf65270 */
[----:B------:R-:W-:Y:S01]  /*3300*/  PLOP3.LUT P3, PT, PT, PT, UP5, 0x40, 0x0 ;  /* 0x000000000000781c */ /* 0x000fe20003f6e858 */
[----:B------:R-:W-:Y:S01]  /*3310*/  UISETP.NE.AND UP5, UPT, UR5, URZ, UPT ;  /* 0x0000003f0500728c */ /* 0x000fe2000bfa5270 */
[----:B------:R-:W-:Y:S01]  /*3320*/  FMNMX.FTZ R3, R36, R3, !PT ;  /* 0x0000000324037209 */ /* 0x000fe20007810000 */
[----:B------:R-:W-:Y:S01]  /*3330*/  UISETP.NE.AND UP4, UPT, UR19, URZ, UPT ;  /* 0x0000003f1300728c */ /* 0x000fe2000bf85270 */
[----:B------:R-:W-:Y:S01]  /*3340*/  ISETP.GT.AND P3, PT, R2, RZ, P3 ;  /* 0x000000ff0200720c */ /* 0x000fe20001f64270 */
[----:B------:R-:W-:Y:S01]  /*3350*/  ULDC UR5, c[0x0][0x988] ;  /* 0x0002620000057ab9 */ /* 0x000fe20000000800 */
[----:B------:R-:W-:Y:S01]  /*3360*/  FMNMX.FTZ R3, R66, R3, !PT ;  /* 0x0000000342037209 */ /* 0x000fe20007810000 */
[----:B------:R-:W-:Y:S01]  /*3370*/  UP2UR UR23, UPR, URZ, 0x40 ;  /* 0x000000403f177883 */ /* 0x000fe20008000000 */
[----:B------:R-:W-:Y:S01]  /*3380*/  ISETP.GT.AND P1, PT, R2, 0x1, P1 ;  /* 0x000000010200780c */ /* 0x000fe20000f24270 */
[----:B------:R-:W-:Y:S01]  /*3390*/  UISETP.NE.AND UP6, UPT, UR14, URZ, UPT ;  /* 0x0000003f0e00728c */ /* 0x000fe2000bfc5270 */
[----:B------:R-:W-:-:S02]  /*33a0*/  FMNMX.FTZ R3, R40, R3, !PT ;  /* 0x0000000328037209 */ /* 0x000fc40007810000 */
[----:B------:R-:W-:Y:S02]  /*33b0*/  ISETP.LT.OR P3, PT, R0, 0x1, P3 ;  /* 0x000000010000780c */ /* 0x000fe40001f61670 */
[----:B------:R-:W-:Y:S02]  /*33c0*/  FMNMX.FTZ R3, R68, R3, !PT ;  /* 0x0000000344037209 */ /* 0x000fe40007810000 */
[----:B------:R-:W-:Y:S02]  /*33d0*/  ISETP.LT.OR P1, PT, R0, 0x2, P1 ;  /* 0x000000020000780c */ /* 0x000fe40000f21670 */
[----:B------:R-:W-:Y:S02]  /*33e0*/  FMNMX.FTZ R3, R44, R3, !PT ;  /* 0x000000032c037209 */ /* 0x000fe40007810000 */
[----:B------:R-:W-:Y:S02]  /*33f0*/  ISETP.GT.AND P2, PT, R2, 0x8, P2 ;  /* 0x000000080200780c */ /* 0x000fe40001744270 */
[----:B------:R-:W-:-:S02]  /*3400*/  FMNMX.FTZ R3, R70, R3, !PT ;  /* 0x0000000346037209 */ /* 0x000fc40007810000 */
[----:B------:R-:W-:Y:S02]  /*3410*/  FSEL R26, R26, -INF , !P3 ;  /* 0xff8000001a1a7808 */ /* 0x000fe40005800000 */
[----:B------:R-:W-:Y:S02]  /*3420*/  FMNMX.FTZ R3, R48, R3, !PT ;  /* 0x0000000330037209 */ /* 0x000fe40007810000 */
[----:B------:R-:W-:Y:S01]  /*3430*/  PLOP3.LUT P3, PT, PT, PT, UP0, 0x40, 0x0 ;  /* 0x000000000000781c */ /* 0x000fe20003f6e808 */
[----:B------:R-:W-:Y:S01]  /*3440*/  UISETP.NE.AND UP0, UPT, UR7, URZ, UPT ;  /* 0x0000003f0700728c */ /* 0x000fe2000bf05270 */
[----:B------:R-:W-:Y:S02]  /*3450*/  FMNMX.FTZ R3, R58, R3, !PT ;  /* 0x000000033a037209 */ /* 0x000fe40007810000 */
[----:B------:R-:W-:Y:S02]  /*3460*/  FSEL R27, R27, -INF , !P1 ;  /* 0xff8000001b1b7808 */ /* 0x000fe40004800000 */
[----:B------:R-:W-:-:S02]  /*3470*/  FMNMX.FTZ R3, R52, R3, !PT ;  /* 0x0000000334037209 */ /* 0x000fc40007810000 */
[----:B------:R-:W-:Y:S02]  /*3480*/  ISETP.LT.OR P2, PT, R0, 0x9, P2 ;  /* 0x000000090000780c */ /* 0x000fe40001741670 */
[----:B------:R-:W-:Y:S02]  /*3490*/  FMNMX.FTZ R3, R72, R3, !PT ;  /* 0x0000000348037209 */ /* 0x000fe40007810000 */
[----:B------:R-:W-:Y:S01]  /*34a0*/  PLOP3.LUT P1, PT, PT, PT, UP3, 0x40, 0x0 ;  /* 0x000000000000781c */ /* 0x000fe20003f2e838 */
[----:B------:R-:W-:Y:S01]  /*34b0*/  UISETP.NE.AND UP3, UPT, UR4, URZ, UPT ;  /* 0x0000003f0400728c */ /* 0x000fe2000bf65270 */
[----:B------:R-:W-:Y:S01]  /*34c0*/  FSEL R30, R30, -INF , !P2 ;  /* 0xff8000001e1e7808 */ /* 0x000fe20005000000 */
[----:B------:R-:W0:Y:S01]  /*34d0*/  SHFL.BFLY PT, R4, R3, 0x2, 0x1f ;  /* 0x0c401f0003047f89 */ /* 0x000e2200000e0000 */
[----:B------:R-:W-:Y:S02]  /*34e0*/  ISETP.GT.AND P3, PT, R2, 0x10, P3 ;  /* 0x000000100200780c */ /* 0x000fe40001f64270 */
[----:B------:R-:W-:Y:S01]  /*34f0*/  PLOP3.LUT P2, PT, PT, PT, UP4, 0x40, 0x0 ;  /* 0x000000000000781c */ /* 0x000fe20003f4e848 */
[----:B------:R-:W-:Y:S01]  /*3500*/  UISETP.NE.AND UP4, UPT, UR22, URZ, UPT ;  /* 0x0000003f1600728c */ /* 0x000fe2000bf85270 */
[----:B------:R-:W-:-:S02]  /*3510*/  ISETP.LT.OR P3, PT, R0, 0x11, P3 ;  /* 0x000000110000780c */ /* 0x000fc40001f61670 */
[----:B------:R-:W-:Y:S02]  /*3520*/  ISETP.GT.AND P1, PT, R2, 0x11, P1 ;  /* 0x000000110200780c */ /* 0x000fe40000f24270 */
[----:B------:R-:W-:Y:S02]  /*3530*/  FSEL R34, R34, -INF , !P3 ;  /* 0xff80000022227808 */ /* 0x000fe40005800000 */
[----:B------:R-:W-:Y:S02]  /*3540*/  ISETP.LT.OR P1, PT, R0, 0x12, P1 ;  /* 0x000000120000780c */ /* 0x000fe40000f21670 */
[----:B------:R-:W-:Y:S02]  /*3550*/  ISETP.GT.AND P2, PT, R2, 0x18, P2 ;  /* 0x000000180200780c */ /* 0x000fe40001744270 */
[----:B------:R-:W-:Y:S01]  /*3560*/  PLOP3.LUT P3, PT, PT, PT, UP6, 0x40, 0x0 ;  /* 0x000000000000781c */ /* 0x000fe20003f6e868 */
[----:B------:R-:W-:Y:S01]  /*3570*/  UISETP.NE.AND UP6, UPT, UR23, URZ, UPT ;  /* 0x0000003f1700728c */ /* 0x000fe2000bfc5270 */
[----:B------:R-:W-:-:S02]  /*3580*/  FSEL R35, R35, -INF , !P1 ;  /* 0xff80000023237808 */ /* 0x000fc40004800000 */
[----:B------:R-:W-:Y:S02]  /*3590*/  ISETP.LT.OR P2, PT, R0, 0x19, P2 ;  /* 0x000000190000780c */ /* 0x000fe40001741670 */
[----:B------:R-:W-:Y:S01]  /*35a0*/  PLOP3.LUT P1, PT, PT, PT, UP0, 0x40, 0x0 ;  /* 0x000000000000781c */ /* 0x000fe20003f2e808 */
[----:B------:R-:W-:Y:S01]  /*35b0*/  UISETP.NE.AND UP0, UPT, UR27, URZ, UPT ;  /* 0x0000003f1b00728c */ /* 0x000fe2000bf05270 */
[----:B------:R-:W-:Y:S02]  /*35c0*/  ISETP.GT.AND P3, PT, R2, 0x20, P3 ;  /* 0x000000200200780c */ /* 0x000fe40001f64270 */
[----:B0-----:R-:W-:Y:S02]  /*35d0*/  FMNMX.FTZ R14, R3, R4, !PT ;  /* 0x00000004030e7209 */ /* 0x001fe40007810000 */
[----:B------:R-:W-:Y:S02]  /*35e0*/  FMNMX.FTZ R3, R26, R27, !PT ;  /* 0x0000001b1a037209 */ /* 0x000fe40007810000 */
[----:B------:R-:W-:Y:S01]  /*35f0*/  FSEL R38, R38, -INF , !P2 ;  /* 0xff80000026267808 */ /* 0x000fe20005000000 */
[----:B------:R-:W0:Y:S01]  /*3600*/  SHFL.BFLY PT, R15, R14, 0x1, 0x1f ;  /* 0x0c201f000e0f7f89 */ /* 0x000e2200000e0000 */
[----:B------:R-:W-:-:S02]  /*3610*/  PLOP3.LUT P2, PT, PT, PT, UP1, 0x40, 0x0 ;  /* 0x000000000000781c */ /* 0x000fc40003f4e818 */
[----:B------:R-:W-:Y:S01]  /*3620*/  ISETP.LT.OR P3, PT, R0, 0x21, P3 ;  /* 0x000000210000780c */ /* 0x000fe20001f61670 */
[----:B------:R-:W-:Y:S01]  /*3630*/  @UP0 ULDC UR4, c[0x0][0x450] ;  /* 0x0001140000040ab9 */ /* 0x000fe20000000800 */
[C---:B------:R-:W-:Y:S02]  /*3640*/  ISETP.GT.AND P1, PT, R2.reuse, 0x21, P1 ;  /* 0x000000210200780c */ /* 0x040fe40000f24270 */
[----:B------:R-:W-:Y:S02]  /*3650*/  ISETP.GT.AND P2, PT, R2, 0x28, P2 ;  /* 0x000000280200780c */ /* 0x000fe40001744270 */
[----:B------:R-:W-:Y:S02]  /*3660*/  FSEL R42, R42, -INF , !P3 ;  /* 0xff8000002a2a7808 */ /* 0x000fe40005800000 */
[C---:B------:R-:W-:Y:S02]  /*3670*/  ISETP.LT.OR P1, PT, R0.reuse, 0x22, P1 ;  /* 0x000000220000780c */ /* 0x040fe40000f21670 */
[----:B------:R-:W-:-:S02]  /*3680*/  ISETP.LT.OR P2, PT, R0, 0x29, P2 ;  /* 0x000000290000780c */ /* 0x000fc40001741670 */
[----:B------:R-:W-:Y:S02]  /*3690*/  PLOP3.LUT P3, PT, PT, PT, UP3, 0x40, 0x0 ;  /* 0x000000000000781c */ /* 0x000fe40003f6e838 */
[----:B------:R-:W-:Y:S02]  /*36a0*/  FSEL R43, R43, -INF , !P1 ;  /* 0xff8000002b2b7808 */ /* 0x000fe40004800000 */
[----:B------:R-:W-:Y:S02]  /*36b0*/  FSEL R46, R46, -INF , !P2 ;  /* 0xff8000002e2e7808 */ /* 0x000fe40005000000 */
[----:B------:R-:W-:Y:S02]  /*36c0*/  PLOP3.LUT P1, PT, PT, PT, UP4, 0x40, 0x0 ;  /* 0x000000000000781c */ /* 0x000fe40003f2e848 */
[----:B------:R-:W-:Y:S02]  /*36d0*/  ISETP.GT.AND P3, PT, R2, 0x30, P3 ;  /* 0x000000300200780c */ /* 0x000fe40001f64270 */
[----:B0-----:R-:W-:-:S02]  /*36e0*/  FMNMX.FTZ R4, R14, R15, !PT ;  /* 0x0000000f0e047209 */ /* 0x001fc40007810000 */
[----:B------:R-:W-:Y:S02]  /*36f0*/  FMNMX.FTZ R14, R30, R3, !PT ;  /* 0x000000031e0e7209 */ /* 0x000fe40007810000 */
[C---:B------:R-:W-:Y:S01]  /*3700*/  FSETP.NEU.FTZ.AND P0, PT, R4.reuse, -INF , PT ;  /* 0xff8000000400780b */ /* 0x040fe20003f1d000 */
[----:B------:R-:W-:Y:S01]  /*3710*/  FMUL.FTZ R15, R4, UR5 ;  /* 0x00000005040f7c20 */ /* 0x000fe20008410000 */
[----:B------:R-:W-:Y:S02]  /*3720*/  ISETP.GT.AND P1, PT, R2, 0x31, P1 ;  /* 0x000000310200780c */ /* 0x000fe40000f24270 */
[C---:B------:R-:W-:Y:S02]  /*3730*/  ISETP.LT.OR P3, PT, R0.reuse, 0x31, P3 ;  /* 0x000000310000780c */ /* 0x040fe40001f61670 */
[----:B------:R-:W-:Y:S02]  /*3740*/  FSEL R15, R15, RZ, P0 ;  /* 0x000000ff0f0f7208 */ /* 0x000fe40000000000 */
[----:B------:R-:W-:Y:S01]  /*3750*/  PLOP3.LUT P0, PT, PT, PT, UP5, 0x40, 0x0 ;  /* 0x000000000000781c */ /* 0x000fe20003f0e858 */
[----:B------:R-:W-:Y:S01]  /*3760*/  UISETP.NE.AND UP5, UPT, UR6, URZ, UPT ;  /* 0x0000003f0600728c */ /* 0x000fe2000bfa5270 */
[----:B------:R-:W-:Y:S01]  /*3770*/  ISETP.LT.OR P1, PT, R0, 0x32, P1 ;  /* 0x000000320000780c */ /* 0x000fe20000f21670 */
[--C-:B------:R-:W-:Y:S01]  /*3780*/  FFMA.FTZ R21, R60, UR5, -R15.reuse ;  /* 0x000000053c157c23 */ /* 0x100fe2000801080f */
[----:B------:R-:W-:Y:S01]  /*3790*/  ISETP.GT.AND P0, PT, R2, 0x9, P0 ;  /* 0x000000090200780c */ /* 0x000fe20000704270 */
[--C-:B------:R-:W-:Y:S01]  /*37a0*/  FFMA.FTZ R23, R62, UR5, -R15.reuse ;  /* 0x000000053e177c23 */ /* 0x100fe2000801080f */
[----:B------:R-:W-:Y:S01]  /*37b0*/  FSEL R50, R50, -INF , !P3 ;  /* 0xff80000032327808 */ /* 0x000fe20005800000 */
[--C-:B------:R-:W-:Y:S01]  /*37c0*/  FFMA.FTZ R25, R64, UR5, -R15.reuse ;  /* 0x0000000540197c23 */ /* 0x100fe2000801080f */
[----:B------:R-:W-:Y:S01]  /*37d0*/  ISETP.LT.OR P0, PT, R0, 0xa, P0 ;  /* 0x0000000a0000780c */ /* 0x000fe20000701670 */
[----:B------:R-:W-:Y:S01]  /*37e0*/  MUFU.EX2 R21, R21 ;  /* 0x0000001500157308 */ /* 0x000fe20000000800 */
[----:B------:R-:W-:Y:S01]  /*37f0*/  FSEL R51, R51, -INF , !P1 ;  /* 0xff80000033337808 */ /* 0x000fe20004800000 */
[--C-:B------:R-:W-:Y:S01]  /*3800*/  FFMA.FTZ R29, R66, UR5, -R15.reuse ;  /* 0x00000005421d7c23 */ /* 0x100fe2000801080f */
[----:B------:R-:W-:Y:S01]  /*3810*/  FSEL R31, R31, -INF , !P0 ;  /* 0xff8000001f1f7808 */ /* 0x000fe20004000000 */
[--C-:B------:R-:W-:Y:S01]  /*3820*/  FFMA.FTZ R37, R70, UR5, -R15.reuse ;  /* 0x0000000546257c23 */ /* 0x100fe2000801080f */
[----:B------:R-:W-:Y:S01]  /*3830*/  PLOP3.LUT P0, PT, PT, PT, UP5, 0x40, 0x0 ;  /* 0x000000000000781c */ /* 0x000fe20003f0e858 */
[----:B------:R-:W-:Y:S01]  /*3840*/  UISETP.NE.AND UP5, UPT, UR26, URZ, UPT ;  /* 0x0000003f1a00728c */ /* 0x000fe2000bfa5270 */
[----:B------:R-:W-:Y:S01]  /*3850*/  FMNMX.FTZ R3, R31, R14, !PT ;  /* 0x0000000e1f037209 */ /* 0x000fe20007810000 */
[----:B------:R-:W-:Y:S01]  /*3860*/  MUFU.EX2 R23, R23 ;  /* 0x0000001700177308 */ /* 0x000fe20000000800 */
[----:B------:R-:W-:Y:S01]  /*3870*/  ISETP.GT.AND P0, PT, R2, 0x19, P0 ;  /* 0x000000190200780c */ /* 0x000fe20000704270 */
[----:B------:R-:W-:Y:S01]  /*3880*/  FFMA.FTZ R41, R58, UR5, -R15 ;  /* 0x000000053a297c23 */ /* 0x000fe2000801080f */
[----:B------:R-:W-:Y:S01]  /*3890*/  FMNMX.FTZ R14, R34, R3, !PT ;  /* 0x00000003220e7209 */ /* 0x000fe20007810000 */
[----:B------:R-:W-:Y:S01]  /*38a0*/  @UP0 ULDC UR6, c[0x0][0x44c] ;  /* 0x0001130000060ab9 */ /* 0x000fe20000000800 */
[----:B------:R-:W-:Y:S01]  /*38b0*/  ISETP.LT.OR P0, PT, R0, 0x1a, P0 ;  /* 0x0000001a0000780c */ /* 0x000fe20000701670 */
[----:B------:R-:W-:Y:S01]  /*38c0*/  UIMAD.WIDE.U32 UR6, UR38, UR6, URZ ;  /* 0x00000006260672a5 */ /* 0x000fe2000f8e003f */
[----:B------:R-:W-:Y:S01]  /*38d0*/  FMNMX.FTZ R3, R35, R14, !PT ;  /* 0x0000000e23037209 */ /* 0x000fe20007810000 */
[----:B------:R-:W-:Y:S01]  /*38e0*/  MUFU.EX2 R25, R25 ;  /* 0x0000001900197308 */ /* 0x000fe20000000800 */
[----:B------:R-:W-:Y:S01]  /*38f0*/  FSEL R39, R39, -INF , !P0 ;  /* 0xff80000027277808 */ /* 0x000fe20004000000 */
[----:B------:R-:W-:Y:S01]  /*3900*/  @UP0 USHF.R.U32.HI UR38, URZ, UR4, UR7 ;  /* 0x000000043f260299 */ /* 0x000fe20008011607 */
[----:B------:R-:W-:Y:S01]  /*3910*/  PLOP3.LUT P0, PT, PT, PT, UP2, 0x40, 0x0 ;  /* 0x000000000000781c */ /* 0x000fe20003f0e828 */
[----:B------:R-:W-:Y:S01]  /*3920*/  UIADD3 UR6, UR39, -0x2, URZ ;  /* 0xfffffffe27067890 */ /* 0x000fe2000fffe03f */
[----:B------:R-:W-:Y:S01]  /*3930*/  FMNMX.FTZ R14, R38, R3, !PT ;  /* 0x00000003260e7209 */ /* 0x000fe20007810000 */
[----:B------:R-:W-:Y:S01]  /*3940*/  UIADD3 UR38, UR42, UR38, URZ ;  /* 0x000000262a267290 */ /* 0x000fe2000fffe03f */
[----:B------:R-:W-:Y:S01]  /*3950*/  ISETP.GT.AND P0, PT, R2, 0x29, P0 ;  /* 0x000000290200780c */ /* 0x000fe20000704270 */
[----:B------:R-:W-:Y:S01]  /*3960*/  MUFU.EX2 R29, R29 ;  /* 0x0000001d001d7308 */ /* 0x000fe20000000800 */
[----:B------:R-:W-:-:S02]  /*3970*/  FMNMX.FTZ R3, R39, R14, !PT ;  /* 0x0000000e27037209 */ /* 0x000fc40007810000 */
[----:B------:R-:W-:Y:S01]  /*3980*/  ISETP.LT.OR P0, PT, R0, 0x2a, P0 ;  /* 0x0000002a0000780c */ /* 0x000fe20000701670 */
[----:B------:R-:W-:Y:S01]  /*3990*/  VIADD R56, R56, UR38 ;  /* 0x0000002638387c36 */ /* 0x000fe20008000000 */
[----:B------:R-:W-:Y:S02]  /*39a0*/  FMNMX.FTZ R14, R42, R3, !PT ;  /* 0x000000032a0e7209 */ /* 0x000fe40007810000 */
[----:B------:R-:W-:Y:S01]  /*39b0*/  FSEL R47, R47, -INF , !P0 ;  /* 0xff8000002f2f7808 */ /* 0x000fe20004000000 */
[----:B------:R-:W-:Y:S01]  /*39c0*/  MUFU.EX2 R37, R37 ;  /* 0x0000002500257308 */ /* 0x000fe20000000800 */
[----:B------:R-:W-:Y:S02]  /*39d0*/  PLOP3.LUT P2, PT, PT, PT, UP5, 0x40, 0x0 ;  /* 0x000000000000781c */ /* 0x000fe40003f4e858 */
[----:B------:R-:W-:Y:S02]  /*39e0*/  PLOP3.LUT P0, PT, PT, PT, UP6, 0x40, 0x0 ;  /* 0x000000000000781c */ /* 0x000fe40003f0e868 */
[----:B------:R-:W-:Y:S01]  /*39f0*/  FMNMX.FTZ R3, R43, R14, !PT ;  /* 0x0000000e2b037209 */ /* 0x000fe20007810000 */
[--C-:B------:R-:W-:Y:S01]  /*3a00*/  FFMA.FTZ R14, R24, UR5, -R15.reuse ;  /* 0x00000005180e7c23 */ /* 0x100fe2000801080f */
[----:B------:R-:W-:Y:S01]  /*3a10*/  ISETP.GT.AND P2, PT, R2, 0x38, P2 ;  /* 0x000000380200780c */ /* 0x000fe20001744270 */
[--C-:B------:R-:W-:Y:S01]  /*3a20*/  FFMA.FTZ R24, R32, UR5, -R15.reuse ;  /* 0x0000000520187c23 */ /* 0x100fe2000801080f */
[----:B------:R-:W-:Y:S01]  /*3a30*/  ISETP.GT.AND P0, PT, R2, 0x39, P0 ;  /* 0x000000390200780c */ /* 0x000fe20000704270 */
[--C-:B------:R-:W-:Y:S01]  /*3a40*/  FFMA.FTZ R32, R40, UR5, -R15.reuse ;  /* 0x0000000528207c23 */ /* 0x100fe2000801080f */
[----:B------:R-:W-:Y:S01]  /*3a50*/  FMNMX.FTZ R2, R46, R3, !PT ;  /* 0x000000032e027209 */ /* 0x000fe20007810000 */
[----:B------:R-:W0:Y:S01]  /*3a60*/  MUFU.EX2 R14, R14 ;  /* 0x0000000e000e7308 */ /* 0x000e220000000800 */
[----:B------:R-:W-:Y:S01]  /*3a70*/  ISETP.LT.OR P2, PT, R0, 0x39, P2 ;  /* 0x000000390000780c */ /* 0x000fe20001741670 */
[----:B------:R-:W-:Y:S01]  /*3a80*/  FFMA.FTZ R40, R48, UR5, -R15 ;  /* 0x0000000530287c23 */ /* 0x000fe2000801080f */
[----:B------:R-:W-:-:S02]  /*3a90*/  FMNMX.FTZ R3, R47, R2, !PT ;  /* 0x000000022f037209 */ /* 0x000fc40007810000 */
[----:B------:R-:W-:Y:S02]  /*3aa0*/  ISETP.LT.OR P0, PT, R0, 0x3a, P0 ;  /* 0x0000003a0000780c */ /* 0x000fe40000701670 */
[----:B------:R-:W-:Y:S01]  /*3ab0*/  FMNMX.FTZ R2, R50, R3, !PT ;  /* 0x0000000332027209 */ /* 0x000fe20007810000 */
[----:B------:R-:W1:Y:S01]  /*3ac0*/  MUFU.EX2 R24, R24 ;  /* 0x0000001800187308 */ /* 0x000e620000000800 */
[----:B------:R-:W-:Y:S02]  /*3ad0*/  FSEL R54, R54, -INF , !P2 ;  /* 0xff80000036367808 */ /* 0x000fe40005000000 */
[----:B------:R-:W-:Y:S01]  /*3ae0*/  FMNMX.FTZ R3, R51, R2, !PT ;  /* 0x0000000233037209 */ /* 0x000fe20007810000 */
[--C-:B------:R-:W-:Y:S01]  /*3af0*/  FFMA.FTZ R2, R28, UR5, -R15.reuse ;  /* 0x000000051c027c23 */ /* 0x100fe2000801080f */
[----:B------:R-:W-:Y:S01]  /*3b00*/  FSEL R55, R55, -INF , !P0 ;  /* 0xff80000037377808 */ /* 0x000fe20004000000 */
[--C-:B------:R-:W-:Y:S01]  /*3b10*/  FFMA.FTZ R28, R36, UR5, -R15.reuse ;  /* 0x00000005241c7c23 */ /* 0x100fe2000801080f */
[----:B------:R-:W-:Y:S01]  /*3b20*/  FMNMX.FTZ R0, R54, R3, !PT ;  /* 0x0000000336007209 */ /* 0x000fe20007810000 */
[----:B------:R-:W-:Y:S01]  /*3b30*/  MUFU.EX2 R198, R2 ;  /* 0x0000000200c67308 */ /* 0x000fe20000000800 */
[----:B------:R-:W-:Y:S01]  /*3b40*/  FFMA.FTZ R36, R44, UR5, -R15 ;  /* 0x000000052c247c23 */ /* 0x000fe2000801080f */
[----:B0-----:R-:W-:-:S02]  /*3b50*/  F2FP.BF16.F32.PACK_AB R196, R21, R14 ;  /* 0x0000000e15c4723e */ /* 0x001fc400000010ff */
[----:B------:R-:W-:-:S04]  /*3b60*/  FMNMX.FTZ R0, R55, R0, !PT ;  /* 0x0000000037007209 */ /* 0x000fc80007810000 */
[----:B------:R-:W0:Y:S01]  /*3b70*/  MUFU.EX2 R28, R28 ;  /* 0x0000001c001c7308 */ /* 0x000e220000000800 */
[----:B------:R-:W2:Y:S01]  /*3b80*/  SHFL.BFLY PT, R3, R0, 0x2, 0x1f ;  /* 0x0c401f0000037f89 */ /* 0x000ea200000e0000 */
[----:B-1----:R-:W-:-:S06]  /*3b90*/  F2FP.BF16.F32.PACK_AB R192, R25, R24 ;  /* 0x0000001819c0723e */ /* 0x002fcc00000010ff */
[----:B------:R-:W-:Y:S08]  /*3ba0*/  MUFU.EX2 R32, R32 ;  /* 0x0000002000207308 */ /* 0x000ff00000000800 */
[----:B------:R-:W1:Y:S01]  /*3bb0*/  MUFU.EX2 R36, R36 ;  /* 0x0000002400247308 */ /* 0x000e620000000800 */
[----:B0-----:R-:W-:-:S07]  /*3bc0*/  F2FP.BF16.F32.PACK_AB R194, R29, R28 ;  /* 0x0000001c1dc2723e */ /* 0x001fce00000010ff */
[----:B------:R-:W-:Y:S01]  /*3bd0*/  MUFU.EX2 R40, R40 ;  /* 0x0000002800287308 */ /* 0x000fe20000000800 */
[----:B--2---:R-:W-:Y:S01]  /*3be0*/  FMNMX.FTZ R2, R0, R3, !PT ;  /* 0x0000000300027209 */ /* 0x004fe20007810000 */
[----:B------:R-:W-:-:S04]  /*3bf0*/  FFMA.FTZ R0, R68, UR5, -R15 ;  /* 0x0000000544007c23 */ /* 0x000fc8000801080f */
[----:B------:R-:W0:Y:S02]  /*3c00*/  SHFL.BFLY PT, R3, R2, 0x1, 0x1f ;  /* 0x0c201f0002037f89 */ /* 0x000e2400000e0000 */
[----:B------:R-:W2:Y:S01]  /*3c10*/  MUFU.EX2 R33, R0 ;  /* 0x0000000000217308 */ /* 0x000ea20000000800 */
[----:B-1----:R-:W-:-:S07]  /*3c20*/  F2FP.BF16.F32.PACK_AB R190, R37, R36 ;  /* 0x0000002425be723e */ /* 0x002fce00000010ff */
[----:B------:R-:W1:Y:S01]  /*3c30*/  MUFU.EX2 R41, R41 ;  /* 0x0000002900297308 */ /* 0x000e620000000800 */
[----:B--2---:R-:W-:Y:S02]  /*3c40*/  F2FP.BF16.F32.PACK_AB R188, R33, R32 ;  /* 0x0000002021bc723e */ /* 0x004fe400000010ff */
[----:B0-----:R-:W-:Y:S01]  /*3c50*/  FMNMX.FTZ R3, R2, R3, !PT ;  /* 0x0000000302037209 */ /* 0x001fe20007810000 */
[--C-:B------:R-:W-:Y:S01]  /*3c60*/  FFMA.FTZ R2, R52, UR5, -R15.reuse ;  /* 0x0000000534027c23 */ /* 0x100fe2000801080f */
[----:B------:R-:W-:Y:S01]  /*3c70*/  FFMA.FTZ R15, R72, UR5, -R15 ;  /* 0x00000005480f7c23 */ /* 0x000fe2000801080f */
[----:B-1----:R-:W-:Y:S02]  /*3c80*/  F2FP.BF16.F32.PACK_AB R184, R41, R40 ;  /* 0x0000002829b8723e */ /* 0x002fe400000010ff */
[C---:B------:R-:W-:Y:S01]  /*3c90*/  FMUL.FTZ R0, R3.reuse, UR5 ;  /* 0x0000000503007c20 */ /* 0x040fe20008410000 */
[----:B------:R-:W-:Y:S01]  /*3ca0*/  FSETP.NEU.FTZ.AND P0, PT, R3, -INF , PT ;  /* 0xff8000000300780b */ /* 0x000fe20003f1d000 */
[----:B------:R0:W-:Y:S03]  /*3cb0*/  MUFU.EX2 R45, R15 ;  /* 0x0000000f002d7308 */ /* 0x0001e60000000800 */
[----:B------:R-:W-:-:S05]  /*3cc0*/  FSEL R0, R0, RZ, P0 ;  /* 0x000000ff00007208 */ /* 0x000fca0000000000 */
[--C-:B------:R-:W-:Y:S01]  /*3cd0*/  FFMA.FTZ R26, R26, UR5, -R0.reuse ;  /* 0x000000051a1a7c23 */ /* 0x100fe20008010800 */
[--C-:B------:R-:W-:Y:S01]  /*3ce0*/  FFMA.FTZ R27, R27, UR5, -R0.reuse ;  /* 0x000000051b1b7c23 */ /* 0x100fe20008010800 */
[--C-:B------:R-:W-:Y:S01]  /*3cf0*/  FFMA.FTZ R30, R30, UR5, -R0.reuse ;  /* 0x000000051e1e7c23 */ /* 0x100fe20008010800 */
[--C-:B------:R-:W-:Y:S01]  /*3d00*/  FFMA.FTZ R31, R31, UR5, -R0.reuse ;  /* 0x000000051f1f7c23 */ /* 0x100fe20008010800 */
[----:B0-----:R-:W-:Y:S01]  /*3d10*/  FADD.FTZ R15, R14, R21 ;  /* 0x000000150e0f7221 */ /* 0x001fe20000010000 */
[--C-:B------:R-:W-:Y:S01]  /*3d20*/  FFMA.FTZ R34, R34, UR5, -R0.reuse ;  /* 0x0000000522227c23 */ /* 0x100fe20008010800 */
[----:B------:R-:W-:Y:S01]  /*3d30*/  MUFU.EX2 R26, R26 ;  /* 0x0000001a001a7308 */ /* 0x000fe20000000800 */
[--C-:B------:R-:W-:Y:S01]  /*3d40*/  FFMA.FTZ R35, R35, UR5, -R0.reuse ;  /* 0x0000000523237c23 */ /* 0x100fe20008010800 */
[----:B------:R-:W-:Y:S01]  /*3d50*/  FADD.FTZ R44, R198, R15 ;  /* 0x0000000fc62c7221 */ /* 0x000fe20000010000 */
[--C-:B------:R-:W-:Y:S01]  /*3d60*/  FFMA.FTZ R38, R38, UR5, -R0.reuse ;  /* 0x0000000526267c23 */ /* 0x100fe20008010800 */
[--C-:B------:R-:W-:Y:S01]  /*3d70*/  FFMA.FTZ R39, R39, UR5, -R0.reuse ;  /* 0x0000000527277c23 */ /* 0x100fe20008010800 */
[----:B------:R-:W-:Y:S01]  /*3d80*/  FFMA.FTZ R42, R42, UR5, -R0 ;  /* 0x000000052a2a7c23 */ /* 0x000fe20008010800 */
[----:B------:R-:W-:Y:S01]  /*3d90*/  FADD.FTZ R15, R23, R44 ;  /* 0x0000002c170f7221 */ /* 0x000fe20000010000 */
[--C-:B------:R-:W-:Y:S01]  /*3da0*/  FFMA.FTZ R43, R43, UR5, -R0.reuse ;  /* 0x000000052b2b7c23 */ /* 0x100fe20008010800 */
[----:B------:R-:W0:Y:S01]  /*3db0*/  MUFU.EX2 R27, R27 ;  /* 0x0000001b001b7308 */ /* 0x000e220000000800 */
[--C-:B------:R-:W-:Y:S01]  /*3dc0*/  FFMA.FTZ R46, R46, UR5, -R0.reuse ;  /* 0x000000052e2e7c23 */ /* 0x100fe20008010800 */
[----:B------:R-:W-:Y:S01]  /*3dd0*/  FADD.FTZ R44, R24, R15 ;  /* 0x0000000f182c7221 */ /* 0x000fe20000010000 */
[--C-:B------:R-:W-:Y:S01]  /*3de0*/  FFMA.FTZ R47, R47, UR5, -R0.reuse ;  /* 0x000000052f2f7c23 */ /* 0x100fe20008010800 */
[--C-:B------:R-:W-:Y:S01]  /*3df0*/  FFMA.FTZ R50, R50, UR5, -R0.reuse ;  /* 0x0000000532327c23 */ /* 0x100fe20008010800 */
[----:B------:R-:W-:Y:S01]  /*3e00*/  FFMA.FTZ R51, R51, UR5, -R0 ;  /* 0x0000000533337c23 */ /* 0x000fe20008010800 */
[----:B------:R-:W-:Y:S01]  /*3e10*/  FADD.FTZ R49, R25, R44 ;  /* 0x0000002c19317221 */ /* 0x000fe20000010000 */
[--C-:B------:R-:W-:Y:S01]  /*3e20*/  FFMA.FTZ R54, R54, UR5, -R0.reuse ;  /* 0x0000000536367c23 */ /* 0x100fe20008010800 */
[----:B------:R-:W1:Y:S01]  /*3e30*/  MUFU.EX2 R30, R30 ;  /* 0x0000001e001e7308 */ /* 0x000e620000000800 */
[----:B------:R-:W-:Y:S01]  /*3e40*/  FFMA.FTZ R0, R55, UR5, -R0 ;  /* 0x0000000537007c23 */ /* 0x000fe20008010800 */
[----:B------:R-:W-:Y:S01]  /*3e50*/  FADD.FTZ R48, R28, R49 ;  /* 0x000000311c307221 */ /* 0x000fe20000010000 */
[----:B------:R-:W-:-:S03]  /*3e60*/  F2FP.BF16.F32.PACK_AB R198, R23, R198 ;  /* 0x000000c617c6723e */ /* 0x000fc600000010ff */
[----:B------:R-:W-:Y:S02]  /*3e70*/  FADD.FTZ R49, R29, R48 ;  /* 0x000000301d317221 */ /* 0x000fe40000010000 */
[----:B------:R-:W2:Y:S01]  /*3e80*/  MUFU.EX2 R31, R31 ;  /* 0x0000001f001f7308 */ /* 0x000ea20000000800 */
[----:B0-----:R-:W-:Y:S01]  /*3e90*/  FADD.FTZ R15, R26, R27 ;  /* 0x0000001b1a0f7221 */ /* 0x001fe20000010000 */
[----:B------:R-:W-:Y:S01]  /*3ea0*/  FADD.FTZ R48, R32, R49 ;  /* 0x0000003120307221 */ /* 0x000fe20000010000 */
[----:B------:R-:W-:-:S03]  /*3eb0*/  F2FP.BF16.F32.PACK_AB R197, R27, R26 ;  /* 0x0000001a1bc5723e */ /* 0x000fc600000010ff */
[----:B------:R-:W-:Y:S02]  /*3ec0*/  FADD.FTZ R49, R33, R48 ;  /* 0x0000003021317221 */ /* 0x000fe40000010000 */
        /* <DEDUP_REMOVED lines=9> */
[----:B------:R-:W-:Y:S01]  /*3f60*/  FADD.FTZ R44, R36, R49 ;  /* 0x00000031242c7221 */ /* 0x000fe20000010000 */
[----:B------:R-:W-:-:S03]  /*3f70*/  F2FP.BF16.F32.PACK_AB R193, R35, R34 ;  /* 0x0000002223c1723e */ /* 0x000fc600000010ff */
[----:B------:R-:W-:Y:S02]  /*3f80*/  FADD.FTZ R21, R37, R44 ;  /* 0x0000002c25157221 */ /* 0x000fe40000010000 */
[----:B------:R-:W1:Y:S01]  /*3f90*/  MUFU.EX2 R42, R42 ;  /* 0x0000002a002a7308 */ /* 0x000e620000000800 */
[----:B--2---:R-:W-:Y:S01]  /*3fa0*/  FADD.FTZ R14, R38, R15 ;  /* 0x0000000f260e7221 */ /* 0x004fe20000010000 */
[----:B------:R-:W-:-:S04]  /*3fb0*/  FADD.FTZ R24, R40, R21 ;  /* 0x0000001528187221 */ /* 0x000fc80000010000 */
[----:B------:R-:W-:Y:S02]  /*3fc0*/  FADD.FTZ R21, R41, R24 ;  /* 0x0000001829157221 */ /* 0x000fe40000010000 */
        /* <DEDUP_REMOVED lines=11> */
[----:B-1----:R-:W-:Y:S01]  /*4080*/  FADD.FTZ R24, R2, R21 ;  /* 0x0000001502187221 */ /* 0x002fe20000010000 */
[----:B------:R-:W-:-:S03]  /*4090*/  F2FP.BF16.F32.PACK_AB R186, R45, R2 ;  /* 0x000000022dba723e */ /* 0x000fc600000010ff */
[----:B------:R-:W-:-:S03]  /*40a0*/  FADD.FTZ R15, R45, R24 ;  /* 0x000000182d0f7221 */ /* 0x000fc60000010000 */
[----:B------:R-:W1:Y:S01]  /*40b0*/  MUFU.EX2 R51, R51 ;  /* 0x0000003300337308 */ /* 0x000e620000000800 */
[C---:B--2---:R-:W-:Y:S01]  /*40c0*/  FADD.FTZ R21, R47.reuse, R14 ;  /* 0x0000000e2f157221 */ /* 0x044fe20000010000 */
[----:B------:R-:W-:-:S06]  /*40d0*/  F2FP.BF16.F32.PACK_AB R191, R47, R46 ;  /* 0x0000002e2fbf723e */ /* 0x000fcc00000010ff */
[----:B------:R-:W2:Y:S01]  /*40e0*/  MUFU.EX2 R54, R54 ;  /* 0x0000003600367308 */ /* 0x000ea20000000800 */
[----:B0-----:R-:W-:-:S07]  /*40f0*/  FADD.FTZ R2, R50, R21 ;  /* 0x0000001532027221 */ /* 0x001fce0000010000 */
[----:B------:R-:W0:Y:S01]  /*4100*/  MUFU.EX2 R187, R0 ;  /* 0x0000000000bb7308 */ /* 0x000e220000000800 */
[C---:B-1----:R-:W-:Y:S01]  /*4110*/  FADD.FTZ R21, R51.reuse, R2 ;  /* 0x0000000233157221 */ /* 0x042fe20000010000 */
[----:B------:R-:W-:-:S03]  /*4120*/  F2FP.BF16.F32.PACK_AB R185, R51, R50 ;  /* 0x0000003233b9723e */ /* 0x000fc600000010ff */
[----:B--2---:R-:W-:-:S04]  /*4130*/  FADD.FTZ R14, R54, R21 ;  /* 0x00000015360e7221 */ /* 0x004fc80000010000 */
[C---:B0-----:R-:W-:Y:S01]  /*4140*/  FADD.FTZ R14, R187.reuse, R14 ;  /* 0x0000000ebb0e7221 */ /* 0x041fe20000010000 */
[----:B------:R-:W-:Y:S01]  /*4150*/  F2FP.BF16.F32.PACK_AB R187, R187, R54 ;  /* 0x00000036bbbb723e */ /* 0x000fe200000010ff */
[----:B------:R-:W-:Y:S06]  /*4160*/  @!P6 BRA `(.L_x_984) ;  /* 0x000000000044e947 */ /* 0x000fec0003800000 */
[----:B------:R-:W-:Y:S01]  /*4170*/  ISETP.LT.AND P0, PT, RZ, UR38, PT ;  /* 0x00000026ff007c0c */ /* 0x000fe2000bf01270 */
[----:B------:R-:W-:-:S06]  /*4180*/  UIADD3 UR4, UR38, -0x1, URZ ;  /* 0xffffffff26047890 */ /* 0x000fcc000fffe03f */
[----:B------:R-:W-:-:S06]  /*4190*/  IMAD.U32 R0, RZ, RZ, UR4 ;  /* 0x00000004ff007e24 */ /* 0x000fcc000f8e00ff */
[----:B------:R-:W-:Y:S05]  /*41a0*/  @P0 BRA `(.L_x_985) ;  /* 0x00000000001c0947 */ /* 0x000fea0003800000 */
[----:B------:R-:W-:Y:S01]  /*41b0*/  ISETP.NE.AND P0, PT, R57, 0x1, PT ;  /* 0x000000013900780c */ /* 0x000fe20003f05270 */
[----:B------:R-:W-:-:S12]  /*41c0*/  IMAD R21, RZ, RZ, -UR38 ;  /* 0x80000026ff157e24 */ /* 0x000fd8000f8e02ff */
[----:B------:R-:W0:Y:S02]  /*41d0*/  @P0 LDC.64 R24, c[0x0][0x9e8] ;  /* 0x00027a00ff180b82 */ /* 0x000e240000000a00 */
[----:B0-----:R-:W-:-:S05]  /*41e0*/  @P0 IMAD.HI.U32 R0, R21, R24, RZ ;  /* 0x0000001815000227 */ /* 0x001fca00078e00ff */
[----:B------:R-:W-:-:S04]  /*41f0*/  @P0 SHF.R.U32.HI R21, RZ, R25, R0 ;  /* 0x00000019ff150219 */ /* 0x000fc80000011600 */
[----:B------:R-:W-:Y:S01]  /*4200*/  LOP3.LUT R0, RZ, R21, RZ, 0x33, !PT ;  /* 0x00000015ff007212 */ /* 0x000fe200078e33ff */
[----:B------:R-:W-:Y:S06]  /*4210*/  BRA `(.L_x_986) ;  /* 0x0000000000107947 */ /* 0x000fec0003800000 */
.L_x_985:
[----:B------:R-:W-:-:S13]  /*4220*/  ISETP.NE.AND P0, PT, R57, 0x1, PT ;  /* 0x000000013900780c */ /* 0x000fda0003f05270 */
[----:B------:R-:W0:Y:S02]  /*4230*/  @P0 LDC.64 R24, c[0x0][0x9e8] ;  /* 0x00027a00ff180b82 */ /* 0x000e240000000a00 */
[----:B0-----:R-:W-:-:S05]  /*4240*/  @P0 IMAD.HI.U32 R2, R0, R24, RZ ;  /* 0x0000001800020227 */ /* 0x001fca00078e00ff */
[----:B------:R-:W-:-:S07]  /*4250*/  @P0 SHF.R.U32.HI R0, RZ, R25, R2 ;  /* 0x00000019ff000219 */ /* 0x000fce0000011602 */
.L_x_986:
[----:B------:R-:W-:-:S05]  /*4260*/  IMAD R57, R0, R57, R57 ;  /* 0x0000003900397224 */ /* 0x000fca00078e0239 */
[----:B------:R-:W-:-:S07]  /*4270*/  VIMNMX R56, R56, R57, PT ;  /* 0x0000003938387248 */ /* 0x000fce0003fe0100 */
.L_x_984:
[----:B------:R-:W-:Y:S01]  /*4280*/  R2UR UR4, R22 ;  /* 0x00000000160472ca */ /* 0x000fe200000e0000 */
[----:B------:R-:W-:Y:S01]  /*4290*/  UMOV UR61, URZ ;  /* 0x0000003f003d7c82 */ /* 0x000fe20008000000 */
[----:B------:R-:W-:Y:S01]  /*42a0*/  SHF.R.S32.HI R21, RZ, 0x1f, R56 ;  /* 0x0000001fff157819 */ /* 0x000fe20000011438 */
[----:B------:R-:W-:Y:S01]  /*42b0*/  IMAD.MOV.U32 R0, RZ, RZ, 0x3f800000 ;  /* 0x3f800000ff007424 */ /* 0x000fe200078e00ff */
[----:B------:R-:W-:Y:S01]  /*42c0*/  CS2R R150, SRZ ;  /* 0x0000000000967805 */ /* 0x000fe2000001ff00 */
[----:B------:R-:W-:Y:S01]  /*42d0*/  IMAD.MOV.U32 R2, RZ, RZ, 0x3f800000 ;  /* 0x3f800000ff027424 */ /* 0x000fe200078e00ff */
[----:B------:R-:W-:Y:S02]  /*42e0*/  LEA.HI R21, R21, R56, RZ, 0x6 ;  /* 0x0000003815157211 */ /* 0x000fe400078f30ff */
[----:B------:R-:W-:Y:S02]  /*42f0*/  CS2R R148, SRZ ;  /* 0x0000000000947805 */ /* 0x000fe4000001ff00 */
[----:B------:R-:W-:-:S02]  /*4300*/  CS2R R146, SRZ ;  /* 0x0000000000927805 */ /* 0x000fc4000001ff00 */
[----:B------:R-:W-:Y:S02]  /*4310*/  CS2R R144, SRZ ;  /* 0x0000000000907805 */ /* 0x000fe4000001ff00 */
[----:B------:R-:W-:Y:S02]  /*4320*/  SHF.R.S32.HI R21, RZ, 0x6, R21 ;  /* 0x00000006ff157819 */ /* 0x000fe40000011415 */
[----:B------:R-:W-:Y:S02]  /*4330*/  CS2R R142, SRZ ;  /* 0x00000000008e7805 */ /* 0x000fe4000001ff00 */
[----:B------:R-:W-:Y:S02]  /*4340*/  CS2R R140, SRZ ;  /* 0x00000000008c7805 */ /* 0x000fe4000001ff00 */
[----:B------:R-:W-:Y:S02]  /*4350*/  CS2R R138, SRZ ;  /* 0x00000000008a7805 */ /* 0x000fe4000001ff00 */
[----:B------:R-:W-:Y:S01]  /*4360*/  VIMNMX R21, R21, UR4, !PT ;  /* 0x0000000415157c48 */ /* 0x000fe2000ffe0100 */
[----:B------:R-:W-:Y:S01]  /*4370*/  UMOV UR4, URZ ;  /* 0x0000003f00047c82 */ /* 0x000fe20008000000 */
[----:B------:R-:W-:-:S02]  /*4380*/  CS2R R136, SRZ ;  /* 0x0000000000887805 */ /* 0x000fc4000001ff00 */
[----:B------:R-:W-:Y:S02]  /*4390*/  CS2R R134, SRZ ;  /* 0x0000000000867805 */ /* 0x000fe4000001ff00 */
[----:B------:R-:W-:Y:S02]  /*43a0*/  ISETP.LE.AND P0, PT, R21, UR6, PT ;  /* 0x0000000615007c0c */ /* 0x000fe4000bf03270 */
        /* <DEDUP_REMOVED lines=56> */
[----:B------:R-:W-:Y:S01]  /*4730*/  UMOV UR4, URZ ;  /* 0x0000003f00047c82 */ /* 0x000fe20008000000 */
[----:B------:R-:W-:Y:S01]  /*4740*/  IMAD.MOV.U32 R2, RZ, RZ, 0x3f800000 ;  /* 0x3f800000ff027424 */ /* 0x000fe200078e00ff */
[----:B------:R-:W-:Y:S01]  /*4750*/  UMOV UR7, URZ ;  /* 0x0000003f00077c82 */ /* 0x000fe20008000000 */
[----:B------:R-:W-:Y:S02]  /*4760*/  IMAD.U32 R201, RZ, RZ, UR4 ;  /* 0x00000004ffc97e24 */ /* 0x000fe4000f8e00ff */
[----:B------:R-:W-:Y:S02]  /*4770*/  IMAD.MOV.U32 R0, RZ, RZ, 0x3f800000 ;  /* 0x3f800000ff007424 */ /* 0x000fe400078e00ff */
[----:B------:R-:W-:-:S07]  /*4780*/  IMAD.MOV.U32 R151, RZ, RZ, RZ ;  /* 0x000000ffff977224 */ /* 0x000fce00078e00ff */
.L_x_1004:
[----:B------:R-:W-:Y:S01]  /*4790*/  R2UR UR5, R201 ;  /* 0x00000000c90572ca */ /* 0x000fe200000e0000 */
[----:B------:R-:W-:-:S04]  /*47a0*/  UIADD3 UR4, UR7, 0x1, URZ ;  /* 0x0000000107047890 */ /* 0x000fc8000fffe03f */
[----:B------:R-:W-:-:S04]  /*47b0*/  UISETP.NE.AND UP1, UPT, UR4, 0x2, UPT ;  /* 0x000000020400788c */ /* 0x000fc8000bf25270 */
[----:B------:R-:W-:Y:S02]  /*47c0*/  USEL UR61, URZ, 0x1, UP1 ;  /* 0x000000013f3d7887 */ /* 0x000fe40008800000 */
[----:B------:R-:W-:Y:S02]  /*47d0*/  USEL UR4, UR4, URZ, UP1 ;  /* 0x0000003f04047287 */ /* 0x000fe40008800000 */
[----:B------:R-:W-:Y:S01]  /*47e0*/  ULOP3.LUT UR61, UR5, UR61, URZ, 0x3c, !UPT ;  /* 0x0000003d053d7292 */ /* 0x000fe2000f8e3c3f */
[----:B------:R-:W-:Y:S11]  /*47f0*/  @!P4 BRA `(.L_x_988) ;  /* 0x000000000004c947 */ /* 0x000ff60003800000 */
[----:B------:R-:W-:Y:S01]  /*4800*/  BPT.TRAP 0x1 ;  /* 0x000000040000795c */ /* 0x000fe20000300000 */
.L_x_988:
[----:B------:R-:W-:Y:S01]  /*4810*/  R2UR UR5, R16 ;  /* 0x00000000100572ca */ /* 0x000fe200000e0000 */
[----:B------:R-:W-:-:S05]  /*4820*/  IMAD.U32 R23, RZ, RZ, UR61 ;  /* 0x0000003dff177e24 */ /* 0x000fca000f8e00ff */
[----:B------:R-:W-:-:S07]  /*4830*/  SHF.L.U32 R23, R23, 0x1f, RZ ;  /* 0x0000001f17177819 */ /* 0x000fce00000006ff */
[----:B------:R-:W-:-:S09]  /*4840*/  ULEA UR60, UR4, UR5, 0x3 ;  /* 0x00000005043c7291 */ /* 0x000fd2000f8e183f */
[----:B------:R0:W1:Y:S01]  /*4850*/  SYNCS.PHASECHK.TRANS64.TRYWAIT P0, [UR60+0x30830], R23 ;  /* 0x03083017ff0075a7 */ /* 0x000062000800017c */
[----:B------:R-:W-:Y:S05]  /*4860*/  @!P4 BRA `(.L_x_989) ;  /* 0x000000000004c947 */ /* 0x000fea0003800000 */
[----:B------:R-:W-:Y:S01]  /*4870*/  BPT.TRAP 0x1 ;  /* 0x000000040000795c */ /* 0x000fe20000300000 */
.L_x_989:
[----:B-1----:R-:W-:Y:S05]  /*4880*/  @P0 BRA `(.L_x_990) ;  /* 0x0000000000080947 */ /* 0x002fea0003800000 */
[----:B------:R-:W1:Y:S02]  /*4890*/  SYNCS.PHASECHK.TRANS64.TRYWAIT P0, [UR60+0x30830], R23 ;  /* 0x03083017ff0075a7 */ /* 0x000e64000800017c */
[----:B-1----:R-:W-:Y:S05]  /*48a0*/  @!P0 BRA `(.L_x_991) ;  /* 0x000000f400fc8947 */ /* 0x002fea0003800000 */
.L_x_990:
[----:B------:R-:W-:Y:S01]  /*48b0*/  R2UR UR5, R19 ;  /* 0x00000000130572ca */ /* 0x000fe200000e0000 */
[----:B-1----:R-:W-:Y:S01]  /*48c0*/  WARPGROUP.ARRIVE ;  /* 0x00000000000079c5 */ /* 0x002fe20000000000 */
[----:B------:R-:W-:Y:S01]  /*48d0*/  R2UR UR56, R6 ;  /* 0x00000000063872ca */ /* 0x000fe200000e0000 */
[----:B------:R-:W-:Y:S01]  /*48e0*/  UMOV UR59, 0x40000040 ;  /* 0x40000040003b7882 */ /* 0x000fe20000000000 */
[----:B------:R-:W-:Y:S01]  /*48f0*/  R2UR UR57, R7 ;  /* 0x00000000073972ca */ /* 0x000fe200000e0000 */
[----:B------:R-:W-:Y:S01]  /*4900*/  UMOV UR55, 0x40000040 ;  /* 0x4000004000377882 */ /* 0x000fe20000000000 */
[----:B0-----:R-:W-:Y:S01]  /*4910*/  MOV R23, UR53 ;  /* 0x0000003500177c02 */ /* 0x001fe20008000f00 */
[----:B------:R-:W-:Y:S01]  /*4920*/  UMOV UR11, 0x40000040 ;  /* 0x40000040000b7882 */ /* 0x000fe20000000000 */
[----:B------:R-:W-:Y:S01]  /*4930*/  MOV R200, UR52 ;  /* 0x0000003400c87c02 */ /* 0x000fe20008000f00 */
[----:B------:R-:W-:Y:S01]  /*4940*/  UMOV UR15, 0x40000040 ;  /* 0x40000040000f7882 */ /* 0x000fe20000000000 */
[----:B------:R-:W-:Y:S01]  /*4950*/  R2UR UR52, R8 ;  /* 0x00000000083472ca */ /* 0x000fe200000e0000 */
[----:B------:R-:W-:Y:S01]  /*4960*/  UMOV UR19, 0x40000040 ;  /* 0x4000004000137882 */ /* 0x000fe20000000000 */
[----:B------:R-:W-:Y:S01]  /*4970*/  R2UR UR53, R9 ;  /* 0x00000000093572ca */ /* 0x000fe200000e0000 */
[----:B------:R-:W-:Y:S01]  /*4980*/  ULEA UR5, UR4, UR5, 0xb ;  /* 0x0000000504057291 */ /* 0x000fe2000f8e583f */
[-C--:B------:R-:W-:Y:S01]  /*4990*/  FMUL.FTZ R24, R24, R0.reuse ;  /* 0x0000000018187220 */ /* 0x080fe20000410000 */
[----:B------:R-:W-:Y:S01]  /*49a0*/  UMOV UR23, 0x40000040 ;  /* 0x4000004000177882 */ /* 0x000fe20000000000 */
[----:B------:R-:W-:Y:S01]  /*49b0*/  UMOV UR27, 0x40000040 ;  /* 0x40000040001b7882 */ /* 0x000fe20000000000 */
[----:B------:R-:W-:Y:S01]  /*49c0*/  UIADD3 UR10, UR5, 0x2, URZ ;  /* 0x00000002050a7890 */ /* 0x000fe2000fffe03f */
[-C--:B------:R-:W-:Y:S01]  /*49d0*/  FMUL.FTZ R25, R25, R0.reuse ;  /* 0x0000000019197220 */ /* 0x080fe20000410000 */
[----:B------:R-:W-:Y:S01]  /*49e0*/  UIADD3 UR14, UR5, 0x200, URZ ;  /* 0x00000200050e7890 */ /* 0x000fe2000fffe03f */
[-C--:B------:R-:W-:Y:S01]  /*49f0*/  FMUL.FTZ R28, R28, R0.reuse ;  /* 0x000000001c1c7220 */ /* 0x080fe20000410000 */
[----:B------:R-:W-:Y:S01]  /*4a00*/  UMOV UR58, UR5 ;  /* 0x00000005003a7c82 */ /* 0x000fe20008000000 */
[----:B------:R-:W-:Y:S01]  /*4a10*/  UIADD3 UR18, UR5, 0x202, URZ ;  /* 0x0000020205127890 */ /* 0x000fe2000fffe03f */
[----:B------:R-:W-:Y:S01]  /*4a20*/  HGMMA.64x64x16.F32.BF16 R152, gdesc[UR56], RZ, !UPT, gsb0 ;  /* 0x00e00000389879f0 */ /* 0x000fe2000c0018ff */
[----:B------:R-:W-:Y:S01]  /*4a30*/  UMOV UR54, UR10 ;  /* 0x0000000a00367c82 */ /* 0x000fe20008000000 */
[----:B------:R-:W-:Y:S01]  /*4a40*/  R2UR UR56, R12 ;  /* 0x000000000c3872ca */ /* 0x000fe200000e0000 */
[----:B------:R-:W-:Y:S01]  /*4a50*/  UIADD3 UR10, UR5, 0x4, URZ ;  /* 0x00000004050a7890 */ /* 0x000fe2000fffe03f */
[----:B------:R-:W-:Y:S01]  /*4a60*/  R2UR UR57, R13 ;  /* 0x000000000d3972ca */ /* 0x000fe200000e0000 */
[----:B------:R-:W-:Y:S01]  /*4a70*/  UMOV UR59, 0x40000040 ;  /* 0x40000040003b7882 */ /* 0x000fe20000000000 */
[----:B------:R-:W-:Y:S01]  /*4a80*/  UIADD3 UR22, UR5, 0x204, URZ ;  /* 0x0000020405167890 */ /* 0x000fe2000fffe03f */
[-C--:B------:R-:W-:Y:S01]  /*4a90*/  FMUL.FTZ R29, R29, R0.reuse ;  /* 0x000000001d1d7220 */ /* 0x080fe20000410000 */
[----:B------:R-:W-:Y:S01]  /*4aa0*/  UIADD3 UR26, UR5, 0x206, URZ ;  /* 0x00000206051a7890 */ /* 0x000fe2000fffe03f */
[-C--:B------:R-:W-:Y:S01]  /*4ab0*/  FMUL.FTZ R32, R32, R0.reuse ;  /* 0x0000000020207220 */ /* 0x080fe20000410000 */
        /* <DEDUP_REMOVED lines=73> */
[----:B------:R-:W-:Y:S01]  /*4f50*/  HGMMA.64x64x16.F32.BF16 R152, gdesc[UR52], R152, gsb0 ;  /* 0x00e00000349879f0 */ /* 0x000fe20008001898 */
[----:B------:R-:W-:Y:S01]  /*4f60*/  R2UR UR53, R23 ;  /* 0x00000000173572ca */ /* 0x000fe200000e0000 */
[----:B------:R-:W-:Y:S01]  /*4f70*/  UIADD3 UR54, UR5, 0x604, URZ ;  /* 0x0000060405367890 */ /* 0x000fe2000fffe03f */
[----:B------:R-:W-:Y:S01]  /*4f80*/  R2UR UR52, R200 ;  /* 0x00000000c83472ca */ /* 0x000fe200000e0000 */
[----:B------:R-:W-:Y:S01]  /*4f90*/  UMOV UR55, 0x40000040 ;  /* 0x4000004000377882 */ /* 0x000fe20000000000 */
[----:B------:R-:W-:Y:S01]  /*4fa0*/  UIADD3 UR5, UR5, 0x606, URZ ;  /* 0x0000060605057890 */ /* 0x000fe2000fffe03f */
        /* <DEDUP_REMOVED lines=68> */
[----:B------:R-:W-:Y:S01]  /*53f0*/  HGMMA.64x64x16.F32.BF16 R152, gdesc[UR56], R152, gsb0 ;  /* 0x00e00000389879f0 */ /* 0x000fe20008001898 */
[----:B------:R-:W-:Y:S01]  /*5400*/  R2UR UR56, R10 ;  /* 0x000000000a3872ca */ /* 0x000fe200000e0000 */
[----:B------:R-:W-:Y:S01]  /*5410*/  UMOV UR58, UR5 ;  /* 0x00000005003a7c82 */ /* 0x000fe20008000000 */
[----:B------:R-:W-:Y:S01]  /*5420*/  R2UR UR57, R11 ;  /* 0x000000000b3972ca */ /* 0x000fe200000e0000 */
[----:B------:R-:W-:Y:S01]  /*5430*/  UMOV UR59, 0x40000040 ;  /* 0x40000040003b7882 */ /* 0x000fe20000000000 */
[----:B------:R-:W-:Y:S02]  /*5440*/  WARPGROUP.DEPBAR.LE gsb0, 0x0 ;  /* 0x00008000000079c5 */ /* 0x000fe40000010000 */
[----:B------:R-:W-:-:S06]  /*5450*/  WARPGROUP.ARRIVE ;  /* 0x00000000000079c5 */ /* 0x000fcc0000000000 */
[----:B------:R-:W-:Y:S03]  /*5460*/  HGMMA.64x64x16.F32.BF16 R152, gdesc[UR8], R152, gsb0 ;  /* 0x00e00000089879f0 */ /* 0x000fe60008001898 */
        /* <DEDUP_REMOVED lines=37> */
[----:B------:R-:W-:Y:S05]  /*56c0*/  @!P4 BRA `(.L_x_992) ;  /* 0x000000000004c947 */ /* 0x000fea0003800000 */
[----:B------:R-:W-:Y:S01]  /*56d0*/  BPT.TRAP 0x1 ;  /* 0x000000040000795c */ /* 0x000fe20000300000 */
.L_x_992:
[----:B------:R-:W-:Y:S02]  /*56e0*/  R2UR UR10, R16 ;  /* 0x00000000100a72ca */ /* 0x000fe400000e0000 */
[----:B------:R-:W-:-:S11]  /*56f0*/  R2UR UR5, R201 ;  /* 0x00000000c90572ca */ /* 0x000fd600000e0000 */
[----:B------:R-:W-:Y:S02]  /*5700*/  ULEA UR14, UR7, UR10, 0x3 ;  /* 0x0000000a070e7291 */ /* 0x000fe4000f8e183f */
[----:B------:R-:W-:-:S05]  /*5710*/  IMAD.U32 R0, RZ, RZ, UR5 ;  /* 0x00000005ff007e24 */ /* 0x000fca000f8e00ff */
[----:B------:R-:W-:-:S04]  /*5720*/  SHF.L.U32 R0, R0, 0x1f, RZ ;  /* 0x0000001f00007819 */ /* 0x000fc800000006ff */
[----:B------:R0:W1:Y:S01]  /*5730*/  SYNCS.PHASECHK.TRANS64.TRYWAIT P0, [UR14+0x30850], R0 ;  /* 0x03085000ff0075a7 */ /* 0x000062000800014e */
[----:B------:R-:W-:Y:S05]  /*5740*/  @!P4 BRA `(.L_x_993) ;  /* 0x000000000004c947 */ /* 0x000fea0003800000 */
[----:B------:R-:W-:Y:S01]  /*5750*/  BPT.TRAP 0x1 ;  /* 0x000000040000795c */ /* 0x000fe20000300000 */
.L_x_993:
[----:B-1----:R-:W-:Y:S05]  /*5760*/  @P0 BRA `(.L_x_994) ;  /* 0x0000000000080947 */ /* 0x002fea0003800000 */
[----:B------:R-:W1:Y:S02]  /*5770*/  SYNCS.PHASECHK.TRANS64.TRYWAIT P0, [UR14+0x30850], R0 ;  /* 0x03085000ff0075a7 */ /* 0x000e64000800014e */
[----:B-1----:R-:W-:Y:S05]  /*5780*/  @!P0 BRA `(.L_x_995) ;  /* 0x000000e8005c8947 */ /* 0x002fea0003800000 */
.L_x_994:
[----:B------:R-:W-:Y:S01]  /*5790*/  R2UR UR5, R16 ;  /* 0x00000000100572ca */ /* 0x000fe200000e0000 */
[----:B------:R-:W-:Y:S01]  /*57a0*/  WARPGROUP.ARRIVE ;  /* 0x00000000000079c5 */ /* 0x000fe20000000000 */
[----:B------:R-:W-:Y:S01]  /*57b0*/  UMOV UR11, 0x40000040 ;  /* 0x40000040000b7882 */ /* 0x000fe20000000000 */
[----:B------:R-:W-:Y:S01]  /*57c0*/  PLOP3.LUT P0, PT, PT, PT, UP0, 0x80, 0x0 ;  /* 0x000000000000781c */ /* 0x000fe20003f0f008 */
[----:B------:R-:W-:Y:S01]  /*57d0*/  IMAD.MOV.U32 R2, RZ, RZ, R18 ;  /* 0x000000ffff027224 */ /* 0x000fe200078e0012 */
[----:B------:R-:W-:Y:S01]  /*57e0*/  PLOP3.LUT P1, PT, PT, PT, UP0, 0x80, 0x0 ;  /* 0x000000000000781c */ /* 0x000fe20003f2f008 */
[----:B------:R-:W-:Y:S01]  /*57f0*/  ULDC UR18, c[0x0][0x2f0] ;  /* 0x0000bc0000127ab9 */ /* 0x000fe20000000800 */
[----:B------:R-:W-:Y:S01]  /*5800*/  R2UR UR22, R17 ;  /* 0x00000000111672ca */ /* 0x000fe200000e0000 */
[----:B------:R-:W-:Y:S01]  /*5810*/  ULDC UR19, c[0x0][0x288] ;  /* 0x0000a20000137ab9 */ /* 0x000fe20000000800 */
[----:B------:R-:W-:-:S04]  /*5820*/  R2UR UR15, R20 ;  /* 0x00000000140f72ca */ /* 0x000fc800000e0000 */
[----:B------:R-:W-:-:S04]  /*5830*/  UIADD3 UR5, UR5, 0x400, URZ ;  /* 0x0000040005057890 */ /* 0x000fc8000fffe03f */
[----:B------:R-:W-:-:S04]  /*5840*/  USHF.R.U32.HI UR5, URZ, 0x4, UR5 ;  /* 0x000000043f057899 */ /* 0x000fc80008011605 */
[----:B------:R-:W-:-:S04]  /*5850*/  ULOP3.LUT UR5, UR5, 0x3fff, URZ, 0xc0, !UPT ;  /* 0x00003fff05057892 */ /* 0x000fc8000f8ec03f */
[----:B------:R-:W-:-:S04]  /*5860*/  ULOP3.LUT UR5, UR5, 0x2000000, URZ, 0xfc, !UPT ;  /* 0x0200000005057892 */ /* 0x000fc8000f8efc3f */
[----:B------:R-:W-:Y:S02]  /*5870*/  ULEA UR5, UR7, UR5, 0xb ;  /* 0x0000000507057291 */ /* 0x000fe4000f8e583f */
[----:B------:R-:W-:-:S05]  /*5880*/  USHF.L.U32 UR7, UR6, 0x6, URZ ;  /* 0x0000000606077899 */ /* 0x000fca000800063f */
[----:B------:R-:W-:Y:S02]  /*5890*/  UMOV UR10, UR5 ;  /* 0x00000005000a7c82 */ /* 0x000fe40008000000 */
        /* <DEDUP_REMOVED lines=14> */
[----:B------:R-:W-:Y:S02]  /*5980*/  UMOV UR11, 0x40000040 ;  /* 0x40000040000b7882 */ /* 0x000fe40000000000 */
[----:B------:R-:W-:Y:S02]  /*5990*/  @UP0 ULDC UR5, c[0x0][0x44c] ;  /* 0x0001130000050ab9 */ /* 0x000fe40000000800 */
[----:B01----:R-:W-:Y:S01]  /*59a0*/  @P0 IMAD.HI.U32 R0, R18, UR5, RZ ;  /* 0x0000000512000c27 */ /* 0x003fe2000f8e00ff */
[----:B------:R-:W-:-:S04]  /*59b0*/  @UP0 ULDC UR5, c[0x0][0x450] ;  /* 0x0001140000050ab9 */ /* 0x000fc80000000800 */
[----:B------:R-:W-:Y:S01]  /*59c0*/  @P1 SHF.R.U32.HI R2, RZ, UR5, R0 ;  /* 0x00000005ff021c19 */ /* 0x000fe20008011600 */
[----:B------:R-:W-:Y:S01]  /*59d0*/  UIADD3 UR5, -UR7, 0x1, URZ ;  /* 0x0000000107057890 */ /* 0x000fe2000fffe13f */
[----:B------:R-:W-:-:S04]  /*59e0*/  IMAD.U32 R0, RZ, RZ, UR60 ;  /* 0x0000003cff007e24 */ /* 0x000fc8000f8e00ff */
[----:B------:R-:W-:-:S05]  /*59f0*/  @!P5 VIADD R0, R0, 0x30840 ;  /* 0x000308400000d836 */ /* 0x000fca0000000000 */
[----:B------:R-:W-:Y:S01]  /*5a00*/  @!P5 PRMT R0, RZ, 0x654, R0 ;  /* 0x00000654ff00d816 */ /* 0x000fe20000000000 */
[----:B------:R-:W-:Y:S02]  /*5a10*/  WARPGROUP.DEPBAR.LE gsb0, 0x0 ;  /* 0x00008000000079c5 */ /* 0x000fe40000010000 */
[----:B------:R-:W-:-:S06]  /*5a20*/  WARPGROUP.ARRIVE ;  /* 0x00000000000079c5 */ /* 0x000fcc0000000000 */
[----:B------:R-:W-:Y:S01]  /*5a30*/  HGMMA.64x256x16.F32.BF16 R24, R184, gdesc[UR8].tnspB, R24, gsb0 ;  /* 0x43e00008b8187df0 */ /* 0x000fe20008001818 */
[----:B------:R-:W-:Y:S01]  /*5a40*/  UMOV UR10, UR18 ;  /* 0x00000012000a7c82 */ /* 0x000fe20008000000 */
[----:B------:R-:W-:Y:S01]  /*5a50*/  UMOV UR11, UR19 ;  /* 0x00000013000b7c82 */ /* 0x000fe20008000000 */
[----:B------:R-:W-:Y:S01]  /*5a60*/  IMAD.U32 R188, RZ, RZ, UR10 ;  /* 0x0000000affbc7e24 */ /* 0x000fe2000f8e00ff */
[----:B------:R-:W-:Y:S01]  /*5a70*/  ULDC UR18, c[0x0][0x9e0] ;  /* 0x0002780000127ab9 */ /* 0x000fe20000000800 */
[----:B------:R-:W-:Y:S02]  /*5a80*/  WARPGROUP.DEPBAR.LE gsb0, 0x0 ;  /* 0x00008000000079c5 */ /* 0x000fe40000010000 */
[----:B------:R-:W0:Y:S01]  /*5a90*/  SHFL.IDX PT, R184, R2, RZ, 0x1c1f ;  /* 0x001c1fff02b87589 */ /* 0x000e2200000e0000 */
[----:B------:R-:W-:Y:S01]  /*5aa0*/  IMAD.U32 R186, RZ, RZ, UR5 ;  /* 0x00000005ffba7e24 */ /* 0x000fe2000f8e00ff */
[----:B------:R0:W-:Y:S03]  /*5ab0*/  @!P5 SYNCS.ARRIVE.TRANS64.RED.A1T0 RZ, [R0+URZ], RZ ;  /* 0x000000ff00ffd9a7 */ /* 0x0001e6000810043f */
[----:B------:R-:W-:-:S04]  /*5ac0*/  IMAD R23, R5, -0x2, R186 ;  /* 0xfffffffe05177824 */ /* 0x000fc800078e02ba */
[----:B------:R-:W-:-:S04]  /*5ad0*/  IMAD R23, R188, UR22, R23 ;  /* 0x00000016bc177c24 */ /* 0x000fc8000f8e0217 */
[----:B------:R-:W-:-:S04]  /*5ae0*/  VIADD R23, R23, -UR11 ;  /* 0x8000000b17177c36 */ /* 0x000fc80008000000 */
[C---:B------:R-:W-:Y:S01]  /*5af0*/  VIADD R186, R23.reuse, UR18 ;  /* 0x0000001217ba7c36 */ /* 0x040fe20008000000 */
[----:B------:R-:W-:-:S03]  /*5b00*/  IADD3 R187, R23, UR15, RZ ;  /* 0x0000000f17bb7c10 */ /* 0x000fc6000fffe0ff */
[--C-:B0-----:R-:W-:Y:S02]  /*5b10*/  IMAD.IADD R0, R186, 0x1, R184.reuse ;  /* 0x00000001ba007824 */ /* 0x101fe400078e02b8 */
[----:B------:R-:W-:Y:S01]  /*5b20*/  IMAD.IADD R23, R187, 0x1, R184 ;  /* 0x00000001bb177824 */ /* 0x000fe200078e02b8 */
        /* <DEDUP_REMOVED lines=8> */
[----:B------:R-:W-:Y:S01]  /*5bb0*/  ULDC UR5, c[0x0][0x9e4] ;  /* 0x0002790000057ab9 */ /* 0x000fe20000000800 */
[----:B------:R-:W-:Y:S01]  /*5bc0*/  LOP3.LUT R185, RZ, R185, RZ, 0x33, !PT ;  /* 0x000000b9ffb97212 */ /* 0x000fe200078e33ff */
[----:B------:R-:W-:-:S05]  /*5bd0*/  IMAD.U32 R189, RZ, RZ, UR5 ;  /* 0x00000005ffbd7e24 */ /* 0x000fca000f8e00ff */
[----:B------:R-:W-:-:S13]  /*5be0*/  ISETP.NE.AND P0, PT, R189, 0x1, PT ;  /* 0x00000001bd00780c */ /* 0x000fda0003f05270 */
[----:B------:R-:W0:Y:S02]  /*5bf0*/  @P0 LDC.64 R190, c[0x0][0x9e8] ;  /* 0x00027a00ffbe0b82 */ /* 0x000e240000000a00 */
[----:B0-----:R-:W-:-:S05]  /*5c00*/  @P0 IMAD.HI.U32 R184, R185, R190, RZ ;  /* 0x000000beb9b80227 */ /* 0x001fca00078e00ff */
[----:B------:R-:W-:-:S04]  /*5c10*/  @P0 SHF.R.U32.HI R185, RZ, R191, R184 ;  /* 0x000000bfffb90219 */ /* 0x000fc800000116b8 */
[----:B------:R-:W-:Y:S01]  /*5c20*/  LOP3.LUT R185, RZ, R185, RZ, 0x33, !PT ;  /* 0x000000b9ffb97212 */ /* 0x000fe200078e33ff */
[----:B------:R-:W-:Y:S06]  /*5c30*/  BRA `(.L_x_999) ;  /* 0x0000000000187947 */ /* 0x000fec0003800000 */
.L_x_998:
[----:B------:R-:W-:Y:S02]  /*5c40*/  ULDC UR5, c[0x0][0x9e4] ;  /* 0x0002790000057ab9 */ /* 0x000fe40000000800 */
[----:B------:R-:W-:-:S05]  /*5c50*/  IMAD.U32 R189, RZ, RZ, UR5 ;  /* 0x00000005ffbd7e24 */ /* 0x000fca000f8e00ff */
[----:B------:R-:W-:-:S13]  /*5c60*/  ISETP.NE.AND P0, PT, R189, 0x1, PT ;  /* 0x00000001bd00780c */ /* 0x000fda0003f05270 */
[----:B------:R-:W0:Y:S02]  /*5c70*/  @P0 LDC.64 R190, c[0x0][0x9e8] ;  /* 0x00027a00ffbe0b82 */ /* 0x000e240000000a00 */
[----:B0-----:R-:W-:-:S05]  /*5c80*/  @P0 IMAD.HI.U32 R184, R185, R190, RZ ;  /* 0x000000beb9b80227 */ /* 0x001fca00078e00ff */
[----:B------:R-:W-:-:S07]  /*5c90*/  @P0 SHF.R.U32.HI R185, RZ, R191, R184 ;  /* 0x000000bfffb90219 */ /* 0x000fce00000116b8 */
.L_x_999:
[----:B------:R-:W-:Y:S05]  /*5ca0*/  BSYNC B0 ;  /* 0x0000000000007941 */ /* 0x000fea0003800000 */
.L_x_997:
[----:B------:R-:W-:-:S04]  /*5cb0*/  IMAD R184, R185, R189, -UR7 ;  /* 0x80000007b9b87e24 */ /* 0x000fc8000f8e02bd */
[----:B------:R-:W-:-:S05]  /*5cc0*/  IMAD R184, R5, -0x2, R184 ;  /* 0xfffffffe05b87824 */ /* 0x000fca00078e02b8 */
[----:B------:R-:W-:Y:S02]  /*5cd0*/  VIADDMNMX R0, R184, R189, R0, PT ;  /* 0x000000bdb8007246 */ /* 0x000fe40003800100 */
[----:B------:R-:W-:-:S07]  /*5ce0*/  VIMNMX R23, R23, R184, !PT ;  /* 0x000000b817177248 */ /* 0x000fce0007fe0100 */
.L_x_996:
[----:B------:R-:W-:-:S06]  /*5cf0*/  UISETP.GT.AND UP1, UPT, UR6, -0x1, UPT ;  /* 0xffffffff0600788c */ /* 0x000fcc000bf24270 */
[----:B------:R-:W-:-:S04]  /*5d00*/  PLOP3.LUT P0, PT, PT, PT, UP1, 0x80, 0x0 ;  /* 0x000000000000781c */ /* 0x000fc80003f0f018 */
[C---:B------:R-:W-:Y:S02]  /*5d10*/  ISETP.GT.AND P1, PT, R23.reuse, RZ, P0 ;  /* 0x000000ff1700720c */ /* 0x040fe40000724270 */
[C---:B------:R-:W-:Y:S02]  /*5d20*/  ISETP.GT.AND P3, PT, R23.reuse, 0x1, P0 ;  /* 0x000000011700780c */ /* 0x040fe40000764270 */
[----:B------:R-:W-:Y:S02]  /*5d30*/  ISETP.LT.OR P2, PT, R0, 0x1, P1 ;  /* 0x000000010000780c */ /* 0x000fe40000f41670 */
[C---:B------:R-:W-:Y:S02]  /*5d40*/  ISETP.GT.AND P1, PT, R23.reuse, 0x8, P0 ;  /* 0x000000081700780c */ /* 0x040fe40000724270 */
[----:B------:R-:W-:Y:S02]  /*5d50*/  FSEL R185, R152, -INF , !P2 ;  /* 0xff80000098b97808 */ /* 0x000fe40005000000 */
[----:B------:R-:W-:Y:S01]  /*5d60*/  ISETP.GT.AND P2, PT, R23, 0x9, P0 ;  /* 0x000000091700780c */ /* 0x000fe20000744270 */
[----:B------:R-:W0:Y:S01]  /*5d70*/  SHFL.IDX PT, R152, R2, 0x1, 0x1c1f ;  /* 0x003c1f0002987f89 */ /* 0x000e2200000e0000 */
[----:B------:R-:W-:-:S02]  /*5d80*/  ISETP.LT.OR P3, PT, R0, 0x2, P3 ;  /* 0x000000020000780c */ /* 0x000fc40001f61670 */
[C---:B------:R-:W-:Y:S02]  /*5d90*/  ISETP.LT.OR P1, PT, R0.reuse, 0x9, P1 ;  /* 0x000000090000780c */ /* 0x040fe40000f21670 */
[----:B------:R-:W-:Y:S02]  /*5da0*/  ISETP.LT.OR P2, PT, R0, 0xa, P2 ;  /* 0x0000000a0000780c */ /* 0x000fe40001741670 */
[----:B------:R-:W-:Y:S02]  /*5db0*/  FSEL R153, R153, -INF , !P3 ;  /* 0xff80000099997808 */ /* 0x000fe40005800000 */
[----:B------:R-:W-:Y:S02]  /*5dc0*/  FSEL R156, R156, -INF , !P1 ;  /* 0xff8000009c9c7808 */ /* 0x000fe40004800000 */
[----:B------:R-:W-:Y:S02]  /*5dd0*/  FSEL R157, R157, -INF , !P2 ;  /* 0xff8000009d9d7808 */ /* 0x000fe40005000000 */
[----:B------:R-:W-:-:S02]  /*5de0*/  ISETP.GT.AND P3, PT, R23, 0x10, P0 ;  /* 0x000000101700780c */ /* 0x000fc40000764270 */
[C---:B------:R-:W-:Y:S02]  /*5df0*/  ISETP.GT.AND P1, PT, R23.reuse, 0x11, P0 ;  /* 0x000000111700780c */ /* 0x040fe40000724270 */
[----:B------:R-:W-:Y:S02]  /*5e00*/  ISETP.GT.AND P2, PT, R23, 0x18, P0 ;  /* 0x000000181700780c */ /* 0x000fe40000744270 */
[C---:B------:R-:W-:Y:S02]  /*5e10*/  ISETP.LT.OR P3, PT, R0.reuse, 0x11, P3 ;  /* 0x000000110000780c */ /* 0x040fe40001f61670 */
[C---:B------:R-:W-:Y:S02]  /*5e20*/  ISETP.LT.OR P1, PT, R0.reuse, 0x12, P1 ;  /* 0x000000120000780c */ /* 0x040fe40000f21670 */
[----:B------:R-:W-:Y:S01]  /*5e30*/  ISETP.LT.OR P2, PT, R0, 0x19, P2 ;  /* 0x000000190000780c */ /* 0x000fe20001741670 */
[----:B0-----:R-:W-:Y:S01]  /*5e40*/  IMAD.IADD R2, R187, 0x1, R152 ;  /* 0x00000001bb027824 */ /* 0x001fe200078e0298 */
[----:B------:R-:W-:-:S02]  /*5e50*/  FSEL R160, R160, -INF , !P3 ;  /* 0xff800000a0a07808 */ /* 0x000fc40005800000 */
[----:B------:R-:W-:Y:S02]  /*5e60*/  FSEL R161, R161, -INF , !P1 ;  /* 0xff800000a1a17808 */ /* 0x000fe40004800000 */
[----:B------:R-:W-:Y:S02]  /*5e70*/  FSEL R164, R164, -INF , !P2 ;  /* 0xff800000a4a47808 */ /* 0x000fe40005000000 */
[C---:B------:R-:W-:Y:S02]  /*5e80*/  ISETP.GT.AND P3, PT, R23.reuse, 0x19, P0 ;  /* 0x000000191700780c */ /* 0x040fe40000764270 */
[C---:B------:R-:W-:Y:S02]  /*5e90*/  ISETP.GT.AND P1, PT, R23.reuse, 0x20, P0 ;  /* 0x000000201700780c */ /* 0x040fe40000724270 */
[----:B------:R-:W-:Y:S02]  /*5ea0*/  ISETP.GT.AND P2, PT, R23, 0x21, P0 ;  /* 0x000000211700780c */ /* 0x000fe40000744270 */
        /* <DEDUP_REMOVED lines=11> */
[----:B------:R-:W-:Y:S02]  /*5f60*/  ISETP.LT.OR P2, PT, R0, 0x31, P2 ;  /* 0x000000310000780c */ /* 0x000fe40001741670 */
        /* <DEDUP_REMOVED lines=8> */
[----:B------:R-:W-:Y:S01]  /*5ff0*/  ISETP.LT.OR P2, PT, R0, 0x3a, P2 ;  /* 0x0000003a0000780c */ /* 0x000fe20001741670 */
[----:B------:R-:W-:Y:S01]  /*6000*/  IMAD.IADD R0, R186, 0x1, R152 ;  /* 0x00000001ba007824 */ /* 0x000fe200078e0298 */
[----:B------:R-:W-:Y:S02]  /*6010*/  FSEL R177, R177, -INF , !P3 ;  /* 0xff800000b1b17808 */ /* 0x000fe40005800000 */
[----:B------:R-:W-:Y:S02]  /*6020*/  FSEL R180, R180, -INF , !P1 ;  /* 0xff800000b4b47808 */ /* 0x000fe40004800000 */
[----:B------:R-:W-:Y:S01]  /*6030*/  FSEL R181, R181, -INF , !P2 ;  /* 0xff800000b5b57808 */ /* 0x000fe20005000000 */
        /* <DEDUP_REMOVED lines=17> */
.L_x_1002:
[----:B------:R-:W-:Y:S02]  /*6150*/  ULDC UR5, c[0x0][0x9e4] ;  /* 0x0002790000057ab9 */ /* 0x000fe40000000800 */
[----:B------:R-:W-:-:S05]  /*6160*/  IMAD.U32 R184, RZ, RZ, UR5 ;  /* 0x00000005ffb87e24 */ /* 0x000fca000f8e00ff */
[----:B------:R-:W-:-:S13]  /*6170*/  ISETP.NE.AND P1, PT, R184, 0x1, PT ;  /* 0x00000001b800780c */ /* 0x000fda0003f25270 */
[----:B------:R-:W0:Y:S02]  /*6180*/  @P1 LDC.64 R186, c[0x0][0x9e8] ;  /* 0x00027a00ffba1b82 */ /* 0x000e240000000a00 */
[----:B0-----:R-:W-:-:S05]  /*6190*/  @P1 IMAD.HI.U32 R152, R23, R186, RZ ;  /* 0x000000ba17981227 */ /* 0x001fca00078e00ff */
[----:B------:R-:W-:-:S07]  /*61a0*/  @P1 SHF.R.U32.HI R23, RZ, R187, R152 ;  /* 0x000000bbff171219 */ /* 0x000fce0000011698 */
.L_x_1003:
[----:B------:R-:W-:Y:S05]  /*61b0*/  BSYNC B0 ;  /* 0x0000000000007941 */ /* 0x000fea0003800000 */
.L_x_1001:
[----:B------:R-:W-:-:S04]  /*61c0*/  IMAD R152, R23, R184, -UR7 ;  /* 0x8000000717987e24 */ /* 0x000fc8000f8e02b8 */
[----:B------:R-:W-:-:S05]  /*61d0*/  IMAD R23, R5, -0x2, R152 ;  /* 0xfffffffe05177824 */ /* 0x000fca00078e0298 */
[----:B------:R-:W-:Y:S02]  /*61e0*/  VIADDMNMX R0, R23, R184, R0, PT ;  /* 0x000000b817007246 */ /* 0x000fe40003800100 */
[----:B------:R-:W-:-:S07]  /*61f0*/  VIMNMX R2, R2, R23, !PT ;  /* 0x0000001702027248 */ /* 0x000fce0007fe0100 */
.L_x_1000:
[----:B------:R-:W-:Y:S01]  /*6200*/  FMNMX.FTZ R152, R185, R4, !PT ;  /* 0x00000004b9987209 */ /* 0x000fe20007810000 */
[----:B------:R-:W-:Y:S01]  /*6210*/  ULDC UR5, c[0x0][0x988] ;  /* 0x0002620000057ab9 */ /* 0x000fe20000000800 */
[----:B------:R-:W-:Y:S01]  /*6220*/  ISETP.GT.AND P1, PT, R2, 0x1, P0 ;  /* 0x000000010200780c */ /* 0x000fe20000724270 */
[----:B------:R-:W-:Y:S01]  /*6230*/  UMOV UR7, UR4 ;  /* 0x0000000400077c82 */ /* 0x000fe20008000000 */
[----:B------:R-:W-:Y:S01]  /*6240*/  FMNMX.FTZ R23, R153, R152, !PT ;  /* 0x0000009899177209 */ /* 0x000fe20007810000 */
[----:B------:R-:W-:Y:S01]  /*6250*/  IMAD.U32 R201, RZ, RZ, UR61 ;  /* 0x0000003dffc97e24 */ /* 0x000fe2000f8e00ff */
[----:B------:R-:W-:Y:S02]  /*6260*/  ISETP.LT.OR P1, PT, R0, 0x2, P1 ;  /* 0x000000020000780c */ /* 0x000fe40000f21670 */
[----:B------:R-:W-:Y:S02]  /*6270*/  FMNMX.FTZ R152, R156, R23, !PT ;  /* 0x000000179c987209 */ /* 0x000fe40007810000 */
[----:B------:R-:W-:-:S02]  /*6280*/  FSEL R155, R155, -INF , !P1 ;  /* 0xff8000009b9b7808 */ /* 0x000fc40004800000 */
[----:B------:R-:W-:Y:S02]  /*6290*/  FMNMX.FTZ R23, R157, R152, !PT ;  /* 0x000000989d177209 */ /* 0x000fe40007810000 */
[----:B------:R-:W-:Y:S02]  /*62a0*/  ISETP.GT.AND P1, PT, R2, RZ, P0 ;  /* 0x000000ff0200720c */ /* 0x000fe40000724270 */
[----:B------:R-:W-:Y:S02]  /*62b0*/  FMNMX.FTZ R152, R160, R23, !PT ;  /* 0x00000017a0987209 */ /* 0x000fe40007810000 */
[----:B------:R-:W-:Y:S02]  /*62c0*/  ISETP.LT.OR P1, PT, R0, 0x1, P1 ;  /* 0x000000010000780c */ /* 0x000fe40000f21670 */
[----:B------:R-:W-:Y:S02]  /*62d0*/  FMNMX.FTZ R23, R161, R152, !PT ;  /* 0x00000098a1177209 */ /* 0x000fe40007810000 */
[----:B------:R-:W-:-:S02]  /*62e0*/  ISETP.GT.AND P2, PT, R2, 0x8, P0 ;  /* 0x000000080200780c */ /* 0x000fc40000744270 */
[----:B------:R-:W-:Y:S02]  /*62f0*/  FMNMX.FTZ R152, R164, R23, !PT ;  /* 0x00000017a4987209 */ /* 0x000fe40007810000 */
[----:B------:R-:W-:Y:S02]  /*6300*/  FSEL R154, R154, -INF , !P1 ;  /* 0xff8000009a9a7808 */ /* 0x000fe40004800000 */
        /* <DEDUP_REMOVED lines=18> */
[----:B------:R-:W-:Y:S01]  /*6430*/  ISETP.GT.AND P1, PT, R2, 0x18, P0 ;  /* 0x000000180200780c */ /* 0x000fe20000724270 */
[----:B------:R-:W0:Y:S01]  /*6440*/  SHFL.BFLY PT, R23, R152, 0x2, 0x1f ;  /* 0x0c401f0098177f89 */ /* 0x000e2200000e0000 */
[----:B------:R-:W-:Y:S02]  /*6450*/  ISETP.LT.OR P3, PT, R0, 0x12, P3 ;  /* 0x000000120000780c */ /* 0x000fe40001f61670 */
[----:B------:R-:W-:Y:S02]  /*6460*/  ISETP.GT.AND P2, PT, R2, 0x19, P0 ;  /* 0x000000190200780c */ /* 0x000fe40000744270 */
[----:B------:R-:W-:-:S02]  /*6470*/  ISETP.LT.OR P1, PT, R0, 0x19, P1 ;  /* 0x000000190000780c */ /* 0x000fc40000f21670 */
[----:B------:R-:W-:Y:S02]  /*6480*/  FSEL R163, R163, -INF , !P3 ;  /* 0xff800000a3a37808 */ /* 0x000fe40005800000 */
[----:B------:R-:W-:Y:S02]  /*6490*/  ISETP.GT.AND P3, PT, R2, 0x20, P0 ;  /* 0x000000200200780c */ /* 0x000fe40000764270 */
[----:B------:R-:W-:Y:S02]  /*64a0*/  ISETP.LT.OR P2, PT, R0, 0x1a, P2 ;  /* 0x0000001a0000780c */ /* 0x000fe40001741670 */
[----:B------:R-:W-:Y:S02]  /*64b0*/  FSEL R166, R166, -INF , !P1 ;  /* 0xff800000a6a67808 */ /* 0x000fe40004800000 */
[----:B------:R-:W-:Y:S02]  /*64c0*/  ISETP.LT.OR P3, PT, R0, 0x21, P3 ;  /* 0x000000210000780c */ /* 0x000fe40001f61670 */
[----:B------:R-:W-:-:S02]  /*64d0*/  ISETP.GT.AND P1, PT, R2, 0x21, P0 ;  /* 0x000000210200780c */ /* 0x000fc40000724270 */
[----:B------:R-:W-:Y:S02]  /*64e0*/  FSEL R167, R167, -INF , !P2 ;  /* 0xff800000a7a77808 */ /* 0x000fe40005000000 */
[----:B------:R-:W-:Y:S02]  /*64f0*/  FSEL R170, R170, -INF , !P3 ;  /* 0xff800000aaaa7808 */ /* 0x000fe40005800000 */
[----:B------:R-:W-:Y:S02]  /*6500*/  ISETP.GT.AND P2, PT, R2, 0x28, P0 ;  /* 0x000000280200780c */ /* 0x000fe40000744270 */
[----:B0-----:R-:W-:Y:S02]  /*6510*/  FMNMX.FTZ R184, R152, R23, !PT ;  /* 0x0000001798b87209 */ /* 0x001fe40007810000 */
[----:B------:R-:W-:Y:S02]  /*6520*/  FMNMX.FTZ R152, R154, R3, !PT ;  /* 0x000000039a987209 */ /* 0x000fe40007810000 */
[----:B------:R-:W-:Y:S01]  /*6530*/  ISETP.LT.OR P1, PT, R0, 0x22, P1 ;  /* 0x000000220000780c */ /* 0x000fe20000f21670 */
[----:B------:R-:W0:Y:S01]  /*6540*/  SHFL.BFLY PT, R23, R184, 0x1, 0x1f ;  /* 0x0c201f00b8177f89 */ /* 0x000e2200000e0000 */
[----:B------:R-:W-:-:S02]  /*6550*/  FMNMX.FTZ R187, R155, R152, !PT ;  /* 0x000000989bbb7209 */ /* 0x000fc40007810000 */
[----:B------:R-:W-:Y:S02]  /*6560*/  ISETP.LT.OR P2, PT, R0, 0x29, P2 ;  /* 0x000000290000780c */ /* 0x000fe40001741670 */
[----:B------:R-:W-:Y:S02]  /*6570*/  FMNMX.FTZ R152, R158, R187, !PT ;  /* 0x000000bb9e987209 */ /* 0x000fe40007810000 */
[----:B------:R-:W-:Y:S02]  /*6580*/  FSEL R171, R171, -INF , !P1 ;  /* 0xff800000abab7808 */ /* 0x000fe40004800000 */
[----:B------:R-:W-:Y:S02]  /*6590*/  FMNMX.FTZ R187, R159, R152, !PT ;  /* 0x000000989fbb7209 */ /* 0x000fe40007810000 */
[----:B------:R-:W-:Y:S02]  /*65a0*/  ISETP.GT.AND P1, PT, R2, 0x29, P0 ;  /* 0x000000290200780c */ /* 0x000fe40000724270 */
[----:B------:R-:W-:-:S02]  /*65b0*/  FMNMX.FTZ R152, R162, R187, !PT ;  /* 0x000000bba2987209 */ /* 0x000fc40007810000 */
[----:B------:R-:W-:Y:S02]  /*65c0*/  FSEL R174, R174, -INF , !P2 ;  /* 0xff800000aeae7808 */ /* 0x000fe40005000000 */
[----:B------:R-:W-:Y:S02]  /*65d0*/  FMNMX.FTZ R187, R163, R152, !PT ;  /* 0x00000098a3bb7209 */ /* 0x000fe40007810000 */
[----:B------:R-:W-:Y:S02]  /*65e0*/  ISETP.GT.AND P2, PT, R2, 0x30, P0 ;  /* 0x000000300200780c */ /* 0x000fe40000744270 */
[----:B------:R-:W-:Y:S02]  /*65f0*/  FMNMX.FTZ R152, R166, R187, !PT ;  /* 0x000000bba6987209 */ /* 0x000fe40007810000 */
[----:B------:R-:W-:Y:S02]  /*6600*/  ISETP.LT.OR P1, PT, R0, 0x2a, P1 ;  /* 0x0000002a0000780c */ /* 0x000fe40000f21670 */
[----:B0-----:R-:W-:-:S02]  /*6610*/  FMNMX.FTZ R23, R184, R23, !PT ;  /* 0x00000017b8177209 */ /* 0x001fc40007810000 */
[----:B------:R-:W-:Y:S02]  /*6620*/  FMNMX.FTZ R187, R167, R152, !PT ;  /* 0x00000098a7bb7209 */ /* 0x000fe40007810000 */
[C---:B------:R-:W-:Y:S01]  /*6630*/  FSETP.NEU.FTZ.AND P3, PT, R23.reuse, -INF , PT ;  /* 0xff8000001700780b */ /* 0x040fe20003f7d000 */
[----:B------:R-:W-:Y:S01]  /*6640*/  FMUL.FTZ R184, R23, UR5 ;  /* 0x0000000517b87c20 */ /* 0x000fe20008410000 */
[----:B------:R-:W-:Y:S02]  /*6650*/  FMNMX.FTZ R152, R170, R187, !PT ;  /* 0x000000bbaa987209 */ /* 0x000fe40007810000 */
[----:B------:R-:W-:Y:S02]  /*6660*/  ISETP.LT.OR P2, PT, R0, 0x31, P2 ;  /* 0x000000310000780c */ /* 0x000fe40001741670 */
[----:B------:R-:W-:Y:S02]  /*6670*/  FSEL R200, R184, RZ, P3 ;  /* 0x000000ffb8c87208 */ /* 0x000fe40001800000 */
[----:B------:R-:W-:-:S02]  /*6680*/  FSEL R175, R175, -INF , !P1 ;  /* 0xff800000afaf7808 */ /* 0x000fc40004800000 */
[----:B------:R-:W-:Y:S01]  /*6690*/  ISETP.GT.AND P1, PT, R2, 0x31, P0 ;  /* 0x000000310200780c */ /* 0x000fe20000724270 */
[--C-:B------:R-:W-:Y:S01]  /*66a0*/  FFMA.FTZ R196, R153, UR5, -R200.reuse ;  /* 0x0000000599c47c23 */ /* 0x100fe200080108c8 */
[----:B------:R-:W-:Y:S01]  /*66b0*/  FMNMX.FTZ R153, R171, R152, !PT ;  /* 0x00000098ab997209 */ /* 0x000fe20007810000 */
[--C-:B------:R-:W-:Y:S01]  /*66c0*/  FFMA.FTZ R194, R164, UR5, -R200.reuse ;  /* 0x00000005a4c27c23 */ /* 0x100fe200080108c8 */
[----:B------:R-:W-:Y:S01]  /*66d0*/  FSEL R178, R178, -INF , !P2 ;  /* 0xff800000b2b27808 */ /* 0x000fe20005000000 */
[--C-:B------:R-:W-:Y:S01]  /*66e0*/  FFMA.FTZ R185, R185, UR5, -R200.reuse ;  /* 0x00000005b9b97c23 */ /* 0x100fe200080108c8 */
[----:B------:R-:W-:Y:S01]  /*66f0*/  FMNMX.FTZ R152, R174, R153, !PT ;  /* 0x00000099ae987209 */ /* 0x000fe20007810000 */
[--C-:B------:R-:W-:Y:S01]  /*6700*/  FFMA.FTZ R198, R156, UR5, -R200.reuse ;  /* 0x000000059cc67c23 */ /* 0x100fe200080108c8 */
[----:B------:R-:W-:Y:S01]  /*6710*/  ISETP.GT.AND P2, PT, R2, 0x38, P0 ;  /* 0x000000380200780c */ /* 0x000fe20000744270 */
[----:B------:R-:W-:Y:S01]  /*6720*/  MUFU.EX2 R196, R196 ;  /* 0x000000c400c47308 */ /* 0x000fe20000000800 */
[----:B------:R-:W-:Y:S01]  /*6730*/  ISETP.LT.OR P1, PT, R0, 0x32, P1 ;  /* 0x000000320000780c */ /* 0x000fe20000f21670 */
[--C-:B------:R-:W-:Y:S01]  /*6740*/  FFMA.FTZ R192, R160, UR5, -R200.reuse ;  /* 0x00000005a0c07c23 */ /* 0x100fe200080108c8 */
[----:B------:R-:W-:Y:S01]  /*6750*/  FMNMX.FTZ R153, R175, R152, !PT ;  /* 0x00000098af997209 */ /* 0x000fe20007810000 */
[--C-:B------:R-:W-:Y:S01]  /*6760*/  FFMA.FTZ R188, R168, UR5, -R200.reuse ;  /* 0x00000005a8bc7c23 */ /* 0x100fe200080108c8 */
[----:B------:R-:W-:Y:S01]  /*6770*/  ISETP.GT.AND P0, PT, R2, 0x39, P0 ;  /* 0x000000390200780c */ /* 0x000fe20000704270 */
[--C-:B------:R-:W-:Y:S01]  /*6780*/  FFMA.FTZ R190, R172, UR5, -R200.reuse ;  /* 0x00000005acbe7c23 */ /* 0x100fe200080108c8 */
[----:B------:R-:W-:Y:S01]  /*6790*/  ISETP.LT.OR P2, PT, R0, 0x39, P2 ;  /* 0x000000390000780c */ /* 0x000fe20001741670 */
[----:B------:R-:W-:Y:S01]  /*67a0*/  MUFU.EX2 R185, R185 ;  /* 0x000000b900b97308 */ /* 0x000fe20000000800 */
[----:B------:R-:W-:Y:S01]  /*67b0*/  FSEL R179, R179, -INF , !P1 ;  /* 0xff800000b3b37808 */ /* 0x000fe20004800000 */
[--C-:B------:R-:W-:Y:S01]  /*67c0*/  FFMA.FTZ R184, R176, UR5, -R200.reuse ;  /* 0x00000005b0b87c23 */ /* 0x100fe200080108c8 */
[----:B------:R-:W-:Y:S01]  /*67d0*/  FMNMX.FTZ R2, R178, R153, !PT ;  /* 0x00000099b2027209 */ /* 0x000fe20007810000 */
[--C-:B------:R-:W-:Y:S01]  /*67e0*/  FFMA.FTZ R153, R157, UR5, -R200.reuse ;  /* 0x000000059d997c23 */ /* 0x100fe200080108c8 */
[----:B------:R-:W-:Y:S01]  /*67f0*/  ISETP.LT.OR P0, PT, R0, 0x3a, P0 ;  /* 0x0000003a0000780c */ /* 0x000fe20000701670 */
[--C-:B------:R-:W-:Y:S01]  /*6800*/  FFMA.FTZ R186, R180, UR5, -R200.reuse ;  /* 0x00000005b4ba7c23 */ /* 0x100fe200080108c8 */
[----:B------:R-:W-:Y:S01]  /*6810*/  FSEL R182, R182, -INF , !P2 ;  /* 0xff800000b6b67808 */ /* 0x000fe20005000000 */
[----:B------:R-:W-:Y:S01]  /*6820*/  MUFU.EX2 R198, R198 ;  /* 0x000000c600c67308 */ /* 0x000fe20000000800 */
[----:B------:R-:W-:Y:S01]  /*6830*/  FMNMX.FTZ R157, R179, R2, !PT ;  /* 0x00000002b39d7209 */ /* 0x000fe20007810000 */
[----:B------:R-:W-:Y:S01]  /*6840*/  FFMA.FTZ R181, R181, UR5, -R200 ;  /* 0x00000005b5b57c23 */ /* 0x000fe200080108c8 */
[----:B------:R-:W-:-:S02]  /*6850*/  FSEL R183, R183, -INF , !P0 ;  /* 0xff800000b7b77808 */ /* 0x000fc40004000000 */
[----:B------:R-:W-:Y:S01]  /*6860*/  FMNMX.FTZ R0, R182, R157, !PT ;  /* 0x0000009db6007209 */ /* 0x000fe20007810000 */
[--C-:B------:R-:W-:Y:S01]  /*6870*/  FFMA.FTZ R157, R161, UR5, -R200.reuse ;  /* 0x00000005a19d7c23 */ /* 0x100fe200080108c8 */
[--C-:B------:R-:W-:Y:S01]  /*6880*/  FFMA.FTZ R161, R165, UR5, -R200.reuse ;  /* 0x00000005a5a17c23 */ /* 0x100fe200080108c8 */
[--C-:B------:R-:W-:Y:S01]  /*6890*/  FFMA.FTZ R165, R169, UR5, -R200.reuse ;  /* 0x00000005a9a57c23 */ /* 0x100fe200080108c8 */
[----:B------:R-:W-:Y:S01]  /*68a0*/  FMNMX.FTZ R0, R183, R0, !PT ;  /* 0x00000000b7007209 */ /* 0x000fe20007810000 */
[--C-:B------:R-:W-:Y:S01]  /*68b0*/  FFMA.FTZ R169, R173, UR5, -R200.reuse ;  /* 0x00000005ada97c23 */ /* 0x100fe200080108c8 */
[----:B------:R-:W-:Y:S01]  /*68c0*/  FFMA.FTZ R173, R177, UR5, -R200 ;  /* 0x00000005b1ad7c23 */ /* 0x000fe200080108c8 */
[----:B------:R-:W-:Y:S01]  /*68d0*/  FSEL R177, R23, RZ, P3 ;  /* 0x000000ff17b17208 */ /* 0x000fe20001800000 */
[----:B------:R-:W-:Y:S01]  /*68e0*/  MUFU.EX2 R153, R153 ;  /* 0x0000009900997308 */ /* 0x000fe20000000800 */
[----:B------:R-:W0:Y:S07]  /*68f0*/  SHFL.BFLY PT, R187, R0, 0x2, 0x1f ;  /* 0x0c401f0000bb7f89 */ /* 0x000e2e00000e0000 */
[----:B------:R-:W-:Y:S08]  /*6900*/  MUFU.EX2 R192, R192 ;  /* 0x000000c000c07308 */ /* 0x000ff00000000800 */
[----:B------:R-:W-:Y:S08]  /*6910*/  MUFU.EX2 R157, R157 ;  /* 0x0000009d009d7308 */ /* 0x000ff00000000800 */
[----:B------:R-:W-:Y:S01]  /*6920*/  MUFU.EX2 R194, R194 ;  /* 0x000000c200c27308 */ /* 0x000fe20000000800 */
[----:B0-----:R-:W-:Y:S01]  /*6930*/  FMNMX.FTZ R187, R0, R187, !PT ;  /* 0x000000bb00bb7209 */ /* 0x001fe20007810000 */
[----:B------:R-:W-:-:S04]  /*6940*/  FADD.FTZ R0, -R177, R4 ;  /* 0x00000004b1007221 */ /* 0x000fc80000010100 */
[----:B------:R-:W0:Y:S01]  /*6950*/  SHFL.BFLY PT, R152, R187, 0x1, 0x1f ;  /* 0x0c201f00bb987f89 */ /* 0x000e2200000e0000 */
[----:B------:R-:W-:Y:S01]  /*6960*/  FMUL.FTZ R0, R0, UR5 ;  /* 0x0000000500007c20 */ /* 0x000fe20008410000 */
[----:B------:R-:W-:Y:S08]  /*6970*/  MUFU.EX2 R161, R161 ;  /* 0x000000a100a17308 */ /* 0x000ff00000000800 */
[----:B------:R-:W1:Y:S08]  /*6980*/  MUFU.EX2 R0, R0 ;  /* 0x0000000000007308 */ /* 0x000e700000000800 */
[----:B------:R-:W-:Y:S01]  /*6990*/  MUFU.EX2 R188, R188 ;  /* 0x000000bc00bc7308 */ /* 0x000fe20000000800 */
[----:B0-----:R-:W-:-:S07]  /*69a0*/  FMNMX.FTZ R152, R187, R152, !PT ;  /* 0x00000098bb987209 */ /* 0x001fce0007810000 */
[----:B------:R-:W-:Y:S01]  /*69b0*/  MUFU.EX2 R165, R165 ;  /* 0x000000a500a57308 */ /* 0x000fe20000000800 */
[----:B-1----:R-:W-:Y:S01]  /*69c0*/  FFMA.FTZ R15, R0, R15, R185 ;  /* 0x0000000f000f7223 */ /* 0x002fe200000100b9 */
[C---:B------:R-:W-:Y:S01]  /*69d0*/  FSETP.NEU.FTZ.AND P0, PT, R152.reuse, -INF , PT ;  /* 0xff8000009800780b */ /* 0x040fe20003f1d000 */
[----:B------:R-:W-:Y:S02]  /*69e0*/  FMUL.FTZ R164, R152, UR5 ;  /* 0x0000000598a47c20 */ /* 0x000fe40008410000 */
[----:B------:R-:W-:Y:S01]  /*69f0*/  FADD.FTZ R15, R196, R15 ;  /* 0x0000000fc40f7221 */ /* 0x000fe20000010000 */
[----:B------:R-:W-:Y:S02]  /*6a00*/  FSEL R2, R152, RZ, P0 ;  /* 0x000000ff98027208 */ /* 0x000fe40000000000 */
[----:B------:R-:W-:Y:S01]  /*6a10*/  FSEL R164, R164, RZ, P0 ;  /* 0x000000ffa4a47208 */ /* 0x000fe20000000000 */
[----:B------:R-:W-:Y:S01]  /*6a20*/  MUFU.EX2 R190, R190 ;  /* 0x000000be00be7308 */ /* 0x000fe20000000800 */
[----:B------:R-:W-:Y:S01]  /*6a30*/  ISETP.LT.AND P0, PT, R21, UR6, PT ;  /* 0x0000000615007c0c */ /* 0x000fe2000bf01270 */
[----:B------:R-:W-:Y:S01]  /*6a40*/  FADD.FTZ R2, -R2, R3 ;  /* 0x0000000302027221 */ /* 0x000fe20000010100 */
[----:B------:R-:W-:Y:S01]  /*6a50*/  UIADD3 UR6, UR6, -0x1, URZ ;  /* 0xffffffff06067890 */ /* 0x000fe2000fffe03f */
[--C-:B------:R-:W-:Y:S01]  /*6a60*/  FFMA.FTZ R197, R154, UR5, -R164.reuse ;  /* 0x000000059ac57c23 */ /* 0x100fe200080108a4 */
[--C-:B------:R-:W-:Y:S01]  /*6a70*/  FFMA.FTZ R4, R155, UR5, -R164.reuse ;  /* 0x000000059b047c23 */ /* 0x100fe200080108a4 */
[----:B------:R-:W-:Y:S01]  /*6a80*/  FMUL.FTZ R2, R2, UR5 ;  /* 0x0000000502027c20 */ /* 0x000fe20008410000 */
[--C-:B------:R-:W-:Y:S01]  /*6a90*/  FFMA.FTZ R199, R158, UR5, -R164.reuse ;  /* 0x000000059ec77c23 */ /* 0x100fe200080108a4 */
[--C-:B------:R-:W-:Y:S01]  /*6aa0*/  FFMA.FTZ R154, R159, UR5, -R164.reuse ;  /* 0x000000059f9a7c23 */ /* 0x100fe200080108a4 */
[--C-:B------:R-:W-:Y:S01]  /*6ab0*/  FFMA.FTZ R193, R162, UR5, -R164.reuse ;  /* 0x00000005a2c17c23 */ /* 0x100fe200080108a4 */
[----:B------:R-:W-:Y:S01]  /*6ac0*/  MUFU.EX2 R197, R197 ;  /* 0x000000c500c57308 */ /* 0x000fe20000000800 */
[--C-:B------:R-:W-:Y:S01]  /*6ad0*/  FFMA.FTZ R156, R163, UR5, -R164.reuse ;  /* 0x00000005a39c7c23 */ /* 0x100fe200080108a4 */
[--C-:B------:R-:W-:Y:S01]  /*6ae0*/  FFMA.FTZ R195, R166, UR5, -R164.reuse ;  /* 0x00000005a6c37c23 */ /* 0x100fe200080108a4 */
[--C-:B------:R-:W-:Y:S01]  /*6af0*/  FFMA.FTZ R158, R167, UR5, -R164.reuse ;  /* 0x00000005a79e7c23 */ /* 0x100fe200080108a4 */
[----:B------:R-:W-:Y:S01]  /*6b00*/  FADD.FTZ R162, R198, R15 ;  /* 0x0000000fc6a27221 */ /* 0x000fe20000010000 */
[--C-:B------:R-:W-:Y:S01]  /*6b10*/  FFMA.FTZ R189, R170, UR5, -R164.reuse ;  /* 0x00000005aabd7c23 */ /* 0x100fe200080108a4 */
[--C-:B------:R-:W-:Y:S01]  /*6b20*/  FFMA.FTZ R160, R171, UR5, -R164.reuse ;  /* 0x00000005aba07c23 */ /* 0x100fe200080108a4 */
[----:B------:R-:W-:Y:S01]  /*6b30*/  FFMA.FTZ R174, R174, UR5, -R164 ;  /* 0x00000005aeae7c23 */ /* 0x000fe200080108a4 */
[----:B------:R-:W0:Y:S01]  /*6b40*/  MUFU.EX2 R2, R2 ;  /* 0x0000000200027308 */ /* 0x000e220000000800 */
[----:B------:R-:W-:Y:S01]  /*6b50*/  FADD.FTZ R15, R153, R162 ;  /* 0x000000a2990f7221 */ /* 0x000fe20000010000 */
[--C-:B------:R-:W-:Y:S01]  /*6b60*/  FFMA.FTZ R175, R175, UR5, -R164.reuse ;  /* 0x00000005afaf7c23 */ /* 0x100fe200080108a4 */
[--C-:B------:R-:W-:Y:S01]  /*6b70*/  FFMA.FTZ R178, R178, UR5, -R164.reuse ;  /* 0x00000005b2b27c23 */ /* 0x100fe200080108a4 */
[--C-:B------:R-:W-:Y:S01]  /*6b80*/  FFMA.FTZ R179, R179, UR5, -R164.reuse ;  /* 0x00000005b3b37c23 */ /* 0x100fe200080108a4 */
[----:B------:R-:W-:Y:S01]  /*6b90*/  FADD.FTZ R162, R192, R15 ;  /* 0x0000000fc0a27221 */ /* 0x000fe20000010000 */
[--C-:B------:R-:W-:Y:S01]  /*6ba0*/  FFMA.FTZ R182, R182, UR5, -R164.reuse ;  /* 0x00000005b6b67c23 */ /* 0x100fe200080108a4 */
[----:B------:R-:W-:Y:S01]  /*6bb0*/  FFMA.FTZ R164, R183, UR5, -R164 ;  /* 0x00000005b7a47c23 */ /* 0x000fe200080108a4 */
[----:B------:R-:W1:Y:S01]  /*6bc0*/  MUFU.EX2 R4, R4 ;  /* 0x0000000400047308 */ /* 0x000e620000000800 */
[----:B------:R-:W-:Y:S01]  /*6bd0*/  FADD.FTZ R15, R157, R162 ;  /* 0x000000a29d0f7221 */ /* 0x000fe20000010000 */
[----:B------:R-:W-:Y:S01]  /*6be0*/  IMAD.U32 R155, RZ, RZ, UR14 ;  /* 0x0000000eff9b7e24 */ /* 0x000fe2000f8e00ff */
[----:B------:R-:W-:-:S02]  /*6bf0*/  F2FP.BF16.F32.PACK_AB R196, R196, R185 ;  /* 0x000000b9c4c4723e */ /* 0x000fc400000010ff */
[----:B------:R-:W-:Y:S01]  /*6c00*/  FADD.FTZ R162, R194, R15 ;  /* 0x0000000fc2a27221 */ /* 0x000fe20000010000 */
[----:B------:R-:W-:Y:S01]  /*6c10*/  @!P5 VIADD R155, R155, 0x30860 ;  /* 0x000308609b9bd836 */ /* 0x000fe20000000000 */
[----:B------:R-:W-:Y:S01]  /*6c20*/  F2FP.BF16.F32.PACK_AB R198, R153, R198 ;  /* 0x000000c699c6723e */ /* 0x000fe200000010ff */
[----:B------:R-:W2:Y:S01]  /*6c30*/  MUFU.EX2 R199, R199 ;  /* 0x000000c700c77308 */ /* 0x000ea20000000800 */
[----:B0-----:R-:W-:Y:S01]  /*6c40*/  FFMA.FTZ R3, R2, R14, R197 ;  /* 0x0000000e02037223 */ /* 0x001fe200000100c5 */
[----:B------:R-:W-:Y:S01]  /*6c50*/  FADD.FTZ R15, R161, R162 ;  /* 0x000000a2a10f7221 */ /* 0x000fe20000010000 */
[----:B------:R-:W-:Y:S02]  /*6c60*/  @!P5 PRMT R155, RZ, 0x654, R155 ;  /* 0x00000654ff9bd816 */ /* 0x000fe4000000009b */
[----:B------:R-:W-:Y:S01]  /*6c70*/  F2FP.BF16.F32.PACK_AB R192, R157, R192 ;  /* 0x000000c09dc0723e */ /* 0x000fe200000010ff */
[----:B------:R-:W-:Y:S01]  /*6c80*/  FADD.FTZ R162, R188, R15 ;  /* 0x0000000fbca27221 */ /* 0x000fe20000010000 */
[----:B------:R0:W-:Y:S01]  /*6c90*/  @!P5 SYNCS.ARRIVE.TRANS64.RED.A1T0 RZ, [R155+URZ], RZ ;  /* 0x000000ff9bffd9a7 */ /* 0x0001e2000810043f */
[----:B------:R-:W3:Y:S01]  /*6ca0*/  MUFU.EX2 R154, R154 ;  /* 0x0000009a009a7308 */ /* 0x000ee20000000800 */
[C---:B-1----:R-:W-:Y:S01]  /*6cb0*/  FADD.FTZ R14, R4.reuse, R3 ;  /* 0x00000003040e7221 */ /* 0x042fe20000010000 */
[----:B------:R-:W-:Y:S01]  /*6cc0*/  FADD.FTZ R15, R165, R162 ;  /* 0x000000a2a50f7221 */ /* 0x000fe20000010000 */
[----:B------:R-:W-:Y:S01]  /*6cd0*/  F2FP.BF16.F32.PACK_AB R197, R4, R197 ;  /* 0x000000c504c5723e */ /* 0x000fe200000010ff */
[----:B------:R-:W-:Y:S01]  /*6ce0*/  IMAD.MOV.U32 R4, RZ, RZ, R23 ;  /* 0x000000ffff047224 */ /* 0x000fe200078e0017 */
[----:B------:R-:W-:Y:S01]  /*6cf0*/  F2FP.BF16.F32.PACK_AB R194, R161, R194 ;  /* 0x000000c2a1c2723e */ /* 0x000fe200000010ff */
[----:B------:R-:W-:Y:S01]  /*6d00*/  FADD.FTZ R162, R190, R15 ;  /* 0x0000000fbea27221 */ /* 0x000fe20000010000 */
[----:B------:R-:W-:Y:S01]  /*6d10*/  F2FP.BF16.F32.PACK_AB R188, R165, R188 ;  /* 0x000000bca5bc723e */ /* 0x000fe200000010ff */
        /* <DEDUP_REMOVED lines=26> */
[C---:B---3--:R-:W-:Y:S01]  /*6ec0*/  FADD.FTZ R3, R175.reuse, R3 ;  /* 0x00000003af037221 */ /* 0x048fe20000010000 */
[----:B------:R-:W-:-:S06]  /*6ed0*/  F2FP.BF16.F32.PACK_AB R191, R175, R174 ;  /* 0x000000aeafbf723e */ /* 0x000fcc00000010ff */
[----:B------:R-:W3:Y:S01]  /*6ee0*/  MUFU.EX2 R173, R173 ;  /* 0x000000ad00ad7308 */ /* 0x000ee20000000800 */
[----:B-1----:R-:W-:-:S07]  /*6ef0*/  FADD.FTZ R14, R184, R15 ;  /* 0x0000000fb80e7221 */ /* 0x002fce0000010000 */
[----:B------:R-:W1:Y:S01]  /*6f00*/  MUFU.EX2 R179, R179 ;  /* 0x000000b300b37308 */ /* 0x000e620000000800 */
[----:B--2---:R-:W-:-:S07]  /*6f10*/  FADD.FTZ R3, R178, R3 ;  /* 0x00000003b2037221 */ /* 0x004fce0000010000 */
[----:B------:R-:W2:Y:S01]  /*6f20*/  MUFU.EX2 R186, R186 ;  /* 0x000000ba00ba7308 */ /* 0x000ea20000000800 */
[C---:B---3--:R-:W-:Y:S01]  /*6f30*/  FADD.FTZ R15, R173.reuse, R14 ;  /* 0x0000000ead0f7221 */ /* 0x048fe20000010000 */
[----:B------:R-:W-:-:S06]  /*6f40*/  F2FP.BF16.F32.PACK_AB R184, R173, R184 ;  /* 0x000000b8adb8723e */ /* 0x000fcc00000010ff */
[----:B------:R-:W3:Y:S01]  /*6f50*/  MUFU.EX2 R182, R182 ;  /* 0x000000b600b67308 */ /* 0x000ee20000000800 */
[C---:B-1----:R-:W-:Y:S01]  /*6f60*/  FADD.FTZ R3, R179.reuse, R3 ;  /* 0x00000003b3037221 */ /* 0x042fe20000010000 */
[----:B------:R-:W-:-:S06]  /*6f70*/  F2FP.BF16.F32.PACK_AB R185, R179, R178 ;  /* 0x000000b2b3b9723e */ /* 0x000fcc00000010ff */
[----:B------:R-:W1:Y:S01]  /*6f80*/  MUFU.EX2 R177, R181 ;  /* 0x000000b500b17308 */ /* 0x000e620000000800 */
[----:B--2---:R-:W-:-:S07]  /*6f90*/  FADD.FTZ R14, R186, R15 ;  /* 0x0000000fba0e7221 */ /* 0x004fce0000010000 */
[----:B------:R-:W2:Y:S01]  /*6fa0*/  MUFU.EX2 R164, R164 ;  /* 0x000000a400a47308 */ /* 0x000ea20000000800 */
[----:B---3--:R-:W-:Y:S01]  /*6fb0*/  FADD.FTZ R3, R182, R3 ;  /* 0x00000003b6037221 */ /* 0x008fe20000010000 */
[C---:B-1----:R-:W-:Y:S01]  /*6fc0*/  FADD.FTZ R15, R177.reuse, R14 ;  /* 0x0000000eb10f7221 */ /* 0x042fe20000010000 */
[----:B------:R-:W-:Y:S02]  /*6fd0*/  F2FP.BF16.F32.PACK_AB R186, R177, R186 ;  /* 0x000000bab1ba723e */ /* 0x000fe400000010ff */
[C---:B--2---:R-:W-:Y:S01]  /*6fe0*/  FADD.FTZ R14, R164.reuse, R3 ;  /* 0x00000003a40e7221 */ /* 0x044fe20000010000 */
[----:B------:R-:W-:Y:S01]  /*6ff0*/  F2FP.BF16.F32.PACK_AB R187, R164, R182 ;  /* 0x000000b6a4bb723e */ /* 0x000fe200000010ff */
[----:B------:R-:W-:Y:S01]  /*7000*/  IMAD.MOV.U32 R3, RZ, RZ, R152 ;  /* 0x000000ffff037224 */ /* 0x000fe200078e0098 */
[----:B0-----:R-:W-:Y:S06]  /*7010*/  @P0 BRA `(.L_x_1004) ;  /* 0xffffffd400dc0947 */ /* 0x001fec000383ffff */
[----:B------:R-:W-:Y:S01]  /*7020*/  IMAD.MOV.U32 R3, RZ, RZ, R152 ;  /* 0x000000ffff037224 */ /* 0x000fe200078e0098 */
[----:B------:R-:W-:-:S07]  /*7030*/  MOV R4, R23 ;  /* 0x0000001700047202 */ /* 0x000fce0000000f00 */
.L_x_987:
[----:B------:R-:W0:Y:S01]  /*7040*/  S2UR UR7, SR_CTAID.X ;  /* 0x00000000000779c3 */ /* 0x000e220000002500 */
[----:B------:R-:W-:Y:S01]  /*7050*/  ULDC UR14, c[0x0][0x448] ;  /* 0x00011200000e7ab9 */ /* 0x000fe20000000800 */
[----:B------:R-:W-:Y:S01]  /*7060*/  R2UR UR19, R17 ;  /* 0x00000000111372ca */ /* 0x000fe200000e0000 */
[----:B------:R-:W-:Y:S02]  /*7070*/  UISETP.NE.AND UP0, UPT, UR14, 0x1, UPT ;  /* 0x000000010e00788c */ /* 0x000fe4000bf05270 */
[----:B------:R-:W-:-:S09]  /*7080*/  UIADD3 UR11, -UR11, 0x1, URZ ;  /* 0x000000010b0b7890 */ /* 0x000fd2000fffe13f */
[----:B------:R-:W-:Y:S01]  /*7090*/  @UP0 ULDC UR14, c[0x0][0x44c] ;  /* 0x00011300000e0ab9 */ /* 0x000fe20000000800 */
[----:B------:R-:W-:Y:S02]  /*70a0*/  UIMAD UR11, UR19, UR10, UR11 ;  /* 0x0000000a130b72a4 */ /* 0x000fe4000f8e020b */
[----:B0-----:R-:W-:-:S03]  /*70b0*/  ULEA UR18, UR7, 0x7f, 0x7 ;  /* 0x0000007f07127891 */ /* 0x001fc6000f8e383f */
[----:B------:R-:W-:Y:S01]  /*70c0*/  ULDC UR7, c[0x0][0x9e4] ;  /* 0x0002790000077ab9 */ /* 0x000fe20000000800 */
[----:B------:R-:W-:Y:S02]  /*70d0*/  UIMAD.WIDE.U32 UR14, UR18, UR14, URZ ;  /* 0x0000000e120e72a5 */ /* 0x000fe4000f8e003f */
[----:B------:R-:W-:Y:S01]  /*70e0*/  UISETP.GE.AND UP1, UPT, UR7, 0x1, UPT ;  /* 0x000000010700788c */ /* 0x000fe2000bf26270 */
[----:B------:R-:W-:Y:S01]  /*70f0*/  UMOV UR10, UR18 ;  /* 0x00000012000a7c82 */ /* 0x000fe20008000000 */
[----:B------:R-:W-:Y:S02]  /*7100*/  @UP0 ULDC UR18, c[0x0][0x450] ;  /* 0x0001140000120ab9 */ /* 0x000fe40000000800 */
[----:B------:R-:W-:Y:S02]  /*7110*/  @UP0 USHF.R.U32.HI UR10, URZ, UR18, UR15 ;  /* 0x000000123f0a0299 */ /* 0x000fe4000801160f */
[----:B------:R-:W-:Y:S01]  /*7120*/  PLOP3.LUT P6, PT, PT, PT, UP1, 0x80, 0x0 ;  /* 0x000000000000781c */ /* 0x000fe20003fcf018 */
[----:B------:R-:W-:Y:S01]  /*7130*/  ULDC UR18, c[0x0][0x9dc] ;  /* 0x0002770000127ab9 */ /* 0x000fe20000000800 */
[----:B------:R-:W-:-:S04]  /*7140*/  UIADD3 UR10, UR11, UR10, URZ ;  /* 0x0000000a0b0a7290 */ /* 0x000fc8000fffe03f */
[----:B------:R-:W-:-:S07]  /*7150*/  UIADD3 UR18, UR10, -UR18, URZ ;  /* 0x800000120a127290 */ /* 0x000fce000fffe03f */
[----:B------:R-:W-:Y:S05]  /*7160*/  @!P6 BRA `(.L_x_1005) ;  /* 0x000000000048e947 */ /* 0x000fea0003800000 */
[----:B------:R-:W-:Y:S02]  /*7170*/  UMOV UR19, UR10 ;  /* 0x0000000a00137c82 */ /* 0x000fe40008000000 */
        /* <DEDUP_REMOVED lines=10> */
.L_x_1006:
[----:B------:R-:W-:-:S11]  /*7220*/  UISETP.NE.AND UP1, UPT, UR7, 0x1, UPT ;  /* 0x000000010700788c */ /* 0x000fd6000bf25270 */
[----:B------:R-:W-:Y:S02]  /*7230*/  @UP1 ULDC.64 UR10, c[0x0][0x9e8] ;  /* 0x00027a00000a1ab9 */ /* 0x000fe40000000a00 */
[----:B------:R-:W-:-:S04]  /*7240*/  UIMAD.WIDE.U32 UR14, UR19, UR10, URZ ;  /* 0x0000000a130e72a5 */ /* 0x000fc8000f8e003f */
[----:B------:R-:W-:-:S12]  /*7250*/  @UP1 USHF.R.U32.HI UR19, URZ, UR11, UR15 ;  /* 0x0000000b3f131299 */ /* 0x000fd8000801160f */
.L_x_1007:
[----:B------:R-:W-:-:S04]  /*7260*/  UIMAD UR7, UR19, UR7, URZ ;  /* 0x00000007130772a4 */ /* 0x000fc8000f8e023f */
[----:B------:R-:W-:-:S04]  /*7270*/  UISETP.LT.AND UP1, UPT, UR18, UR7, UPT ;  /* 0x000000071200728c */ /* 0x000fc8000bf21270 */
[----:B------:R-:W-:-:S12]  /*7280*/  USEL UR18, UR18, UR7, !UP1 ;  /* 0x0000000712127287 */ /* 0x000fd8000c800000 */
.L_x_1005:
[----:B------:R-:W-:Y:S01]  /*7290*/  UIADD3 UR18, UR18, 0x3f, URZ ;  /* 0x0000003f12127890 */ /* 0x000fe2000fffe03f */
[----:B------:R-:W-:-:S03]  /*72a0*/  R2UR UR10, R22 ;  /* 0x00000000160a72ca */ /* 0x000fc600000e0000 */
[----:B------:R-:W-:-:S04]  /*72b0*/  USHF.R.S32.HI UR7, URZ, 0x1f, UR18 ;  /* 0x0000001f3f077899 */ /* 0x000fc80008011412 */
[----:B------:R-:W-:-:S04]  /*72c0*/  ULEA.HI UR7, UR7, UR18, URZ, 0x6 ;  /* 0x0000001207077291 */ /* 0x000fc8000f8f303f */
[----:B------:R-:W-:-:S04]  /*72d0*/  USHF.R.S32.HI UR7, URZ, 0x6, UR7 ;  /* 0x000000063f077899 */ /* 0x000fc80008011407 */
[----:B------:R-:W-:-:S04]  /*72e0*/  UISETP.LT.AND UP1, UPT, UR10, UR7, UPT ;  /* 0x000000070a00728c */ /* 0x000fc8000bf21270 */
[----:B------:R-:W-:-:S04]  /*72f0*/  USEL UR10, UR10, UR7, !UP1 ;  /* 0x000000070a0a7287 */ /* 0x000fc8000c800000 */
[----:B------:R-:W-:Y:S02]  /*7300*/  UISETP.GE.AND UP1, UPT, UR6, UR10, UPT ;  /* 0x0000000a0600728c */ /* 0x000fe4000bf26270 */
[----:B------:R-:W-:-:S04]  /*7310*/  IMAD.U32 R200, RZ, RZ, UR10 ;  /* 0x0000000affc87e24 */ /* 0x000fc8000f8e00ff */
[----:B------:R-:W-:-:S13]  /*7320*/  PLOP3.LUT P0, PT, PT, PT, UP1, 0x80, 0x0 ;  /* 0x000000000000781c */ /* 0x000fda0003f0f018 */
[----:B------:R-:W-:Y:S05]  /*7330*/  @!P0 BRA `(.L_x_1008) ;  /* 0x0000001c00388947 */ /* 0x000fea0003800000 */
[----:B------:R-:W-:Y:S01]  /*7340*/  IMAD.MOV.U32 R21, RZ, RZ, R3 ;  /* 0x000000ffff157224 */ /* 0x000fe200078e0003 */
[----:B------:R-:W-:Y:S01]  /*7350*/  UMOV UR60, UR61 ;  /* 0x0000003d003c7c82 */ /* 0x000fe20008000000 */
[----:B------:R-:W-:Y:S02]  /*7360*/  IMAD.MOV.U32 R23, RZ, RZ, R4 ;  /* 0x000000ffff177224 */ /* 0x000fe400078e0004 */
[----:B------:R-:W-:Y:S01]  /*7370*/  IMAD.U32 R201, RZ, RZ, UR6 ;  /* 0x00000006ffc97e24 */ /* 0x000fe2000f8e00ff */
[----:B------:R-:W-:-:S06]  /*7380*/  UMOV UR6, UR4 ;  /* 0x0000000400067c82 */ /* 0x000fcc0008000000 */
.L_x_1017:
[----:B------:R-:W-:-:S04]  /*7390*/  UIADD3 UR4, UR6, 0x1, URZ ;  /* 0x0000000106047890 */ /* 0x000fc8000fffe03f */
[----:B------:R-:W-:-:S04]  /*73a0*/  UISETP.NE.AND UP1, UPT, UR4, 0x2, UPT ;  /* 0x000000020400788c */ /* 0x000fc8000bf25270 */
[----:B------:R-:W-:Y:S02]  /*73b0*/  USEL UR61, URZ, 0x1, UP1 ;  /* 0x000000013f3d7887 */ /* 0x000fe40008800000 */
[----:B------:R-:W-:Y:S02]  /*73c0*/  USEL UR4, UR4, URZ, UP1 ;  /* 0x0000003f04047287 */ /* 0x000fe40008800000 */
[----:B------:R-:W-:Y:S01]  /*73d0*/  ULOP3.LUT UR61, UR60, UR61, URZ, 0x3c, !UPT ;  /* 0x0000003d3c3d7292 */ /* 0x000fe2000f8e3c3f */
[----:B------:R-:W-:Y:S11]  /*73e0*/  @!P4 BRA `(.L_x_1009) ;  /* 0x000000000004c947 */ /* 0x000ff60003800000 */
[----:B------:R-:W-:Y:S01]  /*73f0*/  BPT.TRAP 0x1 ;  /* 0x000000040000795c */ /* 0x000fe20000300000 */
.L_x_1009:
[----:B------:R-:W-:Y:S01]  /*7400*/  R2UR UR5, R16 ;  /* 0x00000000100572ca */ /* 0x000fe200000e0000 */
[----:B------:R-:W-:-:S05]  /*7410*/  IMAD.U32 R3, RZ, RZ, UR61 ;  /* 0x0000003dff037e24 */ /* 0x000fca000f8e00ff */
[----:B------:R-:W-:-:S07]  /*7420*/  SHF.L.U32 R3, R3, 0x1f, RZ ;  /* 0x0000001f03037819 */ /* 0x000fce00000006ff */
[----:B------:R-:W-:-:S09]  /*7430*/  ULEA UR7, UR4, UR5, 0x3 ;  /* 0x0000000504077291 */ /* 0x000fd2000f8e183f */
[----:B------:R0:W1:Y:S01]  /*7440*/  SYNCS.PHASECHK.TRANS64.TRYWAIT P0, [UR7+0x30830], R3 ;  /* 0x03083003ff0075a7 */ /* 0x0000620008000147 */
[----:B------:R-:W-:Y:S05]  /*7450*/  @!P4 BRA `(.L_x_1010) ;  /* 0x000000000004c947 */ /* 0x000fea0003800000 */
[----:B------:R-:W-:Y:S01]  /*7460*/  BPT.TRAP 0x1 ;  /* 0x000000040000795c */ /* 0x000fe20000300000 */
.L_x_1010:
[----:B-1----:R-:W-:Y:S05]  /*7470*/  @P0 BRA `(.L_x_1011) ;  /* 0x0000000000080947 */ /* 0x002fea0003800000 */
[----:B------:R-:W1:Y:S02]  /*7480*/  SYNCS.PHASECHK.TRANS64.TRYWAIT P0, [UR7+0x30830], R3 ;  /* 0x03083003ff0075a7 */ /* 0x000e640008000147 */
[----:B-1----:R-:W-:Y:S05]  /*7490*/  @!P0 BRA `(.L_x_1012) ;  /* 0x000000cc00308947 */ /* 0x002fea0003800000 */
.L_x_1011:
[----:B------:R-:W-:Y:S01]  /*74a0*/  R2UR UR5, R19 ;  /* 0x00000000130572ca */ /* 0x000fe200000e0000 */
[----:B------:R-:W-:Y:S01]  /*74b0*/  WARPGROUP.ARRIVE ;  /* 0x00000000000079c5 */ /* 0x000fe20000000000 */
[----:B------:R-:W-:Y:S01]  /*74c0*/  R2UR UR56, R6 ;  /* 0x00000000063872ca */ /* 0x000fe200000e0000 */
[----:B------:R-:W-:Y:S01]  /*74d0*/  UMOV UR59, 0x40000040 ;  /* 0x40000040003b7882 */ /* 0x000fe20000000000 */
[----:B------:R-:W-:Y:S01]  /*74e0*/  R2UR UR57, R7 ;  /* 0x00000000073972ca */ /* 0x000fe200000e0000 */
[----:B------:R-:W-:Y:S01]  /*74f0*/  UMOV UR11, 0x40000040 ;  /* 0x40000040000b7882 */ /* 0x000fe20000000000 */
[----:B------:R-:W-:Y:S01]  /*7500*/  UMOV UR15, 0x40000040 ;  /* 0x40000040000f7882 */ /* 0x000fe20000000000 */
[----:B------:R-:W-:Y:S01]  /*7510*/  UMOV UR19, 0x40000040 ;  /* 0x4000004000137882 */ /* 0x000fe20000000000 */
[----:B------:R-:W-:Y:S01]  /*7520*/  UMOV UR23, 0x40000040 ;  /* 0x4000004000177882 */ /* 0x000fe20000000000 */
[----:B------:R-:W-:Y:S01]  /*7530*/  UMOV UR27, 0x40000040 ;  /* 0x40000040001b7882 */ /* 0x000fe20000000000 */
[----:B------:R-:W-:Y:S01]  /*7540*/  UMOV UR31, 0x40000040 ;  /* 0x40000040001f7882 */ /* 0x000fe20000000000 */
[----:B------:R-:W-:Y:S01]  /*7550*/  UMOV UR35, 0x40000040 ;  /* 0x4000004000237882 */ /* 0x000fe20000000000 */
[----:B------:R-:W-:Y:S01]  /*7560*/  UMOV UR39, 0x40000040 ;  /* 0x4000004000277882 */ /* 0x000fe20000000000 */
        /* <DEDUP_REMOVED lines=88> */
[----:B------:R-:W-:Y:S01]  /*7af0*/  FMUL.FTZ R149, R149, R0 ;  /* 0x0000000095957220 */ /* 0x000fe20000410000 */
        /* <DEDUP_REMOVED lines=73> */
[----:B------:R-:W-:Y:S01]  /*7f90*/  UIADD3 UR58, UR5, 0x606, URZ ;  /* 0x00000606053a7890 */ /* 0x000fe2000fffe03f */
        /* <DEDUP_REMOVED lines=44> */
.L_x_1013:
[----:B------:R-:W-:Y:S01]  /*8260*/  R2UR UR5, R16 ;  /* 0x00000000100572ca */ /* 0x000fe200000e0000 */
[----:B------:R-:W-:-:S05]  /*8270*/  IMAD.U32 R0, RZ, RZ, UR60 ;  /* 0x0000003cff007e24 */ /* 0x000fca000f8e00ff */
[----:B------:R-:W-:-:S07]  /*8280*/  SHF.L.U32 R0, R0, 0x1f, RZ ;  /* 0x0000001f00007819 */ /* 0x000fce00000006ff */
[----:B------:R-:W-:-:S09]  /*8290*/  ULEA UR14, UR6, UR5, 0x3 ;  /* 0x00000005060e7291 */ /* 0x000fd2000f8e183f */
[----:B------:R2:W3:Y:S01]  /*82a0*/  SYNCS.PHASECHK.TRANS64.TRYWAIT P0, [UR14+0x30850], R0 ;  /* 0x03085000ff0075a7 */ /* 0x0004e2000800014e */
[----:B------:R-:W-:Y:S05]  /*82b0*/  @!P4 BRA `(.L_x_1014) ;  /* 0x000000000004c947 */ /* 0x000fea0003800000 */
[----:B------:R-:W-:Y:S01]  /*82c0*/  BPT.TRAP 0x1 ;  /* 0x000000040000795c */ /* 0x000fe20000300000 */
.L_x_1014:
[----:B---3--:R-:W-:Y:S05]  /*82d0*/  @P0 BRA `(.L_x_1015) ;  /* 0x0000000000080947 */ /* 0x008fea0003800000 */
[----:B------:R-:W3:Y:S02]  /*82e0*/  SYNCS.PHASECHK.TRANS64.TRYWAIT P0, [UR14+0x30850], R0 ;  /* 0x03085000ff0075a7 */ /* 0x000ee4000800014e */
[----:B---3--:R-:W-:Y:S05]  /*82f0*/  @!P0 BRA `(.L_x_1016) ;  /* 0x000000bc00b08947 */ /* 0x008fea0003800000 */
.L_x_1015:
[----:B------:R-:W-:Y:S01]  /*8300*/  R2UR UR5, R16 ;  /* 0x00000000100572ca */ /* 0x000fe200000e0000 */
[----:B------:R-:W-:Y:S01]  /*8310*/  WARPGROUP.ARRIVE ;  /* 0x00000000000079c5 */ /* 0x000fe20000000000 */
[----:B------:R-:W-:Y:S01]  /*8320*/  UMOV UR11, 0x40000040 ;  /* 0x40000040000b7882 */ /* 0x000fe20000000000 */
[----:B0-2---:R-:W-:Y:S01]  /*8330*/  FMNMX.FTZ R0, R152, R23, !PT ;  /* 0x0000001798007209 */ /* 0x005fe20007810000 */
[----:B------:R-:W-:Y:S01]  /*8340*/  ULDC UR15, c[0x0][0x988] ;  /* 0x00026200000f7ab9 */ /* 0x000fe20000000800 */
[----:B------:R-:W-:Y:S01]  /*8350*/  R2UR UR18, R200 ;  /* 0x00000000c81272ca */ /* 0x000fe200000e0000 */
[----:B------:R-:W-:Y:S01]  /*8360*/  UMOV UR60, UR61 ;  /* 0x0000003d003c7c82 */ /* 0x000fe20008000000 */
[----:B-1----:R-:W-:-:S04]  /*8370*/  FMNMX.FTZ R3, R153, R0, !PT ;  /* 0x0000000099037209 */ /* 0x002fc80007810000 */
[----:B------:R-:W-:Y:S02]  /*8380*/  FMNMX.FTZ R0, R156, R3, !PT ;  /* 0x000000039c007209 */ /* 0x000fe40007810000 */
[----:B------:R-:W-:Y:S02]  /*8390*/  UIADD3 UR5, UR5, 0x400, URZ ;  /* 0x0000040005057890 */ /* 0x000fe4000fffe03f */
[----:B------:R-:W-:Y:S02]  /*83a0*/  FMNMX.FTZ R3, R157, R0, !PT ;  /* 0x000000009d037209 */ /* 0x000fe40007810000 */
[----:B------:R-:W-:Y:S02]  /*83b0*/  USHF.R.U32.HI UR5, URZ, 0x4, UR5 ;  /* 0x000000043f057899 */ /* 0x000fe40008011605 */
[----:B------:R-:W-:Y:S02]  /*83c0*/  FMNMX.FTZ R0, R160, R3, !PT ;  /* 0x00000003a0007209 */ /* 0x000fe40007810000 */
[----:B------:R-:W-:-:S02]  /*83d0*/  ULOP3.LUT UR5, UR5, 0x3fff, URZ, 0xc0, !UPT ;  /* 0x00003fff05057892 */ /* 0x000fc4000f8ec03f */
[----:B------:R-:W-:Y:S02]  /*83e0*/  FMNMX.FTZ R3, R161, R0, !PT ;  /* 0x00000000a1037209 */ /* 0x000fe40007810000 */
[----:B------:R-:W-:Y:S02]  /*83f0*/  ULOP3.LUT UR5, UR5, 0x2000000, URZ, 0xfc, !UPT ;  /* 0x0200000005057892 */ /* 0x000fe4000f8efc3f */
[----:B------:R-:W-:Y:S02]  /*8400*/  FMNMX.FTZ R0, R164, R3, !PT ;  /* 0x00000003a4007209 */ /* 0x000fe40007810000 */
[----:B------:R-:W-:Y:S02]  /*8410*/  ULEA UR6, UR6, UR5, 0xb ;  /* 0x0000000506067291 */ /* 0x000fe4000f8e583f */
[----:B------:R-:W-:Y:S01]  /*8420*/  FMNMX.FTZ R3, R165, R0, !PT ;  /* 0x00000000a5037209 */ /* 0x000fe20007810000 */
[----:B------:R-:W-:Y:S01]  /*8430*/  UMOV UR5, UR15 ;  /* 0x0000000f00057c82 */ /* 0x000fe20008000000 */
[----:B------:R-:W-:-:S02]  /*8440*/  R2UR UR15, R201 ;  /* 0x00000000c90f72ca */ /* 0x000fc400000e0000 */
[----:B------:R-:W-:Y:S01]  /*8450*/  FMNMX.FTZ R0, R168, R3, !PT ;  /* 0x00000003a8007209 */ /* 0x000fe20007810000 */
[----:B------:R-:W-:Y:S02]  /*8460*/  UMOV UR10, UR6 ;  /* 0x00000006000a7c82 */ /* 0x000fe40008000000 */
[----:B------:R-:W-:Y:S01]  /*8470*/  HGMMA.64x256x16.F32.BF16 R24, R196, gdesc[UR8].tnspB, R24, gsb0 ;  /* 0x43e00008c4187df0 */ /* 0x000fe20008001818 */
[----:B------:R-:W-:Y:S01]  /*8480*/  UIADD3 UR10, UR6, 0x80, URZ ;  /* 0x00000080060a7890 */ /* 0x000fe2000fffe03f */
[----:B------:R-:W-:Y:S01]  /*8490*/  FMNMX.FTZ R3, R169, R0, !PT ;  /* 0x00000000a9037209 */ /* 0x000fe20007810000 */
[----:B------:R-:W-:-:S03]  /*84a0*/  UMOV UR11, 0x40000040 ;  /* 0x40000040000b7882 */ /* 0x000fc60000000000 */
[----:B------:R-:W-:Y:S02]  /*84b0*/  FMNMX.FTZ R0, R172, R3, !PT ;  /* 0x00000003ac007209 */ /* 0x000fe40007810000 */
[----:B------:R-:W-:Y:S02]  /*84c0*/  UISETP.GT.AND UP1, UPT, UR15, UR18, UPT ;  /* 0x000000120f00728c */ /* 0x000fe4000bf24270 */
[----:B------:R-:W-:-:S04]  /*84d0*/  FMNMX.FTZ R3, R173, R0, !PT ;  /* 0x00000000ad037209 */ /* 0x000fc80007810000 */
[----:B------:R-:W-:Y:S02]  /*84e0*/  FMNMX.FTZ R0, R176, R3, !PT ;  /* 0x00000003b0007209 */ /* 0x000fe40007810000 */
[----:B------:R-:W-:Y:S02]  /*84f0*/  PLOP3.LUT P0, PT, PT, PT, UP1, 0x80, 0x0 ;  /* 0x000000000000781c */ /* 0x000fe40003f0f018 */
[----:B------:R-:W-:-:S04]  /*8500*/  FMNMX.FTZ R3, R177, R0, !PT ;  /* 0x00000000b1037209 */ /* 0x000fc80007810000 */
[----:B------:R-:W-:-:S04]  /*8510*/  FMNMX.FTZ R0, R180, R3, !PT ;  /* 0x00000003b4007209 */ /* 0x000fc80007810000 */
[----:B------:R-:W-:Y:S02]  /*8520*/  FMNMX.FTZ R2, R181, R0, !PT ;  /* 0x00000000b5027209 */ /* 0x000fe40007810000 */
[----:B------:R-:W-:-:S03]  /*8530*/  FMNMX.FTZ R0, R154, R21, !PT ;  /* 0x000000159a007209 */ /* 0x000fc60007810000 */
[----:B------:R-:W0:Y:S01]  /*8540*/  SHFL.BFLY PT, R3, R2, 0x2, 0x1f ;  /* 0x0c401f0002037f89 */ /* 0x000e2200000e0000 */
        /* <DEDUP_REMOVED lines=11> */
[----:B------:R-:W-:Y:S01]  /*8600*/  UMOV UR6, UR4 ;  /* 0x0000000400067c82 */ /* 0x000fe20008000000 */
[----:B------:R-:W-:Y:S02]  /*8610*/  WARPGROUP.DEPBAR.LE gsb0, 0x0 ;  /* 0x00008000000079c5 */ /* 0x000fe40000010000 */
[----:B------:R-:W-:Y:S01]  /*8620*/  WARPGROUP.ARRIVE ;  /* 0x00000000000079c5 */ /* 0x000fe20000000000 */
[----:B0-----:R-:W-:Y:S02]  /*8630*/  FMNMX.FTZ R188, R2, R3, !PT ;  /* 0x0000000302bc7209 */ /* 0x001fe40007810000 */
[----:B------:R-:W-:-:S15]  /*8640*/  FMNMX.FTZ R3, R155, R0, !PT ;  /* 0x000000009b037209 */ /* 0x000fde0007810000 */
[----:B------:R-:W-:-:S03]  /*8650*/  NOP ;  /* 0x0000000000007918 */ /* 0x000fc60000000000 */
[----:B------:R-:W-:Y:S01]  /*8660*/  HGMMA.64x256x16.F32.BF16 R24, R184, gdesc[UR8].tnspB, R24, gsb0 ;  /* 0x43e00008b8187df0 */ /* 0x000fe20008001818 */
[----:B------:R-:W-:Y:S01]  /*8670*/  FMNMX.FTZ R0, R158, R3, !PT ;  /* 0x000000039e007209 */ /* 0x000fe20007810000 */
[----:B------:R-:W0:Y:S03]  /*8680*/  SHFL.BFLY PT, R189, R188, 0x1, 0x1f ;  /* 0x0c201f00bcbd7f89 */ /* 0x000e2600000e0000 */
        /* <DEDUP_REMOVED lines=8> */
[----:B------:R-:W-:Y:S01]  /*8710*/  FMUL.FTZ R189, R4, UR5 ;  /* 0x0000000504bd7c20 */ /* 0x000fe20008410000 */
[----:B------:R-:W-:Y:S01]  /*8720*/  FMNMX.FTZ R2, R174, R3, !PT ;  /* 0x00000003ae027209 */ /* 0x000fe20007810000 */
[----:B------:R-:W-:Y:S02]  /*8730*/  FADD.FTZ R23, -R4, R23 ;  /* 0x0000001704177221 */ /* 0x000fe40000010100 */
[--C-:B------:R-:W-:Y:S01]  /*8740*/  FFMA.FTZ R198, R156, UR5, -R189.reuse ;  /* 0x000000059cc67c23 */ /* 0x100fe200080108bd */
[----:B------:R-:W-:Y:S01]  /*8750*/  FMNMX.FTZ R3, R175, R2, !PT ;  /* 0x00000002af037209 */ /* 0x000fe20007810000 */
[----:B------:R-:W-:Y:S01]  /*8760*/  FMUL.FTZ R188, R23, UR5 ;  /* 0x0000000517bc7c20 */ /* 0x000fe20008410000 */
[--C-:B------:R-:W-:Y:S01]  /*8770*/  FFMA.FTZ R23, R152, UR5, -R189.reuse ;  /* 0x0000000598177c23 */ /* 0x100fe200080108bd */
[--C-:B------:R-:W-:Y:S01]  /*8780*/  FFMA.FTZ R196, R153, UR5, -R189.reuse ;  /* 0x0000000599c47c23 */ /* 0x100fe200080108bd */
[----:B------:R-:W-:Y:S01]  /*8790*/  FMNMX.FTZ R2, R178, R3, !PT ;  /* 0x00000003b2027209 */ /* 0x000fe20007810000 */
[----:B------:R0:W-:Y:S01]  /*87a0*/  MUFU.EX2 R0, R188 ;  /* 0x000000bc00007308 */ /* 0x0001e20000000800 */
[--C-:B------:R-:W-:Y:S01]  /*87b0*/  FFMA.FTZ R153, R157, UR5, -R189.reuse ;  /* 0x000000059d997c23 */ /* 0x100fe200080108bd */
[----:B------:R-:W-:Y:S01]  /*87c0*/  FFMA.FTZ R192, R160, UR5, -R189 ;  /* 0x00000005a0c07c23 */ /* 0x000fe200080108bd */
[----:B------:R-:W-:Y:S01]  /*87d0*/  FMNMX.FTZ R3, R179, R2, !PT ;  /* 0x00000002b3037209 */ /* 0x000fe20007810000 */
[----:B------:R-:W-:-:S02]  /*87e0*/  IMAD.U32 R152, RZ, RZ, UR7 ;  /* 0x00000007ff987e24 */ /* 0x000fc4000f8e00ff */
[--C-:B------:R-:W-:Y:S01]  /*87f0*/  FFMA.FTZ R157, R161, UR5, -R189.reuse ;  /* 0x00000005a19d7c23 */ /* 0x100fe200080108bd */
[--C-:B------:R-:W-:Y:S01]  /*8800*/  FFMA.FTZ R194, R164, UR5, -R189.reuse ;  /* 0x00000005a4c27c23 */ /* 0x100fe200080108bd */
[----:B------:R-:W-:Y:S01]  /*8810*/  FMNMX.FTZ R2, R182, R3, !PT ;  /* 0x00000003b6027209 */ /* 0x000fe20007810000 */
[----:B------:R-:W1:Y:S01]  /*8820*/  MUFU.EX2 R23, R23 ;  /* 0x0000001700177308 */ /* 0x000e620000000800 */
[----:B------:R-:W-:Y:S02]  /*8830*/  @!P5 VIADD R152, R152, 0x30840 ;  /* 0x000308409898d836 */ /* 0x000fe40000000000 */
[--C-:B------:R-:W-:Y:S01]  /*8840*/  FFMA.FTZ R161, R165, UR5, -R189.reuse ;  /* 0x00000005a5a17c23 */ /* 0x100fe200080108bd */
[----:B------:R-:W-:Y:S01]  /*8850*/  FMNMX.FTZ R2, R183, R2, !PT ;  /* 0x00000002b7027209 */ /* 0x000fe20007810000 */
[--C-:B0-----:R-:W-:Y:S01]  /*8860*/  FFMA.FTZ R188, R168, UR5, -R189.reuse ;  /* 0x00000005a8bc7c23 */ /* 0x101fe200080108bd */
[--C-:B------:R-:W-:Y:S01]  /*8870*/  FFMA.FTZ R165, R169, UR5, -R189.reuse ;  /* 0x00000005a9a57c23 */ /* 0x100fe200080108bd */
[----:B------:R-:W-:Y:S01]  /*8880*/  @!P5 PRMT R152, RZ, 0x654, R152 ;  /* 0x00000654ff98d816 */ /* 0x000fe20000000098 */
[--C-:B------:R-:W-:Y:S01]  /*8890*/  FFMA.FTZ R169, R173, UR5, -R189.reuse ;  /* 0x00000005ada97c23 */ /* 0x100fe200080108bd */
[----:B------:R-:W0:Y:S01]  /*88a0*/  SHFL.BFLY PT, R3, R2, 0x2, 0x1f ;  /* 0x0c401f0002037f89 */ /* 0x000e2200000e0000 */
[----:B------:R-:W2:Y:S01]  /*88b0*/  MUFU.EX2 R196, R196 ;  /* 0x000000c400c47308 */ /* 0x000ea20000000800 */
[--C-:B------:R-:W-:Y:S01]  /*88c0*/  FFMA.FTZ R190, R172, UR5, -R189.reuse ;  /* 0x00000005acbe7c23 */ /* 0x100fe200080108bd */
[--C-:B------:R-:W-:Y:S01]  /*88d0*/  FFMA.FTZ R173, R177, UR5, -R189.reuse ;  /* 0x00000005b1ad7c23 */ /* 0x100fe200080108bd */
[----:B------:R-:W-:Y:S01]  /*88e0*/  FFMA.FTZ R181, R181, UR5, -R189 ;  /* 0x00000005b5b57c23 */ /* 0x000fe200080108bd */
[----:B------:R-:W-:-:S04]  /*88f0*/  UIADD3 UR7, UR15, -0x1, URZ ;  /* 0xffffffff0f077890 */ /* 0x000fc8000fffe03f */
[----:B------:R-:W-:Y:S01]  /*8900*/  MUFU.EX2 R198, R198 ;  /* 0x000000c600c67308 */ /* 0x000fe20000000800 */
[----:B-1----:R-:W-:Y:S01]  /*8910*/  FFMA.FTZ R15, R0, R15, R23 ;  /* 0x0000000f000f7223 */ /* 0x002fe20000010017 */
[----:B------:R-:W-:-:S06]  /*8920*/  IMAD.U32 R201, RZ, RZ, UR7 ;  /* 0x00000007ffc97e24 */ /* 0x000fcc000f8e00ff */
[----:B------:R-:W-:Y:S01]  /*8930*/  MUFU.EX2 R153, R153 ;  /* 0x0000009900997308 */ /* 0x000fe20000000800 */
[C---:B--2---:R-:W-:Y:S01]  /*8940*/  FADD.FTZ R15, R196.reuse, R15 ;  /* 0x0000000fc40f7221 */ /* 0x044fe20000010000 */
[----:B------:R-:W-:Y:S01]  /*8950*/  F2FP.BF16.F32.PACK_AB R196, R196, R23 ;  /* 0x00000017c4c4723e */ /* 0x000fe200000010ff */
[----:B------:R-:W-:Y:S01]  /*8960*/  IMAD.MOV.U32 R23, RZ, RZ, R4 ;  /* 0x000000ffff177224 */ /* 0x000fe200078e0004 */
[----:B0-----:R-:W-:-:S04]  /*8970*/  FMNMX.FTZ R3, R2, R3, !PT ;  /* 0x0000000302037209 */ /* 0x001fc80007810000 */
[----:B------:R-:W-:Y:S01]  /*8980*/  MUFU.EX2 R192, R192 ;  /* 0x000000c000c07308 */ /* 0x000fe20000000800 */
[----:B------:R-:W0:Y:S07]  /*8990*/  SHFL.BFLY PT, R2, R3, 0x1, 0x1f ;  /* 0x0c201f0003027f89 */ /* 0x000e2e00000e0000 */
[----:B------:R-:W-:Y:S08]  /*89a0*/  MUFU.EX2 R157, R157 ;  /* 0x0000009d009d7308 */ /* 0x000ff00000000800 */
[----:B------:R-:W-:Y:S08]  /*89b0*/  MUFU.EX2 R194, R194 ;  /* 0x000000c200c27308 */ /* 0x000ff00000000800 */
[----:B------:R-:W-:Y:S01]  /*89c0*/  MUFU.EX2 R161, R161 ;  /* 0x000000a100a17308 */ /* 0x000fe20000000800 */
[----:B0-----:R-:W-:-:S07]  /*89d0*/  FMNMX.FTZ R3, R3, R2, !PT ;  /* 0x0000000203037209 */ /* 0x001fce0007810000 */
[----:B------:R-:W-:Y:S01]  /*89e0*/  MUFU.EX2 R188, R188 ;  /* 0x000000bc00bc7308 */ /* 0x000fe20000000800 */
[C---:B------:R-:W-:Y:S01]  /*89f0*/  FADD.FTZ R2, -R3.reuse, R21 ;  /* 0x0000001503027221 */ /* 0x040fe20000010100 */
[----:B------:R-:W-:-:S03]  /*8a00*/  FMUL.FTZ R156, R3, UR5 ;  /* 0x00000005039c7c20 */ /* 0x000fc60008410000 */
[----:B------:R-:W-:Y:S01]  /*8a10*/  FMUL.FTZ R2, R2, UR5 ;  /* 0x0000000502027c20 */ /* 0x000fe20008410000 */
[--C-:B------:R-:W-:Y:S01]  /*8a20*/  FFMA.FTZ R154, R154, UR5, -R156.reuse ;  /* 0x000000059a9a7c23 */ /* 0x100fe2000801089c */
[--C-:B------:R-:W-:Y:S01]  /*8a30*/  FFMA.FTZ R155, R155, UR5, -R156.reuse ;  /* 0x000000059b9b7c23 */ /* 0x100fe2000801089c */
[--C-:B------:R-:W-:Y:S01]  /*8a40*/  FFMA.FTZ R158, R158, UR5, -R156.reuse ;  /* 0x000000059e9e7c23 */ /* 0x100fe2000801089c */
[--C-:B------:R-:W-:Y:S01]  /*8a50*/  FFMA.FTZ R159, R159, UR5, -R156.reuse ;  /* 0x000000059f9f7c23 */ /* 0x100fe2000801089c */
[----:B------:R0:W-:Y:S01]  /*8a60*/  MUFU.EX2 R197, R154 ;  /* 0x0000009a00c57308 */ /* 0x0001e20000000800 */
        /* <DEDUP_REMOVED lines=12> */
[----:B------:R-:W-:Y:S01]  /*8b30*/  FFMA.FTZ R156, R183, UR5, -R156 ;  /* 0x00000005b79c7c23 */ /* 0x000fe2000801089c */
[----:B0-----:R-:W-:-:S02]  /*8b40*/  IMAD.U32 R154, RZ, RZ, UR14 ;  /* 0x0000000eff9a7e24 */ /* 0x001fc4000f8e00ff */
[----:B------:R-:W0:Y:S02]  /*8b50*/  MUFU.EX2 R155, R155 ;  /* 0x0000009b009b7308 */ /* 0x000e240000000800 */
[----:B------:R-:W-:-:S05]  /*8b60*/  @!P5 VIADD R154, R154, 0x30860 ;  /* 0x000308609a9ad836 */ /* 0x000fca0000000000 */
[----:B------:R-:W-:Y:S01]  /*8b70*/  @!P5 PRMT R154, RZ, 0x654, R154 ;  /* 0x00000654ff9ad816 */ /* 0x000fe2000000009a */
[----:B------:R-:W2:Y:S01]  /*8b80*/  MUFU.EX2 R199, R158 ;  /* 0x0000009e00c77308 */ /* 0x000ea20000000800 */
[----:B-1----:R-:W-:-:S07]  /*8b90*/  FFMA.FTZ R14, R2, R14, R197 ;  /* 0x0000000e020e7223 */ /* 0x002fce00000100c5 */
[----:B------:R-:W1:Y:S01]  /*8ba0*/  MUFU.EX2 R159, R159 ;  /* 0x0000009f009f7308 */ /* 0x000e620000000800 */
[C---:B0-----:R-:W-:Y:S01]  /*8bb0*/  FADD.FTZ R14, R155.reuse, R14 ;  /* 0x0000000e9b0e7221 */ /* 0x041fe20000010000 */
[----:B------:R-:W-:-:S06]  /*8bc0*/  F2FP.BF16.F32.PACK_AB R197, R155, R197 ;  /* 0x000000c59bc5723e */ /* 0x000fcc00000010ff */
[----:B------:R-:W0:Y:S01]  /*8bd0*/  MUFU.EX2 R193, R162 ;  /* 0x000000a200c17308 */ /* 0x000e220000000800 */
[----:B--2---:R-:W-:-:S07]  /*8be0*/  FADD.FTZ R14, R199, R14 ;  /* 0x0000000ec70e7221 */ /* 0x004fce0000010000 */
[----:B------:R-:W2:Y:S01]  /*8bf0*/  MUFU.EX2 R163, R163 ;  /* 0x000000a300a37308 */ /* 0x000ea20000000800 */
[C---:B-1----:R-:W-:Y:S01]  /*8c00*/  FADD.FTZ R14, R159.reuse, R14 ;  /* 0x0000000e9f0e7221 */ /* 0x042fe20000010000 */
[----:B------:R-:W-:-:S06]  /*8c10*/  F2FP.BF16.F32.PACK_AB R199, R159, R199 ;  /* 0x000000c79fc7723e */ /* 0x000fcc00000010ff */
[----:B------:R-:W1:Y:S01]  /*8c20*/  MUFU.EX2 R195, R166 ;  /* 0x000000a600c37308 */ /* 0x000e620000000800 */
[----:B0-----:R-:W-:-:S07]  /*8c30*/  FADD.FTZ R14, R193, R14 ;  /* 0x0000000ec10e7221 */ /* 0x001fce0000010000 */
[----:B------:R-:W0:Y:S01]  /*8c40*/  MUFU.EX2 R167, R167 ;  /* 0x000000a700a77308 */ /* 0x000e220000000800 */
[C---:B--2---:R-:W-:Y:S01]  /*8c50*/  FADD.FTZ R14, R163.reuse, R14 ;  /* 0x0000000ea30e7221 */ /* 0x044fe20000010000 */
[----:B------:R-:W-:-:S06]  /*8c60*/  F2FP.BF16.F32.PACK_AB R193, R163, R193 ;  /* 0x000000c1a3c1723e */ /* 0x000fcc00000010ff */
[----:B------:R-:W-:Y:S01]  /*8c70*/  MUFU.EX2 R165, R165 ;  /* 0x000000a500a57308 */ /* 0x000fe20000000800 */
[----:B-1----:R-:W-:-:S07]  /*8c80*/  FADD.FTZ R14, R195, R14 ;  /* 0x0000000ec30e7221 */ /* 0x002fce0000010000 */
[----:B------:R-:W-:Y:S01]  /*8c90*/  MUFU.EX2 R171, R171 ;  /* 0x000000ab00ab7308 */ /* 0x000fe20000000800 */
[C---:B0-----:R-:W-:Y:S01]  /*8ca0*/  FADD.FTZ R14, R167.reuse, R14 ;  /* 0x0000000ea70e7221 */ /* 0x041fe20000010000 */
[----:B------:R-:W-:-:S06]  /*8cb0*/  F2FP.BF16.F32.PACK_AB R195, R167, R195 ;  /* 0x000000c3a7c3723e */ /* 0x000fcc00000010ff */
        /* <DEDUP_REMOVED lines=9> */
[----:B------:R0:W-:Y:S01]  /*8d50*/  @!P5 SYNCS.ARRIVE.TRANS64.RED.A1T0 RZ, [R152+URZ], RZ ;  /* 0x000000ff98ffd9a7 */ /* 0x0001e2000810043f */
[--C-:B------:R-:W-:Y:S01]  /*8d60*/  FFMA.FTZ R184, R176, UR5, -R189.reuse ;  /* 0x00000005b0b87c23 */ /* 0x100fe200080108bd */
[----:B------:R-:W-:-:S03]  /*8d70*/  FFMA.FTZ R186, R180, UR5, -R189 ;  /* 0x00000005b4ba7c23 */ /* 0x000fc600080108bd */
[----:B------:R-:W1:Y:S01]  /*8d80*/  MUFU.EX2 R189, R170 ;  /* 0x000000aa00bd7308 */ /* 0x000e620000000800 */
[----:B0-----:R-:W-:Y:S01]  /*8d90*/  FADD.FTZ R152, R198, R15 ;  /* 0x0000000fc6987221 */ /* 0x001fe20000010000 */
[----:B------:R0:W-:Y:S01]  /*8da0*/  @!P5 SYNCS.ARRIVE.TRANS64.RED.A1T0 RZ, [R154+URZ], RZ ;  /* 0x000000ff9affd9a7 */ /* 0x0001e2000810043f */
[C---:B------:R-:W-:Y:S02]  /*8db0*/  F2FP.BF16.F32.PACK_AB R198, R153.reuse, R198 ;  /* 0x000000c699c6723e */ /* 0x040fe400000010ff */
[----:B------:R-:W-:-:S03]  /*8dc0*/  FADD.FTZ R15, R153, R152 ;  /* 0x00000098990f7221 */ /* 0x000fc60000010000 */
[----:B------:R-:W-:Y:S01]  /*8dd0*/  MUFU.EX2 R184, R184 ;  /* 0x000000b800b87308 */ /* 0x000fe20000000800 */
[----:B------:R-:W-:Y:S01]  /*8de0*/  FADD.FTZ R152, R192, R15 ;  /* 0x0000000fc0987221 */ /* 0x000fe20000010000 */
[----:B------:R-:W-:-:S03]  /*8df0*/  F2FP.BF16.F32.PACK_AB R192, R157, R192 ;  /* 0x000000c09dc0723e */ /* 0x000fc600000010ff */
[----:B------:R-:W-:-:S03]  /*8e00*/  FADD.FTZ R15, R157, R152 ;  /* 0x000000989d0f7221 */ /* 0x000fc60000010000 */
[----:B------:R-:W2:Y:S01]  /*8e10*/  MUFU.EX2 R185, R178 ;  /* 0x000000b200b97308 */ /* 0x000ea20000000800 */
[----:B-1----:R-:W-:Y:S01]  /*8e20*/  FADD.FTZ R14, R189, R14 ;  /* 0x0000000ebd0e7221 */ /* 0x002fe20000010000 */
[----:B------:R-:W-:Y:S01]  /*8e30*/  F2FP.BF16.F32.PACK_AB R189, R171, R189 ;  /* 0x000000bdabbd723e */ /* 0x000fe200000010ff */
[----:B------:R-:W-:Y:S01]  /*8e40*/  FADD.FTZ R152, R194, R15 ;  /* 0x0000000fc2987221 */ /* 0x000fe20000010000 */
[----:B------:R-:W-:Y:S01]  /*8e50*/  F2FP.BF16.F32.PACK_AB R194, R161, R194 ;  /* 0x000000c2a1c2723e */ /* 0x000fe200000010ff */
[----:B------:R-:W-:Y:S02]  /*8e60*/  FADD.FTZ R14, R171, R14 ;  /* 0x0000000eab0e7221 */ /* 0x000fe40000010000 */
[----:B------:R-:W-:Y:S01]  /*8e70*/  FADD.FTZ R15, R161, R152 ;  /* 0x00000098a10f7221 */ /* 0x000fe20000010000 */
[----:B------:R-:W-:Y:S01]  /*8e80*/  MUFU.EX2 R186, R186 ;  /* 0x000000ba00ba7308 */ /* 0x000fe20000000800 */
[----:B------:R-:W-:Y:S01]  /*8e90*/  FADD.FTZ R14, R191, R14 ;  /* 0x0000000ebf0e7221 */ /* 0x000fe20000010000 */
[----:B------:R-:W-:Y:S01]  /*8ea0*/  F2FP.BF16.F32.PACK_AB R191, R175, R191 ;  /* 0x000000bfafbf723e */ /* 0x000fe200000010ff */
[----:B------:R-:W-:Y:S01]  /*8eb0*/  FADD.FTZ R152, R188, R15 ;  /* 0x0000000fbc987221 */ /* 0x000fe20000010000 */
[----:B------:R-:W-:Y:S01]  /*8ec0*/  F2FP.BF16.F32.PACK_AB R188, R165, R188 ;  /* 0x000000bca5bc723e */ /* 0x000fe200000010ff */
[----:B------:R-:W-:-:S02]  /*8ed0*/  FADD.FTZ R14, R175, R14 ;  /* 0x0000000eaf0e7221 */ /* 0x000fc40000010000 */
[----:B------:R-:W-:Y:S01]  /*8ee0*/  FADD.FTZ R15, R165, R152 ;  /* 0x00000098a50f7221 */ /* 0x000fe20000010000 */
[----:B------:R-:W1:Y:S01]  /*8ef0*/  MUFU.EX2 R187, R182 ;  /* 0x000000b600bb7308 */ /* 0x000e620000000800 */
[----:B--2---:R-:W-:Y:S01]  /*8f00*/  FADD.FTZ R14, R185, R14 ;  /* 0x0000000eb90e7221 */ /* 0x004fe20000010000 */
[----:B------:R-:W-:Y:S01]  /*8f10*/  F2FP.BF16.F32.PACK_AB R185, R179, R185 ;  /* 0x000000b9b3b9723e */ /* 0x000fe200000010ff */
[----:B------:R-:W-:Y:S01]  /*8f20*/  FADD.FTZ R152, R190, R15 ;  /* 0x0000000fbe987221 */ /* 0x000fe20000010000 */
[----:B------:R-:W-:Y:S01]  /*8f30*/  F2FP.BF16.F32.PACK_AB R190, R169, R190 ;  /* 0x000000bea9be723e */ /* 0x000fe200000010ff */
[----:B------:R-:W-:Y:S02]  /*8f40*/  FADD.FTZ R14, R179, R14 ;  /* 0x0000000eb30e7221 */ /* 0x000fe40000010000 */
[----:B------:R-:W-:-:S04]  /*8f50*/  FADD.FTZ R15, R169, R152 ;  /* 0x00000098a90f7221 */ /* 0x000fc80000010000 */
[----:B------:R-:W-:Y:S01]  /*8f60*/  FADD.FTZ R152, R184, R15 ;  /* 0x0000000fb8987221 */ /* 0x000fe20000010000 */
[----:B------:R-:W-:-:S03]  /*8f70*/  F2FP.BF16.F32.PACK_AB R184, R173, R184 ;  /* 0x000000b8adb8723e */ /* 0x000fc600000010ff */
[----:B------:R-:W-:Y:S01]  /*8f80*/  FADD.FTZ R15, R173, R152 ;  /* 0x00000098ad0f7221 */ /* 0x000fe20000010000 */
[----:B-1----:R-:W-:Y:S01]  /*8f90*/  FADD.FTZ R14, R187, R14 ;  /* 0x0000000ebb0e7221 */ /* 0x002fe20000010000 */
[----:B------:R-:W-:Y:S02]  /*8fa0*/  F2FP.BF16.F32.PACK_AB R187, R156, R187 ;  /* 0x000000bb9cbb723e */ /* 0x000fe400000010ff */
[----:B------:R-:W-:Y:S01]  /*8fb0*/  FADD.FTZ R152, R186, R15 ;  /* 0x0000000fba987221 */ /* 0x000fe20000010000 */
[C---:B------:R-:W-:Y:S01]  /*8fc0*/  F2FP.BF16.F32.PACK_AB R186, R21.reuse, R186 ;  /* 0x000000ba15ba723e */ /* 0x040fe200000010ff */
[----:B------:R-:W-:Y:S02]  /*8fd0*/  FADD.FTZ R14, R156, R14 ;  /* 0x0000000e9c0e7221 */ /* 0x000fe40000010000 */
[----:B------:R-:W-:Y:S01]  /*8fe0*/  FADD.FTZ R15, R21, R152 ;  /* 0x00000098150f7221 */ /* 0x000fe20000010000 */
[----:B------:R-:W-:Y:S01]  /*8ff0*/  IMAD.MOV.U32 R21, RZ, RZ, R3 ;  /* 0x000000ffff157224 */ /* 0x000fe200078e0003 */
[----:B0-----:R-:W-:Y:S06]  /*9000*/  @P0 BRA `(.L_x_1017) ;  /* 0xffffffe000e00947 */ /* 0x001fec000383ffff */
[----:B------:R-:W-:-:S05]  /*9010*/  UMOV UR6, UR7 ;  /* 0x0000000700067c82 */ /* 0x000fca0008000000 */
.L_x_1008:
[----:B------:R-:W-:-:S13]  /*9020*/  R2UR UR7, R22 ;  /* 0x00000000160772ca */ /* 0x000fda00000e0000 */
[----:B------:R-:W-:-:S06]  /*9030*/  UISETP.GE.AND UP1, UPT, UR6, UR7, UPT ;  /* 0x000000070600728c */ /* 0x000fcc000bf26270 */
[----:B------:R-:W-:-:S13]  /*9040*/  PLOP3.LUT P0, PT, PT, PT, UP1, 0x80, 0x0 ;  /* 0x000000000000781c */ /* 0x000fda0003f0f018 */
[----:B------:R-:W-:Y:S05]  /*9050*/  @!P0 BRA `(.L_x_1018) ;  /* 0x0000002800148947 */ /* 0x000fea0003800000 */
[----:B------:R-:W-:Y:S01]  /*9060*/  IMAD.MOV.U32 R23, RZ, RZ, R3 ;  /* 0x000000ffff177224 */ /* 0x000fe200078e0003 */
[----:B------:R-:W-:Y:S01]  /*9070*/  UMOV UR7, UR4 ;  /* 0x0000000400077c82 */ /* 0x000fe20008000000 */
[----:B------:R-:W-:Y:S02]  /*9080*/  IMAD.MOV.U32 R21, RZ, RZ, R4 ;  /* 0x000000ffff157224 */ /* 0x000fe400078e0004 */
[----:B------:R-:W-:-:S07]  /*9090*/  IMAD.U32 R200, RZ, RZ, UR61 ;  /* 0x0000003dffc87e24 */ /* 0x000fce000f8e00ff */
.L_x_1035:
        /* <DEDUP_REMOVED lines=8> */
.L_x_1019:
[----:B------:R-:W-:Y:S01]  /*9120*/  R2UR UR5, R16 ;  /* 0x00000000100572ca */ /* 0x000fe200000e0000 */
[----:B------:R-:W-:-:S05]  /*9130*/  IMAD.U32 R3, RZ, RZ, UR61 ;  /* 0x0000003dff037e24 */ /* 0x000fca000f8e00ff */
[----:B------:R-:W-:-:S07]  /*9140*/  SHF.L.U32 R3, R3, 0x1f, RZ ;  /* 0x0000001f03037819 */ /* 0x000fce00000006ff */
[----:B------:R-:W-:-:S09]  /*9150*/  ULEA UR60, UR4, UR5, 0x3 ;  /* 0x00000005043c7291 */ /* 0x000fd2000f8e183f */
[----:B------:R0:W1:Y:S01]  /*9160*/  SYNCS.PHASECHK.TRANS64.TRYWAIT P0, [UR60+0x30830], R3 ;  /* 0x03083003ff0075a7 */ /* 0x000062000800017c */
[----:B------:R-:W-:Y:S05]  /*9170*/  @!P4 BRA `(.L_x_1020) ;  /* 0x000000000004c947 */ /* 0x000fea0003800000 */
[----:B------:R-:W-:Y:S01]  /*9180*/  BPT.TRAP 0x1 ;  /* 0x000000040000795c */ /* 0x000fe20000300000 */
.L_x_1020:
[----:B-1----:R-:W-:Y:S05]  /*9190*/  @P0 BRA `(.L_x_1021) ;  /* 0x0000000000080947 */ /* 0x002fea0003800000 */
[----:B------:R-:W1:Y:S02]  /*91a0*/  SYNCS.PHASECHK.TRANS64.TRYWAIT P0, [UR60+0x30830], R3 ;  /* 0x03083003ff0075a7 */ /* 0x000e64000800017c */
[----:B-1----:R-:W-:Y:S05]  /*91b0*/  @!P0 BRA `(.L_x_1022) ;  /* 0x000000b000188947 */ /* 0x002fea0003800000 */
.L_x_1021:
        /* <DEDUP_REMOVED lines=220> */
.L_x_1023:
[----:B------:R-:W-:Y:S02]  /*9f80*/  R2UR UR10, R16 ;  /* 0x00000000100a72ca */ /* 0x000fe400000e0000 */
[----:B------:R-:W-:-:S11]  /*9f90*/  R2UR UR5, R200 ;  /* 0x00000000c80572ca */ /* 0x000fd600000e0000 */
[----:B------:R-:W-:Y:S02]  /*9fa0*/  ULEA UR14, UR7, UR10, 0x3 ;  /* 0x0000000a070e7291 */ /* 0x000fe4000f8e183f */
[----:B------:R-:W-:-:S05]  /*9fb0*/  IMAD.U32 R0, RZ, RZ, UR5 ;  /* 0x00000005ff007e24 */ /* 0x000fca000f8e00ff */
[----:B------:R-:W-:-:S04]  /*9fc0*/  SHF.L.U32 R0, R0, 0x1f, RZ ;  /* 0x0000001f00007819 */ /* 0x000fc800000006ff */
[----:B------:R2:W3:Y:S01]  /*9fd0*/  SYNCS.PHASECHK.TRANS64.TRYWAIT P0, [UR14+0x30850], R0 ;  /* 0x03085000ff0075a7 */ /* 0x0004e2000800014e */
[----:B------:R-:W-:Y:S05]  /*9fe0*/  @!P4 BRA `(.L_x_1024) ;  /* 0x000000000004c947 */ /* 0x000fea0003800000 */
[----:B------:R-:W-:Y:S01]  /*9ff0*/  BPT.TRAP 0x1 ;  /* 0x000000040000795c */ /* 0x000fe20000300000 */
.L_x_1024:
[----:B---3--:R-:W-:Y:S05]  /*a000*/  @P0 BRA `(.L_x_1025) ;  /* 0x0000000000080947 */ /* 0x008fea0003800000 */
[----:B------:R-:W3:Y:S02]  /*a010*/  SYNCS.PHASECHK.TRANS64.TRYWAIT P0, [UR14+0x30850], R0 ;  /* 0x03085000ff0075a7 */ /* 0x000ee4000800014e */
[----:B---3--:R-:W-:Y:S05]  /*a020*/  @!P0 BRA `(.L_x_1026) ;  /* 0x000000a000948947 */ /* 0x008fea0003800000 */
.L_x_1025:
[----:B------:R-:W-:Y:S01]  /*a030*/  R2UR UR5, R16 ;  /* 0x00000000100572ca */ /* 0x000fe200000e0000 */
[----:B------:R-:W-:Y:S01]  /*a040*/  WARPGROUP.ARRIVE ;  /* 0x00000000000079c5 */ /* 0x000fe20000000000 */
[----:B------:R-:W-:Y:S01]  /*a050*/  UMOV UR11, 0x40000040 ;  /* 0x40000040000b7882 */ /* 0x000fe20000000000 */
[----:B------:R-:W-:Y:S01]  /*a060*/  PLOP3.LUT P0, PT, PT, PT, UP0, 0x80, 0x0 ;  /* 0x000000000000781c */ /* 0x000fe20003f0f008 */
[----:B------:R-:W-:Y:S01]  /*a070*/  ULDC UR18, c[0x0][0x2f0] ;  /* 0x0000bc0000127ab9 */ /* 0x000fe20000000800 */
[----:B------:R-:W-:Y:S01]  /*a080*/  MOV R2, R18 ;  /* 0x0000001200027202 */ /* 0x000fe20000000f00 */
[----:B------:R-:W-:Y:S01]  /*a090*/  ULDC UR19, c[0x0][0x288] ;  /* 0x0000a20000137ab9 */ /* 0x000fe20000000800 */
[----:B------:R-:W-:Y:S02]  /*a0a0*/  R2UR UR22, R17 ;  /* 0x00000000111672ca */ /* 0x000fe400000e0000 */
        /* <DEDUP_REMOVED lines=24> */
[----:B0-2---:R-:W-:Y:S01]  /*a230*/  @P0 IMAD.HI.U32 R0, R18, UR5, RZ ;  /* 0x0000000512000c27 */ /* 0x005fe2000f8e00ff */
[----:B------:R-:W-:-:S04]  /*a240*/  @UP0 ULDC UR5, c[0x0][0x450] ;  /* 0x0001140000050ab9 */ /* 0x000fc80000000800 */
[----:B------:R-:W-:Y:S01]  /*a250*/  @P0 SHF.R.U32.HI R2, RZ, UR5, R0 ;  /* 0x00000005ff020c19 */ /* 0x000fe20008011600 */
[----:B------:R-:W-:Y:S01]  /*a260*/  UIADD3 UR5, -UR7, 0x1, URZ ;  /* 0x0000000107057890 */ /* 0x000fe2000fffe13f */
[----:B------:R-:W-:-:S04]  /*a270*/  IMAD.U32 R0, RZ, RZ, UR60 ;  /* 0x0000003cff007e24 */ /* 0x000fc8000f8e00ff */
[----:B------:R-:W-:Y:S02]  /*a280*/  @!P5 VIADD R0, R0, 0x30840 ;  /* 0x000308400000d836 */ /* 0x000fe40000000000 */
[----:B-1----:R-:W-:-:S03]  /*a290*/  IMAD.U32 R4, RZ, RZ, UR5 ;  /* 0x00000005ff047e24 */ /* 0x002fc6000f8e00ff */
[----:B------:R-:W-:Y:S01]  /*a2a0*/  @!P5 PRMT R0, RZ, 0x654, R0 ;  /* 0x00000654ff00d816 */ /* 0x000fe20000000000 */
[----:B------:R-:W-:Y:S01]  /*a2b0*/  IMAD R3, R5, -0x2, R4 ;  /* 0xfffffffe05037824 */ /* 0x000fe200078e0204 */
[----:B------:R-:W-:Y:S02]  /*a2c0*/  WARPGROUP.DEPBAR.LE gsb0, 0x0 ;  /* 0x00008000000079c5 */ /* 0x000fe40000010000 */
[----:B------:R-:W-:Y:S01]  /*a2d0*/  WARPGROUP.ARRIVE ;  /* 0x00000000000079c5 */ /* 0x000fe20000000000 */
[----:B------:R-:W-:Y:S01]  /*a2e0*/  IMAD.U32 R190, RZ, RZ, UR18 ;  /* 0x00000012ffbe7e24 */ /* 0x000fe2000f8e00ff */
[----:B------:R-:W-:-:S03]  /*a2f0*/  ULDC UR18, c[0x0][0x9e0] ;  /* 0x0002780000127ab9 */ /* 0x000fc60000000800 */
[----:B------:R-:W-:Y:S01]  /*a300*/  IMAD R3, R190, UR22, R3 ;  /* 0x00000016be037c24 */ /* 0x000fe2000f8e0203 */
[----:B------:R-:W-:Y:S03]  /*a310*/  HGMMA.64x256x16.F32.BF16 R24, R184, gdesc[UR8].tnspB, R24, gsb0 ;  /* 0x43e00008b8187df0 */ /* 0x000fe60008001818 */
[----:B------:R-:W-:Y:S01]  /*a320*/  VIADD R3, R3, -UR19 ;  /* 0x8000001303037c36 */ /* 0x000fe20008000000 */
[----:B------:R-:W-:Y:S02]  /*a330*/  WARPGROUP.DEPBAR.LE gsb0, 0x0 ;  /* 0x00008000000079c5 */ /* 0x000fe40000010000 */
[----:B------:R-:W0:Y:S01]  /*a340*/  SHFL.IDX PT, R185, R2, RZ, 0x1c1f ;  /* 0x001c1fff02b97589 */ /* 0x000e2200000e0000 */
[C---:B------:R-:W-:Y:S01]  /*a350*/  VIADD R184, R3.reuse, UR18 ;  /* 0x0000001203b87c36 */ /* 0x040fe20008000000 */
[----:B------:R0:W-:Y:S01]  /*a360*/  @!P5 SYNCS.ARRIVE.TRANS64.RED.A1T0 RZ, [R0+URZ], RZ ;  /* 0x000000ff00ffd9a7 */ /* 0x0001e2000810043f */
[----:B------:R-:W-:-:S02]  /*a370*/  VIADD R186, R3, UR15 ;  /* 0x0000000f03ba7c36 */ /* 0x000fc40008000000 */
[--C-:B0-----:R-:W-:Y:S02]  /*a380*/  IMAD.IADD R0, R184, 0x1, R185.reuse ;  /* 0x00000001b8007824 */ /* 0x101fe400078e02b9 */
[----:B------:R-:W-:Y:S01]  /*a390*/  IMAD.IADD R3, R186, 0x1, R185 ;  /* 0x00000001ba037824 */ /* 0x000fe200078e02b9 */
[----:B------:R-:W-:Y:S06]  /*a3a0*/  @!P6 BRA `(.L_x_1027) ;  /* 0x00000000006ce947 */ /* 0x000fec0003800000 */
[----:B------:R-:W-:Y:S01]  /*a3b0*/  R2UR UR10, R17 ;  /* 0x00000000110a72ca */ /* 0x000fe200000e0000 */
[----:B------:R-:W-:Y:S01]  /*a3c0*/  ULDC UR5, c[0x0][0x288] ;  /* 0x0000a20000057ab9 */ /* 0x000fe20000000800 */
        /* <DEDUP_REMOVED lines=14> */
.L_x_1029:
[----:B------:R-:W-:Y:S02]  /*a4b0*/  ULDC UR5, c[0x0][0x9e4] ;  /* 0x0002790000057ab9 */ /* 0x000fe40000000800 */
[----:B------:R-:W-:-:S05]  /*a4c0*/  IMAD.U32 R187, RZ, RZ, UR5 ;  /* 0x00000005ffbb7e24 */ /* 0x000fca000f8e00ff */
[----:B------:R-:W-:-:S13]  /*a4d0*/  ISETP.NE.AND P0, PT, R187, 0x1, PT ;  /* 0x00000001bb00780c */ /* 0x000fda0003f05270 */
[----:B------:R-:W0:Y:S02]  /*a4e0*/  @P0 LDC.64 R188, c[0x0][0x9e8] ;  /* 0x00027a00ffbc0b82 */ /* 0x000e240000000a00 */
[----:B0-----:R-:W-:-:S05]  /*a4f0*/  @P0 IMAD.HI.U32 R4, R185, R188, RZ ;  /* 0x000000bcb9040227 */ /* 0x001fca00078e00ff */
[----:B------:R-:W-:-:S07]  /*a500*/  @P0 SHF.R.U32.HI R185, RZ, R189, R4 ;  /* 0x000000bdffb90219 */ /* 0x000fce0000011604 */
.L_x_1030:
[----:B------:R-:W-:Y:S05]  /*a510*/  BSYNC B0 ;  /* 0x0000000000007941 */ /* 0x000fea0003800000 */
.L_x_1028:
[----:B------:R-:W-:-:S04]  /*a520*/  IMAD R4, R185, R187, -UR7 ;  /* 0x80000007b9047e24 */ /* 0x000fc8000f8e02bb */
[----:B------:R-:W-:-:S05]  /*a530*/  IMAD R4, R5, -0x2, R4 ;  /* 0xfffffffe05047824 */ /* 0x000fca00078e0204 */
[----:B------:R-:W-:Y:S02]  /*a540*/  VIADDMNMX R0, R4, R187, R0, PT ;  /* 0x000000bb04007246 */ /* 0x000fe40003800100 */
[----:B------:R-:W-:-:S07]  /*a550*/  VIMNMX R3, R3, R4, !PT ;  /* 0x0000000403037248 */ /* 0x000fce0007fe0100 */
.L_x_1027:
[----:B------:R-:W-:Y:S01]  /*a560*/  UISETP.GT.AND UP1, UPT, UR6, -0x1, UPT ;  /* 0xffffffff0600788c */ /* 0x000fe2000bf24270 */
[----:B------:R-:W0:Y:S05]  /*a570*/  SHFL.IDX PT, R185, R2, 0x1, 0x1c1f ;  /* 0x003c1f0002b97f89 */ /* 0x000e2a00000e0000 */
[----:B------:R-:W-:-:S04]  /*a580*/  PLOP3.LUT P0, PT, PT, PT, UP1, 0x80, 0x0 ;  /* 0x000000000000781c */ /* 0x000fc80003f0f018 */
[C---:B------:R-:W-:Y:S02]  /*a590*/  ISETP.GT.AND P1, PT, R3.reuse, RZ, P0 ;  /* 0x000000ff0300720c */ /* 0x040fe40000724270 */
[C---:B------:R-:W-:Y:S02]  /*a5a0*/  ISETP.GT.AND P3, PT, R3.reuse, 0x1, P0 ;  /* 0x000000010300780c */ /* 0x040fe40000764270 */
[----:B------:R-:W-:Y:S02]  /*a5b0*/  ISETP.LT.OR P2, PT, R0, 0x1, P1 ;  /* 0x000000010000780c */ /* 0x000fe40000f41670 */
[C---:B------:R-:W-:Y:S02]  /*a5c0*/  ISETP.GT.AND P1, PT, R3.reuse, 0x8, P0 ;  /* 0x000000080300780c */ /* 0x040fe40000724270 */
[----:B------:R-:W-:Y:S02]  /*a5d0*/  FSEL R152, R152, -INF , !P2 ;  /* 0xff80000098987808 */ /* 0x000fe40005000000 */
[----:B------:R-:W-:-:S02]  /*a5e0*/  ISETP.GT.AND P2, PT, R3, 0x9, P0 ;  /* 0x000000090300780c */ /* 0x000fc40000744270 */
[C---:B------:R-:W-:Y:S02]  /*a5f0*/  ISETP.LT.OR P3, PT, R0.reuse, 0x2, P3 ;  /* 0x000000020000780c */ /* 0x040fe40001f61670 */
[----:B------:R-:W-:Y:S01]  /*a600*/  ISETP.LT.OR P1, PT, R0, 0x9, P1 ;  /* 0x000000090000780c */ /* 0x000fe20000f21670 */
[----:B0-----:R-:W-:Y:S01]  /*a610*/  IMAD.IADD R2, R186, 0x1, R185 ;  /* 0x00000001ba027824 */ /* 0x001fe200078e02b9 */
[----:B------:R-:W-:Y:S02]  /*a620*/  ISETP.LT.OR P2, PT, R0, 0xa, P2 ;  /* 0x0000000a0000780c */ /* 0x000fe40001741670 */
[----:B------:R-:W-:Y:S02]  /*a630*/  FSEL R153, R153, -INF , !P3 ;  /* 0xff80000099997808 */ /* 0x000fe40005800000 */
[----:B------:R-:W-:Y:S02]  /*a640*/  FSEL R156, R156, -INF , !P1 ;  /* 0xff8000009c9c7808 */ /* 0x000fe40004800000 */
[----:B------:R-:W-:-:S02]  /*a650*/  FSEL R157, R157, -INF , !P2 ;  /* 0xff8000009d9d7808 */ /* 0x000fc40005000000 */
[C---:B------:R-:W-:Y:S02]  /*a660*/  ISETP.GT.AND P3, PT, R3.reuse, 0x10, P0 ;  /* 0x000000100300780c */ /* 0x040fe40000764270 */
[C---:B------:R-:W-:Y:S02]  /*a670*/  ISETP.GT.AND P1, PT, R3.reuse, 0x11, P0 ;  /* 0x000000110300780c */ /* 0x040fe40000724270 */
[----:B------:R-:W-:Y:S02]  /*a680*/  ISETP.GT.AND P2, PT, R3, 0x18, P0 ;  /* 0x000000180300780c */ /* 0x000fe40000744270 */
[C---:B------:R-:W-:Y:S02]  /*a690*/  ISETP.LT.OR P3, PT, R0.reuse, 0x11, P3 ;  /* 0x000000110000780c */ /* 0x040fe40001f61670 */
[C---:B------:R-:W-:Y:S02]  /*a6a0*/  ISETP.LT.OR P1, PT, R0.reuse, 0x12, P1 ;  /* 0x000000120000780c */ /* 0x040fe40000f21670 */
[----:B------:R-:W-:-:S02]  /*a6b0*/  ISETP.LT.OR P2, PT, R0, 0x19, P2 ;  /* 0x000000190000780c */ /* 0x000fc40001741670 */
[----:B------:R-:W-:Y:S02]  /*a6c0*/  FSEL R160, R160, -INF , !P3 ;  /* 0xff800000a0a07808 */ /* 0x000fe40005800000 */
[----:B------:R-:W-:Y:S02]  /*a6d0*/  FSEL R161, R161, -INF , !P1 ;  /* 0xff800000a1a17808 */ /* 0x000fe40004800000 */
[----:B------:R-:W-:Y:S02]  /*a6e0*/  FSEL R164, R164, -INF , !P2 ;  /* 0xff800000a4a47808 */ /* 0x000fe40005000000 */
[C---:B------:R-:W-:Y:S02]  /*a6f0*/  ISETP.GT.AND P3, PT, R3.reuse, 0x19, P0 ;  /* 0x000000190300780c */ /* 0x040fe40000764270 */
[C---:B------:R-:W-:Y:S02]  /*a700*/  ISETP.GT.AND P1, PT, R3.reuse, 0x20, P0 ;  /* 0x000000200300780c */ /* 0x040fe40000724270 */
[----:B------:R-:W-:-:S02]  /*a710*/  ISETP.GT.AND P2, PT, R3, 0x21, P0 ;  /* 0x000000210300780c */ /* 0x000fc40000744270 */
[C---:B------:R-:W-:Y:S02]  /*a720*/  ISETP.LT.OR P3, PT, R0.reuse, 0x1a, P3 ;  /* 0x0000001a0000780c */ /* 0x040fe40001f61670 */
[C---:B------:R-:W-:Y:S02]  /*a730*/  ISETP.LT.OR P1, PT, R0.reuse, 0x21, P1 ;  /* 0x000000210000780c */ /* 0x040fe40000f21670 */
        /* <DEDUP_REMOVED lines=40> */
.L_x_1033:
[----:B------:R-:W-:Y:S02]  /*a9c0*/  ULDC UR5, c[0x0][0x9e4] ;  /* 0x0002790000057ab9 */ /* 0x000fe40000000800 */
[----:B------:R-:W-:-:S05]  /*a9d0*/  IMAD.U32 R184, RZ, RZ, UR5 ;  /* 0x00000005ffb87e24 */ /* 0x000fca000f8e00ff */
[----:B------:R-:W-:-:S13]  /*a9e0*/  ISETP.NE.AND P1, PT, R184, 0x1, PT ;  /* 0x00000001b800780c */ /* 0x000fda0003f25270 */
[----:B------:R-:W0:Y:S02]  /*a9f0*/  @P1 LDC.64 R186, c[0x0][0x9e8] ;  /* 0x00027a00ffba1b82 */ /* 0x000e240000000a00 */
[----:B0-----:R-:W-:-:S05]  /*aa00*/  @P1 IMAD.HI.U32 R4, R3, R186, RZ ;  /* 0x000000ba03041227 */ /* 0x001fca00078e00ff */
[----:B------:R-:W-:-:S07]  /*aa10*/  @P1 SHF.R.U32.HI R3, RZ, R187, R4 ;  /* 0x000000bbff031219 */ /* 0x000fce0000011604 */
.L_x_1034:
[----:B------:R-:W-:Y:S05]  /*aa20*/  BSYNC B0 ;  /* 0x0000000000007941 */ /* 0x000fea0003800000 */
.L_x_1032:
[----:B------:R-:W-:-:S04]  /*aa30*/  IMAD R4, R3, R184, -UR7 ;  /* 0x8000000703047e24 */ /* 0x000fc8000f8e02b8 */
[----:B------:R-:W-:-:S05]  /*aa40*/  IMAD R3, R5, -0x2, R4 ;  /* 0xfffffffe05037824 */ /* 0x000fca00078e0204 */
[----:B------:R-:W-:Y:S02]  /*aa50*/  VIADDMNMX R0, R3, R184, R0, PT ;  /* 0x000000b803007246 */ /* 0x000fe40003800100 */
[----:B------:R-:W-:-:S07]  /*aa60*/  VIMNMX R2, R2, R3, !PT ;  /* 0x0000000302027248 */ /* 0x000fce0007fe0100 */
.L_x_1031:
[----:B------:R-:W-:Y:S01]  /*aa70*/  FMNMX.FTZ R4, R152, R21, !PT ;  /* 0x0000001598047209 */ /* 0x000fe20007810000 */
[----:B------:R-:W-:Y:S01]  /*aa80*/  ULDC UR5, c[0x0][0x988] ;  /* 0x0002620000057ab9 */ /* 0x000fe20000000800 */
[----:B------:R-:W-:Y:S01]  /*aa90*/  ISETP.GT.AND P1, PT, R2, 0x1, P0 ;  /* 0x000000010200780c */ /* 0x000fe20000724270 */
[----:B------:R-:W-:Y:S01]  /*aaa0*/  IMAD.U32 R200, RZ, RZ, UR61 ;  /* 0x0000003dffc87e24 */ /* 0x000fe2000f8e00ff */
[----:B------:R-:W-:Y:S02]  /*aab0*/  FMNMX.FTZ R3, R153, R4, !PT ;  /* 0x0000000499037209 */ /* 0x000fe40007810000 */
        /* <DEDUP_REMOVED lines=10> */
[----:B------:R-:W-:Y:S02]  /*ab60*/  ISETP.GT.AND P3, PT, R2, 0x9, P0 ;  /* 0x000000090200780c */ /* 0x000fe40000764270 */
[----:B------:R-:W-:Y:S02]  /*ab70*/  FMNMX.FTZ R3, R165, R4, !PT ;  /* 0x00000004a5037209 */ /* 0x000fe40007810000 */
[----:B------:R-:W-:Y:S02]  /*ab80*/  FSEL R154, R154, -INF , !P1 ;  /* 0xff8000009a9a7808 */ /* 0x000fe40004800000 */
[----:B------:R-:W-:Y:S02]  /*ab90*/  FMNMX.FTZ R4, R168, R3, !PT ;  /* 0x00000003a8047209 */ /* 0x000fe40007810000 */
[----:B------:R-:W-:-:S02]  /*aba0*/  ISETP.LT.OR P2, PT, R0, 0x9, P2 ;  /* 0x000000090000780c */ /* 0x000fc40001741670 */
[----:B------:R-:W-:Y:S02]  /*abb0*/  FMNMX.FTZ R3, R169, R4, !PT ;  /* 0x00000004a9037209 */ /* 0x000fe40007810000 */
[----:B------:R-:W-:Y:S02]  /*abc0*/  ISETP.LT.OR P3, PT, R0, 0xa, P3 ;  /* 0x0000000a0000780c */ /* 0x000fe40001f61670 */
[----:B------:R-:W-:Y:S02]  /*abd0*/  FMNMX.FTZ R4, R172, R3, !PT ;  /* 0x00000003ac047209 */ /* 0x000fe40007810000 */
[----:B------:R-:W-:Y:S02]  /*abe0*/  FSEL R158, R158, -INF , !P2 ;  /* 0xff8000009e9e7808 */ /* 0x000fe40005000000 */
[----:B------:R-:W-:Y:S02]  /*abf0*/  FMNMX.FTZ R3, R173, R4, !PT ;  /* 0x00000004ad037209 */ /* 0x000fe40007810000 */
[----:B------:R-:W-:-:S02]  /*ac00*/  FSEL R159, R159, -INF , !P3 ;  /* 0xff8000009f9f7808 */ /* 0x000fc40005800000 */
[----:B------:R-:W-:Y:S02]  /*ac10*/  FMNMX.FTZ R4, R176, R3, !PT ;  /* 0x00000003b0047209 */ /* 0x000fe40007810000 */
[C---:B------:R-:W-:Y:S02]  /*ac20*/  ISETP.GT.AND P2, PT, R2.reuse, 0x10, P0 ;  /* 0x000000100200780c */ /* 0x040fe40000744270 */
[----:B------:R-:W-:Y:S02]  /*ac30*/  FMNMX.FTZ R3, R177, R4, !PT ;  /* 0x00000004b1037209 */ /* 0x000fe40007810000 */
[----:B------:R-:W-:Y:S02]  /*ac40*/  ISETP.GT.AND P3, PT, R2, 0x11, P0 ;  /* 0x000000110200780c */ /* 0x000fe40000764270 */
[----:B------:R-:W-:Y:S02]  /*ac50*/  FMNMX.FTZ R4, R180, R3, !PT ;  /* 0x00000003b4047209 */ /* 0x000fe40007810000 */
[----:B------:R-:W-:-:S02]  /*ac60*/  ISETP.LT.OR P2, PT, R0, 0x11, P2 ;  /* 0x000000110000780c */ /* 0x000fc40001741670 */
[----:B------:R-:W-:Y:S02]  /*ac70*/  FMNMX.FTZ R3, R181, R4, !PT ;  /* 0x00000004b5037209 */ /* 0x000fe40007810000 */
[----:B------:R-:W-:Y:S02]  /*ac80*/  ISETP.LT.OR P3, PT, R0, 0x12, P3 ;  /* 0x000000120000780c */ /* 0x000fe40001f61670 */
[----:B------:R-:W-:Y:S01]  /*ac90*/  FSEL R162, R162, -INF , !P2 ;  /* 0xff800000a2a27808 */ /* 0x000fe20005000000 */
[----:B------:R-:W0:Y:S01]  /*aca0*/  SHFL.BFLY PT, R4, R3, 0x2, 0x1f ;  /* 0x0c401f0003047f89 */ /* 0x000e2200000e0000 */
[C---:B------:R-:W-:Y:S02]  /*acb0*/  ISETP.GT.AND P1, PT, R2.reuse, 0x18, P0 ;  /* 0x000000180200780c */ /* 0x040fe40000724270 */
[----:B------:R-:W-:Y:S02]  /*acc0*/  FSEL R163, R163, -INF , !P3 ;  /* 0xff800000a3a37808 */ /* 0x000fe40005800000 */
[----:B------:R-:W-:-:S02]  /*acd0*/  ISETP.GT.AND P3, PT, R2, 0x20, P0 ;  /* 0x000000200200780c */ /* 0x000fc40000764270 */
[----:B------:R-:W-:Y:S02]  /*ace0*/  ISETP.GT.AND P2, PT, R2, 0x19, P0 ;  /* 0x000000190200780c */ /* 0x000fe40000744270 */
[C---:B------:R-:W-:Y:S02]  /*acf0*/  ISETP.LT.OR P1, PT, R0.reuse, 0x19, P1 ;  /* 0x000000190000780c */ /* 0x040fe40000f21670 */
[C---:B------:R-:W-:Y:S02]  /*ad00*/  ISETP.LT.OR P3, PT, R0.reuse, 0x21, P3 ;  /* 0x000000210000780c */ /* 0x040fe40001f61670 */
[----:B------:R-:W-:Y:S02]  /*ad10*/  ISETP.LT.OR P2, PT, R0, 0x1a, P2 ;  /* 0x0000001a0000780c */ /* 0x000fe40001741670 */
[----:B------:R-:W-:Y:S02]  /*ad20*/  FSEL R166, R166, -INF , !P1 ;  /* 0xff800000a6a67808 */ /* 0x000fe40004800000 */
[----:B------:R-:W-:-:S02]  /*ad30*/  FSEL R170, R170, -INF , !P3 ;  /* 0xff800000aaaa7808 */ /* 0x000fc40005800000 */
[C---:B------:R-:W-:Y:S02]  /*ad40*/  ISETP.GT.AND P1, PT, R2.reuse, 0x21, P0 ;  /* 0x000000210200780c */ /* 0x040fe40000724270 */
[----:B------:R-:W-:Y:S02]  /*ad50*/  FSEL R167, R167, -INF , !P2 ;  /* 0xff800000a7a77808 */ /* 0x000fe40005000000 */
[----:B------:R-:W-:Y:S02]  /*ad60*/  ISETP.GT.AND P2, PT, R2, 0x28, P0 ;  /* 0x000000280200780c */ /* 0x000fe40000744270 */
[----:B0-----:R-:W-:Y:S02]  /*ad70*/  FMNMX.FTZ R184, R3, R4, !PT ;  /* 0x0000000403b87209 */ /* 0x001fe40007810000 */
[C---:B------:R-:W-:Y:S02]  /*ad80*/  ISETP.LT.OR P1, PT, R0.reuse, 0x22, P1 ;  /* 0x000000220000780c */ /* 0x040fe40000f21670 */
[----:B------:R-:W-:Y:S01]  /*ad90*/  ISETP.LT.OR P2, PT, R0, 0x29, P2 ;  /* 0x000000290000780c */ /* 0x000fe20001741670 */
[----:B------:R-:W0:Y:S01]  /*ada0*/  SHFL.BFLY PT, R185, R184, 0x1, 0x1f ;  /* 0x0c201f00b8b97f89 */ /* 0x000e2200000e0000 */
[----:B------:R-:W-:-:S02]  /*adb0*/  FSEL R171, R171, -INF , !P1 ;  /* 0xff800000abab7808 */ /* 0x000fc40004800000 */
[----:B------:R-:W-:Y:S02]  /*adc0*/  ISETP.GT.AND P1, PT, R2, 0x29, P0 ;  /* 0x000000290200780c */ /* 0x000fe40000724270 */
[----:B------:R-:W-:Y:S02]  /*add0*/  FSEL R174, R174, -INF , !P2 ;  /* 0xff800000aeae7808 */ /* 0x000fe40005000000 */
[----:B------:R-:W-:Y:S02]  /*ade0*/  ISETP.GT.AND P2, PT, R2, 0x30, P0 ;  /* 0x000000300200780c */ /* 0x000fe40000744270 */
[C---:B------:R-:W-:Y:S02]  /*adf0*/  ISETP.LT.OR P1, PT, R0.reuse, 0x2a, P1 ;  /* 0x0000002a0000780c */ /* 0x040fe40000f21670 */
[----:B------:R-:W-:Y:S02]  /*ae00*/  ISETP.LT.OR P2, PT, R0, 0x31, P2 ;  /* 0x000000310000780c */ /* 0x000fe40001741670 */
[----:B------:R-:W-:-:S02]  /*ae10*/  FSEL R175, R175, -INF , !P1 ;  /* 0xff800000afaf7808 */ /* 0x000fc40004800000 */
[----:B------:R-:W-:Y:S02]  /*ae20*/  ISETP.GT.AND P1, PT, R2, 0x31, P0 ;  /* 0x000000310200780c */ /* 0x000fe40000724270 */
[----:B------:R-:W-:Y:S02]  /*ae30*/  FSEL R178, R178, -INF , !P2 ;  /* 0xff800000b2b27808 */ /* 0x000fe40005000000 */
[----:B------:R-:W-:Y:S02]  /*ae40*/  ISETP.GT.AND P2, PT, R2, 0x38, P0 ;  /* 0x000000380200780c */ /* 0x000fe40000744270 */
[----:B------:R-:W-:Y:S02]  /*ae50*/  ISETP.LT.OR P1, PT, R0, 0x32, P1 ;  /* 0x000000320000780c */ /* 0x000fe40000f21670 */
[----:B------:R-:W-:Y:S02]  /*ae60*/  ISETP.GT.AND P0, PT, R2, 0x39, P0 ;  /* 0x000000390200780c */ /* 0x000fe40000704270 */
[----:B0-----:R-:W-:-:S02]  /*ae70*/  FMNMX.FTZ R4, R184, R185, !PT ;  /* 0x000000b9b8047209 */ /* 0x001fc40007810000 */
[----:B------:R-:W-:Y:S02]  /*ae80*/  FMNMX.FTZ R184, R154, R23, !PT ;  /* 0x000000179ab87209 */ /* 0x000fe40007810000 */
[C---:B------:R-:W-:Y:S01]  /*ae90*/  FSETP.NEU.FTZ.AND P3, PT, R4.reuse, -INF , PT ;  /* 0xff8000000400780b */ /* 0x040fe20003f7d000 */
[----:B------:R-:W-:Y:S01]  /*aea0*/  FMUL.FTZ R185, R4, UR5 ;  /* 0x0000000504b97c20 */ /* 0x000fe20008410000 */
[----:B------:R-:W-:Y:S02]  /*aeb0*/  FMNMX.FTZ R3, R155, R184, !PT ;  /* 0x000000b89b037209 */ /* 0x000fe40007810000 */
[----:B------:R-:W-:Y:S02]  /*aec0*/  ISETP.LT.OR P2, PT, R0, 0x39, P2 ;  /* 0x000000390000780c */ /* 0x000fe40001741670 */
[----:B------:R-:W-:Y:S02]  /*aed0*/  FMNMX.FTZ R184, R158, R3, !PT ;  /* 0x000000039eb87209 */ /* 0x000fe40007810000 */
[----:B------:R-:W-:-:S02]  /*aee0*/  FSEL R187, R185, RZ, P3 ;  /* 0x000000ffb9bb7208 */ /* 0x000fc40001800000 */
[----:B------:R-:W-:Y:S02]  /*aef0*/  FMNMX.FTZ R3, R159, R184, !PT ;  /* 0x000000b89f037209 */ /* 0x000fe40007810000 */
[----:B------:R-:W-:Y:S01]  /*af00*/  FSEL R179, R179, -INF , !P1 ;  /* 0xff800000b3b37808 */ /* 0x000fe20004800000 */
[--C-:B------:R-:W-:Y:S01]  /*af10*/  FFMA.FTZ R185, R152, UR5, -R187.reuse ;  /* 0x0000000598b97c23 */ /* 0x100fe200080108bb */
[----:B------:R-:W-:Y:S01]  /*af20*/  FMNMX.FTZ R184, R162, R3, !PT ;  /* 0x00000003a2b87209 */ /* 0x000fe20007810000 */
[--C-:B------:R-:W-:Y:S01]  /*af30*/  FFMA.FTZ R194, R164, UR5, -R187.reuse ;  /* 0x00000005a4c27c23 */ /* 0x100fe200080108bb */
[----:B------:R-:W-:Y:S01]  /*af40*/  ISETP.LT.OR P0, PT, R0, 0x3a, P0 ;  /* 0x0000003a0000780c */ /* 0x000fe20000701670 */
[--C-:B------:R-:W-:Y:S01]  /*af50*/  FFMA.FTZ R196, R153, UR5, -R187.reuse ;  /* 0x0000000599c47c23 */ /* 0x100fe200080108bb */
[----:B------:R-:W-:Y:S01]  /*af60*/  FMNMX.FTZ R3, R163, R184, !PT ;  /* 0x000000b8a3037209 */ /* 0x000fe20007810000 */
[----:B------:R-:W-:Y:S01]  /*af70*/  MUFU.EX2 R185, R185 ;  /* 0x000000b900b97308 */ /* 0x000fe20000000800 */
[----:B------:R-:W-:Y:S01]  /*af80*/  FSEL R182, R182, -INF , !P2 ;  /* 0xff800000b6b67808 */ /* 0x000fe20005000000 */
[--C-:B------:R-:W-:Y:S01]  /*af90*/  FFMA.FTZ R198, R156, UR5, -R187.reuse ;  /* 0x000000059cc67c23 */ /* 0x100fe200080108bb */
[----:B------:R-:W-:Y:S01]  /*afa0*/  FMNMX.FTZ R184, R166, R3, !PT ;  /* 0x00000003a6b87209 */ /* 0x000fe20007810000 */
[--C-:B------:R-:W-:Y:S01]  /*afb0*/  FFMA.FTZ R153, R157, UR5, -R187.reuse ;  /* 0x000000059d997c23 */ /* 0x100fe200080108bb */
[----:B------:R-:W-:Y:S01]  /*afc0*/  FSEL R183, R183, -INF , !P0 ;  /* 0xff800000b7b77808 */ /* 0x000fe20004000000 */
        /* <DEDUP_REMOVED lines=15> */
[----:B------:R-:W-:Y:S01]  /*b0c0*/  R2UR UR7, R22 ;  /* 0x00000000160772ca */ /* 0x000fe200000e0000 */
[--C-:B------:R-:W-:Y:S01]  /*b0d0*/  FFMA.FTZ R186, R180, UR5, -R187.reuse ;  /* 0x00000005b4ba7c23 */ /* 0x100fe200080108bb */
[----:B------:R-:W-:Y:S01]  /*b0e0*/  FMNMX.FTZ R3, R175, R152, !PT ;  /* 0x00000098af037209 */ /* 0x000fe20007810000 */
[----:B------:R-:W-:Y:S01]  /*b0f0*/  MUFU.EX2 R153, R153 ;  /* 0x0000009900997308 */ /* 0x000fe20000000800 */
[----:B------:R-:W-:-:S02]  /*b100*/  FFMA.FTZ R181, R181, UR5, -R187 ;  /* 0x00000005b5b57c23 */ /* 0x000fc400080108bb */
[----:B------:R-:W-:-:S04]  /*b110*/  FMNMX.FTZ R2, R178, R3, !PT ;  /* 0x00000003b2027209 */ /* 0x000fc80007810000 */
[----:B------:R-:W-:Y:S01]  /*b120*/  FMNMX.FTZ R3, R179, R2, !PT ;  /* 0x00000002b3037209 */ /* 0x000fe20007810000 */
[----:B------:R-:W-:Y:S01]  /*b130*/  MUFU.EX2 R192, R192 ;  /* 0x000000c000c07308 */ /* 0x000fe20000000800 */
[----:B------:R-:W-:Y:S01]  /*b140*/  FSEL R2, R4, RZ, P3 ;  /* 0x000000ff04027208 */ /* 0x000fe20001800000 */
[----:B------:R-:W-:Y:S01]  /*b150*/  UISETP.GT.AND UP1, UPT, UR6, UR7, UPT ;  /* 0x000000070600728c */ /* 0x000fe2000bf24270 */
[----:B------:R-:W-:Y:S01]  /*b160*/  FMNMX.FTZ R0, R182, R3, !PT ;  /* 0x00000003b6007209 */ /* 0x000fe20007810000 */
[----:B------:R-:W-:Y:S02]  /*b170*/  UIADD3 UR6, UR6, -0x1, URZ ;  /* 0xffffffff06067890 */ /* 0x000fe4000fffe03f */
[----:B------:R-:W-:Y:S01]  /*b180*/  FADD.FTZ R2, -R2, R21 ;  /* 0x0000001502027221 */ /* 0x000fe20000010100 */
[----:B------:R-:W-:Y:S01]  /*b190*/  FMNMX.FTZ R0, R183, R0, !PT ;  /* 0x00000000b7007209 */ /* 0x000fe20007810000 */
[----:B------:R-:W-:Y:S01]  /*b1a0*/  MUFU.EX2 R157, R157 ;  /* 0x0000009d009d7308 */ /* 0x000fe20000000800 */
[----:B------:R-:W-:Y:S01]  /*b1b0*/  UMOV UR7, UR4 ;  /* 0x0000000400077c82 */ /* 0x000fe20008000000 */
[----:B------:R-:W-:-:S02]  /*b1c0*/  FMUL.FTZ R2, R2, UR5 ;  /* 0x0000000502027c20 */ /* 0x000fc40008410000 */
[----:B------:R-:W0:Y:S04]  /*b1d0*/  SHFL.BFLY PT, R3, R0, 0x2, 0x1f ;  /* 0x0c401f0000037f89 */ /* 0x000e2800000e0000 */
[----:B------:R-:W-:Y:S08]  /*b1e0*/  MUFU.EX2 R194, R194 ;  /* 0x000000c200c27308 */ /* 0x000ff00000000800 */
[----:B------:R-:W-:Y:S08]  /*b1f0*/  MUFU.EX2 R161, R161 ;  /* 0x000000a100a17308 */ /* 0x000ff00000000800 */
[----:B------:R-:W-:Y:S01]  /*b200*/  MUFU.EX2 R188, R188 ;  /* 0x000000bc00bc7308 */ /* 0x000fe20000000800 */
[----:B0-----:R-:W-:-:S07]  /*b210*/  FMNMX.FTZ R3, R0, R3, !PT ;  /* 0x0000000300037209 */ /* 0x001fce0007810000 */
[----:B------:R-:W-:Y:S01]  /*b220*/  MUFU.EX2 R165, R165 ;  /* 0x000000a500a57308 */ /* 0x000fe20000000800 */
[----:B------:R-:W0:Y:S07]  /*b230*/  SHFL.BFLY PT, R0, R3, 0x1, 0x1f ;  /* 0x0c201f0003007f89 */ /* 0x000e2e00000e0000 */
[----:B------:R-:W-:Y:S08]  /*b240*/  MUFU.EX2 R190, R190 ;  /* 0x000000be00be7308 */ /* 0x000ff00000000800 */
[----:B------:R-:W-:Y:S08]  /*b250*/  MUFU.EX2 R169, R169 ;  /* 0x000000a900a97308 */ /* 0x000ff00000000800 */
[----:B------:R-:W-:Y:S01]  /*b260*/  MUFU.EX2 R184, R184 ;  /* 0x000000b800b87308 */ /* 0x000fe20000000800 */
[----:B0-----:R-:W-:-:S04]  /*b270*/  FMNMX.FTZ R3, R3, R0, !PT ;  /* 0x0000000003037209 */ /* 0x001fc80007810000 */
[C---:B------:R-:W-:Y:S01]  /*b280*/  FSETP.NEU.FTZ.AND P0, PT, R3.reuse, -INF , PT ;  /* 0xff8000000300780b */ /* 0x040fe20003f1d000 */
[----:B------:R-:W-:Y:S02]  /*b290*/  FMUL.FTZ R0, R3, UR5 ;  /* 0x0000000503007c20 */ /* 0x000fe40008410000 */
[----:B------:R-:W-:Y:S03]  /*b2a0*/  MUFU.EX2 R173, R173 ;  /* 0x000000ad00ad7308 */ /* 0x000fe60000000800 */
[----:B------:R-:W-:-:S05]  /*b2b0*/  FSEL R164, R0, RZ, P0 ;  /* 0x000000ff00a47208 */ /* 0x000fca0000000000 */
[----:B------:R0:W1:Y:S01]  /*b2c0*/  MUFU.EX2 R0, R2 ;  /* 0x0000000200007308 */ /* 0x0000620000000800 */
[--C-:B------:R-:W-:Y:S01]  /*b2d0*/  FFMA.FTZ R197, R154, UR5, -R164.reuse ;  /* 0x000000059ac57c23 */ /* 0x100fe200080108a4 */
[--C-:B------:R-:W-:Y:S01]  /*b2e0*/  FFMA.FTZ R152, R155, UR5, -R164.reuse ;  /* 0x000000059b987c23 */ /* 0x100fe200080108a4 */
[--C-:B------:R-:W-:Y:S01]  /*b2f0*/  FFMA.FTZ R199, R158, UR5, -R164.reuse ;  /* 0x000000059ec77c23 */ /* 0x100fe200080108a4 */
[--C-:B------:R-:W-:Y:S01]  /*b300*/  FFMA.FTZ R154, R159, UR5, -R164.reuse ;  /* 0x000000059f9a7c23 */ /* 0x100fe200080108a4 */
[--C-:B------:R-:W-:Y:S01]  /*b310*/  FFMA.FTZ R193, R162, UR5, -R164.reuse ;  /* 0x00000005a2c17c23 */ /* 0x100fe200080108a4 */
[--C-:B------:R-:W-:Y:S01]  /*b320*/  FFMA.FTZ R156, R163, UR5, -R164.reuse ;  /* 0x00000005a39c7c23 */ /* 0x100fe200080108a4 */
[--C-:B------:R-:W-:Y:S01]  /*b330*/  FFMA.FTZ R195, R166, UR5, -R164.reuse ;  /* 0x00000005a6c37c23 */ /* 0x100fe200080108a4 */
[----:B------:R-:W-:Y:S01]  /*b340*/  MUFU.EX2 R197, R197 ;  /* 0x000000c500c57308 */ /* 0x000fe20000000800 */
[----:B0-----:R-:W-:Y:S01]  /*b350*/  FSEL R2, R3, RZ, P0 ;  /* 0x000000ff03027208 */ /* 0x001fe20000000000 */
[--C-:B------:R-:W-:Y:S01]  /*b360*/  FFMA.FTZ R158, R167, UR5, -R164.reuse ;  /* 0x00000005a79e7c23 */ /* 0x100fe200080108a4 */
[--C-:B------:R-:W-:Y:S01]  /*b370*/  FFMA.FTZ R189, R170, UR5, -R164.reuse ;  /* 0x00000005aabd7c23 */ /* 0x100fe200080108a4 */
[----:B------:R-:W-:Y:S01]  /*b380*/  FFMA.FTZ R160, R171, UR5, -R164 ;  /* 0x00000005aba07c23 */ /* 0x000fe200080108a4 */
[----:B------:R-:W-:-:S02]  /*b390*/  IMAD.U32 R155, RZ, RZ, UR14 ;  /* 0x0000000eff9b7e24 */ /* 0x000fc4000f8e00ff */
[----:B------:R-:W-:Y:S01]  /*b3a0*/  FADD.FTZ R2, -R2, R23 ;  /* 0x0000001702027221 */ /* 0x000fe20000010100 */
[--C-:B------:R-:W-:Y:S01]  /*b3b0*/  FFMA.FTZ R174, R174, UR5, -R164.reuse ;  /* 0x00000005aeae7c23 */ /* 0x100fe200080108a4 */
[----:B------:R-:W-:Y:S01]  /*b3c0*/  MUFU.EX2 R152, R152 ;  /* 0x0000009800987308 */ /* 0x000fe20000000800 */
[----:B-1----:R-:W-:Y:S01]  /*b3d0*/  FFMA.FTZ R15, R0, R15, R185 ;  /* 0x0000000f000f7223 */ /* 0x002fe200000100b9 */
[----:B------:R-:W-:Y:S01]  /*b3e0*/  FMUL.FTZ R2, R2, UR5 ;  /* 0x0000000502027c20 */ /* 0x000fe20008410000 */
[----:B------:R-:W-:Y:S01]  /*b3f0*/  @!P5 IADD3 R155, R155, 0x30860, RZ ;  /* 0x000308609b9bd810 */ /* 0x000fe20007ffe0ff */
[--C-:B------:R-:W-:Y:S01]  /*b400*/  FFMA.FTZ R175, R175, UR5, -R164.reuse ;  /* 0x00000005afaf7c23 */ /* 0x100fe200080108a4 */
[----:B------:R-:W-:Y:S01]  /*b410*/  FADD.FTZ R15, R196, R15 ;  /* 0x0000000fc40f7221 */ /* 0x000fe20000010000 */
[--C-:B------:R-:W-:Y:S01]  /*b420*/  FFMA.FTZ R178, R178, UR5, -R164.reuse ;  /* 0x00000005b2b27c23 */ /* 0x100fe200080108a4 */
[----:B------:R-:W-:Y:S01]  /*b430*/  @!P5 PRMT R155, RZ, 0x654, R155 ;  /* 0x00000654ff9bd816 */ /* 0x000fe2000000009b */
[----:B------:R-:W0:Y:S01]  /*b440*/  MUFU.EX2 R2, R2 ;  /* 0x0000000200027308 */ /* 0x000e220000000800 */
[----:B------:R-:W-:Y:S01]  /*b450*/  FADD.FTZ R162, R198, R15 ;  /* 0x0000000fc6a27221 */ /* 0x000fe20000010000 */
[--C-:B------:R-:W-:Y:S01]  /*b460*/  FFMA.FTZ R179, R179, UR5, -R164.reuse ;  /* 0x00000005b3b37c23 */ /* 0x100fe200080108a4 */
[----:B------:R1:W-:Y:S01]  /*b470*/  @!P5 SYNCS.ARRIVE.TRANS64.RED.A1T0 RZ, [R155+URZ], RZ ;  /* 0x000000ff9bffd9a7 */ /* 0x0003e2000810043f */
[----:B------:R-:W-:Y:S01]  /*b480*/  FFMA.FTZ R182, R182, UR5, -R164 ;  /* 0x00000005b6b67c23 */ /* 0x000fe200080108a4 */
[----:B------:R-:W-:Y:S01]  /*b490*/  FADD.FTZ R23, R153, R162 ;  /* 0x000000a299177221 */ /* 0x000fe20000010000 */
[----:B------:R-:W-:Y:S01]  /*b4a0*/  FFMA.FTZ R164, R183, UR5, -R164 ;  /* 0x00000005b7a47c23 */ /* 0x000fe200080108a4 */
[----:B------:R-:W-:Y:S01]  /*b4b0*/  PLOP3.LUT P0, PT, PT, PT, UP1, 0x80, 0x0 ;  /* 0x000000000000781c */ /* 0x000fe20003f0f018 */
[----:B------:R-:W2:Y:S01]  /*b4c0*/  MUFU.EX2 R199, R199 ;  /* 0x000000c700c77308 */ /* 0x000ea20000000800 */
[----:B------:R-:W-:Y:S01]  /*b4d0*/  FADD.FTZ R162, R192, R23 ;  /* 0x00000017c0a27221 */ /* 0x000fe20000010000 */
[----:B------:R-:W-:-:S02]  /*b4e0*/  F2FP.BF16.F32.PACK_AB R196, R196, R185 ;  /* 0x000000b9c4c4723e */ /* 0x000fc400000010ff */
[----:B------:R-:W-:Y:S01]  /*b4f0*/  F2FP.BF16.F32.PACK_AB R198, R153, R198 ;  /* 0x000000c699c6723e */ /* 0x000fe200000010ff */
[C---:B------:R-:W-:Y:S01]  /*b500*/  FADD.FTZ R23, R157.reuse, R162 ;  /* 0x000000a29d177221 */ /* 0x040fe20000010000 */
[----:B------:R-:W-:Y:S02]  /*b510*/  F2FP.BF16.F32.PACK_AB R192, R157, R192 ;  /* 0x000000c09dc0723e */ /* 0x000fe400000010ff */
[----:B------:R-:W3:Y:S01]  /*b520*/  MUFU.EX2 R154, R154 ;  /* 0x0000009a009a7308 */ /* 0x000ee20000000800 */
[----:B0-----:R-:W-:Y:S01]  /*b530*/  FFMA.FTZ R15, R2, R14, R197 ;  /* 0x0000000e020f7223 */ /* 0x001fe200000100c5 */
[----:B------:R-:W-:Y:S01]  /*b540*/  FADD.FTZ R162, R194, R23 ;  /* 0x00000017c2a27221 */ /* 0x000fe20000010000 */
[C---:B------:R-:W-:Y:S02]  /*b550*/  F2FP.BF16.F32.PACK_AB R194, R161.reuse, R194 ;  /* 0x000000c2a1c2723e */ /* 0x040fe400000010ff */
[C---:B------:R-:W-:Y:S01]  /*b560*/  FADD.FTZ R14, R152.reuse, R15 ;  /* 0x0000000f980e7221 */ /* 0x040fe20000010000 */
[----:B------:R-:W-:Y:S01]  /*b570*/  FADD.FTZ R23, R161, R162 ;  /* 0x000000a2a1177221 */ /* 0x000fe20000010000 */
[----:B------:R-:W-:Y:S01]  /*b580*/  F2FP.BF16.F32.PACK_AB R197, R152, R197 ;  /* 0x000000c598c5723e */ /* 0x000fe200000010ff */
[----:B------:R-:W0:Y:S01]  /*b590*/  MUFU.EX2 R193, R193 ;  /* 0x000000c100c17308 */ /* 0x000e220000000800 */
[----:B--2---:R-:W-:Y:S01]  /*b5a0*/  FADD.FTZ R15, R199, R14 ;  /* 0x0000000ec70f7221 */ /* 0x004fe20000010000 */
[----:B------:R-:W-:Y:S01]  /*b5b0*/  FADD.FTZ R162, R188, R23 ;  /* 0x00000017bca27221 */ /* 0x000fe20000010000 */
[----:B------:R-:W-:-:S03]  /*b5c0*/  F2FP.BF16.F32.PACK_AB R188, R165, R188 ;  /* 0x000000bca5bc723e */ /* 0x000fc600000010ff */
[----:B------:R-:W-:Y:S02]  /*b5d0*/  FADD.FTZ R23, R165, R162 ;  /* 0x000000a2a5177221 */ /* 0x000fe40000010000 */
[----:B------:R-:W2:Y:S01]  /*b5e0*/  MUFU.EX2 R156, R156 ;  /* 0x0000009c009c7308 */ /* 0x000ea20000000800 */
[----:B---3--:R-:W-:Y:S01]  /*b5f0*/  FADD.FTZ R14, R154, R15 ;  /* 0x0000000f9a0e7221 */ /* 0x008fe20000010000 */
[----:B------:R-:W-:Y:S01]  /*b600*/  FADD.FTZ R162, R190, R23 ;  /* 0x00000017bea27221 */ /* 0x000fe20000010000 */
[C---:B------:R-:W-:Y:S02]  /*b610*/  F2FP.BF16.F32.PACK_AB R190, R169.reuse, R190 ;  /* 0x000000bea9be723e */ /* 0x040fe400000010ff */
[----:B------:R-:W-:Y:S01]  /*b620*/  F2FP.BF16.F32.PACK_AB R199, R154, R199 ;  /* 0x000000c79ac7723e */ /* 0x000fe200000010ff */
[----:B------:R-:W-:Y:S02]  /*b630*/  FADD.FTZ R23, R169, R162 ;  /* 0x000000a2a9177221 */ /* 0x000fe40000010000 */
[----:B------:R-:W3:Y:S01]  /*b640*/  MUFU.EX2 R195, R195 ;  /* 0x000000c300c37308 */ /* 0x000ee20000000800 */
[----:B0-----:R-:W-:-:S07]  /*b650*/  FADD.FTZ R15, R193, R14 ;  /* 0x0000000ec10f7221 */ /* 0x001fce0000010000 */
[----:B------:R-:W0:Y:S01]  /*b660*/  MUFU.EX2 R158, R158 ;  /* 0x0000009e009e7308 */ /* 0x000e220000000800 */
[C---:B--2---:R-:W-:Y:S01]  /*b670*/  FADD.FTZ R14, R156.reuse, R15 ;  /* 0x0000000f9c0e7221 */ /* 0x044fe20000010000 */
[----:B------:R-:W-:-:S06]  /*b680*/  F2FP.BF16.F32.PACK_AB R193, R156, R193 ;  /* 0x000000c19cc1723e */ /* 0x000fcc00000010ff */
[----:B------:R-:W2:Y:S01]  /*b690*/  MUFU.EX2 R189, R189 ;  /* 0x000000bd00bd7308 */ /* 0x000ea20000000800 */
[----:B---3--:R-:W-:-:S07]  /*b6a0*/  FADD.FTZ R15, R195, R14 ;  /* 0x0000000ec30f7221 */ /* 0x008fce0000010000 */
[----:B------:R-:W3:Y:S01]  /*b6b0*/  MUFU.EX2 R160, R160 ;  /* 0x000000a000a07308 */ /* 0x000ee20000000800 */
[C---:B0-----:R-:W-:Y:S01]  /*b6c0*/  FADD.FTZ R14, R158.reuse, R15 ;  /* 0x0000000f9e0e7221 */ /* 0x041fe20000010000 */
[----:B------:R-:W-:-:S06]  /*b6d0*/  F2FP.BF16.F32.PACK_AB R195, R158, R195 ;  /* 0x000000c39ec3723e */ /* 0x000fcc00000010ff */
[----:B------:R-:W0:Y:S01]  /*b6e0*/  MUFU.EX2 R174, R174 ;  /* 0x000000ae00ae7308 */ /* 0x000e220000000800 */
[----:B--2---:R-:W-:Y:S01]  /*b6f0*/  FADD.FTZ R15, R189, R14 ;  /* 0x0000000ebd0f7221 */ /* 0x004fe20000010000 */
[----:B------:R-:W-:Y:S01]  /*b700*/  FADD.FTZ R14, R184, R23 ;  /* 0x00000017b80e7221 */ /* 0x000fe20000010000 */
[----:B------:R-:W-:-:S03]  /*b710*/  F2FP.BF16.F32.PACK_AB R184, R173, R184 ;  /* 0x000000b8adb8723e */ /* 0x000fc600000010ff */
[----:B------:R-:W-:Y:S02]  /*b720*/  FADD.FTZ R23, R173, R14 ;  /* 0x0000000ead177221 */ /* 0x000fe40000010000 */
[----:B------:R-:W2:Y:S01]  /*b730*/  MUFU.EX2 R175, R175 ;  /* 0x000000af00af7308 */ /* 0x000ea20000000800 */
[C---:B---3--:R-:W-:Y:S01]  /*b740*/  FADD.FTZ R15, R160.reuse, R15 ;  /* 0x0000000fa00f7221 */ /* 0x048fe20000010000 */
[----:B------:R-:W-:-:S06]  /*b750*/  F2FP.BF16.F32.PACK_AB R189, R160, R189 ;  /* 0x000000bda0bd723e */ /* 0x000fcc00000010ff */
[----:B-1----:R-:W1:Y:S01]  /*b760*/  MUFU.EX2 R155, R178 ;  /* 0x000000b2009b7308 */ /* 0x002e620000000800 */
[----:B0-----:R-:W-:-:S07]  /*b770*/  FADD.FTZ R15, R174, R15 ;  /* 0x0000000fae0f7221 */ /* 0x001fce0000010000 */
[----:B------:R-:W0:Y:S01]  /*b780*/  MUFU.EX2 R179, R179 ;  /* 0x000000b300b37308 */ /* 0x000e220000000800 */
[C---:B--2---:R-:W-:Y:S01]  /*b790*/  FADD.FTZ R14, R175.reuse, R15 ;  /* 0x0000000faf0e7221 */ /* 0x044fe20000010000 */
[----:B------:R-:W-:-:S06]  /*b7a0*/  F2FP.BF16.F32.PACK_AB R191, R175, R174 ;  /* 0x000000aeafbf723e */ /* 0x000fcc00000010ff */
[----:B------:R-:W2:Y:S01]  /*b7b0*/  MUFU.EX2 R186, R186 ;  /* 0x000000ba00ba7308 */ /* 0x000ea20000000800 */
[----:B-1----:R-:W-:-:S07]  /*b7c0*/  FADD.FTZ R14, R155, R14 ;  /* 0x0000000e9b0e7221 */ /* 0x002fce0000010000 */
[----:B------:R-:W1:Y:S01]  /*b7d0*/  MUFU.EX2 R187, R182 ;  /* 0x000000b600bb7308 */ /* 0x000e620000000800 */
[C---:B0-----:R-:W-:Y:S01]  /*b7e0*/  FADD.FTZ R14, R179.reuse, R14 ;  /* 0x0000000eb30e7221 */ /* 0x041fe20000010000 */
[----:B------:R-:W-:-:S06]  /*b7f0*/  F2FP.BF16.F32.PACK_AB R185, R179, R155 ;  /* 0x0000009bb3b9723e */ /* 0x000fcc00000010ff */
[----:B------:R-:W0:Y:S01]  /*b800*/  MUFU.EX2 R21, R181 ;  /* 0x000000b500157308 */ /* 0x000e220000000800 */
[----:B--2---:R-:W-:Y:S01]  /*b810*/  FADD.FTZ R162, R186, R23 ;  /* 0x00000017baa27221 */ /* 0x004fe20000010000 */
[----:B------:R-:W-:-:S06]  /*b820*/  IMAD.MOV.U32 R23, RZ, RZ, R3 ;  /* 0x000000ffff177224 */ /* 0x000fcc00078e0003 */
[----:B------:R-:W2:Y:S01]  /*b830*/  MUFU.EX2 R164, R164 ;  /* 0x000000a400a47308 */ /* 0x000ea20000000800 */
[----:B-1----:R-:W-:Y:S01]  /*b840*/  FADD.FTZ R14, R187, R14 ;  /* 0x0000000ebb0e7221 */ /* 0x002fe20000010000 */
[C---:B0-----:R-:W-:Y:S01]  /*b850*/  FADD.FTZ R15, R21.reuse, R162 ;  /* 0x000000a2150f7221 */ /* 0x041fe20000010000 */
[----:B------:R-:W-:Y:S01]  /*b860*/  F2FP.BF16.F32.PACK_AB R186, R21, R186 ;  /* 0x000000ba15ba723e */ /* 0x000fe200000010ff */
[----:B------:R-:W-:Y:S02]  /*b870*/  IMAD.MOV.U32 R21, RZ, RZ, R4 ;  /* 0x000000ffff157224 */ /* 0x000fe400078e0004 */
[C---:B--2---:R-:W-:Y:S01]  /*b880*/  FADD.FTZ R14, R164.reuse, R14 ;  /* 0x0000000ea40e7221 */ /* 0x044fe20000010000 */
[----:B------:R-:W-:Y:S01]  /*b890*/  F2FP.BF16.F32.PACK_AB R187, R164, R187 ;  /* 0x000000bba4bb723e */ /* 0x000fe200000010ff */
[----:B------:R-:W-:Y:S06]  /*b8a0*/  @P0 BRA `(.L_x_1035) ;  /* 0xffffffd400fc0947 */ /* 0x000fec000383ffff */
.L_x_1018:
        /* <DEDUP_REMOVED lines=131> */
.L_x_1036:
[----:B------:R-:W-:Y:S01]  /*c0e0*/  R2UR UR6, R16 ;  /* 0x00000000100672ca */ /* 0x000fe200000e0000 */
[----:B------:R-:W-:-:S05]  /*c0f0*/  IMAD.U32 R0, RZ, RZ, UR61 ;  /* 0x0000003dff007e24 */ /* 0x000fca000f8e00ff */
[----:B------:R-:W-:-:S07]  /*c100*/  SHF.L.U32 R0, R0, 0x1f, RZ ;  /* 0x0000001f00007819 */ /* 0x000fce00000006ff */
[----:B------:R-:W-:-:S09]  /*c110*/  ULEA UR7, UR4, UR6, 0x3 ;  /* 0x0000000604077291 */ /* 0x000fd2000f8e183f */
[----:B------:R0:W1:Y:S01]  /*c120*/  SYNCS.PHASECHK.TRANS64.TRYWAIT P0, [UR7+0x30850], R0 ;  /* 0x03085000ff0075a7 */ /* 0x0000620008000147 */
[----:B------:R-:W-:Y:S05]  /*c130*/  @!P4 BRA `(.L_x_1037) ;  /* 0x000000000004c947 */ /* 0x000fea0003800000 */
[----:B------:R-:W-:Y:S01]  /*c140*/  BPT.TRAP 0x1 ;  /* 0x000000040000795c */ /* 0x000fe20000300000 */
.L_x_1037:
[----:B-1----:R-:W-:Y:S05]  /*c150*/  @P0 BRA `(.L_x_1038) ;  /* 0x0000000000080947 */ /* 0x002fea0003800000 */
[----:B------:R-:W1:Y:S02]  /*c160*/  SYNCS.PHASECHK.TRANS64.TRYWAIT P0, [UR7+0x30850], R0 ;  /* 0x03085000ff0075a7 */ /* 0x000e640008000147 */
[----:B-1----:R-:W-:Y:S05]  /*c170*/  @!P0 BRA `(.L_x_1039) ;  /* 0x0000008000588947 */ /* 0x002fea0003800000 */
.L_x_1038:
[----:B------:R-:W-:Y:S01]  /*c180*/  R2UR UR6, R16 ;  /* 0x00000000100672ca */ /* 0x000fe200000e0000 */
[----:B------:R-:W-:Y:S01]  /*c190*/  WARPGROUP.ARRIVE ;  /* 0x00000000000079c5 */ /* 0x000fe20000000000 */
[----:B------:R-:W-:Y:S01]  /*c1a0*/  UMOV UR11, 0x40000040 ;  /* 0x40000040000b7882 */ /* 0x000fe20000000000 */
[----:B01----:R-:W0:Y:S01]  /*c1b0*/  SHFL.BFLY PT, R0, R15, 0x2, 0x1f ;  /* 0x0c401f000f007f89 */ /* 0x003e2200000e0000 */
[----:B------:R-:W-:Y:S02]  /*c1c0*/  IMAD.U32 R11, RZ, RZ, UR7 ;  /* 0x00000007ff0b7e24 */ /* 0x000fe4000f8e00ff */
[----:B------:R-:W-:Y:S01]  /*c1d0*/  IMAD.MOV.U32 R6, RZ, RZ, RZ ;  /* 0x000000ffff067224 */ /* 0x000fe200078e00ff */
[----:B------:R-:W1:Y:S01]  /*c1e0*/  SHFL.BFLY PT, R5, R14, 0x2, 0x1f ;  /* 0x0c401f000e057f89 */ /* 0x000e6200000e0000 */
[----:B------:R-:W-:Y:S02]  /*c1f0*/  @!P5 VIADD R11, R11, 0x30860 ;  /* 0x000308600b0bd836 */ /* 0x000fe40000000000 */
[----:B------:R-:W-:-:S03]  /*c200*/  IMAD.U32 R13, RZ, RZ, UR5 ;  /* 0x00000005ff0d7e24 */ /* 0x000fc6000f8e00ff */
[----:B------:R-:W-:Y:S01]  /*c210*/  UIADD3 UR6, UR6, 0x400, URZ ;  /* 0x0000040006067890 */ /* 0x000fe2000fffe03f */
[----:B------:R-:W-:-:S03]  /*c220*/  @!P5 PRMT R11, RZ, 0x654, R11 ;  /* 0x00000654ff0bd816 */ /* 0x000fc6000000000b */
[----:B------:R-:W-:-:S04]  /*c230*/  USHF.R.U32.HI UR6, URZ, 0x4, UR6 ;  /* 0x000000043f067899 */ /* 0x000fc80008011606 */
[----:B------:R-:W-:-:S04]  /*c240*/  ULOP3.LUT UR6, UR6, 0x3fff, URZ, 0xc0, !UPT ;  /* 0x00003fff06067892 */ /* 0x000fc8000f8ec03f */
[----:B------:R-:W-:Y:S01]  /*c250*/  ULOP3.LUT UR6, UR6, 0x2000000, URZ, 0xfc, !UPT ;  /* 0x0200000006067892 */ /* 0x000fe2000f8efc3f */
[----:B0-----:R-:W-:-:S03]  /*c260*/  FADD.FTZ R0, R0, R15 ;  /* 0x0000000f00007221 */ /* 0x001fc60000010000 */
[----:B------:R-:W-:Y:S01]  /*c270*/  ULEA UR4, UR4, UR6, 0xb ;  /* 0x0000000604047291 */ /* 0x000fe2000f8e583f */
[----:B-1----:R-:W-:-:S03]  /*c280*/  FADD.FTZ R2, R5, R14 ;  /* 0x0000000e05027221 */ /* 0x002fc60000010000 */
[----:B------:R-:W-:Y:S01]  /*c290*/  UIADD3 UR6, UR4, 0x80, URZ ;  /* 0x0000008004067890 */ /* 0x000fe2000fffe03f */
[----:B------:R-:W0:Y:S02]  /*c2a0*/  SHFL.BFLY PT, R5, R0, 0x1, 0x1f ;  /* 0x0c201f0000057f89 */ /* 0x000e2400000e0000 */
[----:B------:R-:W-:Y:S02]  /*c2b0*/  UMOV UR10, UR4 ;  /* 0x00000004000a7c82 */ /* 0x000fe40008000000 */
[----:B------:R-:W-:Y:S01]  /*c2c0*/  HGMMA.64x256x16.F32.BF16 R24, R196, gdesc[UR8].tnspB, R24, gsb0 ;  /* 0x43e00008c4187df0 */ /* 0x000fe20008001818 */
[----:B------:R-:W-:Y:S01]  /*c2d0*/  UMOV UR11, 0x40000040 ;  /* 0x40000040000b7882 */ /* 0x000fe20000000000 */
[----:B------:R-:W-:Y:S01]  /*c2e0*/  UMOV UR10, UR6 ;  /* 0x00000006000a7c82 */ /* 0x000fe20008000000 */
[----:B------:R-:W-:Y:S01]  /*c2f0*/  UIADD3 UR6, UR4, 0x100, URZ ;  /* 0x0000010004067890 */ /* 0x000fe2000fffe03f */
[----:B------:R-:W1:Y:S01]  /*c300*/  SHFL.BFLY PT, R7, R2, 0x1, 0x1f ;  /* 0x0c201f0002077f89 */ /* 0x000e6200000e0000 */
[----:B------:R-:W-:Y:S01]  /*c310*/  UIADD3 UR4, UR4, 0x180, URZ ;  /* 0x0000018004047890 */ /* 0x000fe2000fffe03f */
[----:B0-----:R-:W-:Y:S01]  /*c320*/  FADD.FTZ R10, R0, R5 ;  /* 0x00000005000a7221 */ /* 0x001fe20000010000 */
[----:B------:R-:W-:-:S02]  /*c330*/  IMAD.MOV.U32 R5, RZ, RZ, RZ ;  /* 0x000000ffff057224 */ /* 0x000fc400078e00ff */
[----:B------:R-:W-:Y:S02]  /*c340*/  IMAD.MOV.U32 R0, RZ, RZ, -0x800000 ;  /* 0xff800000ff007424 */ /* 0x000fe400078e00ff */
[----:B------:R-:W-:Y:S01]  /*c350*/  FSETP.NE.FTZ.AND P0, PT, R10, RZ, PT ;  /* 0x000000ff0a00720b */ /* 0x000fe20003f15000 */
[----:B-1----:R-:W-:Y:S01]  /*c360*/  FADD.FTZ R12, R2, R7 ;  /* 0x00000007020c7221 */ /* 0x002fe20000010000 */
[----:B------:R-:W-:Y:S02]  /*c370*/  IMAD.U32 R7, RZ, RZ, UR5 ;  /* 0x00000005ff077e24 */ /* 0x000fe4000f8e00ff */
[----:B------:R-:W-:Y:S02]  /*c380*/  IMAD.MOV.U32 R2, RZ, RZ, -0x800000 ;  /* 0xff800000ff027424 */ /* 0x000fe400078e00ff */
[----:B------:R-:W-:-:S07]  /*c390*/  FSETP.NE.FTZ.AND P1, PT, R12, RZ, PT ;  /* 0x000000ff0c00720b */ /* 0x000fce0003f35000 */
[----:B------:R-:W0:Y:S01]  /*c3a0*/  @P0 MUFU.LG2 R8, R10 ;  /* 0x0000000a00080308 */ /* 0x000e220000000c00 */
[----:B------:R-:W-:-:S07]  /*c3b0*/  @P0 FMUL.FTZ R7, R7, 0.69314718246459960938 ;  /* 0x3f31721807070820 */ /* 0x000fce0000410000 */
[----:B------:R-:W1:Y:S01]  /*c3c0*/  @P1 MUFU.LG2 R9, R12 ;  /* 0x0000000c00091308 */ /* 0x000e620000000c00 */
[----:B------:R-:W-:-:S07]  /*c3d0*/  @P1 FMUL.FTZ R13, R13, 0.69314718246459960938 ;  /* 0x3f3172180d0d1820 */ /* 0x000fce0000410000 */
        /* <DEDUP_REMOVED lines=9> */
[----:B------:R-:W-:Y:S01]  /*c470*/  HGMMA.64x256x16.F32.BF16 R24, R192, gdesc[UR8].tnspB, R24, gsb0 ;  /* 0x43e00008c0187df0 */ /* 0x000fe20008001818 */
[----:B------:R-:W-:Y:S01]  /*c480*/  UMOV UR10, UR6 ;  /* 0x00000006000a7c82 */ /* 0x000fe20008000000 */
[----:B------:R-:W-:Y:S01]  /*c490*/  UMOV UR11, 0x40000040 ;  /* 0x40000040000b7882 */ /* 0x000fe20000000000 */
[----:B------:R-:W-:Y:S02]  /*c4a0*/  WARPGROUP.DEPBAR.LE gsb0, 0x0 ;  /* 0x00008000000079c5 */ /* 0x000fe40000010000 */
[----:B------:R-:W-:-:S15]  /*c4b0*/  WARPGROUP.ARRIVE ;  /* 0x00000000000079c5 */ /* 0x000fde0000000000 */
[----:B------:R-:W-:-:S08]  /*c4c0*/  NOP ;  /* 0x0000000000007918 */ /* 0x000fd00000000000 */
        /* <DEDUP_REMOVED lines=137> */
.L_x_969:
[----:B------:R-:W-:Y:S05]  /*cd60*/  @P0 BRA `(.L_x_1040) ;  /* 0x0000002000640947 */ /* 0x000fea0003800000 */
[----:B------:R-:W2:Y:S01]  /*cd70*/  LDL R3, [R1] ;  /* 0x0000000001037983 */ /* 0x000ea20000100800 */
[----:B------:R-:W0:Y:S01]  /*cd80*/  S2UR UR12, SR_CTAID.Z ;  /* 0x00000000000c79c3 */ /* 0x000e220000002700 */
[----:B------:R-:W-:Y:S01]  /*cd90*/  ULDC.64 UR8, c[0x0][0xbd0] ;  /* 0x0002f40000087ab9 */ /* 0x000fe20000000a00 */
[----:B------:R-:W-:Y:S01]  /*cda0*/  ULDC.64 UR14, c[0x0][0x208] ;  /* 0x00008200000e7ab9 */ /* 0x000fe20000000a00 */
[----:B------:R-:W1:Y:S01]  /*cdb0*/  S2R R22, SR_CTAID.X ;  /* 0x0000000000167919 */ /* 0x000e620000002500 */
[----:B------:R-:W-:Y:S04]  /*cdc0*/  BSSY B0, `(.L_x_1041) ;  /* 0x000014d000007945 */ /* 0x000fe80003800000 */
[----:B------:R-:W3:Y:S08]  /*cdd0*/  LDC.64 R18, c[0x0][0xbd8] ;  /* 0x0002f600ff127b82 */ /* 0x000ef00000000a00 */
[----:B------:R-:W4:Y:S08]  /*cde0*/  S2UR UR11, SR_CTAID.Y ;  /* 0x00000000000b79c3 */ /* 0x000f300000002600 */
[----:B------:R-:W4:Y:S01]  /*cdf0*/  LDC R23, c[0x0][0xc50] ;  /* 0x00031400ff177b82 */ /* 0x000f220000000800 */
[----:B0-----:R-:W-:-:S07]  /*ce00*/  USHF.R.S32.HI UR10, URZ, 0x1f, UR12 ;  /* 0x0000001f3f0a7899 */ /* 0x001fce000801140c */
[----:B------:R-:W0:Y:S08]  /*ce10*/  LDC.64 R20, c[0x0][0xb40] ;  /* 0x0002d000ff147b82 */ /* 0x000e300000000a00 */
[----:B------:R-:W-:Y:S01]  /*ce20*/  BAR.SYNC.DEFER_BLOCKING 0x1, 0x100 ;  /* 0x0044000000007b1d */ /* 0x000fe20000010000 */
[----:B--2---:R-:W-:-:S05]  /*ce30*/  R2UR UR13, R3 ;  /* 0x00000000030d72ca */ /* 0x004fca00000e0000 */
[----:B------:R-:W2:Y:S08]  /*ce40*/  S2R R3, SR_TID.X ;  /* 0x0000000000037919 */ /* 0x000eb00000002100 */
[----:B------:R-:W-:Y:S02]  /*ce50*/  USHF.R.S32.HI UR7, URZ, 0x1f, UR13 ;  /* 0x0000001f3f077899 */ /* 0x000fe4000801140d */
[----:B------:R-:W-:-:S02]  /*ce60*/  UIMAD.WIDE.U32 UR4, UR13, UR8, URZ ;  /* 0x000000080d0472a5 */ /* 0x000fc4000f8e003f */
[----:B------:R-:W-:-:S04]  /*ce70*/  UIMAD UR6, UR7, UR8, URZ ;  /* 0x00000008070672a4 */ /* 0x000fc8000f8e023f */
[----:B------:R-:W-:-:S03]  /*ce80*/  UIMAD UR6, UR13, UR9, UR6 ;  /* 0x000000090d0672a4 */ /* 0x000fc6000f8e0206 */
[----:B------:R-:W-:Y:S01]  /*ce90*/  ULDC.64 UR8, c[0x0][0xb38] ;  /* 0x0002ce0000087ab9 */ /* 0x000fe20000000a00 */
[----:B------:R-:W-:Y:S02]  /*cea0*/  UIADD3 UR6, UR5, UR6, URZ ;  /* 0x0000000605067290 */ /* 0x000fe4000fffe03f */
[----:B------:R-:W-:Y:S01]  /*ceb0*/  UIMAD UR7, UR7, UR8, URZ ;  /* 0x00000008070772a4 */ /* 0x000fe2000f8e023f */
[----:B--2---:R-:W-:-:S05]  /*cec0*/  VIADD R5, R3, 0xffffff80 ;  /* 0xffffff8003057836 */ /* 0x004fca0000000000 */
[----:B------:R-:W-:-:S04]  /*ced0*/  SHF.R.S32.HI R4, RZ, 0x1f, R5 ;  /* 0x0000001fff047819 */ /* 0x000fc80000011405 */
[CC--:B------:R-:W-:Y:S02]  /*cee0*/  LEA.HI R6, R4.reuse, R5.reuse, RZ, 0x7 ;  /* 0x0000000504067211 */ /* 0x0c0fe400078f38ff */
[----:B------:R-:W-:Y:S02]  /*cef0*/  LEA.HI R11, R4, R5, RZ, 0x2 ;  /* 0x00000005040b7211 */ /* 0x000fe400078f10ff */
[----:B------:R-:W-:Y:S02]  /*cf00*/  LOP3.LUT R8, R6, 0xffffff80, RZ, 0xc0, !PT ;  /* 0xffffff8006087812 */ /* 0x000fe400078ec0ff */
[----:B------:R-:W-:-:S03]  /*cf10*/  SHF.R.S32.HI R7, RZ, 0x7, R6 ;  /* 0x00000007ff077819 */ /* 0x000fc60000011406 */
[----:B------:R-:W-:Y:S01]  /*cf20*/  IMAD.IADD R3, R5, 0x1, -R8 ;  /* 0x0000000105037824 */ /* 0x000fe200078e0a08 */
[----:B------:R-:W-:Y:S01]  /*cf30*/  LEA.HI R4, R6, R7, RZ, 0x1 ;  /* 0x0000000706047211 */ /* 0x000fe200078f08ff */
[----:B------:R-:W2:Y:S01]  /*cf40*/  LDC R8, c[0x0][0xbe8] ;  /* 0x0002fa00ff087b82 */ /* 0x000ea20000000800 */
[----:B------:R-:W-:Y:S02]  /*cf50*/  LOP3.LUT R6, R11, 0xfffffffc, RZ, 0xc0, !PT ;  /* 0xfffffffc0b067812 */ /* 0x000fe400078ec0ff */
[----:B------:R-:W-:Y:S02]  /*cf60*/  SHF.R.S32.HI R12, RZ, 0x1f, R3 ;  /* 0x0000001fff0c7819 */ /* 0x000fe40000011403 */
[----:B------:R-:W-:Y:S01]  /*cf70*/  LOP3.LUT R4, R4, 0x3fffffe, RZ, 0xc0, !PT ;  /* 0x03fffffe04047812 */ /* 0x000fe200078ec0ff */
[----:B------:R-:W-:Y:S01]  /*cf80*/  IMAD.IADD R5, R5, 0x1, -R6 ;  /* 0x0000000105057824 */ /* 0x000fe200078e0a06 */
[CC--:B------:R-:W-:Y:S02]  /*cf90*/  LEA.HI R10, R12.reuse, R3.reuse, RZ, 0x2 ;  /* 0x000000030c0a7211 */ /* 0x0c0fe400078f10ff */
[----:B------:R-:W-:Y:S01]  /*cfa0*/  LEA.HI R12, R12, R3, RZ, 0x5 ;  /* 0x000000030c0c7211 */ /* 0x000fe200078f28ff */
[----:B------:R-:W-:Y:S01]  /*cfb0*/  IMAD.IADD R6, R7, 0x1, -R4 ;  /* 0x0000000107067824 */ /* 0x000fe200078e0a04 */
[----:B------:R-:W-:-:S02]  /*cfc0*/  SHF.R.S32.HI R9, RZ, 0x2, R10 ;  /* 0x00000002ff097819 */ /* 0x000fc4000001140a */
[----:B------:R-:W-:Y:S02]  /*cfd0*/  SHF.R.S32.HI R14, RZ, 0x1f, R10 ;  /* 0x0000001fff0e7819 */ /* 0x000fe4000001140a */
[----:B------:R-:W-:Y:S02]  /*cfe0*/  LEA.HI R7, R5, R5, RZ, 0x1 ;  /* 0x0000000505077211 */ /* 0x000fe400078f08ff */
[----:B------:R-:W-:Y:S02]  /*cff0*/  LEA.HI R14, R14, R9, RZ, 0x3 ;  /* 0x000000090e0e7211 */ /* 0x000fe400078f18ff */
[----:B------:R-:W-:Y:S02]  /*d000*/  LOP3.LUT R10, R10, 0x7ffffffc, RZ, 0xc0, !PT ;  /* 0x7ffffffc0a0a7812 */ /* 0x000fe400078ec0ff */
[----:B------:R-:W-:Y:S02]  /*d010*/  LOP3.LUT R14, R14, 0xfffffff8, RZ, 0xc0, !PT ;  /* 0xfffffff80e0e7812 */ /* 0x000fe400078ec0ff */
[----:B--2---:R-:W-:-:S03]  /*d020*/  ISETP.NE.AND P0, PT, R8, 0x1, PT ;  /* 0x000000010800780c */ /* 0x004fc60003f05270 */
[----:B------:R-:W-:Y:S01]  /*d030*/  IMAD.IADD R4, R9, 0x1, -R14 ;  /* 0x0000000109047824 */ /* 0x000fe200078e0a0e */
[----:B------:R-:W-:Y:S02]  /*d040*/  LOP3.LUT R14, R7, 0x1ffffffe, RZ, 0xc0, !PT ;  /* 0x1ffffffe070e7812 */ /* 0x000fe400078ec0ff */
[----:B------:R-:W-:Y:S01]  /*d050*/  SHF.R.S32.HI R7, RZ, 0x5, R12 ;  /* 0x00000005ff077819 */ /* 0x000fe2000001140c */
[----:B---3--:R-:W-:Y:S02]  /*d060*/  IMAD R12, R18, UR10, RZ ;  /* 0x0000000a120c7c24 */ /* 0x008fe4000f8e02ff */
[----:B------:R-:W-:Y:S01]  /*d070*/  IMAD.IADD R16, R5, 0x1, -R14 ;  /* 0x0000000105107824 */ /* 0x000fe200078e0a0e */
[----:B------:R-:W-:Y:S01]  /*d080*/  LEA R7, R7, R4, 0x4 ;  /* 0x0000000407077211 */ /* 0x000fe200078e20ff */
[----:B------:R-:W-:Y:S02]  /*d090*/  IMAD.U32 R5, RZ, RZ, UR5 ;  /* 0x00000005ff057e24 */ /* 0x000fe4000f8e00ff */
[----:B------:R-:W-:Y:S01]  /*d0a0*/  IMAD.U32 R4, RZ, RZ, UR4 ;  /* 0x00000004ff047e24 */ /* 0x000fe2000f8e00ff */
[----:B------:R-:W2:Y:S01]  /*d0b0*/  @P0 LDC R14, c[0x0][0xbec] ;  /* 0x0002fb00ff0e0b82 */ /* 0x000ea20000000800 */
[----:B------:R-:W-:Y:S01]  /*d0c0*/  IMAD R9, R6, 0x40, R7 ;  /* 0x0000004006097824 */ /* 0x000fe200078e0207 */
[----:B------:R-:W-:Y:S01]  /*d0d0*/  UIMAD.WIDE.U32 UR4, UR13, UR8, URZ ;  /* 0x000000080d0472a5 */ /* 0x000fe2000f8e003f */
[----:B------:R-:W-:Y:S01]  /*d0e0*/  IMAD.U32 R5, RZ, RZ, UR6 ;  /* 0x00000006ff057e24 */ /* 0x000fe2000f8e00ff */
[----:B------:R-:W-:Y:S01]  /*d0f0*/  UIMAD UR6, UR13, UR9, UR7 ;  /* 0x000000090d0672a4 */ /* 0x000fe2000f8e0207 */
[----:B------:R-:W-:-:S02]  /*d100*/  IMAD R6, R16, 0x8, R9 ;  /* 0x0000000810067824 */ /* 0x000fc400078e0209 */
[----:B------:R-:W-:Y:S01]  /*d110*/  IMAD R16, RZ, RZ, -UR13 ;  /* 0x8000000dff107e24 */ /* 0x000fe2000f8e02ff */
[----:B------:R-:W3:Y:S01]  /*d120*/  @P0 LDC R152, c[0x0][0xbec] ;  /* 0x0002fb00ff980b82 */ /* 0x000ee20000000800 */
[----:B------:R-:W-:Y:S01]  /*d130*/  UIADD3 UR6, UR5, UR6, URZ ;  /* 0x0000000605067290 */ /* 0x000fe2000fffe03f */
[----:B-1----:R-:W-:Y:S01]  /*d140*/  IMAD R11, R22, 0x80, R6 ;  /* 0x00000080160b7824 */ /* 0x002fe200078e0206 */
[----:B------:R-:W-:Y:S01]  /*d150*/  ULDC.64 UR8, c[0x0][0xb28] ;  /* 0x0002ca0000087ab9 */ /* 0x000fe20000000a00 */
[----:B----4-:R-:W-:Y:S02]  /*d160*/  IMAD R23, R23, R16, UR11 ;  /* 0x0000000b17177e24 */ /* 0x010fe4000f8e0210 */
[----:B------:R-:W-:Y:S02]  /*d170*/  IMAD R15, R19, UR12, R12 ;  /* 0x0000000c130f7c24 */ /* 0x000fe4000f8e020c */
[----:B------:R-:W1:Y:S01]  /*d180*/  @P0 LDC R17, c[0x0][0xbf0] ;  /* 0x0002fc00ff110b82 */ /* 0x000e620000000800 */
[----:B------:R-:W-:Y:S01]  /*d190*/  IMAD.WIDE.U32 R4, R18, UR12, R4 ;  /* 0x0000000c12047c25 */ /* 0x000fe2000f8e0004 */
[----:B------:R-:W-:-:S03]  /*d1a0*/  SHF.R.S32.HI R16, RZ, 0x1f, R23 ;  /* 0x0000001fff107819 */ /* 0x000fc60000011417 */
[----:B------:R-:W-:Y:S02]  /*d1b0*/  IMAD.U32 R7, RZ, RZ, UR5 ;  /* 0x00000005ff077e24 */ /* 0x000fe4000f8e00ff */
[----:B------:R-:W-:Y:S01]  /*d1c0*/  IMAD.U32 R6, RZ, RZ, UR4 ;  /* 0x00000004ff067e24 */ /* 0x000fe2000f8e00ff */
[----:B------:R-:W4:Y:S01]  /*d1d0*/  @P0 LDC R153, c[0x0][0xbf0] ;  /* 0x0002fc00ff990b82 */ /* 0x000f220000000800 */
[----:B--2---:R-:W-:Y:S01]  /*d1e0*/  @P0 IMAD.HI.U32 R12, R11, R14, RZ ;  /* 0x0000000e0b0c0227 */ /* 0x004fe200078e00ff */
[----:B------:R-:W-:-:S03]  /*d1f0*/  ULDC.64 UR4, c[0x0][0xbe0] ;  /* 0x0002f80000047ab9 */ /* 0x000fc60000000a00 */
[----:B------:R-:W-:Y:S01]  /*d200*/  IMAD.U32 R7, RZ, RZ, UR6 ;  /* 0x00000006ff077e24 */ /* 0x000fe2000f8e00ff */
[----:B------:R-:W-:Y:S01]  /*d210*/  ULDC.64 UR6, c[0x0][0xb48] ;  /* 0x0002d20000067ab9 */ /* 0x000fe20000000a00 */
[----:B------:R-:W-:Y:S02]  /*d220*/  IMAD.IADD R5, R5, 0x1, R15 ;  /* 0x0000000105057824 */ /* 0x000fe400078e020f */
[----:B0-----:R-:W-:Y:S02]  /*d230*/  IMAD R14, R20, UR10, RZ ;  /* 0x0000000a140e7c24 */ /* 0x001fe4000f8e02ff */
[----:B---3--:R-:W-:-:S04]  /*d240*/  @P0 IMAD.HI.U32 R152, R11, R152, RZ ;  /* 0x000000980b980227 */ /* 0x008fc800078e00ff */
[----:B------:R-:W-:Y:S01]  /*d250*/  IMAD.MOV.U32 R13, RZ, RZ, R11 ;  /* 0x000000ffff0d7224 */ /* 0x000fe200078e000b */
[----:B-1----:R-:W-:Y:S01]  /*d260*/  @P0 SHF.R.U32.HI R13, RZ, R17, R12 ;  /* 0x00000011ff0d0219 */ /* 0x002fe2000001160c */
[----:B------:R-:W-:Y:S02]  /*d270*/  IMAD R17, R21, UR12, R14 ;  /* 0x0000000c15117c24 */ /* 0x000fe4000f8e020e */
[----:B------:R-:W-:-:S04]  /*d280*/  IMAD.WIDE.U32 R6, R20, UR12, R6 ;  /* 0x0000000c14067c25 */ /* 0x000fc8000f8e0006 */
[----:B------:R-:W-:Y:S01]  /*d290*/  IMAD.MOV.U32 R15, RZ, RZ, R11 ;  /* 0x000000ffff0f7224 */ /* 0x000fe200078e000b */
[----:B----4-:R-:W-:Y:S01]  /*d2a0*/  @P0 SHF.R.U32.HI R15, RZ, R153, R152 ;  /* 0x00000099ff0f0219 */ /* 0x010fe20000011698 */
[----:B------:R-:W-:Y:S02]  /*d2b0*/  IMAD R12, R16, UR4, RZ ;  /* 0x00000004100c7c24 */ /* 0x000fe4000f8e02ff */
[----:B------:R-:W-:-:S04]  /*d2c0*/  IMAD.WIDE.U32 R4, R23, UR4, R4 ;  /* 0x0000000417047c25 */ /* 0x000fc8000f8e0004 */
[----:B------:R-:W-:Y:S01]  /*d2d0*/  IMAD.IADD R7, R7, 0x1, R17 ;  /* 0x0000000107077824 */ /* 0x000fe200078e0211 */
[----:B------:R-:W-:Y:S01]  /*d2e0*/  SHF.R.S32.HI R17, RZ, 0x1f, R13 ;  /* 0x0000001fff117819 */ /* 0x000fe2000001140d */
[----:B------:R-:W-:Y:S01]  /*d2f0*/  IMAD R14, R23, UR5, R12 ;  /* 0x00000005170e7c24 */ /* 0x000fe2000f8e020c */
[----:B------:R-:W-:Y:S01]  /*d300*/  IADD3 R4, P0, R13, R4, RZ ;  /* 0x000000040d047210 */ /* 0x000fe20007f1e0ff */
[----:B------:R-:W-:Y:S01]  /*d310*/  IMAD R16, R16, UR6, RZ ;  /* 0x0000000610107c24 */ /* 0x000fe2000f8e02ff */
[----:B------:R-:W-:Y:S01]  /*d320*/  SHF.R.S32.HI R12, RZ, 0x1f, R15 ;  /* 0x0000001fff0c7819 */ /* 0x000fe2000001140f */
[----:B------:R-:W-:Y:S01]  /*d330*/  IMAD.MOV R13, RZ, RZ, -R13 ;  /* 0x000000ffff0d7224 */ /* 0x000fe200078e0a0d */
[----:B------:R-:W-:Y:S01]  /*d340*/  ULDC.64 UR4, c[0x0][0xb30] ;  /* 0x0002cc0000047ab9 */ /* 0x000fe20000000a00 */
[----:B------:R-:W-:Y:S01]  /*d350*/  IMAD R19, R23, UR7, R16 ;  /* 0x0000000717137c24 */ /* 0x000fe2000f8e0210 */
[----:B------:R-:W-:Y:S01]  /*d360*/  IADD3.X R5, R17, R5, R14, P0, !PT ;  /* 0x0000000511057210 */ /* 0x000fe200007fe40e */
[----:B------:R-:W-:-:S02]  /*d370*/  IMAD.MOV R16, RZ, RZ, -R15 ;  /* 0x000000ffff107224 */ /* 0x000fc400078e0a0f */
[----:B------:R-:W-:Y:S02]  /*d380*/  IMAD R12, R12, UR4, RZ ;  /* 0x000000040c0c7c24 */ /* 0x000fe4000f8e02ff */
[----:B------:R-:W-:Y:S02]  /*d390*/  IMAD R13, R8, R13, R11 ;  /* 0x0000000d080d7224 */ /* 0x000fe400078e020b */
        /* <DEDUP_REMOVED lines=35> */
[-C--:B------:R-:W-:Y:S01]  /*d5d0*/  ISETP.GE.OR P1, PT, R11, R8.reuse, P0 ;  /* 0x000000080b00720c */ /* 0x080fe20000726670 */
[----:B------:R-:W-:Y:S01]  /*d5e0*/  IMAD.IADD R3, R3, 0x1, -R10 ;  /* 0x0000000103037824 */ /* 0x000fe200078e0a0a */
[----:B------:R-:W1:Y:S01]  /*d5f0*/  SHFL.IDX PT, R15, R17, 0x1, 0x1c1f ;  /* 0x003c1f00110f7f89 */ /* 0x000e6200000e0000 */
[-C--:B------:R-:W-:Y:S01]  /*d600*/  ISETP.GE.OR P0, PT, R9, R8.reuse, P0 ;  /* 0x000000080900720c */ /* 0x080fe20000706670 */
[----:B------:R-:W-:Y:S01]  /*d610*/  UPRMT UR4, URZ, 0x654, UR4 ;  /* 0x000006543f047896 */ /* 0x000fe20008000004 */
[----:B------:R-:W-:Y:S01]  /*d620*/  ISETP.GE.AND P2, PT, R11, R8, PT ;  /* 0x000000080b00720c */ /* 0x000fe20003f46270 */
[----:B------:R2:W3:Y:S01]  /*d630*/  SHFL.IDX PT, R4, R6, RZ, 0x1c1f ;  /* 0x001c1fff06047589 */ /* 0x0004e200000e0000 */
[----:B------:R-:W-:-:S03]  /*d640*/  IMAD.SHL.U32 R3, R3, 0x2, RZ ;  /* 0x0000000203037824 */ /* 0x000fc600078e00ff */
[----:B------:R2:W4:Y:S03]  /*d650*/  SHFL.IDX PT, R5, R7, RZ, 0x1c1f ;  /* 0x001c1fff07057589 */ /* 0x00052600000e0000 */
[----:B------:R-:W-:Y:S01]  /*d660*/  SYNCS.ARRIVE.TRANS64.RED.A1T0 RZ, [UR4], RZ ;  /* 0x000000ffffff79a7 */ /* 0x000fe20008100404 */
[----:B0-----:R2:W-:Y:S04]  /*d670*/  @!P1 ST.E desc[UR14][R12.64], R0 ;  /* 0x000000000c009985 */ /* 0x0015e8000c10190e */
[----:B-1----:R2:W-:Y:S01]  /*d680*/  @!P0 ST.E desc[UR14][R14.64], R2 ;  /* 0x000000020e008985 */ /* 0x0025e2000c10190e */
[----:B------:R-:W-:Y:S05]  /*d690*/  @P2 BRA `(.L_x_1042) ;  /* 0x0000000800fc2947 */ /* 0x000fea0003800000 */
[C---:B--2---:R-:W-:Y:S01]  /*d6a0*/  VIADD R0, R3.reuse, 0x8 ;  /* 0x0000000803007836 */ /* 0x044fe20000000000 */
[----:B------:R-:W-:Y:S01]  /*d6b0*/  ULDC UR4, c[0x0][0xac8] ;  /* 0x0002b20000047ab9 */ /* 0x000fe20000000800 */
[C---:B------:R-:W-:Y:S01]  /*d6c0*/  VIADD R2, R3.reuse, 0x10 ;  /* 0x0000001003027836 */ /* 0x040fe20000000000 */
[C---:B------:R-:W-:Y:S01]  /*d6d0*/  ISETP.GE.AND P2, PT, R3.reuse, UR4, PT ;  /* 0x0000000403007c0c */ /* 0x040fe2000bf46270 */
[C---:B------:R-:W-:Y:S01]  /*d6e0*/  VIADD R10, R3.reuse, 0x18 ;  /* 0x00000018030a7836 */ /* 0x040fe20000000000 */
[----:B------:R-:W-:Y:S01]  /*d6f0*/  ISETP.GE.AND P3, PT, R0, UR4, PT ;  /* 0x0000000400007c0c */ /* 0x000fe2000bf66270 */
[C---:B------:R-:W-:Y:S01]  /*d700*/  VIADD R18, R3.reuse, 0x20 ;  /* 0x0000002003127836 */ /* 0x040fe20000000000 */
[----:B------:R-:W-:Y:S01]  /*d710*/  ISETP.GE.AND P4, PT, R2, UR4, PT ;  /* 0x0000000402007c0c */ /* 0x000fe2000bf86270 */
[C---:B------:R-:W-:Y:S01]  /*d720*/  VIADD R19, R3.reuse, 0x28 ;  /* 0x0000002803137836 */ /* 0x040fe20000000000 */
[----:B------:R-:W-:Y:S01]  /*d730*/  ISETP.GE.AND P5, PT, R10, UR4, PT ;  /* 0x000000040a007c0c */ /* 0x000fe2000bfa6270 */
[----:B------:R-:W-:Y:S01]  /*d740*/  ULDC.64 UR6, c[0x0][0x208] ;  /* 0x0000820000067ab9 */ /* 0x000fe20000000a00 */
[----:B------:R-:W-:Y:S01]  /*d750*/  ISETP.GE.AND P0, PT, R18, UR4, PT ;  /* 0x0000000412007c0c */ /* 0x000fe2000bf06270 */
[----:B------:R-:W-:Y:S01]  /*d760*/  VIADD R20, R3, 0x40 ;  /* 0x0000004003147836 */ /* 0x000fe20000000000 */
[----:B------:R-:W-:Y:S01]  /*d770*/  ISETP.GE.AND P1, PT, R19, UR4, PT ;  /* 0x0000000413007c0c */ /* 0x000fe2000bf26270 */
[----:B------:R-:W-:-:S02]  /*d780*/  VIADD R21, R3, 0x48 ;  /* 0x0000004803157836 */ /* 0x000fc40000000000 */
[C---:B------:R-:W-:Y:S02]  /*d790*/  VIADD R22, R3.reuse, 0x50 ;  /* 0x0000005003167836 */ /* 0x040fe40000000000 */
[----:B------:R-:W-:Y:S02]  /*d7a0*/  @!P3 LEA.HI R0, R0, R0, RZ, 0x1 ;  /* 0x000000000000b211 */ /* 0x000fe400078f08ff */
[----:B------:R-:W-:Y:S02]  /*d7b0*/  @!P4 LEA.HI R2, R2, R2, RZ, 0x1 ;  /* 0x000000020202c211 */ /* 0x000fe400078f08ff */
[----:B------:R-:W-:Y:S02]  /*d7c0*/  @!P5 LEA.HI R10, R10, R10, RZ, 0x1 ;  /* 0x0000000a0a0ad211 */ /* 0x000fe400078f08ff */
[----:B------:R-:W-:Y:S01]  /*d7d0*/  @!P3 LOP3.LUT R13, R0, 0xfffffffe, RZ, 0xc0, !PT ;  /* 0xfffffffe000db812 */ /* 0x000fe200078ec0ff */
[C---:B------:R-:W-:Y:S01]  /*d7e0*/  VIADD R0, R3.reuse, 0x30 ;  /* 0x0000003003007836 */ /* 0x040fe20000000000 */
[----:B------:R-:W-:Y:S01]  /*d7f0*/  @!P4 LOP3.LUT R15, R2, 0xfffffffe, RZ, 0xc0, !PT ;  /* 0xfffffffe020fc812 */ /* 0x000fe200078ec0ff */
[C---:B------:R-:W-:Y:S01]  /*d800*/  VIADD R2, R3.reuse, 0x38 ;  /* 0x0000003803027836 */ /* 0x040fe20000000000 */
[----:B------:R-:W-:Y:S01]  /*d810*/  @!P5 LOP3.LUT R17, R10, 0xfffffffe, RZ, 0xc0, !PT ;  /* 0xfffffffe0a11d812 */ /* 0x000fe200078ec0ff */
[----:B---34-:R-:W-:Y:S01]  /*d820*/  @!P2 IMAD.WIDE R10, R3, 0x4, R4 ;  /* 0x00000004030aa825 */ /* 0x018fe200078e0204 */
[----:B------:R-:W-:-:S02]  /*d830*/  ISETP.GE.AND P6, PT, R22, UR4, PT ;  /* 0x0000000416007c0c */ /* 0x000fc4000bfc6270 */
[----:B------:R-:W-:Y:S01]  /*d840*/  @!P0 LEA.HI R18, R18, R18, RZ, 0x1 ;  /* 0x0000001212128211 */ /* 0x000fe200078f08ff */
[--C-:B------:R-:W-:Y:S01]  /*d850*/  @!P3 IMAD.WIDE R12, R13, 0x4, R4.reuse ;  /* 0x000000040d0cb825 */ /* 0x100fe200078e0204 */
[----:B------:R0:W-:Y:S01]  /*d860*/  @!P2 ST.E.64 desc[UR6][R10.64], R24 ;  /* 0x000000180a00a985 */ /* 0x0001e2000c101b06 */
[----:B------:R-:W-:Y:S02]  /*d870*/  ISETP.GE.AND P2, PT, R0, UR4, PT ;  /* 0x0000000400007c0c */ /* 0x000fe4000bf46270 */
[--C-:B------:R-:W-:Y:S01]  /*d880*/  @!P4 IMAD.WIDE R14, R15, 0x4, R4.reuse ;  /* 0x000000040f0ec825 */ /* 0x100fe200078e0204 */
[----:B------:R1:W-:Y:S01]  /*d890*/  @!P3 ST.E.64 desc[UR6][R12.64], R28 ;  /* 0x0000001c0c00b985 */ /* 0x0003e2000c101b06 */
[----:B------:R-:W-:Y:S02]  /*d8a0*/  ISETP.GE.AND P3, PT, R2, UR4, PT ;  /* 0x0000000402007c0c */ /* 0x000fe4000bf66270 */
[----:B------:R-:W-:Y:S01]  /*d8b0*/  @!P5 IMAD.WIDE R16, R17, 0x4, R4 ;  /* 0x000000041110d825 */ /* 0x000fe200078e0204 */
[----:B------:R2:W-:Y:S01]  /*d8c0*/  @!P4 ST.E.64 desc[UR6][R14.64], R32 ;  /* 0x000000200e00c985 */ /* 0x0005e2000c101b06 */
[----:B------:R-:W-:-:S02]  /*d8d0*/  ISETP.GE.AND P4, PT, R20, UR4, PT ;  /* 0x0000000414007c0c */ /* 0x000fc4000bf86270 */
[----:B------:R-:W-:Y:S01]  /*d8e0*/  @!P1 LEA.HI R19, R19, R19, RZ, 0x1 ;  /* 0x0000001313139211 */ /* 0x000fe200078f08ff */
[----:B------:R3:W-:Y:S01]  /*d8f0*/  @!P5 ST.E.64 desc[UR6][R16.64], R36 ;  /* 0x000000241000d985 */ /* 0x0007e2000c101b06 */
[----:B------:R-:W-:Y:S01]  /*d900*/  ISETP.GE.AND P5, PT, R21, UR4, PT ;  /* 0x0000000415007c0c */ /* 0x000fe2000bfa6270 */
[C---:B0-----:R-:W-:Y:S01]  /*d910*/  VIADD R24, R3.reuse, 0x58 ;  /* 0x0000005803187836 */ /* 0x041fe20000000000 */
[----:B------:R-:W-:Y:S01]  /*d920*/  @!P0 LOP3.LUT R11, R18, 0xfffffffe, RZ, 0xc0, !PT ;  /* 0xfffffffe120b8812 */ /* 0x000fe200078ec0ff */
[----:B------:R-:W-:Y:S01]  /*d930*/  VIADD R25, R3, 0x60 ;  /* 0x0000006003197836 */ /* 0x000fe20000000000 */
[----:B------:R-:W-:Y:S02]  /*d940*/  @!P2 LEA.HI R0, R0, R0, RZ, 0x1 ;  /* 0x000000000000a211 */ /* 0x000fe400078f08ff */
[----:B-1----:R-:W-:Y:S01]  /*d950*/  @!P1 LOP3.LUT R13, R19, 0xfffffffe, RZ, 0xc0, !PT ;  /* 0xfffffffe130d9812 */ /* 0x002fe200078ec0ff */
[----:B------:R-:W-:Y:S01]  /*d960*/  @!P0 IMAD.WIDE R10, R11, 0x4, R4 ;  /* 0x000000040b0a8825 */ /* 0x000fe200078e0204 */
[----:B------:R-:W-:-:S02]  /*d970*/  @!P3 LEA.HI R2, R2, R2, RZ, 0x1 ;  /* 0x000000020202b211 */ /* 0x000fc400078f08ff */
[----:B------:R-:W-:Y:S01]  /*d980*/  @!P4 LEA.HI R20, R20, R20, RZ, 0x1 ;  /* 0x000000141414c211 */ /* 0x000fe200078f08ff */
[----:B------:R-:W-:Y:S01]  /*d990*/  @!P1 IMAD.WIDE R12, R13, 0x4, R4 ;  /* 0x000000040d0c9825 */ /* 0x000fe200078e0204 */
[----:B------:R-:W-:Y:S01]  /*d9a0*/  @!P6 LEA.HI R22, R22, R22, RZ, 0x1 ;  /* 0x000000161616e211 */ /* 0x000fe200078f08ff */
[----:B------:R0:W-:Y:S01]  /*d9b0*/  @!P0 ST.E.64 desc[UR6][R10.64], R40 ;  /* 0x000000280a008985 */ /* 0x0001e2000c101b06 */
[----:B------:R-:W-:Y:S02]  /*d9c0*/  @!P5 LEA.HI R21, R21, R21, RZ, 0x1 ;  /* 0x000000151515d211 */ /* 0x000fe400078f08ff */
[----:B--2---:R-:W-:Y:S01]  /*d9d0*/  @!P2 LOP3.LUT R15, R0, 0xfffffffe, RZ, 0xc0, !PT ;  /* 0xfffffffe000fa812 */ /* 0x004fe200078ec0ff */
[----:B------:R1:W-:Y:S01]  /*d9e0*/  @!P1 ST.E.64 desc[UR6][R12.64], R44 ;  /* 0x0000002c0c009985 */ /* 0x0003e2000c101b06 */
[----:B---3--:R-:W-:Y:S01]  /*d9f0*/  @!P3 LOP3.LUT R17, R2, 0xfffffffe, RZ, 0xc0, !PT ;  /* 0xfffffffe0211b812 */ /* 0x008fe200078ec0ff */
[C---:B------:R-:W-:Y:S01]  /*da00*/  VIADD R0, R3.reuse, 0x68 ;  /* 0x0000006803007836 */ /* 0x040fe20000000000 */
[----:B------:R-:W-:Y:S01]  /*da10*/  @!P4 LOP3.LUT R19, R20, 0xfffffffe, RZ, 0xc0, !PT ;  /* 0xfffffffe1413c812 */ /* 0x000fe200078ec0ff */
[----:B------:R-:W-:Y:S01]  /*da20*/  VIADD R20, R3, 0x78 ;  /* 0x0000007803147836 */ /* 0x000fe20000000000 */
[----:B------:R-:W-:-:S02]  /*da30*/  @!P5 LOP3.LUT R21, R21, 0xfffffffe, RZ, 0xc0, !PT ;  /* 0xfffffffe1515d812 */ /* 0x000fc400078ec0ff */
[----:B------:R-:W-:Y:S01]  /*da40*/  @!P6 LOP3.LUT R23, R22, 0xfffffffe, RZ, 0xc0, !PT ;  /* 0xfffffffe1617e812 */ /* 0x000fe200078ec0ff */
        /* <DEDUP_REMOVED lines=23> */
[----:B------:R-:W-:Y:S01]  /*dbc0*/  VIADD R24, R3, 0x90 ;  /* 0x0000009003187836 */ /* 0x000fe20000000000 */
[----:B-1----:R-:W-:Y:S01]  /*dbd0*/  @!P0 LOP3.LUT R13, R25, 0xfffffffe, RZ, 0xc0, !PT ;  /* 0xfffffffe190d8812 */ /* 0x002fe200078ec0ff */
[----:B------:R-:W-:Y:S01]  /*dbe0*/  VIADD R25, R3, 0x98 ;  /* 0x0000009803197836 */ /* 0x000fe20000000000 */
[----:B------:R-:W-:Y:S01]  /*dbf0*/  @!P2 LEA.HI R0, R0, R0, RZ, 0x1 ;  /* 0x000000000000a211 */ /* 0x000fe200078f08ff */
[----:B------:R-:W-:Y:S01]  /*dc00*/  @!P1 IMAD.WIDE R10, R11, 0x4, R4 ;  /* 0x000000040b0a9825 */ /* 0x000fe200078e0204 */
[----:B------:R-:W-:-:S02]  /*dc10*/  @!P5 LEA.HI R20, R20, R20, RZ, 0x1 ;  /* 0x000000141414d211 */ /* 0x000fc400078f08ff */
[----:B------:R-:W-:Y:S01]  /*dc20*/  @!P6 LEA.HI R2, R2, R2, RZ, 0x1 ;  /* 0x000000020202e211 */ /* 0x000fe200078f08ff */
[--C-:B------:R-:W-:Y:S01]  /*dc30*/  @!P0 IMAD.WIDE R12, R13, 0x4, R4.reuse ;  /* 0x000000040d0c8825 */ /* 0x100fe200078e0204 */
[----:B------:R-:W-:Y:S01]  /*dc40*/  @!P3 LEA.HI R22, R22, R22, RZ, 0x1 ;  /* 0x000000161616b211 */ /* 0x000fe200078f08ff */
[----:B------:R0:W-:Y:S01]  /*dc50*/  @!P1 ST.E.64 desc[UR6][R10.64], R68 ;  /* 0x000000440a009985 */ /* 0x0001e2000c101b06 */
[----:B------:R-:W-:Y:S02]  /*dc60*/  @!P4 LEA.HI R21, R21, R21, RZ, 0x1 ;  /* 0x000000151515c211 */ /* 0x000fe400078f08ff */
[----:B--2---:R-:W-:Y:S01]  /*dc70*/  @!P2 LOP3.LUT R15, R0, 0xfffffffe, RZ, 0xc0, !PT ;  /* 0xfffffffe000fa812 */ /* 0x004fe200078ec0ff */
[----:B------:R1:W-:Y:S01]  /*dc80*/  @!P0 ST.E.64 desc[UR6][R12.64], R72 ;  /* 0x000000480c008985 */ /* 0x0003e2000c101b06 */
[----:B---3--:R-:W-:Y:S01]  /*dc90*/  @!P6 LOP3.LUT R17, R2, 0xfffffffe, RZ, 0xc0, !PT ;  /* 0xfffffffe0211e812 */ /* 0x008fe200078ec0ff */
[C---:B------:R-:W-:Y:S01]  /*dca0*/  VIADD R0, R3.reuse, 0xa0 ;  /* 0x000000a003007836 */ /* 0x040fe20000000000 */
[----:B----4-:R-:W-:Y:S01]  /*dcb0*/  @!P5 LOP3.LUT R19, R20, 0xfffffffe, RZ, 0xc0, !PT ;  /* 0xfffffffe1413d812 */ /* 0x010fe200078ec0ff */
[----:B------:R-:W-:Y:S01]  /*dcc0*/  VIADD R2, R3, 0xa8 ;  /* 0x000000a803027836 */ /* 0x000fe20000000000 */
[----:B------:R-:W-:Y:S01]  /*dcd0*/  @!P4 LOP3.LUT R21, R21, 0xfffffffe, RZ, 0xc0, !PT ;  /* 0xfffffffe1515c812 */ /* 0x000fe200078ec0ff */
[C---:B------:R-:W-:Y:S01]  /*dce0*/  VIADD R20, R3.reuse, 0xb0 ;  /* 0x000000b003147836 */ /* 0x040fe20000000000 */
        /* <DEDUP_REMOVED lines=13> */
[----:B------:R-:W-:-:S02]  /*ddc0*/  @!P0 LEA.HI R24, R24, R24, RZ, 0x1 ;  /* 0x0000001818188211 */ /* 0x000fc400078f08ff */
        /* <DEDUP_REMOVED lines=8> */
[----:B0-----:R-:W-:Y:S02]  /*de50*/  @!P0 LOP3.LUT R11, R24, 0xfffffffe, RZ, 0xc0, !PT ;  /* 0xfffffffe180b8812 */ /* 0x001fe400078ec0ff */
[----:B------:R-:W-:Y:S02]  /*de60*/  @!P2 LEA.HI R0, R0, R0, RZ, 0x1 ;  /* 0x000000000000a211 */ /* 0x000fe400078f08ff */
[----:B-1----:R-:W-:Y:S01]  /*de70*/  @!P1 LOP3.LUT R13, R25, 0xfffffffe, RZ, 0xc0, !PT ;  /* 0xfffffffe190d9812 */ /* 0x002fe200078ec0ff */
[--C-:B------:R-:W-:Y:S01]  /*de80*/  @!P0 IMAD.WIDE R10, R11, 0x4, R4.reuse ;  /* 0x000000040b0a8825 */ /* 0x100fe200078e0204 */
[----:B------:R-:W-:Y:S02]  /*de90*/  @!P4 LEA.HI R20, R20, R20, RZ, 0x1 ;  /* 0x000000141414c211 */ /* 0x000fe400078f08ff */
[----:B------:R-:W-:Y:S01]  /*dea0*/  @!P3 LEA.HI R2, R2, R2, RZ, 0x1 ;  /* 0x000000020202b211 */ /* 0x000fe200078f08ff */
[--C-:B------:R-:W-:Y:S01]  /*deb0*/  @!P1 IMAD.WIDE R12, R13, 0x4, R4.reuse ;  /* 0x000000040d0c9825 */ /* 0x100fe200078e0204 */
[----:B--2---:R-:W-:Y:S01]  /*dec0*/  @!P2 LOP3.LUT R15, R0, 0xfffffffe, RZ, 0xc0, !PT ;  /* 0xfffffffe000fa812 */ /* 0x004fe200078ec0ff */
[----:B------:R0:W-:Y:S01]  /*ded0*/  @!P0 ST.E.64 desc[UR6][R10.64], R96 ;  /* 0x000000600a008985 */ /* 0x0001e2000c101b06 */
[----:B------:R-:W-:Y:S01]  /*dee0*/  @!P5 LEA.HI R21, R21, R21, RZ, 0x1 ;  /* 0x000000151515d211 */ /* 0x000fe200078f08ff */
[----:B------:R-:W-:Y:S01]  /*def0*/  VIADD R0, R3, 0xc8 ;  /* 0x000000c803007836 */ /* 0x000fe20000000000 */
[----:B---3--:R-:W-:Y:S01]  /*df00*/  @!P3 LOP3.LUT R17, R2, 0xfffffffe, RZ, 0xc0, !PT ;  /* 0xfffffffe0211b812 */ /* 0x008fe200078ec0ff */
[--C-:B------:R-:W-:Y:S01]  /*df10*/  @!P2 IMAD.WIDE R14, R15, 0x4, R4.reuse ;  /* 0x000000040f0ea825 */ /* 0x100fe200078e0204 */
[----:B------:R-:W-:Y:S01]  /*df20*/  @!P6 LEA.HI R22, R22, R22, RZ, 0x1 ;  /* 0x000000161616e211 */ /* 0x000fe200078f08ff */
[----:B------:R1:W-:Y:S01]  /*df30*/  @!P1 ST.E.64 desc[UR6][R12.64], R100 ;  /* 0x000000640c009985 */ /* 0x0003e2000c101b06 */
[----:B----4-:R-:W-:Y:S01]  /*df40*/  @!P4 LOP3.LUT R19, R20, 0xfffffffe, RZ, 0xc0, !PT ;  /* 0xfffffffe1413c812 */ /* 0x010fe200078ec0ff */
[----:B------:R-:W-:Y:S01]  /*df50*/  VIADD R2, R3, 0xd0 ;  /* 0x000000d003027836 */ /* 0x000fe20000000000 */
[----:B------:R-:W-:Y:S01]  /*df60*/  @!P5 LOP3.LUT R21, R21, 0xfffffffe, RZ, 0xc0, !PT ;  /* 0xfffffffe1515d812 */ /* 0x000fe200078ec0ff */
[----:B------:R2:W-:Y:S01]  /*df70*/  @!P2 ST.E.64 desc[UR6][R14.64], R104 ;  /* 0x000000680e00a985 */ /* 0x0005e2000c101b06 */
[----:B------:R-:W-:Y:S01]  /*df80*/  @!P6 LOP3.LUT R23, R22, 0xfffffffe, RZ, 0xc0, !PT ;  /* 0xfffffffe1617e812 */ /* 0x000fe200078ec0ff */
[----:B------:R-:W-:Y:S01]  /*df90*/  VIADD R20, R3, 0xd8 ;  /* 0x000000d803147836 */ /* 0x000fe20000000000 */
[----:B------:R-:W-:Y:S01]  /*dfa0*/  ISETP.GE.AND P0, PT, R0, UR4, PT ;  /* 0x0000000400007c0c */ /* 0x000fe2000bf06270 */
[----:B0-----:R-:W-:Y:S01]  /*dfb0*/  @!P3 IMAD.WIDE R10, R17, 0x4, R4 ;  /* 0x00000004110ab825 */ /* 0x001fe200078e0204 */
[----:B------:R-:W-:-:S02]  /*dfc0*/  ISETP.GE.AND P1, PT, R2, UR4, PT ;  /* 0x0000000402007c0c */ /* 0x000fc4000bf26270 */
[----:B------:R-:W-:Y:S01]  /*dfd0*/  ISETP.GE.AND P2, PT, R20, UR4, PT ;  /* 0x0000000414007c0c */ /* 0x000fe2000bf46270 */
[--C-:B------:R-:W-:Y:S01]  /*dfe0*/  @!P5 IMAD.WIDE R16, R21, 0x4, R4.reuse ;  /* 0x000000041510d825 */ /* 0x100fe200078e0204 */
[----:B------:R0:W-:Y:S03]  /*dff0*/  @!P3 ST.E.64 desc[UR6][R10.64], R108 ;  /* 0x0000006c0a00b985 */ /* 0x0001e6000c101b06 */
[----:B-1----:R-:W-:-:S04]  /*e000*/  @!P4 IMAD.WIDE R12, R19, 0x4, R4 ;  /* 0x00000004130cc825 */ /* 0x002fc800078e0204 */
[----:B------:R-:W-:Y:S01]  /*e010*/  @!P6 IMAD.WIDE R18, R23, 0x4, R4 ;  /* 0x000000041712e825 */ /* 0x000fe200078e0204 */
[----:B------:R1:W-:Y:S01]  /*e020*/  @!P4 ST.E.64 desc[UR6][R12.64], R112 ;  /* 0x000000700c00c985 */ /* 0x0003e2000c101b06 */
[----:B------:R-:W-:Y:S02]  /*e030*/  @!P0 LEA.HI R0, R0, R0, RZ, 0x1 ;  /* 0x0000000000008211 */ /* 0x000fe400078f08ff */
[C---:B------:R-:W-:Y:S01]  /*e040*/  VIADD R21, R3.reuse, 0xe0 ;  /* 0x000000e003157836 */ /* 0x040fe20000000000 */
[----:B------:R3:W-:Y:S01]  /*e050*/  @!P5 ST.E.64 desc[UR6][R16.64], R116 ;  /* 0x000000741000d985 */ /* 0x0007e2000c101b06 */
[C---:B--2---:R-:W-:Y:S01]  /*e060*/  VIADD R14, R3.reuse, 0xe8 ;  /* 0x000000e8030e7836 */ /* 0x044fe20000000000 */
[----:B------:R-:W-:Y:S01]  /*e070*/  @!P1 LEA.HI R2, R2, R2, RZ, 0x1 ;  /* 0x0000000202029211 */ /* 0x000fe200078f08ff */
[C---:B0-----:R-:W-:Y:S01]  /*e080*/  VIADD R11, R3.reuse, 0xf8 ;  /* 0x000000f8030b7836 */ /* 0x041fe20000000000 */
[----:B------:R0:W-:Y:S01]  /*e090*/  @!P6 ST.E.64 desc[UR6][R18.64], R120 ;  /* 0x000000781200e985 */ /* 0x0001e2000c101b06 */
[----:B------:R-:W-:Y:S01]  /*e0a0*/  VIADD R15, R3, 0xf0 ;  /* 0x000000f0030f7836 */ /* 0x000fe20000000000 */
[----:B------:R-:W-:-:S02]  /*e0b0*/  ISETP.GE.AND P3, PT, R21, UR4, PT ;  /* 0x0000000415007c0c */ /* 0x000fc4000bf66270 */
[----:B------:R-:W-:Y:S02]  /*e0c0*/  ISETP.GE.AND P6, PT, R11, UR4, PT ;  /* 0x000000040b007c0c */ /* 0x000fe4000bfc6270 */
[----:B------:R-:W-:Y:S02]  /*e0d0*/  ISETP.GE.AND P4, PT, R14, UR4, PT ;  /* 0x000000040e007c0c */ /* 0x000fe4000bf86270 */
[----:B------:R-:W-:Y:S02]  /*e0e0*/  ISETP.GE.AND P5, PT, R15, UR4, PT ;  /* 0x000000040f007c0c */ /* 0x000fe4000bfa6270 */
[----:B------:R-:W-:Y:S02]  /*e0f0*/  @!P2 LEA.HI R20, R20, R20, RZ, 0x1 ;  /* 0x000000141414a211 */ /* 0x000fe400078f08ff */
[----:B-1----:R-:W-:-:S03]  /*e100*/  @!P1 LOP3.LUT R13, R2, 0xfffffffe, RZ, 0xc0, !PT ;  /* 0xfffffffe020d9812 */ /* 0x002fc600078ec0ff */
[----:B------:R-:W-:Y:S02]  /*e110*/  @!P3 LEA.HI R21, R21, R21, RZ, 0x1 ;  /* 0x000000151515b211 */ /* 0x000fe400078f08ff */
[----:B------:R-:W-:Y:S02]  /*e120*/  @!P6 LEA.HI R12, R11, R11, RZ, 0x1 ;  /* 0x0000000b0b0ce211 */ /* 0x000fe400078f08ff */
[----:B------:R-:W-:Y:S02]  /*e130*/  @!P4 LEA.HI R14, R14, R14, RZ, 0x1 ;  /* 0x0000000e0e0ec211 */ /* 0x000fe400078f08ff */
[----:B------:R-:W-:Y:S02]  /*e140*/  @!P5 LEA.HI R10, R15, R15, RZ, 0x1 ;  /* 0x0000000f0f0ad211 */ /* 0x000fe400078f08ff */
[----:B------:R-:W-:Y:S02]  /*e150*/  @!P0 LOP3.LUT R11, R0, 0xfffffffe, RZ, 0xc0, !PT ;  /* 0xfffffffe000b8812 */ /* 0x000fe400078ec0ff */
[----:B------:R-:W-:-:S02]  /*e160*/  @!P2 LOP3.LUT R15, R20, 0xfffffffe, RZ, 0xc0, !PT ;  /* 0xfffffffe140fa812 */ /* 0x000fc400078ec0ff */
[----:B---3--:R-:W-:Y:S02]  /*e170*/  @!P3 LOP3.LUT R17, R21, 0xfffffffe, RZ, 0xc0, !PT ;  /* 0xfffffffe1511b812 */ /* 0x008fe400078ec0ff */
[----:B0-----:R-:W-:Y:S01]  /*e180*/  @!P4 LOP3.LUT R19, R14, 0xfffffffe, RZ, 0xc0, !PT ;  /* 0xfffffffe0e13c812 */ /* 0x001fe200078ec0ff */
[--C-:B------:R-:W-:Y:S01]  /*e190*/  @!P2 IMAD.WIDE R14, R15, 0x4, R4.reuse ;  /* 0x000000040f0ea825 */ /* 0x100fe200078e0204 */
[----:B------:R-:W-:Y:S02]  /*e1a0*/  @!P5 LOP3.LUT R21, R10, 0xfffffffe, RZ, 0xc0, !PT ;  /* 0xfffffffe0a15d812 */ /* 0x000fe400078ec0ff */
        /* <DEDUP_REMOVED lines=14> */
.L_x_1042:
[----:B------:R-:W-:Y:S05]  /*e290*/  BSYNC B0 ;  /* 0x0000000000007941 */ /* 0x000fea0003800000 */
.L_x_1041:
[----:B------:R-:W-:Y:S01]  /*e2a0*/  ISETP.GE.AND P0, PT, R9, R8, PT ;  /* 0x000000080900720c */ /* 0x000fe20003f06270 */
[----:B0---4-:R0:W1:Y:S04]  /*e2b0*/  SHFL.IDX PT, R5, R7, 0x1, 0x1c1f ;  /* 0x003c1f0007057f89 */ /* 0x01106800000e0000 */
[----:B---3--:R0:W3:Y:S08]  /*e2c0*/  SHFL.IDX PT, R4, R6, 0x1, 0x1c1f ;  /* 0x003c1f0006047f89 */ /* 0x0080f000000e0000 */
[----:B0-----:R-:W-:Y:S05]  /*e2d0*/  @P0 BRA `(.L_x_961) ;  /* 0x0000005c00300947 */ /* 0x001fea0003800000 */
[C---:B--2---:R-:W-:Y:S01]  /*e2e0*/  VIADD R0, R3.reuse, 0x8 ;  /* 0x0000000803007836 */ /* 0x044fe20000000000 */
[C---:B------:R-:W-:Y:S01]  /*e2f0*/  IADD3 R2, R3.reuse, 0x10, RZ ;  /* 0x0000001003027810 */ /* 0x040fe20007ffe0ff */
[----:B------:R-:W-:Y:S01]  /*e300*/  ULDC UR4, c[0x0][0xac8] ;  /* 0x0002b20000047ab9 */ /* 0x000fe20000000800 */
[C---:B------:R-:W-:Y:S01]  /*e310*/  VIADD R12, R3.reuse, 0x18 ;  /* 0x00000018030c7836 */ /* 0x040fe20000000000 */
[C---:B------:R-:W-:Y:S01]  /*e320*/  ISETP.GE.AND P0, PT, R3.reuse, UR4, PT ;  /* 0x0000000403007c0c */ /* 0x040fe2000bf06270 */
[C---:B------:R-:W-:Y:S01]  /*e330*/  VIADD R13, R3.reuse, 0x20 ;  /* 0x00000020030d7836 */ /* 0x040fe20000000000 */
[----:B------:R-:W-:Y:S01]  /*e340*/  ISETP.GE.AND P1, PT, R0, UR4, PT ;  /* 0x0000000400007c0c */ /* 0x000fe2000bf26270 */
[----:B------:R-:W-:Y:S01]  /*e350*/  ULDC.64 UR6, c[0x0][0x208] ;  /* 0x0000820000067ab9 */ /* 0x000fe20000000a00 */
[----:B------:R-:W-:Y:S01]  /*e360*/  ISETP.GE.AND P2, PT, R2, UR4, PT ;  /* 0x0000000402007c0c */ /* 0x000fe2000bf46270 */
[C---:B------:R-:W-:Y:S01]  /*e370*/  VIADD R14, R3.reuse, 0x38 ;  /* 0x00000038030e7836 */ /* 0x040fe20000000000 */
[----:B------:R-:W-:Y:S01]  /*e380*/  ISETP.GE.AND P5, PT, R12, UR4, PT ;  /* 0x000000040c007c0c */ /* 0x000fe2000bfa6270 */
[----:B------:R-:W-:Y:S01]  /*e390*/  VIADD R15, R3, 0x40 ;  /* 0x00000040030f7836 */ /* 0x000fe20000000000 */
[----:B------:R-:W-:Y:S01]  /*e3a0*/  ISETP.GE.AND P6, PT, R13, UR4, PT ;  /* 0x000000040d007c0c */ /* 0x000fe2000bfc6270 */
[----:B------:R-:W-:-:S02]  /*e3b0*/  VIADD R16, R3, 0x48 ;  /* 0x0000004803107836 */ /* 0x000fc40000000000 */
[----:B------:R-:W-:Y:S01]  /*e3c0*/  VIADD R18, R3, 0x50 ;  /* 0x0000005003127836 */ /* 0x000fe20000000000 */
[----:B------:R-:W-:Y:S01]  /*e3d0*/  ISETP.GE.AND P3, PT, R15, UR4, PT ;  /* 0x000000040f007c0c */ /* 0x000fe2000bf66270 */
[C-C-:B-1-3--:R-:W-:Y:S01]  /*e3e0*/  @!P0 IMAD.WIDE R6, R3.reuse, 0x4, R4.reuse ;  /* 0x0000000403068825 */ /* 0x14afe200078e0204 */
[----:B------:R-:W-:Y:S02]  /*e3f0*/  ISETP.GE.AND P4, PT, R16, UR4, PT ;  /* 0x0000000410007c0c */ /* 0x000fe4000bf86270 */
[----:B------:R-:W-:Y:S01]  /*e400*/  @!P1 LEA.HI R0, R0, R0, RZ, 0x1 ;  /* 0x0000000000009211 */ /* 0x000fe200078f08ff */
[C---:B------:R-:W-:Y:S01]  /*e410*/  VIADD R20, R3.reuse, 0x58 ;  /* 0x0000005803147836 */ /* 0x040fe20000000000 */
[----:B------:R-:W-:Y:S01]  /*e420*/  @!P2 LEA.HI R2, R2, R2, RZ, 0x1 ;  /* 0x000000020202a211 */ /* 0x000fe200078f08ff */
[----:B------:R0:W-:Y:S01]  /*e430*/  @!P0 ST.E.64 desc[UR6][R6.64], R26 ;  /* 0x0000001a06008985 */ /* 0x0001e2000c101b06 */
[----:B------:R-:W-:Y:S01]  /*e440*/  @!P1 LOP3.LUT R9, R0, 0xfffffffe, RZ, 0xc0, !PT ;  /* 0xfffffffe00099812 */ /* 0x000fe200078ec0ff */
[C---:B------:R-:W-:Y:S01]  /*e450*/  VIADD R0, R3.reuse, 0x28 ;  /* 0x0000002803007836 */ /* 0x040fe20000000000 */
[----:B------:R-:W-:Y:S01]  /*e460*/  @!P2 LOP3.LUT R11, R2, 0xfffffffe, RZ, 0xc0, !PT ;  /* 0xfffffffe020ba812 */ /* 0x000fe200078ec0ff */
[----:B------:R-:W-:Y:S01]  /*e470*/  VIADD R2, R3, 0x30 ;  /* 0x0000003003027836 */ /* 0x000fe20000000000 */
[----:B------:R-:W-:Y:S01]  /*e480*/  @!P5 LEA.HI R12, R12, R12, RZ, 0x1 ;  /* 0x0000000c0c0cd211 */ /* 0x000fe200078f08ff */
[----:B------:R-:W-:Y:S01]  /*e490*/  @!P1 IMAD.WIDE R8, R9, 0x4, R4 ;  /* 0x0000000409089825 */ /* 0x000fe200078e0204 */
[----:B------:R-:W-:-:S02]  /*e4a0*/  ISETP.GE.AND P0, PT, R0, UR4, PT ;  /* 0x0000000400007c0c */ /* 0x000fc4000bf06270 */
[----:B------:R-:W-:Y:S01]  /*e4b0*/  @!P6 LEA.HI R13, R13, R13, RZ, 0x1 ;  /* 0x0000000d0d0de211 */ /* 0x000fe200078f08ff */
[--C-:B------:R-:W-:Y:S01]  /*e4c0*/  @!P2 IMAD.WIDE R10, R11, 0x4, R4.reuse ;  /* 0x000000040b0aa825 */ /* 0x100fe200078e0204 */
[----:B------:R1:W-:Y:S01]  /*e4d0*/  @!P1 ST.E.64 desc[UR6][R8.64], R30 ;  /* 0x0000001e08009985 */ /* 0x0003e2000c101b06 */
[----:B------:R-:W-:Y:S02]  /*e4e0*/  ISETP.GE.AND P1, PT, R2, UR4, PT ;  /* 0x0000000402007c0c */ /* 0x000fe4000bf26270 */
[----:B0-----:R-:W-:Y:S01]  /*e4f0*/  @!P5 LOP3.LUT R7, R12, 0xfffffffe, RZ, 0xc0, !PT ;  /* 0xfffffffe0c07d812 */ /* 0x001fe200078ec0ff */
[----:B------:R0:W-:Y:S01]  /*e500*/  @!P2 ST.E.64 desc[UR6][R10.64], R34 ;  /* 0x000000220a00a985 */ /* 0x0001e2000c101b06 */
[----:B------:R-:W-:Y:S02]  /*e510*/  ISETP.GE.AND P2, PT, R14, UR4, PT ;  /* 0x000000040e007c0c */ /* 0x000fe4000bf46270 */
[----:B------:R-:W-:Y:S01]  /*e520*/  @!P4 LEA.HI R16, R16, R16, RZ, 0x1 ;  /* 0x000000101010c211 */ /* 0x000fe200078f08ff */
[----:B------:R-:W-:Y:S01]  /*e530*/  @!P5 IMAD.WIDE R6, R7, 0x4, R4 ;  /* 0x000000040706d825 */ /* 0x000fe200078e0204 */
[----:B------:R-:W-:-:S02]  /*e540*/  @!P0 LEA.HI R0, R0, R0, RZ, 0x1 ;  /* 0x0000000000008211 */ /* 0x000fc400078f08ff */
[----:B------:R-:W-:Y:S01]  /*e550*/  @!P4 LOP3.LUT R19, R16, 0xfffffffe, RZ, 0xc0, !PT ;  /* 0xfffffffe1013c812 */ /* 0x000fe200078ec0ff */
[----:B------:R-:W-:Y:S01]  /*e560*/  VIADD R16, R3, 0x70 ;  /* 0x0000007003107836 */ /* 0x000fe20000000000 */
[----:B------:R2:W-:Y:S01]  /*e570*/  @!P5 ST.E.64 desc[UR6][R6.64], R38 ;  /* 0x000000260600d985 */ /* 0x0005e2000c101b06 */
[----:B-1----:R-:W-:Y:S02]  /*e580*/  @!P6 LOP3.LUT R9, R13, 0xfffffffe, RZ, 0xc0, !PT ;  /* 0xfffffffe0d09e812 */ /* 0x002fe400078ec0ff */
[----:B------:R-:W-:Y:S02]  /*e590*/  @!P1 LEA.HI R2, R2, R2, RZ, 0x1 ;  /* 0x0000000202029211 */ /* 0x000fe400078f08ff */
[----:B------:R-:W-:Y:S01]  /*e5a0*/  @!P2 LEA.HI R14, R14, R14, RZ, 0x1 ;  /* 0x0000000e0e0ea211 */ /* 0x000fe200078f08ff */
[--C-:B------:R-:W-:Y:S01]  /*e5b0*/  @!P6 IMAD.WIDE R8, R9, 0x4, R4.reuse ;  /* 0x000000040908e825 */ /* 0x100fe200078e0204 */
[----:B0-----:R-:W-:Y:S02]  /*e5c0*/  @!P3 LEA.HI R10, R15, R15, RZ, 0x1 ;  /* 0x0000000f0f0ab211 */ /* 0x001fe400078f08ff */
[----:B------:R-:W-:Y:S01]  /*e5d0*/  @!P0 LOP3.LUT R11, R0, 0xfffffffe, RZ, 0xc0, !PT ;  /* 0xfffffffe000b8812 */ /* 0x000fe200078ec0ff */
[----:B------:R-:W-:Y:S01]  /*e5e0*/  VIADD R0, R3, 0x60 ;  /* 0x0000006003007836 */ /* 0x000fe20000000000 */
[----:B------:R-:W-:Y:S01]  /*e5f0*/  @!P1 LOP3.LUT R13, R2, 0xfffffffe, RZ, 0xc0, !PT ;  /* 0xfffffffe020d9812 */ /* 0x000fe200078ec0ff */
[----:B------:R0:W-:Y:S01]  /*e600*/  @!P6 ST.E.64 desc[UR6][R8.64], R42 ;  /* 0x0000002a0800e985 */ /* 0x0001e2000c101b06 */
[----:B------:R-:W-:Y:S01]  /*e610*/  @!P2 LOP3.LUT R15, R14, 0xfffffffe, RZ, 0xc0, !PT ;  /* 0xfffffffe0e0fa812 */ /* 0x000fe200078ec0ff */
[----:B--2---:R-:W-:Y:S01]  /*e620*/  @!P0 IMAD.WIDE R6, R11, 0x4, R4 ;  /* 0x000000040b068825 */ /* 0x004fe200078e0204 */
[----:B------:R-:W-:-:S02]  /*e630*/  @!P3 LOP3.LUT R17, R10, 0xfffffffe, RZ, 0xc0, !PT ;  /* 0xfffffffe0a11b812 */ /* 0x000fc400078ec0ff */
[----:B------:R-:W-:Y:S01]  /*e640*/  ISETP.GE.AND P5, PT, R18, UR4, PT ;  /* 0x0000000412007c0c */ /* 0x000fe2000bfa6270 */
[--C-:B------:R-:W-:Y:S01]  /*e650*/  @!P2 IMAD.WIDE R10, R15, 0x4, R4.reuse ;  /* 0x000000040f0aa825 */ /* 0x100fe200078e0204 */
[----:B------:R-:W-:Y:S01]  /*e660*/  ISETP.GE.AND P6, PT, R20, UR4, PT ;  /* 0x0000000414007c0c */ /* 0x000fe2000bfc6270 */
[----:B------:R1:W-:Y:S02]  /*e670*/  @!P0 ST.E.64 desc[UR6][R6.64], R46 ;  /* 0x0000002e06008985 */ /* 0x0003e4000c101b06 */
[----:B------:R-:W-:-:S04]  /*e680*/  @!P4 IMAD.WIDE R14, R19, 0x4, R4 ;  /* 0x00000004130ec825 */ /* 0x000fc800078e0204 */
[----:B0-----:R-:W-:-:S04]  /*e690*/  @!P1 IMAD.WIDE R8, R13, 0x4, R4 ;  /* 0x000000040d089825 */ /* 0x001fc800078e0204 */
[----:B------:R-:W-:Y:S01]  /*e6a0*/  @!P3 IMAD.WIDE R12, R17, 0x4, R4 ;  /* 0x00000004110cb825 */ /* 0x000fe200078e0204 */
[----:B------:R0:W-:Y:S01]  /*e6b0*/  @!P1 ST.E.64 desc[UR6][R8.64], R50 ;  /* 0x0000003208009985 */ /* 0x0001e2000c101b06 */
[----:B------:R-:W-:Y:S02]  /*e6c0*/  @!P5 LEA.HI R18, R18, R18, RZ, 0x1 ;  /* 0x000000121212d211 */ /* 0x000fe400078f08ff */
[C---:B------:R-:W-:Y:S01]  /*e6d0*/  VIADD R2, R3.reuse, 0x68 ;  /* 0x0000006803027836 */ /* 0x040fe20000000000 */
[----:B------:R2:W-:Y:S01]  /*e6e0*/  @!P2 ST.E.64 desc[UR6][R10.64], R54 ;  /* 0x000000360a00a985 */ /* 0x0005e2000c101b06 */
[C---:B------:R-:W-:Y:S01]  /*e6f0*/  VIADD R17, R3.reuse, 0x78 ;  /* 0x0000007803117836 */ /* 0x040fe20000000000 */
[----:B------:R-:W-:Y:S01]  /*e700*/  ISETP.GE.AND P2, PT, R16, UR4, PT ;  /* 0x0000000410007c0c */ /* 0x000fe2000bf46270 */
[----:B------:R-:W-:Y:S01]  /*e710*/  VIADD R19, R3, 0x80 ;  /* 0x0000008003137836 */ /* 0x000fe20000000000 */
[----:B------:R3:W-:Y:S01]  /*e720*/  @!P3 ST.E.64 desc[UR6][R12.64], R58 ;  /* 0x0000003a0c00b985 */ /* 0x0007e2000c101b06 */
[----:B------:R-:W-:-:S02]  /*e730*/  ISETP.GE.AND P3, PT, R2, UR4, PT ;  /* 0x0000000402007c0c */ /* 0x000fc4000bf66270 */
[----:B------:R-:W-:Y:S01]  /*e740*/  ISETP.GE.AND P1, PT, R17, UR4, PT ;  /* 0x0000000411007c0c */ /* 0x000fe2000bf26270 */
[----:B------:R4:W-:Y:S01]  /*e750*/  @!P4 ST.E.64 desc[UR6][R14.64], R62 ;  /* 0x0000003e0e00c985 */ /* 0x0009e2000c101b06 */
[----:B------:R-:W-:Y:S02]  /*e760*/  ISETP.GE.AND P4, PT, R0, UR4, PT ;  /* 0x0000000400007c0c */ /* 0x000fe4000bf86270 */
[----:B------:R-:W-:Y:S02]  /*e770*/  ISETP.GE.AND P0, PT, R19, UR4, PT ;  /* 0x0000000413007c0c */ /* 0x000fe4000bf06270 */
[----:B------:R-:W-:Y:S02]  /*e780*/  @!P6 LEA.HI R20, R20, R20, RZ, 0x1 ;  /* 0x000000141414e211 */ /* 0x000fe400078f08ff */
[----:B-1----:R-:W-:Y:S01]  /*e790*/  @!P5 LOP3.LUT R7, R18, 0xfffffffe, RZ, 0xc0, !PT ;  /* 0xfffffffe1207d812 */ /* 0x002fe200078ec0ff */
[C---:B------:R-:W-:Y:S01]  /*e7a0*/  VIADD R18, R3.reuse, 0x88 ;  /* 0x0000008803127836 */ /* 0x040fe20000000000 */
[----:B0-----:R-:W-:Y:S01]  /*e7b0*/  @!P6 LOP3.LUT R9, R20, 0xfffffffe, RZ, 0xc0, !PT ;  /* 0xfffffffe1409e812 */ /* 0x001fe200078ec0ff */
[----:B------:R-:W-:Y:S01]  /*e7c0*/  VIADD R20, R3, 0x90 ;  /* 0x0000009003147836 */ /* 0x000fe20000000000 */
[----:B------:R-:W-:Y:S01]  /*e7d0*/  @!P3 LEA.HI R2, R2, R2, RZ, 0x1 ;  /* 0x000000020202b211 */ /* 0x000fe200078f08ff */
        /* <DEDUP_REMOVED lines=13> */
[----:B------:R-:W-:-:S02]  /*e8b0*/  @!P1 LOP3.LUT R17, R17, 0xfffffffe, RZ, 0xc0, !PT ;  /* 0xfffffffe11119812 */ /* 0x000fc400078ec0ff */
[----:B------:R-:W-:Y:S02]  /*e8c0*/  @!P0 LOP3.LUT R19, R19, 0xfffffffe, RZ, 0xc0, !PT ;  /* 0xfffffffe13138812 */ /* 0x000fe400078ec0ff */
        /* <DEDUP_REMOVED lines=15> */
[----:B------:R-:W-:Y:S02]  /*e9c0*/  @!P5 LEA.HI R20, R20, R20, RZ, 0x1 ;  /* 0x000000141414d211 */ /* 0x000fe400078f08ff */
[C---:B------:R-:W-:Y:S01]  /*e9d0*/  VIADD R17, R3.reuse, 0xb0 ;  /* 0x000000b003117836 */ /* 0x040fe20000000000 */
[----:B------:R-:W-:Y:S01]  /*e9e0*/  @!P0 ST.E.64 desc[UR6][R14.64], R90 ;  /* 0x0000005a0e008985 */ /* 0x000fe2000c101b06 */
[----:B------:R-:W-:Y:S01]  /*e9f0*/  ISETP.GE.AND P0, PT, R0, UR4, PT ;  /* 0x0000000400007c0c */ /* 0x000fe2000bf06270 */
[C---:B------:R-:W-:Y:S01]  /*ea00*/  VIADD R19, R3.reuse, 0xb8 ;  /* 0x000000b803137836 */ /* 0x040fe20000000000 */
[----:B0-----:R-:W-:Y:S01]  /*ea10*/  @!P6 LOP3.LUT R7, R18, 0xfffffffe, RZ, 0xc0, !PT ;  /* 0xfffffffe1207e812 */ /* 0x001fe200078ec0ff */
[----:B------:R-:W-:Y:S01]  /*ea20*/  VIADD R18, R3, 0xc0 ;  /* 0x000000c003127836 */ /* 0x000fe20000000000 */
[----:B------:R-:W-:-:S02]  /*ea30*/  ISETP.GE.AND P2, PT, R17, UR4, PT ;  /* 0x0000000411007c0c */ /* 0x000fc4000bf46270 */
[----:B------:R-:W-:Y:S01]  /*ea40*/  ISETP.GE.AND P1, PT, R19, UR4, PT ;  /* 0x0000000413007c0c */ /* 0x000fe2000bf26270 */
[--C-:B------:R-:W-:Y:S01]  /*ea50*/  @!P6 IMAD.WIDE R6, R7, 0x4, R4.reuse ;  /* 0x000000040706e825 */ /* 0x100fe200078e0204 */
[----:B-1----:R-:W-:Y:S02]  /*ea60*/  @!P5 LOP3.LUT R9, R20, 0xfffffffe, RZ, 0xc0, !PT ;  /* 0xfffffffe1409d812 */ /* 0x002fe400078ec0ff */
[----:B------:R-:W-:Y:S01]  /*ea70*/  @!P4 LEA.HI R2, R2, R2, RZ, 0x1 ;  /* 0x000000020202c211 */ /* 0x000fe200078f08ff */
[----:B------:R-:W-:Y:S01]  /*ea80*/  VIADD R20, R3, 0xc8 ;  /* 0x000000c803147836 */ /* 0x000fe20000000000 */
[----:B------:R0:W-:Y:S01]  /*ea90*/  @!P6 ST.E.64 desc[UR6][R6.64], R94 ;  /* 0x0000005e0600e985 */ /* 0x0001e2000c101b06 */
[----:B------:R-:W-:Y:S01]  /*eaa0*/  @!P0 LEA.HI R0, R0, R0, RZ, 0x1 ;  /* 0x0000000000008211 */ /* 0x000fe200078f08ff */
[----:B------:R-:W-:Y:S01]  /*eab0*/  @!P5 IMAD.WIDE R8, R9, 0x4, R4 ;  /* 0x000000040908d825 */ /* 0x000fe200078e0204 */
[----:B------:R-:W-:Y:S02]  /*eac0*/  @!P3 LEA.HI R16, R16, R16, RZ, 0x1 ;  /* 0x000000101010b211 */ /* 0x000fe400078f08ff */
[----:B--2---:R-:W-:Y:S01]  /*ead0*/  @!P0 LOP3.LUT R11, R0, 0xfffffffe, RZ, 0xc0, !PT ;  /* 0xfffffffe000b8812 */ /* 0x004fe200078ec0ff */
[----:B------:R-:W-:Y:S01]  /*eae0*/  VIADD R0, R3, 0xd0 ;  /* 0x000000d003007836 */ /* 0x000fe20000000000 */
[----:B------:R1:W-:Y:S01]  /*eaf0*/  @!P5 ST.E.64 desc[UR6][R8.64], R98 ;  /* 0x000000620800d985 */ /* 0x0003e2000c101b06 */
[----:B------:R-:W-:-:S02]  /*eb00*/  ISETP.GE.AND P5, PT, R18, UR4, PT ;  /* 0x0000000412007c0c */ /* 0x000fc4000bfa6270 */
[----:B------:R-:W-:Y:S02]  /*eb10*/  @!P2 LEA.HI R17, R17, R17, RZ, 0x1 ;  /* 0x000000111111a211 */ /* 0x000fe400078f08ff */
[----:B------:R-:W-:Y:S01]  /*eb20*/  @!P1 LEA.HI R19, R19, R19, RZ, 0x1 ;  /* 0x0000001313139211 */ /* 0x000fe200078f08ff */
[--C-:B0-----:R-:W-:Y:S01]  /*eb30*/  @!P0 IMAD.WIDE R6, R11, 0x4, R4.reuse ;  /* 0x000000040b068825 */ /* 0x101fe200078e0204 */
[----:B------:R-:W-:Y:S02]  /*eb40*/  @!P4 LOP3.LUT R13, R2, 0xfffffffe, RZ, 0xc0, !PT ;  /* 0xfffffffe020dc812 */ /* 0x000fe400078ec0ff */
[----:B------:R-:W-:Y:S01]  /*eb50*/  @!P3 LOP3.LUT R15, R16, 0xfffffffe, RZ, 0xc0, !PT ;  /* 0xfffffffe100fb812 */ /* 0x000fe200078ec0ff */
[----:B------:R-:W-:Y:S01]  /*eb60*/  VIADD R2, R3, 0xd8 ;  /* 0x000000d803027836 */ /* 0x000fe20000000000 */
[----:B------:R-:W-:Y:S01]  /*eb70*/  @!P2 LOP3.LUT R17, R17, 0xfffffffe, RZ, 0xc0, !PT ;  /* 0xfffffffe1111a812 */ /* 0x000fe200078ec0ff */
[----:B------:R0:W-:Y:S01]  /*eb80*/  @!P0 ST.E.64 desc[UR6][R6.64], R102 ;  /* 0x0000006606008985 */ /* 0x0001e2000c101b06 */
[----:B------:R-:W-:Y:S01]  /*eb90*/  ISETP.GE.AND P6, PT, R20, UR4, PT ;  /* 0x0000000414007c0c */ /* 0x000fe2000bfc6270 */
[----:B-1----:R-:W-:Y:S01]  /*eba0*/  @!P4 IMAD.WIDE R8, R13, 0x4, R4 ;  /* 0x000000040d08c825 */ /* 0x002fe200078e0204 */
[----:B------:R-:W-:-:S02]  /*ebb0*/  @!P1 LOP3.LUT R19, R19, 0xfffffffe, RZ, 0xc0, !PT ;  /* 0xfffffffe13139812 */ /* 0x000fc400078ec0ff */
[----:B------:R-:W-:Y:S01]  /*ebc0*/  ISETP.GE.AND P0, PT, R0, UR4, PT ;  /* 0x0000000400007c0c */ /* 0x000fe2000bf06270 */
[--C-:B------:R-:W-:Y:S01]  /*ebd0*/  @!P3 IMAD.WIDE R10, R15, 0x4, R4.reuse ;  /* 0x000000040f0ab825 */ /* 0x100fe200078e0204 */
[----:B------:R1:W-:Y:S01]  /*ebe0*/  @!P4 ST.E.64 desc[UR6][R8.64], R106 ;  /* 0x0000006a0800c985 */ /* 0x0003e2000c101b06 */
[----:B------:R-:W-:Y:S02]  /*ebf0*/  @!P5 LEA.HI R18, R18, R18, RZ, 0x1 ;  /* 0x000000121212d211 */ /* 0x000fe400078f08ff */
[--C-:B------:R-:W-:Y:S01]  /*ec00*/  @!P2 IMAD.WIDE R12, R17, 0x4, R4.reuse ;  /* 0x00000004110ca825 */ /* 0x100fe200078e0204 */
[----:B------:R2:W-:Y:S03]  /*ec10*/  @!P3 ST.E.64 desc[UR6][R10.64], R110 ;  /* 0x0000006e0a00b985 */ /* 0x0005e6000c101b06 */
[----:B------:R-:W-:Y:S01]  /*ec20*/  @!P1 IMAD.WIDE R14, R19, 0x4, R4 ;  /* 0x00000004130e9825 */ /* 0x000fe200078e0204 */
[----:B------:R-:W-:Y:S01]  /*ec30*/  @!P2 ST.E.64 desc[UR6][R12.64], R114 ;  /* 0x000000720c00a985 */ /* 0x000fe2000c101b06 */
[----:B0-----:R-:W-:-:S02]  /*ec40*/  @!P5 LOP3.LUT R7, R18, 0xfffffffe, RZ, 0xc0, !PT ;  /* 0xfffffffe1207d812 */ /* 0x001fc400078ec0ff */
[C---:B------:R-:W-:Y:S01]  /*ec50*/  VIADD R16, R3.reuse, 0xe0 ;  /* 0x000000e003107836 */ /* 0x040fe20000000000 */
[----:B------:R-:W-:Y:S01]  /*ec60*/  @!P1 ST.E.64 desc[UR6][R14.64], R118 ;  /* 0x000000760e009985 */ /* 0x000fe2000c101b06 */
[C---:B------:R-:W-:Y:S01]  /*ec70*/  VIADD R17, R3.reuse, 0xe8 ;  /* 0x000000e803117836 */ /* 0x040fe20000000000 */
[----:B------:R-:W-:Y:S01]  /*ec80*/  ISETP.GE.AND P1, PT, R2, UR4, PT ;  /* 0x0000000402007c0c */ /* 0x000fe2000bf26270 */
[----:B------:R-:W-:Y:S01]  /*ec90*/  VIADD R19, R3, 0xf0 ;  /* 0x000000f003137836 */ /* 0x000fe20000000000 */
[----:B------:R-:W-:Y:S01]  /*eca0*/  ISETP.GE.AND P2, PT, R16, UR4, PT ;  /* 0x0000000410007c0c */ /* 0x000fe2000bf46270 */
[----:B------:R-:W-:Y:S01]  /*ecb0*/  @!P5 IMAD.WIDE R6, R7, 0x4, R4 ;  /* 0x000000040706d825 */ /* 0x000fe200078e0204 */
[----:B------:R-:W-:Y:S02]  /*ecc0*/  @!P6 LEA.HI R20, R20, R20, RZ, 0x1 ;  /* 0x000000141414e211 */ /* 0x000fe400078f08ff */
[----:B------:R-:W-:Y:S01]  /*ecd0*/  ISETP.GE.AND P3, PT, R17, UR4, PT ;  /* 0x0000000411007c0c */ /* 0x000fe2000bf66270 */
[----:B------:R-:W-:Y:S01]  /*ece0*/  VIADD R3, R3, 0xf8 ;  /* 0x000000f803037836 */ /* 0x000fe20000000000 */
[----:B------:R-:W-:Y:S01]  /*ecf0*/  ISETP.GE.AND P4, PT, R19, UR4, PT ;  /* 0x0000000413007c0c */ /* 0x000fe2000bf86270 */
[----:B------:R0:W-:Y:S01]  /*ed00*/  @!P5 ST.E.64 desc[UR6][R6.64], R122 ;  /* 0x0000007a0600d985 */ /* 0x0001e2000c101b06 */
[----:B------:R-:W-:-:S02]  /*ed10*/  @!P0 LEA.HI R0, R0, R0, RZ, 0x1 ;  /* 0x0000000000008211 */ /* 0x000fc400078f08ff */
[----:B-1----:R-:W-:Y:S02]  /*ed20*/  @!P6 LOP3.LUT R9, R20, 0xfffffffe, RZ, 0xc0, !PT ;  /* 0xfffffffe1409e812 */ /* 0x002fe400078ec0ff */
[----:B--2---:R-:W-:Y:S02]  /*ed30*/  @!P0 LOP3.LUT R11, R0, 0xfffffffe, RZ, 0xc0, !PT ;  /* 0xfffffffe000b8812 */ /* 0x004fe400078ec0ff */
[----:B------:R-:W-:Y:S01]  /*ed40*/  @!P1 LEA.HI R2, R2, R2, RZ, 0x1 ;  /* 0x0000000202029211 */ /* 0x000fe200078f08ff */
[--C-:B------:R-:W-:Y:S01]  /*ed50*/  @!P6 IMAD.WIDE R8, R9, 0x4, R4.reuse ;  /* 0x000000040908e825 */ /* 0x100fe200078e0204 */
[----:B------:R-:W-:Y:S02]  /*ed60*/  @!P2 LEA.HI R16, R16, R16, RZ, 0x1 ;  /* 0x000000101010a211 */ /* 0x000fe400078f08ff */
[----:B------:R-:W-:Y:S02]  /*ed70*/  @!P3 LEA.HI R17, R17, R17, RZ, 0x1 ;  /* 0x000000111111b211 */ /* 0x000fe400078f08ff */
[----:B------:R1:W-:Y:S01]  /*ed80*/  @!P6 ST.E.64 desc[UR6][R8.64], R126 ;  /* 0x0000007e0800e985 */ /* 0x0003e2000c101b06 */
[----:B0-----:R-:W-:Y:S01]  /*ed90*/  @!P0 IMAD.WIDE R6, R11, 0x4, R4 ;  /* 0x000000040b068825 */ /* 0x001fe200078e0204 */
[----:B------:R-:W-:-:S02]  /*eda0*/  @!P4 LEA.HI R19, R19, R19, RZ, 0x1 ;  /* 0x000000131313c211 */ /* 0x000fc400078f08ff */
[----:B------:R-:W-:Y:S02]  /*edb0*/  @!P1 LOP3.LUT R13, R2, 0xfffffffe, RZ, 0xc0, !PT ;  /* 0xfffffffe020d9812 */ /* 0x000fe400078ec0ff */
[----:B------:R0:W-:Y:S01]  /*edc0*/  @!P0 ST.E.64 desc[UR6][R6.64], R130 ;  /* 0x0000008206008985 */ /* 0x0001e2000c101b06 */
[----:B------:R-:W-:Y:S02]  /*edd0*/  @!P2 LOP3.LUT R15, R16, 0xfffffffe, RZ, 0xc0, !PT ;  /* 0xfffffffe100fa812 */ /* 0x000fe400078ec0ff */
[----:B------:R-:W-:Y:S02]  /*ede0*/  ISETP.GE.AND P0, PT, R3, UR4, PT ;  /* 0x0000000403007c0c */ /* 0x000fe4000bf06270 */
[----:B------:R-:W-:Y:S01]  /*edf0*/  @!P3 LOP3.LUT R17, R17, 0xfffffffe, RZ, 0xc0, !PT ;  /* 0xfffffffe1111b812 */ /* 0x000fe200078ec0ff */
[----:B------:R-:W-:Y:S01]  /*ee00*/  @!P2 IMAD.WIDE R10, R15, 0x4, R4 ;  /* 0x000000040f0aa825 */ /* 0x000fe200078e0204 */
[----:B------:R-:W-:-:S03]  /*ee10*/  @!P4 LOP3.LUT R19, R19, 0xfffffffe, RZ, 0xc0, !PT ;  /* 0xfffffffe1313c812 */ /* 0x000fc600078ec0ff */
[----:B-1----:R-:W-:-:S04]  /*ee20*/  @!P1 IMAD.WIDE R8, R13, 0x4, R4 ;  /* 0x000000040d089825 */ /* 0x002fc800078e0204 */
[--C-:B------:R-:W-:Y:S01]  /*ee30*/  @!P3 IMAD.WIDE R12, R17, 0x4, R4.reuse ;  /* 0x00000004110cb825 */ /* 0x100fe200078e0204 */
[----:B------:R0:W-:Y:S03]  /*ee40*/  @!P1 ST.E.64 desc[UR6][R8.64], R134 ;  /* 0x0000008608009985 */ /* 0x0001e6000c101b06 */
[----:B------:R-:W-:Y:S01]  /*ee50*/  @!P4 IMAD.WIDE R14, R19, 0x4, R4 ;  /* 0x00000004130ec825 */ /* 0x000fe200078e0204 */
[----:B------:R0:W-:Y:S04]  /*ee60*/  @!P2 ST.E.64 desc[UR6][R10.64], R138 ;  /* 0x0000008a0a00a985 */ /* 0x0001e8000c101b06 */
        /* <DEDUP_REMOVED lines=9> */
.L_x_1040:
        /* <DEDUP_REMOVED lines=8> */
[----:B-1----:R-:W-:Y:S02]  /*ef80*/  IMAD R3, R6, UR4, RZ ;  /* 0x0000000406037c24 */ /* 0x002fe4000f8e02ff */
[----:B------:R-:W-:-:S05]  /*ef90*/  VIADD R0, R0, 0xffffff80 ;  /* 0xffffff8000007836 */ /* 0x000fca0000000000 */
[----:B------:R-:W-:-:S13]  /*efa0*/  ISETP.GE.AND P0, PT, R0, R3, PT ;  /* 0x000000030000720c */ /* 0x000fda0003f06270 */
[----:B------:R-:W-:Y:S05]  /*efb0*/  @P0 BRA `(.L_x_961) ;  /* 0x0000004c00f80947 */ /* 0x000fea0003800000 */
[----:B------:R-:W2:Y:S01]  /*efc0*/  LDL R4, [R1] ;  /* 0x0000000001047983 */ /* 0x000ea20000100800 */
[----:B------:R-:W-:Y:S01]  /*efd0*/  ISETP.NE.AND P0, PT, R6, 0x1, PT ;  /* 0x000000010600780c */ /* 0x000fe20003f05270 */
[----:B------:R-:W-:Y:S01]  /*efe0*/  S2UR UR7, SR_CTAID.Z ;  /* 0x00000000000779c3 */ /* 0x000fe20000002700 */
[----:B------:R-:W-:Y:S01]  /*eff0*/  ULDC.64 UR8, c[0x0][0xbd0] ;  /* 0x0002f40000087ab9 */ /* 0x000fe20000000a00 */
[----:B------:R-:W-:Y:S01]  /*f000*/  IMAD.MOV.U32 R5, RZ, RZ, R0 ;  /* 0x000000ffff057224 */ /* 0x000fe200078e0000 */
[----:B------:R-:W-:-:S05]  /*f010*/  ULDC.64 UR12, c[0x0][0x208] ;  /* 0x00008200000c7ab9 */ /* 0x000fca0000000a00 */
[----:B------:R-:W0:Y:S08]  /*f020*/  LDC.64 R10, c[0x0][0xbd8] ;  /* 0x0002f600ff0a7b82 */ /* 0x000e300000000a00 */
[----:B------:R-:W1:Y:S08]  /*f030*/  @P0 LDC R7, c[0x0][0xbec] ;  /* 0x0002fb00ff070b82 */ /* 0x000e700000000800 */
[----:B------:R-:W3:Y:S08]  /*f040*/  @P0 LDC R9, c[0x0][0xbf0] ;  /* 0x0002fc00ff090b82 */ /* 0x000ef00000000800 */
[----:B------:R-:W4:Y:S08]  /*f050*/  S2UR UR10, SR_CTAID.Y ;  /* 0x00000000000a79c3 */ /* 0x000f300000002600 */
[----:B------:R-:W4:Y:S01]  /*f060*/  LDC R8, c[0x0][0xc50] ;  /* 0x00031400ff087b82 */ /* 0x000f220000000800 */
[----:B--2---:R-:W-:Y:S01]  /*f070*/  R2UR UR11, R4 ;  /* 0x00000000040b72ca */ /* 0x004fe200000e0000 */
[----:B-1----:R-:W-:-:S05]  /*f080*/  @P0 IMAD.HI.U32 R4, R0, R7, RZ ;  /* 0x0000000700040227 */ /* 0x002fca00078e00ff */
[----:B---3--:R-:W-:-:S07]  /*f090*/  @P0 SHF.R.U32.HI R5, RZ, R9, R4 ;  /* 0x00000009ff050219 */ /* 0x008fce0000011604 */
[----:B------:R-:W-:Y:S02]  /*f0a0*/  USHF.R.S32.HI UR6, URZ, 0x1f, UR11 ;  /* 0x0000001f3f067899 */ /* 0x000fe4000801140b */
[----:B------:R-:W-:Y:S01]  /*f0b0*/  IMAD R7, RZ, RZ, -UR11 ;  /* 0x8000000bff077e24 */ /* 0x000fe2000f8e02ff */
[----:B------:R-:W-:Y:S02]  /*f0c0*/  UIMAD.WIDE.U32 UR4, UR11, UR8, URZ ;  /* 0x000000080b0472a5 */ /* 0x000fe4000f8e003f */
[----:B------:R-:W-:Y:S01]  /*f0d0*/  UIMAD UR6, UR6, UR8, URZ ;  /* 0x00000008060672a4 */ /* 0x000fe2000f8e023f */
[----:B----4-:R-:W-:Y:S01]  /*f0e0*/  IMAD R9, R8, R7, UR10 ;  /* 0x0000000a08097e24 */ /* 0x010fe2000f8e0207 */
[----:B------:R-:W-:Y:S01]  /*f0f0*/  USHF.R.S32.HI UR8, URZ, 0x1f, UR7 ;  /* 0x0000001f3f087899 */ /* 0x000fe20008011407 */
[----:B------:R-:W-:Y:S01]  /*f100*/  IADD3 R7, -R5, RZ, RZ ;  /* 0x000000ff05077210 */ /* 0x000fe20007ffe1ff */
[----:B------:R-:W-:Y:S01]  /*f110*/  UIMAD UR6, UR11, UR9, UR6 ;  /* 0x000000090b0672a4 */ /* 0x000fe2000f8e0206 */
[----:B------:R-:W-:Y:S01]  /*f120*/  IMAD.U32 R3, RZ, RZ, UR5 ;  /* 0x00000005ff037e24 */ /* 0x000fe2000f8e00ff */
[----:B------:R-:W-:Y:S01]  /*f130*/  SHF.R.S32.HI R4, RZ, 0x1f, R9 ;  /* 0x0000001fff047819 */ /* 0x000fe20000011409 */
[----:B------:R-:W-:Y:S01]  /*f140*/  IMAD.U32 R2, RZ, RZ, UR4 ;  /* 0x00000004ff027e24 */ /* 0x000fe2000f8e00ff */
[----:B------:R-:W-:Y:S01]  /*f150*/  UIADD3 UR6, UR5, UR6, URZ ;  /* 0x0000000605067290 */ /* 0x000fe2000fffe03f */
[----:B0-----:R-:W-:-:S02]  /*f160*/  IMAD R12, R10, UR8, RZ ;  /* 0x000000080a0c7c24 */ /* 0x001fc4000f8e02ff */
[----:B------:R-:W-:Y:S01]  /*f170*/  ULDC.64 UR4, c[0x0][0xbe0] ;  /* 0x0002f80000047ab9 */ /* 0x000fe20000000a00 */
[----:B------:R-:W-:Y:S02]  /*f180*/  IMAD R7, R6, R7, R0 ;  /* 0x0000000706077224 */ /* 0x000fe400078e0200 */
[----:B------:R-:W-:Y:S02]  /*f190*/  IMAD.U32 R3, RZ, RZ, UR6 ;  /* 0x00000006ff037e24 */ /* 0x000fe4000f8e00ff */
[----:B------:R-:W-:Y:S01]  /*f1a0*/  IMAD R11, R11, UR7, R12 ;  /* 0x000000070b0b7c24 */ /* 0x000fe2000f8e020c */
[----:B------:R-:W-:Y:S01]  /*f1b0*/  SHF.R.S32.HI R0, RZ, 0x1f, R7 ;  /* 0x0000001fff007819 */ /* 0x000fe20000011407 */
[----:B------:R-:W-:-:S04]  /*f1c0*/  IMAD.WIDE.U32 R2, R10, UR7, R2 ;  /* 0x000000070a027c25 */ /* 0x000fc8000f8e0002 */
[----:B------:R-:W-:Y:S02]  /*f1d0*/  IMAD.IADD R3, R11, 0x1, R3 ;  /* 0x000000010b037824 */ /* 0x000fe400078e0203 */
[----:B------:R-:W-:Y:S02]  /*f1e0*/  IMAD R4, R4, UR4, RZ ;  /* 0x0000000404047c24 */ /* 0x000fe4000f8e02ff */
[----:B------:R-:W-:-:S04]  /*f1f0*/  IMAD.WIDE.U32 R2, R9, UR4, R2 ;  /* 0x0000000409027c25 */ /* 0x000fc8000f8e0002 */
[----:B------:R-:W-:Y:S01]  /*f200*/  IMAD R4, R9, UR5, R4 ;  /* 0x0000000509047c24 */ /* 0x000fe2000f8e0204 */
[----:B------:R-:W-:Y:S01]  /*f210*/  SHF.R.S32.HI R9, RZ, 0x1f, R5 ;  /* 0x0000001fff097819 */ /* 0x000fe20000011405 */
[----:B------:R-:W-:Y:S01]  /*f220*/  ULDC.64 UR4, c[0x0][0xbc8] ;  /* 0x0002f20000047ab9 */ /* 0x000fe20000000a00 */
[----:B------:R-:W-:Y:S01]  /*f230*/  IADD3 R2, P0, R5, R2, RZ ;  /* 0x0000000205027210 */ /* 0x000fe20007f1e0ff */
[----:B------:R-:W-:-:S03]  /*f240*/  IMAD R0, R0, UR4, RZ ;  /* 0x0000000400007c24 */ /* 0x000fc6000f8e02ff */
[----:B------:R-:W-:Y:S01]  /*f250*/  IADD3.X R3, R9, R3, R4, P0, !PT ;  /* 0x0000000309037210 */ /* 0x000fe200007fe404 */
[C---:B------:R-:W-:Y:S02]  /*f260*/  IMAD R5, R7.reuse, UR5, R0 ;  /* 0x0000000507057c24 */ /* 0x040fe4000f8e0200 */
[----:B------:R-:W-:Y:S01]  /*f270*/  IMAD.WIDE.U32 R2, R7, UR4, R2 ;  /* 0x0000000407027c25 */ /* 0x000fe2000f8e0002 */
[----:B------:R-:W-:-:S03]  /*f280*/  ULDC.64 UR4, c[0x0][0xba8] ;  /* 0x0002ea0000047ab9 */ /* 0x000fc60000000a00 */
[----:B------:R-:W-:Y:S01]  /*f290*/  IMAD.IADD R3, R3, 0x1, R5 ;  /* 0x0000000103037824 */ /* 0x000fe200078e0205 */
[----:B------:R-:W-:-:S04]  /*f2a0*/  LEA R4, P0, R2, UR4, 0x2 ;  /* 0x0000000402047c11 */ /* 0x000fc8000f8010ff */
[----:B------:R-:W-:Y:S01]  /*f2b0*/  LEA.HI.X R5, R2, UR5, R3, 0x2, P0 ;  /* 0x0000000502057c11 */ /* 0x000fe200080f1403 */
[----:B------:R-:W-:-:S05]  /*f2c0*/  IMAD.MOV.U32 R3, RZ, RZ, -0x800000 ;  /* 0xff800000ff037424 */ /* 0x000fca00078e00ff */
[----:B------:R4:W-:Y:S01]  /*f2d0*/  STG.E desc[UR12][R4.64], R3 ;  /* 0x0000000304007986 */ /* 0x0009e2000c10190c */
[----:B------:R-:W-:Y:S05]  /*f2e0*/  BRA `(.L_x_961) ;  /* 0x0000004c002c7947 */ /* 0x000fea0003800000 */
.L_x_959:
        /* <DEDUP_REMOVED lines=18> */
.L_x_1043:
[----:B------:R-:W-:Y:S01]  /*f410*/  ULDC UR7, c[0x0][0xc50] ;  /* 0x0003140000077ab9 */ /* 0x000fe20000000800 */
[----:B------:R-:W-:Y:S01]  /*f420*/  UMOV UR36, UR6 ;  /* 0x0000000600247c82 */ /* 0x000fe20008000000 */
[----:B------:R-:W-:-:S11]  /*f430*/  UISETP.NE.AND UP0, UPT, UR7, 0x1, UPT ;  /* 0x000000010700788c */ /* 0x000fd6000bf05270 */
[----:B------:R-:W-:Y:S01]  /*f440*/  @UP0 ULDC UR4, c[0x0][0xc54] ;  /* 0x0003150000040ab9 */ /* 0x000fe20000000800 */
[----:B------:R-:W-:Y:S01]  /*f450*/  @UP0 ULDC UR8, c[0x0][0xc58] ;  /* 0x0003160000080ab9 */ /* 0x000fe20000000800 */
[----:B------:R-:W-:-:S04]  /*f460*/  UIMAD.WIDE.U32 UR4, UR6, UR4, URZ ;  /* 0x00000004060472a5 */ /* 0x000fc8000f8e003f */
[----:B------:R-:W-:-:S12]  /*f470*/  @UP0 USHF.R.U32.HI UR36, URZ, UR8, UR5 ;  /* 0x000000083f240299 */ /* 0x000fd80008011605 */
.L_x_1044:
[----:B------:R-:W-:Y:S01]  /*f480*/  ISETP.GE.AND P0, PT, R18, RZ, PT ;  /* 0x000000ff1200720c */ /* 0x000fe20003f06270 */
[----:B------:R-:W-:Y:S01]  /*f490*/  UIADD3 UR44, -UR36, URZ, URZ ;  /* 0x0000003f242c7290 */ /* 0x000fe2000fffe13f */
[----:B------:R-:W-:Y:S02]  /*f4a0*/  IMAD.MOV.U32 R9, RZ, RZ, 0x1 ;  /* 0x00000001ff097424 */ /* 0x000fe400078e00ff */
[----:B------:R-:W-:Y:S01]  /*f4b0*/  IMAD.MOV.U32 R0, RZ, RZ, RZ ;  /* 0x000000ffff007224 */ /* 0x000fe200078e00ff */
[----:B------:R-:W-:Y:S01]  /*f4c0*/  UIMAD UR44, UR7, UR44, UR6 ;  /* 0x0000002c072c72a4 */ /* 0x000fe2000f8e0206 */
[----:B------:R-:W-:-:S07]  /*f4d0*/  IMAD.MOV.U32 R3, RZ, RZ, 0x1 ;  /* 0x00000001ff037424 */ /* 0x000fce00078e00ff */
[----:B------:R-:W-:Y:S05]  /*f4e0*/  @!P0 BRA `(.L_x_1045) ;  /* 0x0000004400e48947 */ /* 0x000fea0003800000 */
[----:B------:R-:W0:Y:S01]  /*f4f0*/  S2UR UR45, SR_CTAID.X ;  /* 0x00000000002d79c3 */ /* 0x000e220000002500 */
[----:B------:R-:W-:Y:S01]  /*f500*/  ULDC.64 UR4, c[0x0][0x418] ;  /* 0x0001060000047ab9 */ /* 0x000fe20000000a00 */
[----:B------:R-:W-:Y:S01]  /*f510*/  ULDC UR6, c[0x0][0x448] ;  /* 0x0001120000067ab9 */ /* 0x000fe20000000800 */
[----:B------:R-:W-:Y:S02]  /*f520*/  UISETP.NE.U32.AND UP0, UPT, UR4, URZ, UPT ;  /* 0x0000003f0400728c */ /* 0x000fe4000bf05070 */
[----:B------:R-:W-:Y:S02]  /*f530*/  UISETP.NE.AND UP1, UPT, UR6, 0x1, UPT ;  /* 0x000000010600788c */ /* 0x000fe4000bf25270 */
[----:B------:R-:W-:Y:S01]  /*f540*/  UISETP.NE.AND.EX UP0, UPT, UR5, URZ, UPT, UP0 ;  /* 0x0000003f0500728c */ /* 0x000fe2000bf05300 */
[----:B------:R-:W-:Y:S02]  /*f550*/  ULDC UR6, c[0x0][0x424] ;  /* 0x0001090000067ab9 */ /* 0x000fe40000000800 */
[----:B------:R-:W-:Y:S01]  /*f560*/  ULDC.64 UR4, c[0x0][0x9e0] ;  /* 0x0002780000047ab9 */ /* 0x000fe20000000a00 */
[----:B------:R-:W-:-:S02]  /*f570*/  USEL UR9, UR6, 0x1, UP0 ;  /* 0x0000000106097887 */ /* 0x000fc40008000000 */
[----:B------:R-:W-:Y:S01]  /*f580*/  UISETP.GE.AND UP0, UPT, UR5, 0x1, UPT ;  /* 0x000000010500788c */ /* 0x000fe2000bf06270 */
[----:B------:R-:W-:Y:S02]  /*f590*/  ULDC UR10, c[0x0][0x288] ;  /* 0x0000a200000a7ab9 */ /* 0x000fe40000000800 */
[----:B------:R-:W-:Y:S01]  /*f5a0*/  @UP1 ULDC UR7, c[0x0][0x44c] ;  /* 0x0001130000071ab9 */ /* 0x000fe20000000800 */
[----:B------:R-:W-:Y:S01]  /*f5b0*/  ULDC UR12, c[0x0][0x2f0] ;  /* 0x0000bc00000c7ab9 */ /* 0x000fe20000000800 */
[----:B------:R-:W-:Y:S01]  /*f5c0*/  UIADD3 UR11, -UR10, 0x1, URZ ;  /* 0x000000010a0b7890 */ /* 0x000fe2000fffe13f */
[----:B------:R-:W-:Y:S01]  /*f5d0*/  PLOP3.LUT P1, PT, PT, PT, UP0, 0x80, 0x0 ;  /* 0x000000000000781c */ /* 0x000fe20003f2f008 */
[----:B------:R-:W-:Y:S01]  /*f5e0*/  UIMAD UR13, UR9, UR12, 0x3f ;  /* 0x0000003f090d74a4 */ /* 0x000fe2000f8e020c */
[----:B------:R-:W-:Y:S01]  /*f5f0*/  @UP1 ULDC UR14, c[0x0][0x450] ;  /* 0x00011400000e1ab9 */ /* 0x000fe20000000800 */
[----:B------:R-:W-:Y:S02]  /*f600*/  UIMAD UR11, UR9, UR12, UR11 ;  /* 0x0000000c090b72a4 */ /* 0x000fe4000f8e020b */
[----:B0-----:R-:W-:-:S04]  /*f610*/  USHF.L.U32 UR45, UR45, 0x7, URZ ;  /* 0x000000072d2d7899 */ /* 0x001fc8000800063f */
[----:B------:R-:W-:-:S04]  /*f620*/  UIADD3 UR8, UR45, 0x7f, URZ ;  /* 0x0000007f2d087890 */ /* 0x000fc8000fffe03f */
[----:B------:R-:W-:-:S04]  /*f630*/  UIMAD.WIDE.U32 UR6, UR8, UR7, URZ ;  /* 0x00000007080672a5 */ /* 0x000fc8000f8e003f */
[----:B------:R-:W-:Y:S02]  /*f640*/  @UP1 USHF.R.U32.HI UR8, URZ, UR14, UR7 ;  /* 0x0000000e3f081299 */ /* 0x000fe40008011607 */
[----:B------:R-:W-:Y:S02]  /*f650*/  USHF.R.S32.HI UR7, URZ, 0x1f, UR13 ;  /* 0x0000001f3f077899 */ /* 0x000fe4000801140d */
[----:B------:R-:W-:Y:S02]  /*f660*/  UIADD3 UR6, UR11, UR8, URZ ;  /* 0x000000080b067290 */ /* 0x000fe4000fffe03f */
[----:B------:R-:W-:Y:S02]  /*f670*/  ULEA.HI UR7, UR7, UR13, URZ, 0x6 ;  /* 0x0000000d07077291 */ /* 0x000fe4000f8f303f */
[----:B------:R-:W-:Y:S02]  /*f680*/  UIADD3 UR4, UR6, UR4, URZ ;  /* 0x0000000406047290 */ /* 0x000fe4000fffe03f */
[----:B------:R-:W-:Y:S01]  /*f690*/  USHF.R.S32.HI UR43, URZ, 0x6, UR7 ;  /* 0x000000063f2b7899 */ /* 0x000fe20008011407 */
        /* <DEDUP_REMOVED lines=11> */
.L_x_1047:
[----:B------:R-:W-:-:S11]  /*f750*/  UISETP.NE.AND UP0, UPT, UR5, 0x1, UPT ;  /* 0x000000010500788c */ /* 0x000fd6000bf05270 */
[----:B------:R-:W-:Y:S02]  /*f760*/  @UP0 ULDC.64 UR14, c[0x0][0x9e8] ;  /* 0x00027a00000e0ab9 */ /* 0x000fe40000000a00 */
[----:B------:R-:W-:-:S04]  /*f770*/  UIMAD.WIDE.U32 UR6, UR8, UR14, URZ ;  /* 0x0000000e080672a5 */ /* 0x000fc8000f8e003f */
[----:B------:R-:W-:-:S12]  /*f780*/  @UP0 USHF.R.U32.HI UR8, URZ, UR15, UR7 ;  /* 0x0000000f3f080299 */ /* 0x000fd80008011607 */
.L_x_1048:
[----:B------:R-:W-:-:S04]  /*f790*/  UIMAD UR8, UR8, UR5, UR5 ;  /* 0x00000005080872a4 */ /* 0x000fc8000f8e0205 */
[----:B------:R-:W-:-:S04]  /*f7a0*/  UISETP.LT.AND UP0, UPT, UR4, UR8, UPT ;  /* 0x000000080400728c */ /* 0x000fc8000bf01270 */
[----:B------:R-:W-:-:S12]  /*f7b0*/  USEL UR4, UR4, UR8, UP0 ;  /* 0x0000000804047287 */ /* 0x000fd80008000000 */
.L_x_1046:
[----:B------:R-:W-:Y:S01]  /*f7c0*/  UIADD3 UR4, UR4, 0x3f, URZ ;  /* 0x0000003f04047890 */ /* 0x000fe2000fffe03f */
[----:B------:R-:W-:Y:S01]  /*f7d0*/  @UP1 ULDC UR6, c[0x0][0x44c] ;  /* 0x0001130000061ab9 */ /* 0x000fe20000000800 */
[----:B------:R-:W-:Y:S02]  /*f7e0*/  @UP1 ULDC UR11, c[0x0][0x450] ;  /* 0x00011400000b1ab9 */ /* 0x000fe40000000800 */
[----:B------:R-:W-:Y:S02]  /*f7f0*/  USHF.R.S32.HI UR8, URZ, 0x1f, UR4 ;  /* 0x0000001f3f087899 */ /* 0x000fe40008011404 */
[----:B------:R-:W-:Y:S02]  /*f800*/  UIMAD.WIDE.U32 UR6, UR45, UR6, URZ ;  /* 0x000000062d0672a5 */ /* 0x000fe4000f8e003f */
[----:B------:R-:W-:Y:S02]  /*f810*/  ULEA.HI UR8, UR8, UR4, URZ, 0x6 ;  /* 0x0000000408087291 */ /* 0x000fe4000f8f303f */
[----:B------:R-:W-:Y:S01]  /*f820*/  UIMAD UR9, UR9, UR12, -UR10 ;  /* 0x0000000c090972a4 */ /* 0x000fe2000f8e0a0a */
[----:B------:R-:W-:Y:S01]  /*f830*/  UMOV UR4, UR45 ;  /* 0x0000002d00047c82 */ /* 0x000fe20008000000 */
[----:B------:R-:W-:-:S02]  /*f840*/  USHF.R.S32.HI UR42, URZ, 0x6, UR8 ;  /* 0x000000063f2a7899 */ /* 0x000fc40008011408 */
[----:B------:R-:W-:Y:S02]  /*f850*/  @UP1 USHF.R.U32.HI UR4, URZ, UR11, UR7 ;  /* 0x0000000b3f041299 */ /* 0x000fe40008011607 */
[----:B------:R-:W-:Y:S02]  /*f860*/  UISETP.LT.AND UP0, UPT, UR43, UR42, UPT ;  /* 0x0000002a2b00728c */ /* 0x000fe4000bf01270 */
[----:B------:R-:W-:Y:S01]  /*f870*/  UIADD3 UR4, UR9, UR4, URZ ;  /* 0x0000000409047290 */ /* 0x000fe2000fffe03f */
[----:B------:R-:W-:Y:S01]  /*f880*/  ULDC UR8, c[0x0][0x9dc] ;  /* 0x0002770000087ab9 */ /* 0x000fe20000000800 */
        /* <DEDUP_REMOVED lines=13> */
.L_x_1050:
[----:B------:R-:W-:-:S11]  /*f960*/  UISETP.NE.AND UP0, UPT, UR5, 0x1, UPT ;  /* 0x000000010500788c */ /* 0x000fd6000bf05270 */
[----:B------:R-:W-:Y:S02]  /*f970*/  @UP0 ULDC.64 UR10, c[0x0][0x9e8] ;  /* 0x00027a00000a0ab9 */ /* 0x000fe40000000a00 */
[----:B------:R-:W-:-:S04]  /*f980*/  UIMAD.WIDE.U32 UR6, UR4, UR10, URZ ;  /* 0x0000000a040672a5 */ /* 0x000fc8000f8e003f */
[----:B------:R-:W-:-:S12]  /*f990*/  @UP0 USHF.R.U32.HI UR4, URZ, UR11, UR7 ;  /* 0x0000000b3f040299 */ /* 0x000fd80008011607 */
.L_x_1051:
[----:B------:R-:W-:-:S04]  /*f9a0*/  UIMAD UR4, UR4, UR5, URZ ;  /* 0x00000005040472a4 */ /* 0x000fc8000f8e023f */
[----:B------:R-:W-:-:S04]  /*f9b0*/  UISETP.LT.AND UP0, UPT, UR8, UR4, UPT ;  /* 0x000000040800728c */ /* 0x000fc8000bf01270 */
[----:B------:R-:W-:-:S12]  /*f9c0*/  USEL UR8, UR8, UR4, !UP0 ;  /* 0x0000000408087287 */ /* 0x000fd8000c000000 */
.L_x_1049:
        /* <DEDUP_REMOVED lines=20> */
[----:B------:R-:W-:-:S05]  /*fb10*/  IMAD.MOV R3, RZ, RZ, -R3 ;  /* 0x000000ffff037224 */ /* 0x000fca00078e0a03 */
[----:B------:R-:W-:-:S05]  /*fb20*/  R2UR UR9, R3 ;  /* 0x00000000030972ca */ /* 0x000fca00000e0000 */
[----:B------:R-:W0:Y:S08]  /*fb30*/  I2F.RP R0, UR11 ;  /* 0x0000000b00007d06 */ /* 0x000e300008209400 */
[----:B0-----:R-:W0:Y:S02]  /*fb40*/  MUFU.RCP R0, R0 ;  /* 0x0000000000007308 */ /* 0x001e240000001000 */
[----:B0-----:R-:W-:Y:S01]  /*fb50*/  VIADD R2, R0, 0xffffffe ;  /* 0x0ffffffe00027836 */ /* 0x001fe20000000000 */
[----:B------:R-:W-:Y:S01]  /*fb60*/  IABS R0, UR6 ;  /* 0x0000000600007c13 */ /* 0x000fe20008000000 */
[----:B------:R-:W-:-:S03]  /*fb70*/  ULOP3.LUT UR6, UR6, UR10, URZ, 0x3c, !UPT ;  /* 0x0000000a06067292 */ /* 0x000fc6000f8e3c3f */
[----:B------:R-:W-:Y:S01]  /*fb80*/  R2UR UR8, R0 ;  /* 0x00000000000872ca */ /* 0x000fe200000e0000 */
[----:B------:R-:W0:Y:S02]  /*fb90*/  F2I.FTZ.U32.TRUNC.NTZ R2, R2 ;  /* 0x0000000200027305 */ /* 0x000e24000021f000 */
[----:B0-----:R-:W-:-:S13]  /*fba0*/  R2UR UR5, R2 ;  /* 0x00000000020572ca */ /* 0x001fda00000e0000 */
[----:B------:R-:W-:-:S04]  /*fbb0*/  UIADD3 UR7, URZ, -UR5, URZ ;  /* 0x800000053f077290 */ /* 0x000fc8000fffe03f */
[----:B------:R-:W-:-:S04]  /*fbc0*/  UIMAD UR7, UR7, UR11, URZ ;  /* 0x0000000b070772a4 */ /* 0x000fc8000f8e023f */
[----:B------:R-:W-:-:S04]  /*fbd0*/  UIMAD.WIDE.U32 UR4, UR5, UR7, UR4 ;  /* 0x00000007050472a5 */ /* 0x000fc8000f8e0004 */
[----:B------:R-:W-:-:S04]  /*fbe0*/  UIMAD.WIDE.U32 UR4, UR5, UR8, URZ ;  /* 0x00000008050472a5 */ /* 0x000fc8000f8e003f */
[----:B------:R-:W-:-:S04]  /*fbf0*/  UIMAD UR4, UR5, UR9, UR8 ;  /* 0x00000009050472a4 */ /* 0x000fc8000f8e0208 */
[----:B------:R-:W-:-:S11]  /*fc00*/  UISETP.GT.U32.AND UP1, UPT, UR11, UR4, UPT ;  /* 0x000000040b00728c */ /* 0x000fd6000bf24070 */
[----:B------:R-:W-:Y:S02]  /*fc10*/  @!UP1 UIADD3 UR4, UR4, -UR11, URZ ;  /* 0x8000000b04049290 */ /* 0x000fe4000fffe03f */
[----:B------:R-:W-:Y:S02]  /*fc20*/  @!UP1 UIADD3 UR5, UR5, 0x1, URZ ;  /* 0x0000000105059890 */ /* 0x000fe4000fffe03f */
[----:B------:R-:W-:Y:S02]  /*fc30*/  UISETP.GE.U32.AND UP0, UPT, UR4, UR11, UPT ;  /* 0x0000000b0400728c */ /* 0x000fe4000bf06070 */
[----:B------:R-:W-:-:S09]  /*fc40*/  UISETP.GE.AND UP1, UPT, UR6, URZ, UPT ;  /* 0x0000003f0600728c */ /* 0x000fd2000bf26270 */
[----:B------:R-:W-:Y:S02]  /*fc50*/  @UP0 UIADD3 UR5, UR5, 0x1, URZ ;  /* 0x0000000105050890 */ /* 0x000fe4000fffe03f */
[----:B------:R-:W-:Y:S02]  /*fc60*/  UISETP.NE.AND UP0, UPT, UR10, URZ, UPT ;  /* 0x0000003f0a00728c */ /* 0x000fe4000bf05270 */
[----:B------:R-:W-:-:S09]  /*fc70*/  @!UP1 UIADD3 UR5, -UR5, URZ, URZ ;  /* 0x0000003f05059290 */ /* 0x000fd2000fffe13f */
[----:B------:R-:W-:-:S07]  /*fc80*/  @!UP0 ULOP3.LUT UR5, URZ, UR10, URZ, 0x33, !UPT ;  /* 0x0000000a3f058292 */ /* 0x000fce000f8e333f */
[----:B------:R-:W-:-:S05]  /*fc90*/  UMOV UR41, UR5 ;  /* 0x0000000500297c82 */ /* 0x000fca0008000000 */
.L_x_1052:
[----:B------:R-:W-:Y:S01]  /*fca0*/  UIMAD UR39, UR44, UR41, UR40 ;  /* 0x000000292c2772a4 */ /* 0x000fe2000f8e0228 */
[----:B------:R-:W-:Y:S02]  /*fcb0*/  IMAD.U32 R0, RZ, RZ, UR12 ;  /* 0x0000000cff007e24 */ /* 0x000fe4000f8e00ff */
[----:B------:R-:W-:-:S03]  /*fcc0*/  IMAD.MOV.U32 R9, RZ, RZ, 0x1 ;  /* 0x00000001ff097424 */ /* 0x000fc600078e00ff */
[----:B------:R-:W-:-:S05]  /*fcd0*/  IMAD.U32 R3, RZ, RZ, UR39 ;  /* 0x00000027ff037e24 */ /* 0x000fca000f8e00ff */
[----:B------:R-:W-:Y:S01]  /*fce0*/  VIADDMNMX R17, R3, UR41, R0, PT ;  /* 0x0000002903117c46 */ /* 0x000fe2000b800100 */
[----:B------:R-:W-:Y:S02]  /*fcf0*/  IMAD.MOV.U32 R0, RZ, RZ, RZ ;  /* 0x000000ffff007224 */ /* 0x000fe400078e00ff */
[----:B------:R-:W-:Y:S01]  /*fd00*/  IMAD.MOV.U32 R3, RZ, RZ, 0x1 ;  /* 0x00000001ff037424 */ /* 0x000fe200078e00ff */
[----:B------:R-:W-:Y:S01]  /*fd10*/  ISETP.GT.AND P0, PT, R17, UR39, PT ;  /* 0x0000002711007c0c */ /* 0x000fe2000bf04270 */
[----:B------:R0:W-:-:S12]  /*fd20*/  STL [R1+0x8], R17 ;  /* 0x0000081101007387 */ /* 0x0001d80000100800 */
[----:B0-----:R-:W-:Y:S05]  /*fd30*/  @!P0 BRA `(.L_x_1045) ;  /* 0x0000003c00d08947 */ /* 0x001fea0003800000 */
        /* <DEDUP_REMOVED lines=23> */
.L_x_1053:
        /* <DEDUP_REMOVED lines=20> */
.L_x_1055:
        /* <DEDUP_REMOVED lines=15> */
.L_x_1054:
        /* <DEDUP_REMOVED lines=8> */
[----:B------:R-:W-:Y:S01]  /*10160*/  VIADD R17, R17, 0xffffffff ;  /* 0xffffffff11117836 */ /* 0x000fe20000000000 */
        /* <DEDUP_REMOVED lines=12> */
.L_x_1147:
        /* <DEDUP_REMOVED lines=8> */
.L_x_1150:
[----:B------:R-:W-:Y:S05]  /*102b0*/  @!P6 BRA `(.L_x_1057) ;  /* 0x000000040020e947 */ /* 0x000fea0003800000 */
[----:B------:R-:W-:Y:S01]  /*102c0*/  IMAD.MOV.U32 R16, RZ, RZ, R18 ;  /* 0x000000ffff107224 */ /* 0x000fe200078e0012 */
[----:B------:R-:W-:Y:S06]  /*102d0*/  @!P1 BRA `(.L_x_1059) ;  /* 0x00000000004c9947 */ /* 0x000fec0003800000 */
[----:B------:R-:W1:Y:S01]  /*102e0*/  LDC R6, c[0x0][0x43c] ;  /* 0x00010f00ff067b82 */ /* 0x000e620000000800 */
[----:B0-----:R-:W-:Y:S01]  /*102f0*/  IMAD.MOV.U32 R0, RZ, RZ, R17 ;  /* 0x000000ffff007224 */ /* 0x001fe200078e0011 */
[----:B------:R-:W-:Y:S01]  /*10300*/  ULDC.64 UR4, c[0x0][0x428] ;  /* 0x00010a0000047ab9 */ /* 0x000fe20000000a00 */
[----:B------:R-:W-:Y:S01]  /*10310*/  ULDC.64 UR6, c[0x0][0x208] ;  /* 0x0000820000067ab9 */ /* 0x000fe20000000a00 */
[----:B------:R-:W-:-:S04]  /*10320*/  IMAD R7, R19, UR4, RZ ;  /* 0x0000000413077c24 */ /* 0x000fc8000f8e02ff */
[----:B------:R-:W-:Y:S01]  /*10330*/  IMAD R7, R18, UR5, R7 ;  /* 0x0000000512077c24 */ /* 0x000fe2000f8e0207 */
[----:B-1----:R-:W-:-:S13]  /*10340*/  ISETP.NE.AND P0, PT, R6, 0x1, PT ;  /* 0x000000010600780c */ /* 0x002fda0003f05270 */
[----:B------:R-:W0:Y:S02]  /*10350*/  @P0 LDC.64 R4, c[0x0][0x440] ;  /* 0x00011000ff040b82 */ /* 0x000e240000000a00 */
[----:B0-----:R-:W-:-:S05]  /*10360*/  @P0 IMAD.HI.U32 R4, R17, R4, RZ ;  /* 0x0000000411040227 */ /* 0x001fca00078e00ff */
[----:B------:R-:W-:-:S04]  /*10370*/  @P0 SHF.R.U32.HI R0, RZ, R5, R4 ;  /* 0x00000005ff000219 */ /* 0x000fc80000011604 */
[--C-:B------:R-:W-:Y:S01]  /*10380*/  SHF.R.S32.HI R5, RZ, 0x1f, R0.reuse ;  /* 0x0000001fff057819 */ /* 0x100fe20000011400 */
[----:B------:R-:W-:-:S04]  /*10390*/  IMAD.MOV.U32 R4, RZ, RZ, R0 ;  /* 0x000000ffff047224 */ /* 0x000fc800078e0000 */
[----:B------:R-:W-:-:S04]  /*103a0*/  IMAD.WIDE.U32 R4, R18, UR4, R4 ;  /* 0x0000000412047c25 */ /* 0x000fc8000f8e0004 */
[----:B------:R-:W-:Y:S01]  /*103b0*/  IMAD.IADD R5, R5, 0x1, R7 ;  /* 0x0000000105057824 */ /* 0x000fe200078e0207 */
[----:B------:R-:W-:-:S04]  /*103c0*/  LEA R2, P0, R4, R2, 0x2 ;  /* 0x0000000204027211 */ /* 0x000fc800078010ff */
[----:B------:R-:W-:-:S05]  /*103d0*/  LEA.HI.X R3, R4, R3, R5, 0x2, P0 ;  /* 0x0000000304037211 */ /* 0x000fca00000f1405 */
[----:B------:R1:W5:Y:S01]  /*103e0*/  LDG.E R16, desc[UR6][R2.64] ;  /* 0x0000000602107981 */ /* 0x000362000c1e1900 */
[----:B------:R-:W-:-:S04]  /*103f0*/  IMAD.MOV R0, RZ, RZ, -R0 ;  /* 0x000000ffff007224 */ /* 0x000fc800078e0a00 */
[----:B------:R-:W-:-:S07]  /*10400*/  IMAD R17, R6, R0, R17 ;  /* 0x0000000006117224 */ /* 0x000fce00078e0211 */
.L_x_1059:
[----:B0-----:R-:W-:Y:S01]  /*10410*/  IMAD.MOV.U32 R0, RZ, RZ, 0x1 ;  /* 0x00000001ff007424 */ /* 0x001fe200078e00ff */
[----:B------:R-:W1:Y:S04]  /*10420*/  S2R R8, SR_TID.X ;  /* 0x0000000000087919 */ /* 0x000e680000002100 */
[----:B------:R-:W-:-:S04]  /*10430*/  SHF.L.U32 R0, R0, 0x1f, RZ ;  /* 0x0000001f00007819 */ /* 0x000fc800000006ff */
[----:B------:R-:W0:Y:S01]  /*10440*/  SYNCS.PHASECHK.TRANS64.TRYWAIT P0, [UR38+0x30840], R0 ;  /* 0x03084000ff0075a7 */ /* 0x000e220008000166 */
[----:B-1----:R-:W-:-:S04]  /*10450*/  LOP3.LUT R2, R8, 0x7f, RZ, 0xc0, !PT ;  /* 0x0000007f08027812 */ /* 0x002fc800078ec0ff */
[----:B------:R-:W-:Y:S01]  /*10460*/  ISETP.NE.AND P1, PT, R2, RZ, PT ;  /* 0x000000ff0200720c */ /* 0x000fe20003f25270 */
[----:B0-----:R-:W-:-:S12]  /*10470*/  @!P0 BRA `(.L_x_1060) ;  /* 0x0000003c00f08947 */ /* 0x001fd80003800000 */
.L_x_1151:
[----:B------:R-:W-:Y:S05]  /*10480*/  @P1 BRA `(.L_x_1061) ;  /* 0x0000000000181947 */ /* 0x000fea0003800000 */
[----:B------:R-:W1:Y:S01]  /*10490*/  S2R R2, SR_TID.X ;  /* 0x0000000000027919 */ /* 0x000e620000002100 */
[----:B0-----:R-:W-:-:S04]  /*104a0*/  IMAD.MOV.U32 R0, RZ, RZ, 0x8000 ;  /* 0x00008000ff007424 */ /* 0x001fc800078e00ff */
[----:B------:R2:W-:Y:S01]  /*104b0*/  SYNCS.ARRIVE.TRANS64 RZ, [UR38+0x30830], R0 ;  /* 0x03083000ffff79a7 */ /* 0x0005e20008000026 */
[----:B-1----:R-:W-:-:S13]  /*104c0*/  LOP3.LUT P0, RZ, R2, 0x1f, RZ, 0xc0, !PT ;  /* 0x0000001f02ff7812 */ /* 0x002fda000780c0ff */
[----:B--2---:R-:W-:Y:S05]  /*104d0*/  @!P0 BRA `(.L_x_1061) ;  /* 0x0000000000048947 */ /* 0x004fea0003800000 */
[----:B------:R-:W-:Y:S01]  /*104e0*/  BPT.TRAP 0x1 ;  /* 0x000000040000795c */ /* 0x000fe20000300000 */
.L_x_1061:
        /* <DEDUP_REMOVED lines=10> */
[----:B------:R-:W-:Y:S01]  /*10590*/  USHF.L.U32 UR11, UR11, 0x6, URZ ;  /* 0x000000060b0b7899 */ /* 0x000fe2000800063f */
        /* <DEDUP_REMOVED lines=26> */
.L_x_1057:
        /* <DEDUP_REMOVED lines=22> */
.L_x_1062:
[----:B------:R-:W1:Y:S01]  /*108a0*/  LDC R6, c[0x0][0x448] ;  /* 0x00011200ff067b82 */ /* 0x000e620000000800 */
[----:B------:R-:W2:Y:S01]  /*108b0*/  S2R R11, SR_TID.X ;  /* 0x00000000000b7919 */ /* 0x000ea20000002100 */
[----:B------:R-:W-:Y:S01]  /*108c0*/  USHF.R.S32.HI UR4, URZ, 0x1f, UR36 ;  /* 0x0000001f3f047899 */ /* 0x000fe20008011424 */
[----:B------:R-:W-:Y:S01]  /*108d0*/  ULDC.64 UR8, c[0x0][0x2d8] ;  /* 0x0000b60000087ab9 */ /* 0x000fe20000000a00 */
[----:B------:R-:W3:Y:S02]  /*108e0*/  S2R R10, SR_CTAID.Z ;  /* 0x00000000000a7919 */ /* 0x000ee40000002700 */
[----:B------:R-:W-:Y:S02]  /*108f0*/  UIMAD UR6, UR4, UR8, URZ ;  /* 0x00000008040672a4 */ /* 0x000fe4000f8e023f */
[----:B------:R-:W-:Y:S02]  /*10900*/  UIMAD.WIDE.U32 UR4, UR36, UR8, URZ ;  /* 0x00000008240472a5 */ /* 0x000fe4000f8e003f */
[----:B------:R-:W-:-:S04]  /*10910*/  UIMAD UR6, UR36, UR9, UR6 ;  /* 0x00000009240672a4 */ /* 0x000fc8000f8e0206 */
[----:B------:R-:W-:Y:S01]  /*10920*/  UIADD3 UR5, UR5, UR6, URZ ;  /* 0x0000000605057290 */ /* 0x000fe2000fffe03f */
[----:B-1----:R-:W-:Y:S02]  /*10930*/  ISETP.NE.AND P0, PT, R6, 0x1, PT ;  /* 0x000000010600780c */ /* 0x002fe40003f05270 */
[C---:B--2---:R-:W-:Y:S01]  /*10940*/  LOP3.LUT R9, R11.reuse, 0x7f, RZ, 0xc0, !PT ;  /* 0x0000007f0b097812 */ /* 0x044fe200078ec0ff */
[----:B------:R-:W-:-:S10]  /*10950*/  IMAD.SHL.U32 R3, R11, 0x10, RZ ;  /* 0x000000100b037824 */ /* 0x000fd400078e00ff */
[----:B------:R-:W1:Y:S01]  /*10960*/  @P0 LDC R5, c[0x0][0x44c] ;  /* 0x00011300ff050b82 */ /* 0x000e620000000800 */
[----:B0-----:R-:W-:Y:S01]  /*10970*/  SHF.R.U32.HI R0, RZ, 0x3, R9 ;  /* 0x00000003ff007819 */ /* 0x001fe20000011609 */
[----:B------:R-:W-:-:S03]  /*10980*/  IMAD.SHL.U32 R9, R9, 0x8, RZ ;  /* 0x0000000809097824 */ /* 0x000fc600078e00ff */
[----:B------:R-:W-:-:S03]  /*10990*/  LOP3.LUT R3, R0, 0x70, R3, 0xf8, !PT ;  /* 0x0000007000037812 */ /* 0x000fc600078ef803 */
[----:B------:R-:W0:Y:S02]  /*109a0*/  @P0 LDC R7, c[0x0][0x450] ;  /* 0x00011400ff070b82 */ /* 0x000e240000000800 */
[----:B------:R-:W-:-:S06]  /*109b0*/  VIADD R4, R3, UR45 ;  /* 0x0000002d03047c36 */ /* 0x000fcc0008000000 */
[----:B------:R-:W2:Y:S01]  /*109c0*/  LDC.64 R2, c[0x0][0x2e0] ;  /* 0x0000b800ff027b82 */ /* 0x000ea20000000a00 */
[----:B-1----:R-:W-:-:S04]  /*109d0*/  @P0 IMAD.HI.U32 R8, R4, R5, RZ ;  /* 0x0000000504080227 */ /* 0x002fc800078e00ff */
[----:B------:R-:W-:Y:S01]  /*109e0*/  IMAD.MOV.U32 R5, RZ, RZ, R4 ;  /* 0x000000ffff057224 */ /* 0x000fe200078e0004 */
[----:B0-----:R-:W-:Y:S02]  /*109f0*/  @P0 SHF.R.U32.HI R5, RZ, R7, R8 ;  /* 0x00000007ff050219 */ /* 0x001fe40000011608 */
[----:B---3--:R-:W-:-:S05]  /*10a00*/  SHF.R.S32.HI R7, RZ, 0x1f, R10 ;  /* 0x0000001fff077819 */ /* 0x008fca000001140a */
[----:B--2---:R-:W-:-:S04]  /*10a10*/  IMAD R8, R7, R2, RZ ;  /* 0x0000000207087224 */ /* 0x004fc800078e02ff */
[C---:B------:R-:W-:Y:S01]  /*10a20*/  IMAD R7, R10.reuse, R3, R8 ;  /* 0x000000030a077224 */ /* 0x040fe200078e0208 */
[----:B------:R-:W-:Y:S01]  /*10a30*/  SHF.R.S32.HI R8, RZ, 0x1f, R5 ;  /* 0x0000001fff087819 */ /* 0x000fe20000011405 */
[----:B------:R-:W-:Y:S01]  /*10a40*/  IMAD.WIDE.U32 R2, R10, R2, UR4 ;  /* 0x000000040a027e25 */ /* 0x000fe2000f8e0002 */
[----:B------:R-:W-:-:S03]  /*10a50*/  ULDC.64 UR4, c[0x0][0x2d0] ;  /* 0x0000b40000047ab9 */ /* 0x000fc60000000a00 */
[----:B------:R-:W-:Y:S02]  /*10a60*/  IMAD.IADD R3, R3, 0x1, R7 ;  /* 0x0000000103037824 */ /* 0x000fe400078e0207 */
[----:B------:R-:W-:Y:S02]  /*10a70*/  IMAD.MOV R7, RZ, RZ, -R5 ;  /* 0x000000ffff077224 */ /* 0x000fe400078e0a05 */
[----:B------:R-:W-:Y:S02]  /*10a80*/  IMAD R8, R8, UR4, RZ ;  /* 0x0000000408087c24 */ /* 0x000fe4000f8e02ff */
[----:B------:R-:W-:Y:S02]  /*10a90*/  IMAD R4, R6, R7, R4 ;  /* 0x0000000706047224 */ /* 0x000fe400078e0204 */
[C---:B------:R-:W-:Y:S02]  /*10aa0*/  IMAD R7, R5.reuse, UR5, R8 ;  /* 0x0000000505077c24 */ /* 0x040fe4000f8e0208 */
[----:B------:R-:W-:Y:S01]  /*10ab0*/  IMAD.WIDE.U32 R2, R5, UR4, R2 ;  /* 0x0000000405027c25 */ /* 0x000fe2000f8e0002 */
[----:B------:R-:W-:Y:S01]  /*10ac0*/  SHF.R.S32.HI R5, RZ, 0x1f, R4 ;  /* 0x0000001fff057819 */ /* 0x000fe20000011404 */
[----:B------:R-:W-:-:S02]  /*10ad0*/  ULDC.64 UR4, c[0x0][0x2c8] ;  /* 0x0000b20000047ab9 */ /* 0x000fc40000000a00 */
[----:B------:R-:W-:Y:S02]  /*10ae0*/  IMAD.IADD R3, R3, 0x1, R7 ;  /* 0x0000000103037824 */ /* 0x000fe400078e0207 */
[----:B------:R-:W-:Y:S02]  /*10af0*/  IMAD R5, R5, UR4, RZ ;  /* 0x0000000405057c24 */ /* 0x000fe4000f8e02ff */
[----:B------:R-:W-:-:S04]  /*10b00*/  IMAD.WIDE.U32 R2, R4, UR4, R2 ;  /* 0x0000000404027c25 */ /* 0x000fc8000f8e0002 */
[----:B------:R-:W-:Y:S01]  /*10b10*/  IMAD R5, R4, UR5, R5 ;  /* 0x0000000504057c24 */ /* 0x000fe2000f8e0205 */
[----:B------:R-:W-:Y:S02]  /*10b20*/  ULDC.64 UR4, c[0x0][0x280] ;  /* 0x0000a00000047ab9 */ /* 0x000fe40000000a00 */
[----:B------:R-:W-:Y:S01]  /*10b30*/  LEA R8, P0, R2, UR4, 0x1 ;  /* 0x0000000402087c11 */ /* 0x000fe2000f8008ff */
[----:B------:R-:W-:Y:S01]  /*10b40*/  IMAD.IADD R7, R3, 0x1, R5 ;  /* 0x0000000103077824 */ /* 0x000fe200078e0205 */
[----:B------:R-:W-:-:S04]  /*10b50*/  ULDC UR4, c[0x0][0x2b8] ;  /* 0x0000ae0000047ab9 */ /* 0x000fc80000000800 */
[----:B------:R-:W-:Y:S01]  /*10b60*/  LEA.HI.X R7, R2, UR5, R7, 0x1, P0 ;  /* 0x0000000502077c11 */ /* 0x000fe200080f0c07 */
[----:B------:R-:W-:-:S05]  /*10b70*/  IMAD.SHL.U32 R2, R11, 0x8, RZ ;  /* 0x000000080b027824 */ /* 0x000fca00078e00ff */
[C---:B------:R-:W-:Y:S02]  /*10b80*/  LOP3.LUT R3, R2.reuse, 0x1c0, RZ, 0xc0, !PT ;  /* 0x000001c002037812 */ /* 0x040fe400078ec0ff */
[----:B------:R-:W-:Y:S02]  /*10b90*/  LOP3.LUT R10, R2, 0x38, RZ, 0xc0, !PT ;  /* 0x00000038020a7812 */ /* 0x000fe400078ec0ff */
[----:B------:R-:W-:Y:S02]  /*10ba0*/  LOP3.LUT R3, R3, 0x38, R2, 0xf8, !PT ;  /* 0x0000003803037812 */ /* 0x000fe400078ef802 */
[C---:B------:R-:W-:Y:S02]  /*10bb0*/  LOP3.LUT R2, R10.reuse, 0x40, RZ, 0xfc, !PT ;  /* 0x000000400a027812 */ /* 0x040fe400078efcff */
[----:B------:R-:W-:Y:S02]  /*10bc0*/  ISETP.GE.AND P4, PT, R10, UR4, PT ;  /* 0x000000040a007c0c */ /* 0x000fe4000bf86270 */
[----:B------:R-:W-:-:S02]  /*10bd0*/  ISETP.GE.AND P2, PT, R2, UR4, PT ;  /* 0x0000000402007c0c */ /* 0x000fc4000bf46270 */
[----:B------:R-:W-:-:S04]  /*10be0*/  LOP3.LUT R2, R10, 0x80, RZ, 0xfc, !PT ;  /* 0x000000800a027812 */ /* 0x000fc800078efcff */
[----:B------:R-:W-:Y:S02]  /*10bf0*/  ISETP.GE.AND P1, PT, R2, UR4, PT ;  /* 0x0000000402007c0c */ /* 0x000fe4000bf26270 */
[----:B------:R-:W-:-:S04]  /*10c00*/  LOP3.LUT R2, R10, 0xc0, RZ, 0xfc, !PT ;  /* 0x000000c00a027812 */ /* 0x000fc800078efcff */
[----:B------:R-:W-:Y:S01]  /*10c10*/  ISETP.GE.AND P0, PT, R2, UR4, PT ;  /* 0x0000000402007c0c */ /* 0x000fe2000bf06270 */
[----:B------:R-:W-:Y:S01]  /*10c20*/  UMOV UR4, 0xffffffff ;  /* 0xffffffff00047882 */ /* 0x000fe20000000000 */
[----:B------:R-:W-:-:S04]  /*10c30*/  LOP3.LUT R2, R3, 0x38, R11, 0x78, !PT ;  /* 0x0000003803027812 */ /* 0x000fc800078e780b */
[----:B------:R-:W-:Y:S01]  /*10c40*/  LOP3.LUT R9, R2, 0x200, R9, 0xf8, !PT ;  /* 0x0000020002097812 */ /* 0x000fe200078ef809 */
[----:B------:R-:W-:Y:S06]  /*10c50*/  BRA.DIV UR4, `(.L_x_1063) ;  /* 0x0000003a04107947 */ /* 0x000fec000b800000 */
[----:B------:R-:W0:Y:S01]  /*10c60*/  SHFL.IDX PT, R2, R7, RZ, 0x181f ;  /* 0x00181fff07027589 */ /* 0x000e2200000e0000 */
[----:B------:R-:W-:Y:S01]  /*10c70*/  ULDC UR4, c[0x0][0x288] ;  /* 0x0000a20000047ab9 */ /* 0x000fe20000000800 */
[----:B------:R-:W-:Y:S01]  /*10c80*/  VIADD R0, R0, UR45 ;  /* 0x0000002d00007c36 */ /* 0x000fe20008000000 */
[----:B------:R-:W-:Y:S01]  /*10c90*/  ULDC.64 UR6, c[0x0][0x208] ;  /* 0x0000820000067ab9 */ /* 0x000fe20000000a00 */
[----:B------:R-:W1:Y:S01]  /*10ca0*/  SHFL.IDX PT, R14, R8, RZ, 0x181f ;  /* 0x00181fff080e7589 */ /* 0x000e6200000e0000 */
[----:B------:R-:W-:Y:S02]  /*10cb0*/  IMAD R6, R6, UR4, RZ ;  /* 0x0000000406067c24 */ /* 0x000fe4000f8e02ff */
[C---:B------:R-:W-:Y:S01]  /*10cc0*/  VIADD R11, R0.reuse, 0x10 ;  /* 0x00000010000b7836 */ /* 0x040fe20000000000 */
[----:B------:R-:W-:Y:S02]  /*10cd0*/  SHFL.IDX PT, R5, R7, 0x1, 0x181f ;  /* 0x00381f0007057f89 */ /* 0x000fe400000e0000 */
[----:B------:R-:W-:-:S02]  /*10ce0*/  ISETP.GE.AND P3, PT, R0, R6, PT ;  /* 0x000000060000720c */ /* 0x000fc40003f66270 */
[----:B------:R-:W2:Y:S11]  /*10cf0*/  SHFL.IDX PT, R4, R8, 0x1, 0x181f ;  /* 0x00381f0008047f89 */ /* 0x000eb600000e0000 */
[----:B------:R-:W-:Y:S01]  /*10d00*/  @!P3 LEA R21, R9, UR38, 0x1 ;  /* 0x000000260915bc11 */ /* 0x000fe2000f8e08ff */
[----:B0-----:R-:W-:-:S02]  /*10d10*/  IMAD.MOV.U32 R3, RZ, RZ, R2 ;  /* 0x000000ffff037224 */ /* 0x001fc400078e0002 */
[----:B-1----:R-:W-:Y:S02]  /*10d20*/  IMAD.MOV.U32 R2, RZ, RZ, R14 ;  /* 0x000000ffff027224 */ /* 0x002fe400078e000e */
[----:B------:R-:W-:Y:S02]  /*10d30*/  SHFL.IDX PT, R14, R8, 0x7, 0x181f ;  /* 0x00f81f00080e7f89 */ /* 0x000fe400000e0000 */
[----:B------:R-:W-:-:S05]  /*10d40*/  @!P3 IMAD.WIDE.U32 R2, R10, 0x2, R2 ;  /* 0x000000020a02b825 */ /* 0x000fca00078e0002 */
[----:B------:R-:W-:Y:S04]  /*10d50*/  @!P3 LDGSTS.E.BYPASS.LTC128B.128 [R21+0x10400], desc[UR6][R2.64], !P4 ;  /* 0x104000000215bfae */ /* 0x000fe8000e101d46 */
[----:B------:R-:W-:Y:S04]  /*10d60*/  @!P3 LDGSTS.E.BYPASS.LTC128B.128 [R21+0x14400], desc[UR6][R2.64+0x80], !P2 ;  /* 0x144000800215bfae */ /* 0x000fe8000d101d46 */
[----:B------:R-:W-:Y:S04]  /*10d70*/  @!P3 LDGSTS.E.BYPASS.LTC128B.128 [R21+0x18400], desc[UR6][R2.64+0x100], !P1 ;  /* 0x184001000215bfae */ /* 0x000fe8000c901d46 */
[----:B------:R0:W-:Y:S01]  /*10d80*/  @!P3 LDGSTS.E.BYPASS.LTC128B.128 [R21+0x1c400], desc[UR6][R2.64+0x180], !P0 ;  /* 0x1c4001800215bfae */ /* 0x0001e2000c101d46 */
[----:B------:R-:W-:-:S02]  /*10d90*/  ISETP.GE.AND P3, PT, R11, R6, PT ;  /* 0x000000060b00720c */ /* 0x000fc40003f66270 */
[----:B------:R-:W-:Y:S01]  /*10da0*/  IADD3 R11, R0, 0x20, RZ ;  /* 0x00000020000b7810 */ /* 0x000fe20007ffe0ff */
[----:B0-----:R-:W-:Y:S10]  /*10db0*/  SHFL.IDX PT, R3, R7, 0x2, 0x181f ;  /* 0x00581f0007037f89 */ /* 0x001ff400000e0000 */
[----:B--2---:R-:W-:Y:S01]  /*10dc0*/  @!P3 IMAD.WIDE.U32 R4, R10, 0x2, R4 ;  /* 0x000000020a04b825 */ /* 0x004fe200078e0004 */
[----:B------:R-:W-:Y:S01]  /*10dd0*/  @!P3 LEA R20, R9, UR38, 0x1 ;  /* 0x000000260914bc11 */ /* 0x000fe2000f8e08ff */
[----:B------:R-:W0:Y:S04]  /*10de0*/  SHFL.IDX PT, R2, R8, 0x2, 0x181f ;  /* 0x00581f0008027f89 */ /* 0x000e2800000e0000 */
[----:B------:R-:W-:Y:S04]  /*10df0*/  @!P3 LDGSTS.E.BYPASS.LTC128B.128 [R20+0x10c00], desc[UR6][R4.64], !P4 ;  /* 0x10c000000414bfae */ /* 0x000fe8000e101d46 */
[----:B------:R-:W-:Y:S04]  /*10e00*/  @!P3 LDGSTS.E.BYPASS.LTC128B.128 [R20+0x14c00], desc[UR6][R4.64+0x80], !P2 ;  /* 0x14c000800414bfae */ /* 0x000fe8000d101d46 */
[----:B------:R-:W-:Y:S04]  /*10e10*/  @!P3 LDGSTS.E.BYPASS.LTC128B.128 [R20+0x18c00], desc[UR6][R4.64+0x100], !P1 ;  /* 0x18c001000414bfae */ /* 0x000fe8000c901d46 */
[----:B------:R1:W-:Y:S01]  /*10e20*/  @!P3 LDGSTS.E.BYPASS.LTC128B.128 [R20+0x1cc00], desc[UR6][R4.64+0x180], !P0 ;  /* 0x1cc001800414bfae */ /* 0x0003e2000c101d46 */
[----:B------:R-:W-:Y:S01]  /*10e30*/  ISETP.GE.AND P3, PT, R11, R6, PT ;  /* 0x000000060b00720c */ /* 0x000fe20003f66270 */
[----:B------:R-:W-:-:S02]  /*10e40*/  VIADD R11, R0, 0x30 ;  /* 0x00000030000b7836 */ /* 0x000fc40000000000 */
[----:B-1----:R-:W-:Y:S10]  /*10e50*/  SHFL.IDX PT, R5, R7, 0x3, 0x181f ;  /* 0x00781f0007057f89 */ /* 0x002ff400000e0000 */
[----:B0-----:R-:W-:Y:S01]  /*10e60*/  @!P3 IMAD.WIDE.U32 R2, R10, 0x2, R2 ;  /* 0x000000020a02b825 */ /* 0x001fe200078e0002 */
        /* <DEDUP_REMOVED lines=32> */
[----:B------:R1:W-:Y:S04]  /*11070*/  @!P3 LDGSTS.E.BYPASS.LTC128B.128 [R20+0x12c00], desc[UR6][R4.64], !P4 ;  /* 0x12c000000414bfae */ /* 0x0003e8000e101d46 */
[----:B------:R1:W-:Y:S04]  /*11080*/  @!P3 LDGSTS.E.BYPASS.LTC128B.128 [R20+0x16c00], desc[UR6][R4.64+0x80], !P2 ;  /* 0x16c000800414bfae */ /* 0x0003e8000d101d46 */
[----:B------:R1:W-:Y:S04]  /*11090*/  @!P3 LDGSTS.E.BYPASS.LTC128B.128 [R20+0x1ac00], desc[UR6][R4.64+0x100], !P1 ;  /* 0x1ac001000414bfae */ /* 0x0003e8000c901d46 */
[----:B------:R1:W-:Y:S01]  /*110a0*/  @!P3 LDGSTS.E.BYPASS.LTC128B.128 [R20+0x1ec00], desc[UR6][R4.64+0x180], !P0 ;  /* 0x1ec001800414bfae */ /* 0x0003e2000c101d46 */
[----:B------:R-:W-:-:S03]  /*110b0*/  ISETP.GE.AND P3, PT, R11, R6, PT ;  /* 0x000000060b00720c */ /* 0x000fc60003f66270 */
[----:B------:R-:W2:Y:S10]  /*110c0*/  SHFL.IDX PT, R7, R7, 0x7, 0x181f ;  /* 0x00f81f0007077f89 */ /* 0x000eb400000e0000 */
[----:B0-----:R-:W-:Y:S01]  /*110d0*/  @!P3 IMAD.WIDE.U32 R2, R10, 0x2, R2 ;  /* 0x000000020a02b825 */ /* 0x001fe200078e0002 */
[----:B------:R-:W-:-:S05]  /*110e0*/  @!P3 LEA R21, R9, UR38, 0x1 ;  /* 0x000000260915bc11 */ /* 0x000fca000f8e08ff */
[----:B------:R1:W-:Y:S04]  /*110f0*/  @!P3 LDGSTS.E.BYPASS.LTC128B.128 [R21+0x13400], desc[UR6][R2.64], !P4 ;  /* 0x134000000215bfae */ /* 0x0003e8000e101d46 */
[----:B------:R1:W-:Y:S04]  /*11100*/  @!P3 LDGSTS.E.BYPASS.LTC128B.128 [R21+0x17400], desc[UR6][R2.64+0x80], !P2 ;  /* 0x174000800215bfae */ /* 0x0003e8000d101d46 */
[----:B------:R1:W-:Y:S04]  /*11110*/  @!P3 LDGSTS.E.BYPASS.LTC128B.128 [R21+0x1b400], desc[UR6][R2.64+0x100], !P1 ;  /* 0x1b4001000215bfae */ /* 0x0003e8000c901d46 */
[----:B--2---:R1:W-:Y:S02]  /*11120*/  @!P3 LDGSTS.E.BYPASS.LTC128B.128 [R21+0x1f400], desc[UR6][R2.64+0x180], !P0 ;  /* 0x1f4001800215bfae */ /* 0x0043e4000c101d46 */
.L_x_1168:
[----:B-1----:R-:W-:Y:S01]  /*11130*/  VIADD R3, R0, 0x70 ;  /* 0x0000007000037836 */ /* 0x002fe20000000000 */
        /* <DEDUP_REMOVED lines=15> */
.L_x_1065:
[----:B------:R-:W-:Y:S05]  /*11230*/  BSYNC B0 ;  /* 0x0000000000007941 */ /* 0x000fea0003800000 */
.L_x_1064:
[----:B------:R-:W-:Y:S01]  /*11240*/  NOP ;  /* 0x0000000000007918 */ /* 0x000fe20000000000 */
[----:B------:R-:W-:Y:S01]  /*11250*/  SYNCS.ARRIVE.TRANS64.RED.A0T1 RZ, [UR38+0x30800], RZ ;  /* 0x030800ffffff79a7 */ /* 0x000fe20008200426 */
[----:B------:R-:W-:Y:S01]  /*11260*/  IMAD.MOV.U32 R2, RZ, RZ, 0x1 ;  /* 0x00000001ff027424 */ /* 0x000fe200078e00ff */
[----:B------:R-:W-:Y:S04]  /*11270*/  ARRIVES.LDGSTSBAR.64.TRANSCNT [UR38+0x30800] ;  /* 0x03080000ff0079b0 */ /* 0x000fe80008000aa6 */
[----:B------:R-:W-:Y:S01]  /*11280*/  SHF.L.U32 R2, R2, 0x1f, RZ ;  /* 0x0000001f02027819 */ /* 0x000fe200000006ff */
[----:B------:R-:W-:Y:S01]  /*11290*/  NOP ;  /* 0x0000000000007918 */ /* 0x000fe20000000000 */
[----:B------:R-:W2:Y:S01]  /*112a0*/  LDL.LU R3, [R1+0x8] ;  /* 0x0000080001037983 */ /* 0x000ea20000300800 */
[----:B------:R-:W-:Y:S01]  /*112b0*/  SYNCS.ARRIVE.TRANS64.A1T0 RZ, [UR38+0x30800], RZ ;  /* 0x030800ffffff79a7 */ /* 0x000fe20008100026 */
[----:B------:R-:W1:Y:S01]  /*112c0*/  SYNCS.PHASECHK.TRANS64.TRYWAIT P0, [UR38+0x30820], R2 ;  /* 0x03082002ff0075a7 */ /* 0x000e620008000166 */
[----:B--2---:R-:W-:-:S05]  /*112d0*/  VIADD R0, R3, 0xfffffffe ;  /* 0xfffffffe03007836 */ /* 0x004fca0000000000 */
[----:B------:R-:W-:Y:S01]  /*112e0*/  ISETP.GE.AND P1, PT, R0, UR39, PT ;  /* 0x0000002700007c0c */ /* 0x000fe2000bf26270 */
[----:B-1----:R-:W-:-:S12]  /*112f0*/  @!P0 BRA `(.L_x_1066) ;  /* 0x0000003c002c8947 */ /* 0x002fd80003800000 */
.L_x_1169:
[----:B0-----:R-:W-:Y:S02]  /*11300*/  IMAD.MOV.U32 R9, RZ, RZ, 0x1 ;  /* 0x00000001ff097424 */ /* 0x001fe400078e00ff */
[----:B------:R-:W-:Y:S01]  /*11310*/  IMAD.MOV.U32 R8, RZ, RZ, RZ ;  /* 0x000000ffff087224 */ /* 0x000fe200078e00ff */
[----:B------:R-:W-:Y:S06]  /*11320*/  @!P1 BRA `(.L_x_1067) ;  /* 0x0000002000f09947 */ /* 0x000fec0003800000 */
[----:B------:R-:W-:Y:S01]  /*11330*/  UIADD3 UR4, UR44, 0x1, URZ ;  /* 0x000000012c047890 */ /* 0x000fe2000fffe03f */
[----:B------:R-:W0:Y:S01]  /*11340*/  S2R R4, SR_TID.X ;  /* 0x0000000000047919 */ /* 0x000e220000002100 */
[----:B------:R-:W-:Y:S01]  /*11350*/  ULOP3.LUT UR5, URZ, UR42, URZ, 0x33, !UPT ;  /* 0x0000002a3f057292 */ /* 0x000fe2000f8e333f */
[----:B------:R-:W-:Y:S01]  /*11360*/  IMAD.MOV.U32 R9, RZ, RZ, 0x1 ;  /* 0x00000001ff097424 */ /* 0x000fe200078e00ff */
[----:B------:R-:W-:-:S04]  /*11370*/  UIMAD UR4, UR4, UR41, URZ ;  /* 0x00000029040472a4 */ /* 0x000fc8000f8e023f */
[----:B-1----:R-:W-:Y:S01]  /*11380*/  IMAD.U32 R3, RZ, RZ, UR5 ;  /* 0x00000005ff037e24 */ /* 0x002fe2000f8e00ff */
[----:B------:R-:W-:Y:S01]  /*11390*/  ULOP3.LUT UR5, URZ, UR39, URZ, 0x33, !UPT ;  /* 0x000000273f057292 */ /* 0x000fe2000f8e333f */
[----:B------:R-:W-:Y:S01]  /*113a0*/  LOP3.LUT R2, RZ, UR4, RZ, 0x33, !PT ;  /* 0x00000004ff027c12 */ /* 0x000fe2000f8e33ff */
[----:B------:R-:W-:-:S03]  /*113b0*/  ULOP3.LUT UR4, URZ, UR43, URZ, 0x33, !UPT ;  /* 0x0000002b3f047292 */ /* 0x000fc6000f8e333f */
[----:B------:R-:W-:Y:S01]  /*113c0*/  VIADDMNMX R2, R2, -UR40, R3, !PT ;  /* 0x8000002802027c46 */ /* 0x000fe2000f800103 */
[----:B------:R-:W-:-:S03]  /*113d0*/  IMAD.MOV.U32 R3, RZ, RZ, 0x2 ;  /* 0x00000002ff037424 */ /* 0x000fc600078e00ff */
[----:B------:R-:W-:-:S04]  /*113e0*/  VIMNMX R2, R2, UR4, !PT ;  /* 0x0000000402027c48 */ /* 0x000fc8000ffe0100 */
[----:B------:R-:W-:-:S05]  /*113f0*/  VIADDMNMX R3, R2, R3, UR5, !PT ;  /* 0x0000000502037e46 */ /* 0x000fca000f800103 */
[----:B------:R-:W-:-:S05]  /*11400*/  VIADD R5, R3, 0xfffffffe ;  /* 0xfffffffe03057836 */ /* 0x000fca0000000000 */
[-C--:B------:R-:W-:Y:S02]  /*11410*/  ISETP.NE.AND P0, PT, R5, R2.reuse, PT ;  /* 0x000000020500720c */ /* 0x080fe40003f05270 */
[----:B------:R-:W-:Y:S02]  /*11420*/  LOP3.LUT R2, RZ, R2, RZ, 0x33, !PT ;  /* 0x00000002ff027212 */ /* 0x000fe400078e33ff */
[----:B0-----:R-:W-:Y:S01]  /*11430*/  LOP3.LUT R10, R4, 0x1f, RZ, 0xc0, !PT ;  /* 0x0000001f040a7812 */ /* 0x001fe200078ec0ff */
[----:B------:R-:W-:Y:S02]  /*11440*/  IMAD.MOV.U32 R4, RZ, RZ, R16 ;  /* 0x000000ffff047224 */ /* 0x000fe400078e0010 */
[----:B------:R-:W-:-:S05]  /*11450*/  IMAD.IADD R3, R3, 0x1, R2 ;  /* 0x0000000103037824 */ /* 0x000fca00078e0202 */
[----:B------:R-:W-:Y:S01]  /*11460*/  LOP3.LUT R12, R3, 0x1, RZ, 0xc0, !PT ;  /* 0x00000001030c7812 */ /* 0x000fe200078ec0ff */
[----:B------:R-:W-:Y:S06]  /*11470*/  @!P0 BRA `(.L_x_1068) ;  /* 0x0000001400c88947 */ /* 0x000fec0003800000 */
[----:B------:R-:W-:Y:S01]  /*11480*/  BSSY B0, `(.L_x_1068) ;  /* 0x0000171000007945 */ /* 0x000fe20003800000 */
[----:B------:R-:W-:Y:S01]  /*11490*/  IADD3 R6, R3, -R12, RZ ;  /* 0x8000000c03067210 */ /* 0x000fe20007ffe0ff */
[----:B------:R-:W-:Y:S02]  /*114a0*/  IMAD.MOV.U32 R7, RZ, RZ, 0x1 ;  /* 0x00000001ff077424 */ /* 0x000fe400078e00ff */
[----:B------:R-:W-:-:S07]  /*114b0*/  IMAD.MOV.U32 R4, RZ, RZ, R16 ;  /* 0x000000ffff047224 */ /* 0x000fce00078e0010 */
.L_x_1107:
[----:B------:R-:W2:Y:S01]  /*114c0*/  LDL R2, [R1] ;  /* 0x0000000001027983 */ /* 0x000ea20000100800 */
[----:B------:R-:W-:Y:S01]  /*114d0*/  VIADD R6, R6, 0xfffffffe ;  /* 0xfffffffe06067836 */ /* 0x000fe20000000000 */
[----:B------:R-:W-:Y:S04]  /*114e0*/  BSSY B1, `(.L_x_1069) ;  /* 0x00000b3000017945 */ /* 0x000fe80003800000 */
[----:B------:R-:W-:Y:S02]  /*114f0*/  ISETP.NE.AND P2, PT, R6, RZ, PT ;  /* 0x000000ff0600720c */ /* 0x000fe40003f45270 */
[----:B--2---:R-:W-:-:S13]  /*11500*/  ISETP.NE.AND P0, PT, R2, RZ, PT ;  /* 0x000000ff0200720c */ /* 0x004fda0003f05270 */
[----:B------:R-:W-:Y:S05]  /*11510*/  @!P0 BRA `(.L_x_1070) ;  /* 0x0000000800bc8947 */ /* 0x000fea0003800000 */
[----:B------:R-:W2:Y:S01]  /*11520*/  LDL R2, [R1+0x4] ;  /* 0x0000040001027983 */ /* 0x000ea20000100800 */
[----:B------:R-:W-:Y:S01]  /*11530*/  IMAD.MOV.U32 R9, RZ, RZ, R0 ;  /* 0x000000ffff097224 */ /* 0x000fe200078e0000 */
        /* <DEDUP_REMOVED lines=11> */
[----:B------:R-:W-:-:S03]  /*115f0*/  IMAD R4, R18, UR5, R5 ;  /* 0x0000000512047c24 */ /* 0x000fc6000f8e0205 */
[--C-:B------:R-:W-:Y:S01]  /*11600*/  SHF.R.S32.HI R3, RZ, 0x1f, R2.reuse ;  /* 0x0000001fff037819 */ /* 0x100fe20000011402 */
[--C-:B------:R-:W-:Y:S02]  /*11610*/  IMAD.MOV R5, RZ, RZ, -R2.reuse ;  /* 0x000000ffff057224 */ /* 0x100fe400078e0a02 */
[----:B------:R-:W-:Y:S01]  /*11620*/  IMAD.WIDE.U32 R2, R18, UR4, R2 ;  /* 0x0000000412027c25 */ /* 0x000fe2000f8e0002 */
[----:B------:R-:W-:-:S03]  /*11630*/  ULDC.64 UR4, c[0x0][0x418] ;  /* 0x0001060000047ab9 */ /* 0x000fc60000000a00 */
[----:B------:R-:W-:Y:S01]  /*11640*/  IMAD.IADD R3, R4, 0x1, R3 ;  /* 0x0000000104037824 */ /* 0x000fe200078e0203 */
[----:B------:R-:W-:Y:S01]  /*11650*/  LEA R4, P0, R2, UR4, 0x2 ;  /* 0x0000000402047c11 */ /* 0x000fe2000f8010ff */
[----:B------:R-:W-:-:S03]  /*11660*/  IMAD R9, R9, R5, R0 ;  /* 0x0000000509097224 */ /* 0x000fc600078e0200 */
[----:B------:R-:W-:-:S05]  /*11670*/  LEA.HI.X R5, R2, UR5, R3, 0x2, P0 ;  /* 0x0000000502057c11 */ /* 0x000fca00080f1403 */
[----:B------:R0:W5:Y:S04]  /*11680*/  LDG.E R4, desc[UR6][R4.64] ;  /* 0x0000000604047981 */ /* 0x000168000c1e1900 */
.L_x_1071:
[----:B------:R-:W1:Y:S01]  /*11690*/  S2R R2, SR_TID.X ;  /* 0x0000000000027919 */ /* 0x000e620000002100 */
[----:B------:R-:W-:Y:S01]  /*116a0*/  BSSY B2, `(.L_x_1072) ;  /* 0x0000006000027945 */ /* 0x000fe20003800000 */
[----:B-1----:R-:W-:Y:S02]  /*116b0*/  LOP3.LUT R3, R2, 0x7f, RZ, 0xc0, !PT ;  /* 0x0000007f02037812 */ /* 0x002fe400078ec0ff */
[----:B------:R-:W-:Y:S02]  /*116c0*/  SHF.L.U32 R2, R7, 0x1f, RZ ;  /* 0x0000001f07027819 */ /* 0x000fe400000006ff */
[----:B------:R-:W-:Y:S02]  /*116d0*/  ISETP.NE.AND P1, PT, R3, RZ, PT ;  /* 0x000000ff0300720c */ /* 0x000fe40003f25270 */
[----:B------:R-:W1:Y:S02]  /*116e0*/  SYNCS.PHASECHK.TRANS64.TRYWAIT P0, [UR38+0x30848], R2 ;  /* 0x03084802ff0075a7 */ /* 0x000e640008000166 */
[----:B-1----:R-:W-:Y:S09]  /*116f0*/  @!P0 BRA `(.L_x_1073) ;  /* 0x0000003800448947 */ /* 0x002ff20003800000 */
.L_x_1170:
[----:B------:R-:W-:Y:S05]  /*11700*/  BSYNC B2 ;  /* 0x0000000000027941 */ /* 0x000fea0003800000 */
.L_x_1072:
[----:B------:R-:W-:Y:S04]  /*11710*/  BSSY B2, `(.L_x_1074) ;  /* 0x0000007000027945 */ /* 0x000fe80003800000 */
[----:B------:R-:W-:Y:S05]  /*11720*/  @P1 BRA `(.L_x_1075) ;  /* 0x0000000000141947 */ /* 0x000fea0003800000 */
[----:B------:R-:W-:Y:S01]  /*11730*/  ISETP.NE.AND P0, PT, R10, RZ, PT ;  /* 0x000000ff0a00720c */ /* 0x000fe20003f05270 */
[----:B-1----:R-:W-:-:S04]  /*11740*/  IMAD.MOV.U32 R3, RZ, RZ, 0x8000 ;  /* 0x00008000ff037424 */ /* 0x002fc800078e00ff */
[----:B------:R2:W-:Y:S08]  /*11750*/  SYNCS.ARRIVE.TRANS64 RZ, [UR38+0x30838], R3 ;  /* 0x03083803ffff79a7 */ /* 0x0005f00008000026 */
[----:B--2---:R-:W-:Y:S05]  /*11760*/  @!P0 BRA `(.L_x_1075) ;  /* 0x0000000000048947 */ /* 0x004fea0003800000 */
[----:B------:R-:W-:Y:S01]  /*11770*/  BPT.TRAP 0x1 ;  /* 0x000000040000795c */ /* 0x000fe20000300000 */
.L_x_1075:
[----:B------:R-:W-:Y:S05]  /*11780*/  BSYNC B2 ;  /* 0x0000000000027941 */ /* 0x000fea0003800000 */
.L_x_1074:
[----:B------:R-:W-:Y:S01]  /*11790*/  IMAD.MOV.U32 R14, RZ, RZ, RZ ;  /* 0x000000ffff0e7224 */ /* 0x000fe200078e00ff */
[----:B------:R-:W-:Y:S01]  /*117a0*/  ULDC.64 UR4, c[0x0][0x198] ;  /* 0x0000660000047ab9 */ /* 0x000fe20000000a00 */
[----:B------:R-:W-:Y:S01]  /*117b0*/  PLOP3.LUT P0, PT, PT, PT, PT, 0x80, 0x0 ;  /* 0x000000000000781c */ /* 0x000fe20003f0f070 */
[----:B------:R-:W-:Y:S01]  /*117c0*/  UIADD3 UR4, UP0, UR4, 0x370, URZ ;  /* 0x0000037004047890 */ /* 0x000fe2000ff1e03f */
[----:B-1----:R-:W-:Y:S01]  /*117d0*/  IMAD.SHL.U32 R3, R9, 0x40, RZ ;  /* 0x0000004009037824 */ /* 0x002fe200078e00ff */
[----:B------:R-:W-:Y:S01]  /*117e0*/  R2UR UR34, R14 ;  /* 0x000000000e2272ca */ /* 0x000fe200000e0000 */
[----:B------:R-:W-:Y:S02]  /*117f0*/  UIADD3 UR32, UR38, 0x28400, URZ ;  /* 0x0002840026207890 */ /* 0x000fe4000fffe03f */
[----:B------:R-:W-:Y:S02]  /*11800*/  UIADD3 UR33, UR38, 0x30838, URZ ;  /* 0x0003083826217890 */ /* 0x000fe4000fffe03f */
[----:B------:R-:W-:Y:S01]  /*11810*/  UIADD3.X UR5, URZ, UR5, URZ, UP0, !UPT ;  /* 0x000000053f057290 */ /* 0x000fe200087fe43f */
[----:B------:R-:W-:Y:S01]  /*11820*/  UMOV UR6, 0x0 ;  /* 0x0000000000067882 */ /* 0x000fe20000000000 */
[----:B------:R-:W-:-:S10]  /*11830*/  UMOV UR7, 0x14f00000 ;  /* 0x14f0000000077882 */ /* 0x000fd40000000000 */
.L_x_1076:
[----:B------:R-:W-:-:S13]  /*11840*/  @P0 ELECT P3, URZ, PT ;  /* 0x00000000003f082f */ /* 0x000fda0003860000 */
[----:B-----5:R-:W-:Y:S02]  /*11850*/  @P3 R2UR UR37, R4 ;  /* 0x00000000042532ca */ /* 0x020fe400000e0000 */
        /* <DEDUP_REMOVED lines=11> */
.L_x_1077:
        /* <DEDUP_REMOVED lines=15> */
.L_x_1078:
        /* <DEDUP_REMOVED lines=15> */
.L_x_1079:
        /* <DEDUP_REMOVED lines=12> */
.L_x_1171:
[----:B------:R-:W-:Y:S05]  /*11bb0*/  BSYNC B2 ;  /* 0x0000000000027941 */ /* 0x000fea0003800000 */
.L_x_1080:
        /* <DEDUP_REMOVED lines=9> */
.L_x_1083:
[----:B------:R-:W-:Y:S05]  /*11c50*/  BSYNC B2 ;  /* 0x0000000000027941 */ /* 0x000fea0003800000 */
.L_x_1082:
[----:B------:R-:W-:Y:S01]  /*11c60*/  R2UR UR6, R2 ;  /* 0x00000000020672ca */ /* 0x000fe200000e0000 */
[----:B------:R-:W-:Y:S01]  /*11c70*/  ULDC.64 UR4, c[0x0][0x198] ;  /* 0x0000660000047ab9 */ /* 0x000fe20000000a00 */
[----:B------:R-:W-:Y:S01]  /*11c80*/  R2UR UR7, R3 ;  /* 0x00000000030772ca */ /* 0x000fe200000e0000 */
[----:B------:R-:W-:Y:S01]  /*11c90*/  UIADD3 UR4, UP0, UR4, 0x470, URZ ;  /* 0x0000047004047890 */ /* 0x000fe2000ff1e03f */
[----:B------:R-:W-:Y:S01]  /*11ca0*/  R2UR UR10, R14 ;  /* 0x000000000e0a72ca */ /* 0x000fe200000e0000 */
[----:B------:R-:W-:Y:S01]  /*11cb0*/  IMAD.SHL.U32 R14, R17, 0x40, RZ ;  /* 0x00000040110e7824 */ /* 0x000fe200078e00ff */
[----:B------:R-:W-:Y:S01]  /*11cc0*/  PLOP3.LUT P0, PT, PT, PT, PT, 0x80, 0x0 ;  /* 0x000000000000781c */ /* 0x000fe20003f0f070 */
[----:B------:R-:W-:Y:S02]  /*11cd0*/  UIADD3 UR8, UR38, 0x400, URZ ;  /* 0x0000040026087890 */ /* 0x000fe4000fffe03f */
[----:B------:R-:W-:Y:S02]  /*11ce0*/  UIADD3 UR9, UR38, 0x30850, URZ ;  /* 0x0003085026097890 */ /* 0x000fe4000fffe03f */
[----:B------:R-:W-:-:S12]  /*11cf0*/  UIADD3.X UR5, URZ, UR5, URZ, UP0, !UPT ;  /* 0x000000053f057290 */ /* 0x000fd800087fe43f */
.L_x_1084:
        /* <DEDUP_REMOVED lines=13> */
.L_x_1085:
        /* <DEDUP_REMOVED lines=13> */
.L_x_1086:
        /* <DEDUP_REMOVED lines=13> */
.L_x_1087:
        /* <DEDUP_REMOVED lines=10> */
.L_x_1070:
[----:B------:R-:W-:Y:S05]  /*12010*/  BSYNC B1 ;  /* 0x0000000000017941 */ /* 0x000fea0003800000 */
.L_x_1069:
        /* <DEDUP_REMOVED lines=28> */
.L_x_1090:
[----:B------:R-:W1:Y:S01]  /*121e0*/  S2R R2, SR_TID.X ;  /* 0x0000000000027919 */ /* 0x000e620000002100 */
[----:B------:R-:W-:Y:S01]  /*121f0*/  BSSY B2, `(.L_x_1091) ;  /* 0x0000006000027945 */ /* 0x000fe20003800000 */
[----:B-1----:R-:W-:Y:S02]  /*12200*/  LOP3.LUT R3, R2, 0x7f, RZ, 0xc0, !PT ;  /* 0x0000007f02037812 */ /* 0x002fe400078ec0ff */
[----:B------:R-:W-:Y:S02]  /*12210*/  SHF.L.U32 R2, R9, 0x1f, RZ ;  /* 0x0000001f09027819 */ /* 0x000fe400000006ff */
[----:B------:R-:W-:Y:S02]  /*12220*/  ISETP.NE.AND P1, PT, R3, RZ, PT ;  /* 0x000000ff0300720c */ /* 0x000fe40003f25270 */
[----:B------:R-:W1:Y:S02]  /*12230*/  SYNCS.PHASECHK.TRANS64.TRYWAIT P0, [UR38+0x30840], R2 ;  /* 0x03084002ff0075a7 */ /* 0x000e640008000166 */
[----:B-1----:R-:W-:Y:S09]  /*12240*/  @!P0 BRA `(.L_x_1092) ;  /* 0x0000002c00a08947 */ /* 0x002ff20003800000 */
.L_x_1172:
[----:B------:R-:W-:Y:S05]  /*12250*/  BSYNC B2 ;  /* 0x0000000000027941 */ /* 0x000fea0003800000 */
.L_x_1091:
[----:B------:R-:W-:Y:S04]  /*12260*/  BSSY B2, `(.L_x_1093) ;  /* 0x0000007000027945 */ /* 0x000fe80003800000 */
[----:B------:R-:W-:Y:S05]  /*12270*/  @P1 BRA `(.L_x_1094) ;  /* 0x0000000000141947 */ /* 0x000fea0003800000 */
[----:B------:R-:W-:Y:S01]  /*12280*/  ISETP.NE.AND P0, PT, R10, RZ, PT ;  /* 0x000000ff0a00720c */ /* 0x000fe20003f05270 */
[----:B-1----:R-:W-:-:S04]  /*12290*/  IMAD.MOV.U32 R2, RZ, RZ, 0x8000 ;  /* 0x00008000ff027424 */ /* 0x002fc800078e00ff */
[----:B------:R2:W-:Y:S08]  /*122a0*/  SYNCS.ARRIVE.TRANS64 RZ, [UR38+0x30830], R2 ;  /* 0x03083002ffff79a7 */ /* 0x0005f00008000026 */
[----:B--2---:R-:W-:Y:S05]  /*122b0*/  @!P0 BRA `(.L_x_1094) ;  /* 0x0000000000048947 */ /* 0x004fea0003800000 */
[----:B------:R-:W-:Y:S01]  /*122c0*/  BPT.TRAP 0x1 ;  /* 0x000000040000795c */ /* 0x000fe20000300000 */
.L_x_1094:
[----:B------:R-:W-:Y:S05]  /*122d0*/  BSYNC B2 ;  /* 0x0000000000027941 */ /* 0x000fea0003800000 */
.L_x_1093:
        /* <DEDUP_REMOVED lines=11> */
.L_x_1095:
        /* <DEDUP_REMOVED lines=14> */
.L_x_1096:
        /* <DEDUP_REMOVED lines=14> */
.L_x_1097:
        /* <DEDUP_REMOVED lines=14> */
.L_x_1098:
        /* <DEDUP_REMOVED lines=12> */
.L_x_1173:
[----:B------:R-:W-:Y:S05]  /*126f0*/  BSYNC B2 ;  /* 0x0000000000027941 */ /* 0x000fea0003800000 */
.L_x_1099:
        /* <DEDUP_REMOVED lines=9> */
.L_x_1102:
[----:B------:R-:W-:Y:S05]  /*12790*/  BSYNC B2 ;  /* 0x0000000000027941 */ /* 0x000fea0003800000 */
.L_x_1101:
        /* <DEDUP_REMOVED lines=10> */
.L_x_1103:
        /* <DEDUP_REMOVED lines=13> */
.L_x_1104:
        /* <DEDUP_REMOVED lines=13> */
.L_x_1105:
        /* <DEDUP_REMOVED lines=13> */
.L_x_1106:
        /* <DEDUP_REMOVED lines=10> */
.L_x_1089:
[----:B------:R-:W-:Y:S05]  /*12b50*/  BSYNC B1 ;  /* 0x0000000000017941 */ /* 0x000fea0003800000 */
.L_x_1088:
[----:B------:R-:W-:Y:S01]  /*12b60*/  IADD3 R0, R0, -0x2, RZ ;  /* 0xfffffffe00007810 */ /* 0x000fe20007ffe0ff */
[----:B------:R-:W-:Y:S01]  /*12b70*/  IMAD.MOV.U32 R7, RZ, RZ, R9 ;  /* 0x000000ffff077224 */ /* 0x000fe200078e0009 */
[----:B------:R-:W-:Y:S06]  /*12b80*/  @P2 BRA `(.L_x_1107) ;  /* 0xffffffe8004c2947 */ /* 0x000fec000383ffff */
[----:B------:R-:W-:Y:S05]  /*12b90*/  BSYNC B0 ;  /* 0x0000000000007941 */ /* 0x000fea0003800000 */
.L_x_1068:
[----:B------:R-:W-:Y:S01]  /*12ba0*/  ISETP.NE.AND P0, PT, R12, RZ, PT ;  /* 0x000000ff0c00720c */ /* 0x000fe20003f05270 */
[----:B------:R-:W-:-:S12]  /*12bb0*/  BSSY B0, `(.L_x_1067) ;  /* 0x00000b3000007945 */ /* 0x000fd80003800000 */
[----:B------:R-:W-:Y:S05]  /*12bc0*/  @!P0 BRA `(.L_x_1108) ;  /* 0x0000000800c48947 */ /* 0x000fea0003800000 */
[----:B------:R-:W2:Y:S01]  /*12bd0*/  LDL R2, [R1] ;  /* 0x0000000001027983 */ /* 0x000ea20000100800 */
[----:B------:R-:W-:Y:S01]  /*12be0*/  IMAD.MOV.U32 R8, RZ, RZ, 0x1 ;  /* 0x00000001ff087424 */ /* 0x000fe200078e00ff */
        /* <DEDUP_REMOVED lines=25> */
.L_x_1109:
[----:B------:R-:W1:Y:S01]  /*12d80*/  S2R R2, SR_TID.X ;  /* 0x0000000000027919 */ /* 0x000e620000002100 */
[----:B------:R-:W-:Y:S01]  /*12d90*/  BSSY B1, `(.L_x_1110) ;  /* 0x0000006000017945 */ /* 0x000fe20003800000 */
[----:B-1----:R-:W-:Y:S02]  /*12da0*/  LOP3.LUT R3, R2, 0x7f, RZ, 0xc0, !PT ;  /* 0x0000007f02037812 */ /* 0x002fe400078ec0ff */
[----:B------:R-:W-:Y:S02]  /*12db0*/  SHF.L.U32 R2, R9, 0x1f, RZ ;  /* 0x0000001f09027819 */ /* 0x000fe400000006ff */
[----:B------:R-:W-:Y:S02]  /*12dc0*/  ISETP.NE.AND P1, PT, R3, RZ, PT ;  /* 0x000000ff0300720c */ /* 0x000fe40003f25270 */
[----:B------:R-:W1:Y:S02]  /*12dd0*/  SYNCS.PHASECHK.TRANS64.TRYWAIT P0, [UR38+0x30848], R2 ;  /* 0x03084802ff0075a7 */ /* 0x000e640008000166 */
[----:B-1----:R-:W-:Y:S09]  /*12de0*/  @!P0 BRA `(.L_x_1111) ;  /* 0x0000002000e88947 */ /* 0x002ff20003800000 */
.L_x_1174:
[----:B------:R-:W-:Y:S05]  /*12df0*/  BSYNC B1 ;  /* 0x0000000000017941 */ /* 0x000fea0003800000 */
.L_x_1110:
[----:B------:R-:W-:Y:S04]  /*12e00*/  BSSY B1, `(.L_x_1112) ;  /* 0x0000007000017945 */ /* 0x000fe80003800000 */
[----:B------:R-:W-:Y:S05]  /*12e10*/  @P1 BRA `(.L_x_1113) ;  /* 0x0000000000141947 */ /* 0x000fea0003800000 */
[----:B------:R-:W-:Y:S01]  /*12e20*/  ISETP.NE.AND P0, PT, R10, RZ, PT ;  /* 0x000000ff0a00720c */ /* 0x000fe20003f05270 */
[----:B-1----:R-:W-:-:S04]  /*12e30*/  IMAD.MOV.U32 R3, RZ, RZ, 0x8000 ;  /* 0x00008000ff037424 */ /* 0x002fc800078e00ff */
[----:B------:R2:W-:Y:S08]  /*12e40*/  SYNCS.ARRIVE.TRANS64 RZ, [UR38+0x30838], R3 ;  /* 0x03083803ffff79a7 */ /* 0x0005f00008000026 */
[----:B--2---:R-:W-:Y:S05]  /*12e50*/  @!P0 BRA `(.L_x_1113) ;  /* 0x0000000000048947 */ /* 0x004fea0003800000 */
[----:B------:R-:W-:Y:S01]  /*12e60*/  BPT.TRAP 0x1 ;  /* 0x000000040000795c */ /* 0x000fe20000300000 */
.L_x_1113:
[----:B------:R-:W-:Y:S05]  /*12e70*/  BSYNC B1 ;  /* 0x0000000000017941 */ /* 0x000fea0003800000 */
.L_x_1112:
[----:B0-----:R-:W-:Y:S01]  /*12e80*/  IMAD.MOV.U32 R5, RZ, RZ, RZ ;  /* 0x000000ffff057224 */ /* 0x001fe200078e00ff */
        /* <DEDUP_REMOVED lines=10> */
.L_x_1114:
        /* <DEDUP_REMOVED lines=14> */
.L_x_1115:
        /* <DEDUP_REMOVED lines=14> */
.L_x_1116:
        /* <DEDUP_REMOVED lines=14> */
.L_x_1117:
        /* <DEDUP_REMOVED lines=11> */
.L_x_1175:
[----:B------:R-:W-:Y:S05]  /*13280*/  BSYNC B1 ;  /* 0x0000000000017941 */ /* 0x000fea0003800000 */
.L_x_1118:
        /* <DEDUP_REMOVED lines=9> */
.L_x_1121:
[----:B------:R-:W-:Y:S05]  /*13320*/  BSYNC B1 ;  /* 0x0000000000017941 */ /* 0x000fea0003800000 */
.L_x_1120:
        /* <DEDUP_REMOVED lines=10> */
.L_x_1122:
        /* <DEDUP_REMOVED lines=13> */
.L_x_1123:
        /* <DEDUP_REMOVED lines=13> */
.L_x_1124:
        /* <DEDUP_REMOVED lines=13> */
.L_x_1125:
        /* <DEDUP_REMOVED lines=8> */
[----:B------:R-:W-:Y:S01]  /*136c0*/  IMAD.MOV.U32 R17, RZ, RZ, R0 ;  /* 0x000000ffff117224 */ /* 0x000fe200078e0000 */
[----:B------:R-:W-:-:S07]  /*136d0*/  MOV R16, R4 ;  /* 0x0000000400107202 */ /* 0x000fce0000000f00 */
.L_x_1108:
[----:B------:R-:W-:Y:S05]  /*136e0*/  BSYNC B0 ;  /* 0x0000000000007941 */ /* 0x000fea0003800000 */
.L_x_1067:
[----:B------:R-:W2:Y:S01]  /*136f0*/  LDL.LU R0, [R1] ;  /* 0x0000000001007983 */ /* 0x000ea20000300800 */
[----:B------:R-:W-:Y:S01]  /*13700*/  BSSY B0, `(.L_x_1126) ;  /* 0x0000051000007945 */ /* 0x000fe20003800000 */
[----:B--2---:R-:W-:-:S13]  /*13710*/  ISETP.NE.AND P0, PT, R0, RZ, PT ;  /* 0x000000ff0000720c */ /* 0x004fda0003f05270 */
[----:B------:R-:W-:Y:S05]  /*13720*/  @!P0 BRA `(.L_x_1127) ;  /* 0x0000000400388947 */ /* 0x000fea0003800000 */
[----:B------:R-:W0:Y:S01]  /*13730*/  S2R R0, SR_TID.X ;  /* 0x0000000000007919 */ /* 0x000e220000002100 */
[----:B-1----:R-:W-:Y:S01]  /*13740*/  LEA R3, R8, UR38, 0x3 ;  /* 0x0000002608037c11 */ /* 0x002fe2000f8e18ff */
[----:B------:R-:W-:Y:S01]  /*13750*/  BSSY B1, `(.L_x_1128) ;  /* 0x0000006000017945 */ /* 0x000fe20003800000 */
[----:B0-----:R-:W-:Y:S02]  /*13760*/  LOP3.LUT R2, R0, 0x7f, RZ, 0xc0, !PT ;  /* 0x0000007f00027812 */ /* 0x001fe400078ec0ff */
[----:B------:R-:W-:Y:S02]  /*13770*/  SHF.L.U32 R0, R9, 0x1f, RZ ;  /* 0x0000001f09007819 */ /* 0x000fe400000006ff */
[----:B------:R-:W-:Y:S02]  /*13780*/  ISETP.NE.AND P1, PT, R2, RZ, PT ;  /* 0x000000ff0200720c */ /* 0x000fe40003f25270 */
[----:B------:R-:W0:Y:S02]  /*13790*/  SYNCS.PHASECHK.TRANS64.TRYWAIT P0, [R3+URZ+0x30860], R0 ;  /* 0x03086000030075a7 */ /* 0x000e24000800017f */
[----:B0-----:R-:W-:Y:S09]  /*137a0*/  @!P0 BRA `(.L_x_1129) ;  /* 0x0000001800a88947 */ /* 0x001ff20003800000 */
.L_x_1176:
[----:B------:R-:W-:Y:S05]  /*137b0*/  BSYNC B1 ;  /* 0x0000000000017941 */ /* 0x000fea0003800000 */
.L_x_1128:
[----:B------:R-:W-:Y:S04]  /*137c0*/  BSSY B1, `(.L_x_1130) ;  /* 0x0000008000017945 */ /* 0x000fe80003800000 */
[----:B------:R-:W-:Y:S05]  /*137d0*/  @P1 BRA `(.L_x_1131) ;  /* 0x0000000000181947 */ /* 0x000fea0003800000 */
[----:B------:R-:W1:Y:S01]  /*137e0*/  S2R R2, SR_TID.X ;  /* 0x0000000000027919 */ /* 0x000e620000002100 */
[----:B0-----:R-:W-:-:S04]  /*137f0*/  IMAD.MOV.U32 R0, RZ, RZ, 0x8000 ;  /* 0x00008000ff007424 */ /* 0x001fc800078e00ff */
[----:B------:R2:W-:Y:S01]  /*13800*/  SYNCS.ARRIVE.TRANS64 RZ, [R3+URZ+0x30850], R0 ;  /* 0x0308500003ff79a7 */ /* 0x0005e2000800003f */
[----:B-1----:R-:W-:-:S13]  /*13810*/  LOP3.LUT P0, RZ, R2, 0x1f, RZ, 0xc0, !PT ;  /* 0x0000001f02ff7812 */ /* 0x002fda000780c0ff */
[----:B--2---:R-:W-:Y:S05]  /*13820*/  @!P0 BRA `(.L_x_1131) ;  /* 0x0000000000048947 */ /* 0x004fea0003800000 */
[----:B------:R-:W-:Y:S01]  /*13830*/  BPT.TRAP 0x1 ;  /* 0x000000040000795c */ /* 0x000fe20000300000 */
.L_x_1131:
[----:B------:R-:W-:Y:S05]  /*13840*/  BSYNC B1 ;  /* 0x0000000000017941 */ /* 0x000fea0003800000 */
.L_x_1130:
[----:B------:R-:W-:Y:S01]  /*13850*/  R2UR UR4, R8 ;  /* 0x00000000080472ca */ /* 0x000fe200000e0000 */
[----:B------:R-:W-:Y:S01]  /*13860*/  ULDC.64 UR6, c[0x0][0x198] ;  /* 0x0000660000067ab9 */ /* 0x000fe20000000a00 */
[----:B------:R-:W-:Y:S01]  /*13870*/  R2UR UR9, R3 ;  /* 0x00000000030972ca */ /* 0x000fe200000e0000 */
[----:B------:R-:W-:Y:S01]  /*13880*/  UIADD3 UR6, UP0, UR6, 0x470, URZ ;  /* 0x0000047006067890 */ /* 0x000fe2000ff1e03f */
[----:B------:R-:W-:Y:S01]  /*13890*/  PLOP3.LUT P0, PT, PT, PT, PT, 0x80, 0x0 ;  /* 0x000000000000781c */ /* 0x000fe20003f0f070 */
[----:B------:R-:W-:Y:S01]  /*138a0*/  IMAD.SHL.U32 R17, R17, 0x40, RZ ;  /* 0x0000004011117824 */ /* 0x000fe200078e00ff */
[----:B------:R-:W-:Y:S01]  /*138b0*/  UMOV UR14, 0x0 ;  /* 0x00000000000e7882 */ /* 0x000fe20000000000 */
[----:B------:R-:W-:Y:S01]  /*138c0*/  UIADD3.X UR7, URZ, UR7, URZ, UP0, !UPT ;  /* 0x000000073f077290 */ /* 0x000fe200087fe43f */
[----:B------:R-:W-:Y:S01]  /*138d0*/  UMOV UR15, 0x14f00000 ;  /* 0x14f00000000f7882 */ /* 0x000fe20000000000 */
[----:B------:R-:W-:-:S04]  /*138e0*/  UMOV UR10, URZ ;  /* 0x0000003f000a7c82 */ /* 0x000fc80008000000 */
[----:B------:R-:W-:Y:S02]  /*138f0*/  ULEA UR4, UR4, UR38, 0xf ;  /* 0x0000002604047291 */ /* 0x000fe4000f8e783f */
[----:B------:R-:W-:Y:S02]  /*13900*/  UIADD3 UR9, UR9, 0x30850, URZ ;  /* 0x0003085009097890 */ /* 0x000fe4000fffe03f */
[----:B------:R-:W-:-:S12]  /*13910*/  UIADD3 UR8, UR4, 0x400, URZ ;  /* 0x0000040004087890 */ /* 0x000fd8000fffe03f */
.L_x_1132:
        /* <DEDUP_REMOVED lines=8> */
[----:B------:R-:W-:Y:S01]  /*139a0*/  PLOP3.LUT P0, PT, PT, PT, PT, 0x80, 0x0 ;  /* 0x000000000000781c */ /* 0x000fe20003f0f070 */
[----:B------:R-:W-:Y:S01]  /*139b0*/  UIADD3 UR8, UR4, 0x2400, URZ ;  /* 0x0000240004087890 */ /* 0x000fe2000fffe03f */
[----:B------:R-:W-:Y:S01]  /*139c0*/  UMOV UR14, 0x0 ;  /* 0x00000000000e7882 */ /* 0x000fe20000000000 */
[----:B------:R-:W-:Y:S01]  /*139d0*/  UMOV UR15, 0x14f00000 ;  /* 0x14f00000000f7882 */ /* 0x000fe20000000000 */
[----:B------:R-:W-:-:S09]  /*139e0*/  UMOV UR10, 0x40 ;  /* 0x00000040000a7882 */ /* 0x000fd20000000000 */
.L_x_1133:
        /* <DEDUP_REMOVED lines=13> */
.L_x_1134:
        /* <DEDUP_REMOVED lines=10> */
[----:B------:R-:W-:Y:S02]  /*13b60*/  UMOV UR5, 0x14f00000 ;  /* 0x14f0000000057882 */ /* 0x000fe40000000000 */
[----:B------:R-:W-:Y:S01]  /*13b70*/  UMOV UR4, 0x0 ;  /* 0x0000000000047882 */ /* 0x000fe20000000000 */
[----:B------:R-:W-:-:S08]  /*13b80*/  UMOV UR10, 0xc0 ;  /* 0x000000c0000a7882 */ /* 0x000fd00000000000 */
.L_x_1135:
        /* <DEDUP_REMOVED lines=8> */
.L_x_1127:
[----:B------:R-:W-:Y:S05]  /*13c10*/  BSYNC B0 ;  /* 0x0000000000007941 */ /* 0x000fea0003800000 */
.L_x_1126:
[----:B0-----:R-:W-:Y:S02]  /*13c20*/  VIADD R0, R8, 0x1 ;  /* 0x0000000108007836 */ /* 0x001fe40000000000 */
[----:B-1----:R-:W-:-:S03]  /*13c30*/  IMAD.MOV.U32 R3, RZ, RZ, RZ ;  /* 0x000000ffff037224 */ /* 0x002fc600078e00ff */
[----:B------:R-:W-:-:S04]  /*13c40*/  ISETP.NE.AND P0, PT, R0, 0x2, PT ;  /* 0x000000020000780c */ /* 0x000fc80003f05270 */
[----:B------:R-:W-:Y:S02]  /*13c50*/  SEL R2, RZ, 0x1, P0 ;  /* 0x00000001ff027807 */ /* 0x000fe40000000000 */
[----:B------:R-:W-:Y:S02]  /*13c60*/  SEL R0, R0, RZ, P0 ;  /* 0x000000ff00007207 */ /* 0x000fe40000000000 */
[----:B------:R-:W-:-:S07]  /*13c70*/  LOP3.LUT R9, R9, R2, RZ, 0x3c, !PT ;  /* 0x0000000209097212 */ /* 0x000fce00078e3cff */
.L_x_1045:
[----:B------:R-:W0:Y:S01]  /*13c80*/  S2R R5, SR_CgaCtaId ;  /* 0x0000000000057919 */ /* 0x000e220000008800 */
[----:B------:R-:W-:Y:S02]  /*13c90*/  MOV R2, 0x400 ;  /* 0x0000040000027802 */ /* 0x000fe40000000f00 */
[----:B------:R-:W-:Y:S02]  /*13ca0*/  SHF.L.U32 R3, R3, 0x1f, RZ ;  /* 0x0000001f03037819 */ /* 0x000fe400000006ff */
[----:B0-----:R-:W-:-:S04]  /*13cb0*/  LEA R2, R5, R2, 0x18 ;  /* 0x0000000205027211 */ /* 0x001fc800078ec0ff */
[----:B------:R-:W0:Y:S02]  /*13cc0*/  SYNCS.PHASECHK.TRANS64.TRYWAIT P0, [R2+URZ+0x30820], R3 ;  /* 0x03082003020075a7 */ /* 0x000e24000800017f */
[----:B0-----:R-:W-:Y:S05]  /*13cd0*/  @!P0 BRA `(.L_x_1136) ;  /* 0x0000001400708947 */ /* 0x001fea0003800000 */
.L_x_1177:
[----:B------:R-:W-:-:S03]  /*13ce0*/  UMOV UR4, 0xffffffff ;  /* 0xffffffff00047882 */ /* 0x000fc60000000000 */
[----:B------:R-:W-:Y:S05]  /*13cf0*/  BRA.DIV UR4, `(.L_x_1137) ;  /* 0x00000016047c7947 */ /* 0x000fea000b800000 */
[----:B0-----:R-:W0:Y:S02]  /*13d00*/  S2R R3, SR_TID.X ;  /* 0x0000000000037919 */ /* 0x001e240000002100 */
[----:B0-----:R-:W-:-:S04]  /*13d10*/  SHF.R.U32.HI R3, RZ, 0x5, R3 ;  /* 0x00000005ff037819 */ /* 0x001fc80000011603 */
[----:B------:R-:W-:-:S05]  /*13d20*/  LOP3.LUT R3, R3, 0x3, RZ, 0xc0, !PT ;  /* 0x0000000303037812 */ /* 0x000fca00078ec0ff */
[----:B------:R0:W1:Y:S02]  /*13d30*/  SHFL.IDX PT, R14, R3, RZ, 0x1f ;  /* 0x00001fff030e7589 */ /* 0x00006400000e0000 */
.L_x_1180:
[----:B-1----:R-:W-:-:S13]  /*13d40*/  ISETP.NE.AND P0, PT, R14, RZ, PT ;  /* 0x000000ff0e00720c */ /* 0x002fda0003f05270 */
[----:B------:R-:W-:Y:S05]  /*13d50*/  @P0 BRA `(.L_x_961) ;  /* 0x0000000000900947 */ /* 0x000fea0003800000 */
[----:B------:R-:W-:-:S03]  /*13d60*/  UMOV UR4, 0xffffffff ;  /* 0xffffffff00047882 */ /* 0x000fc60000000000 */
[----:B------:R-:W-:Y:S05]  /*13d70*/  BRA.DIV UR4, `(.L_x_1138) ;  /* 0x0000001604907947 */ /* 0x000fea000b800000 */
[----:B------:R-:W-:-:S13]  /*13d80*/  ELECT P6, URZ, PT ;  /* 0x00000000003f782f */ /* 0x000fda00038c0000 */
.L_x_1183:
[----:B------:R-:W-:Y:S05]  /*13d90*/  @!P6 BRA `(.L_x_961) ;  /* 0x000000000080e947 */ /* 0x000fea0003800000 */
[----:B0-----:R-:W2:Y:S02]  /*13da0*/  LDL R3, [R1+0xc] ;  /* 0x00000c0001037983 */ /* 0x001ea40000100800 */
[----:B--2---:R-:W-:-:S13]  /*13db0*/  R2UR UR4, R3 ;  /* 0x00000000030472ca */ /* 0x004fda00000e0000 */
[----:B------:R-:W-:-:S06]  /*13dc0*/  ULOP3.LUT UR4, UR4, 0x2, URZ, 0xfc, !UPT ;  /* 0x0000000204047892 */ /* 0x000fcc000f8efc3f */
[----:B------:R-:W-:-:S05]  /*13dd0*/  IMAD.U32 R3, RZ, RZ, UR4 ;  /* 0x00000004ff037e24 */ /* 0x000fca000f8e00ff */
[----:B------:R-:W-:-:S13]  /*13de0*/  ISETP.NE.AND P2, PT, R3, 0x3, PT ;  /* 0x000000030300780c */ /* 0x000fda0003f45270 */
[----:B------:R-:W-:Y:S05]  /*13df0*/  @!P2 BRA `(.L_x_1139) ;  /* 0x000000000004a947 */ /* 0x000fea0003800000 */
[----:B------:R-:W-:Y:S01]  /*13e00*/  BPT.TRAP 0x1 ;  /* 0x000000040000795c */ /* 0x000fe20000300000 */
.L_x_1139:
[----:B------:R-:W-:Y:S01]  /*13e10*/  VIADD R7, R2, 0x30840 ;  /* 0x0003084002077836 */ /* 0x000fe20000000000 */
[----:B------:R-:W-:Y:S01]  /*13e20*/  SHF.L.U32 R5, R9, 0x1f, RZ ;  /* 0x0000001f09057819 */ /* 0x000fe200000006ff */
[C---:B------:R-:W-:Y:S02]  /*13e30*/  VIADD R3, R0.reuse, 0x1 ;  /* 0x0000000100037836 */ /* 0x040fe40000000000 */
[----:B------:R-:W-:-:S03]  /*13e40*/  IMAD R6, R0, 0x8, R7 ;  /* 0x0000000800067824 */ /* 0x000fc600078e0207 */
[C---:B------:R-:W-:Y:S01]  /*13e50*/  ISETP.NE.AND P1, PT, R3.reuse, 0x2, PT ;  /* 0x000000020300780c */ /* 0x040fe20003f25270 */
[----:B------:R-:W0:Y:S03]  /*13e60*/  SYNCS.PHASECHK.TRANS64.TRYWAIT P0, [R6+URZ], R5 ;  /* 0x00000005060075a7 */ /* 0x000e26000800017f */
[----:B------:R-:W-:Y:S02]  /*13e70*/  SEL R4, RZ, 0x1, P1 ;  /* 0x00000001ff047807 */ /* 0x000fe40000800000 */
[----:B------:R-:W-:Y:S02]  /*13e80*/  SEL R8, R3, RZ, P1 ;  /* 0x000000ff03087207 */ /* 0x000fe40000800000 */
[----:B------:R-:W-:-:S03]  /*13e90*/  LOP3.LUT R4, R9, R4, RZ, 0x3c, !PT ;  /* 0x0000000409047212 */ /* 0x000fc600078e3cff */
[----:B------:R-:W-:Y:S01]  /*13ea0*/  IMAD R3, R8, 0x8, R7 ;  /* 0x0000000808037824 */ /* 0x000fe200078e0207 */
[----:B------:R-:W-:Y:S01]  /*13eb0*/  SHF.L.U32 R4, R4, 0x1f, RZ ;  /* 0x0000001f04047819 */ /* 0x000fe200000006ff */
[----:B0-----:R-:W-:Y:S06]  /*13ec0*/  @!P0 BRA `(.L_x_1140) ;  /* 0x00000014005c8947 */ /* 0x001fec0003800000 */
.L_x_1184:
[----:B------:R-:W1:Y:S02]  /*13ed0*/  SYNCS.PHASECHK.TRANS64.TRYWAIT P0, [R3+URZ], R4 ;  /* 0x00000004030075a7 */ /* 0x000e64000800017f */
[----:B-1----:R-:W-:Y:S05]  /*13ee0*/  @!P0 BRA `(.L_x_1141) ;  /* 0x0000001400688947 */ /* 0x002fea0003800000 */
.L_x_1185:
[----:B------:R-:W-:Y:S05]  /*13ef0*/  @!P2 BRA `(.L_x_1142) ;  /* 0x000000000004a947 */ /* 0x000fea0003800000 */
[----:B------:R-:W-:Y:S01]  /*13f00*/  BPT.TRAP 0x1 ;  /* 0x000000040000795c */ /* 0x000fe20000300000 */
.L_x_1142:
[----:B-1----:R-:W-:-:S04]  /*13f10*/  VIADD R3, R2, 0x30860 ;  /* 0x0003086002037836 */ /* 0x002fc80000000000 */
[----:B------:R-:W-:-:S04]  /*13f20*/  IMAD R0, R0, 0x8, R3 ;  /* 0x0000000800007824 */ /* 0x000fc800078e0203 */
[----:B------:R-:W1:Y:S02]  /*13f30*/  SYNCS.PHASECHK.TRANS64.TRYWAIT P0, [R0+URZ], R5 ;  /* 0x00000005000075a7 */ /* 0x000e64000800017f */
[----:B-1----:R-:W-:Y:S05]  /*13f40*/  @!P0 BRA `(.L_x_1143) ;  /* 0x0000001400648947 */ /* 0x002fea0003800000 */
.L_x_1186:
[----:B------:R-:W-:-:S07]  /*13f50*/  IMAD R3, R8, 0x8, R3 ;  /* 0x0000000808037824 */ /* 0x000fce00078e0203 */
.L_x_1144:
[----:B--2---:R2:W3:Y:S02]  /*13f60*/  SYNCS.PHASECHK.TRANS64.TRYWAIT P0, [R3+URZ], R4 ;  /* 0x00000004030075a7 */ /* 0x0044e4000800017f */
[----:B---3--:R-:W-:Y:S05]  /*13f70*/  @!P0 NANOSLEEP.SYNCS 0x989680 ;  /* 0x009896800000895d */ /* 0x008fea0003900000 */
[----:B------:R-:W3:Y:S02]  /*13f80*/  @!P0 SYNCS.PHASECHK.TRANS64 P0, [R3+URZ], R4 ;  /* 0x00000004030085a7 */ /* 0x000ee4000800007f */
[----:B---3--:R-:W-:Y:S05]  /*13f90*/  @!P0 BRA `(.L_x_1144) ;  /* 0xfffffffc00f08947 */ /* 0x008fea000383ffff */
.L_x_961:
[----:B------:R-:W-:Y:S05]  /*13fa0*/  BSYNC B6 ;  /* 0x0000000000067941 */ /* 0x000fea0003800000 */
.L_x_958:
[----:B------:R-:W-:Y:S05]  /*13fb0*/  EXIT ;  /* 0x000000000000794d */ /* 0x000fea0003800000 */
.L_x_971:
[----:B------:R-:W-:-:S13]  /*13fc0*/  R2UR UR4, R16 ;  /* 0x00000000100472ca */ /* 0x000fda00000e0000 */
[----:B0-----:R-:W-:-:S04]  /*13fd0*/  IMAD.U32 R3, RZ, RZ, UR4 ;  /* 0x00000004ff037e24 */ /* 0x001fc8000f8e00ff */
[----:B------:R0:W1:Y:S03]  /*13fe0*/  SYNCS.PHASECHK.TRANS64.TRYWAIT P0, [R3+URZ+0x30800], R0 ;  /* 0x03080000030075a7 */ /* 0x000066000800017f */
[----:B-1----:R-:W-:Y:S05]  /*13ff0*/  @!P0 NANOSLEEP.SYNCS 0x989680 ;  /* 0x009896800000895d */ /* 0x002fea0003900000 */
[----:B------:R-:W1:Y:S02]  /*14000*/  @!P0 SYNCS.PHASECHK.TRANS64 P0, [R3+URZ+0x30800], R0 ;  /* 0x03080000030085a7 */ /* 0x000e64000800007f */
[----:B-1----:R-:W-:Y:S05]  /*14010*/  @!P0 BRA `(.L_x_971) ;  /* 0xfffffffc00e88947 */ /* 0x002fea000383ffff */
[----:B------:R-:W-:Y:S05]  /*14020*/  BRA `(.L_x_1145) ;  /* 0xfffffed8007c7947 */ /* 0x000fea000383ffff */
.L_x_975:
[----:B------:R-:W-:-:S13]  /*14030*/  R2UR UR4, R16 ;  /* 0x00000000100472ca */ /* 0x000fda00000e0000 */
[----:B0-----:R-:W-:-:S04]  /*14040*/  IMAD.U32 R3, RZ, RZ, UR4 ;  /* 0x00000004ff037e24 */ /* 0x001fc8000f8e00ff */
[----:B------:R0:W2:Y:S03]  /*14050*/  SYNCS.PHASECHK.TRANS64.TRYWAIT P0, [R3+URZ+0x30830], R0 ;  /* 0x03083000030075a7 */ /* 0x0000a6000800017f */
[----:B--2---:R-:W-:Y:S05]  /*14060*/  @!P0 NANOSLEEP.SYNCS 0x989680 ;  /* 0x009896800000895d */ /* 0x004fea0003900000 */
[----:B------:R-:W2:Y:S02]  /*14070*/  @!P0 SYNCS.PHASECHK.TRANS64 P0, [R3+URZ+0x30830], R0 ;  /* 0x03083000030085a7 */ /* 0x000ea4000800007f */
[----:B--2---:R-:W-:Y:S05]  /*14080*/  @!P0 BRA `(.L_x_975) ;  /* 0xfffffffc00e88947 */ /* 0x004fea000383ffff */
[----:B------:R-:W-:Y:S05]  /*14090*/  BRA `(.L_x_974) ;  /* 0xfffffed800b07947 */ /* 0x000fea000383ffff */
.L_x_991:
[----:B-1----:R-:W-:-:S04]  /*140a0*/  IMAD.U32 R152, RZ, RZ, UR60 ;  /* 0x0000003cff987e24 */ /* 0x002fc8000f8e00ff */
[----:B------:R1:W2:Y:S03]  /*140b0*/  SYNCS.PHASECHK.TRANS64.TRYWAIT P0, [R152+URZ+0x30830], R23 ;  /* 0x03083017980075a7 */ /* 0x0002a6000800017f */
[----:B--2---:R-:W-:Y:S05]  /*140c0*/  @!P0 NANOSLEEP.SYNCS 0x989680 ;  /* 0x009896800000895d */ /* 0x004fea0003900000 */
[----:B------:R-:W2:Y:S02]  /*140d0*/  @!P0 SYNCS.PHASECHK.TRANS64 P0, [R152+URZ+0x30830], R23 ;  /* 0x03083017980085a7 */ /* 0x000ea4000800007f */
[----:B--2---:R-:W-:Y:S05]  /*140e0*/  @!P0 BRA `(.L_x_991) ;  /* 0xfffffffc00ec8947 */ /* 0x004fea000383ffff */
[----:B------:R-:W-:Y:S05]  /*140f0*/  BRA `(.L_x_990) ;  /* 0xffffff0400ec7947 */ /* 0x000fea000383ffff */
.L_x_995:
[----:B-1----:R-:W-:-:S04]  /*14100*/  IMAD.U32 R23, RZ, RZ, UR14 ;  /* 0x0000000eff177e24 */ /* 0x002fc8000f8e00ff */
[----:B------:R1:W2:Y:S03]  /*14110*/  SYNCS.PHASECHK.TRANS64.TRYWAIT P0, [R23+URZ+0x30850], R0 ;  /* 0x03085000170075a7 */ /* 0x0002a6000800017f */
[----:B--2---:R-:W-:Y:S05]  /*14120*/  @!P0 NANOSLEEP.SYNCS 0x989680 ;  /* 0x009896800000895d */ /* 0x004fea0003900000 */
[----:B------:R-:W2:Y:S02]  /*14130*/  @!P0 SYNCS.PHASECHK.TRANS64 P0, [R23+URZ+0x30850], R0 ;  /* 0x03085000170085a7 */ /* 0x000ea4000800007f */
[----:B--2---:R-:W-:Y:S05]  /*14140*/  @!P0 BRA `(.L_x_995) ;  /* 0xfffffffc00ec8947 */ /* 0x004fea000383ffff */
[----:B------:R-:W-:Y:S05]  /*14150*/  BRA `(.L_x_994) ;  /* 0xffffff14008c7947 */ /* 0x000fea000383ffff */
.L_x_1012:
[----:B-1----:R-:W-:-:S04]  /*14160*/  IMAD.U32 R4, RZ, RZ, UR7 ;  /* 0x00000007ff047e24 */ /* 0x002fc8000f8e00ff */
[----:B------:R1:W2:Y:S03]  /*14170*/  SYNCS.PHASECHK.TRANS64.TRYWAIT P0, [R4+URZ+0x30830], R3 ;  /* 0x03083003040075a7 */ /* 0x0002a6000800017f */
[----:B--2---:R-:W-:Y:S05]  /*14180*/  @!P0 NANOSLEEP.SYNCS 0x989680 ;  /* 0x009896800000895d */ /* 0x004fea0003900000 */
[----:B------:R-:W2:Y:S02]  /*14190*/  @!P0 SYNCS.PHASECHK.TRANS64 P0, [R4+URZ+0x30830], R3 ;  /* 0x03083003040085a7 */ /* 0x000ea4000800007f */
[----:B--2---:R-:W-:Y:S05]  /*141a0*/  @!P0 BRA `(.L_x_1012) ;  /* 0xfffffffc00ec8947 */ /* 0x004fea000383ffff */
[----:B------:R-:W-:Y:S05]  /*141b0*/  BRA `(.L_x_1011) ;  /* 0xffffff3000b87947 */ /* 0x000fea000383ffff */
.L_x_1016:
[----:B01----:R-:W-:-:S04]  /*141c0*/  MOV R3, UR14 ;  /* 0x0000000e00037c02 */ /* 0x003fc80008000f00 */
[----:B------:R0:W1:Y:S03]  /*141d0*/  SYNCS.PHASECHK.TRANS64.TRYWAIT P0, [R3+URZ+0x30850], R0 ;  /* 0x03085000030075a7 */ /* 0x000066000800017f */
[----:B-1----:R-:W-:Y:S05]  /*141e0*/  @!P0 NANOSLEEP.SYNCS 0x989680 ;  /* 0x009896800000895d */ /* 0x002fea0003900000 */
[----:B------:R-:W1:Y:S02]  /*141f0*/  @!P0 SYNCS.PHASECHK.TRANS64 P0, [R3+URZ+0x30850], R0 ;  /* 0x03085000030085a7 */ /* 0x000e64000800007f */
[----:B-1----:R-:W-:Y:S05]  /*14200*/  @!P0 BRA `(.L_x_1016) ;  /* 0xfffffffc00ec8947 */ /* 0x002fea000383ffff */
[----:B------:R-:W-:Y:S05]  /*14210*/  BRA `(.L_x_1015) ;  /* 0xffffff4000387947 */ /* 0x000fea000383ffff */
.L_x_1022:
[----:B-1----:R-:W-:-:S04]  /*14220*/  IMAD.U32 R4, RZ, RZ, UR60 ;  /* 0x0000003cff047e24 */ /* 0x002fc8000f8e00ff */
[----:B------:R1:W2:Y:S03]  /*14230*/  SYNCS.PHASECHK.TRANS64.TRYWAIT P0, [R4+URZ+0x30830], R3 ;  /* 0x03083003040075a7 */ /* 0x0002a6000800017f */
[----:B--2---:R-:W-:Y:S05]  /*14240*/  @!P0 NANOSLEEP.SYNCS 0x989680 ;  /* 0x009896800000895d */ /* 0x004fea0003900000 */
[----:B------:R-:W2:Y:S02]  /*14250*/  @!P0 SYNCS.PHASECHK.TRANS64 P0, [R4+URZ+0x30830], R3 ;  /* 0x03083003040085a7 */ /* 0x000ea4000800007f */
[----:B--2---:R-:W-:Y:S05]  /*14260*/  @!P0 BRA `(.L_x_1022) ;  /* 0xfffffffc00ec8947 */ /* 0x004fea000383ffff */
[----:B------:R-:W-:Y:S05]  /*14270*/  BRA `(.L_x_1021) ;  /* 0xffffff4c00d07947 */ /* 0x000fea000383ffff */
.L_x_1026:
[----:B01----:R-:W-:-:S04]  /*14280*/  IMAD.U32 R3, RZ, RZ, UR14 ;  /* 0x0000000eff037e24 */ /* 0x003fc8000f8e00ff */
[----:B------:R0:W1:Y:S03]  /*14290*/  SYNCS.PHASECHK.TRANS64.TRYWAIT P0, [R3+URZ+0x30850], R0 ;  /* 0x03085000030075a7 */ /* 0x000066000800017f */
[----:B-1----:R-:W-:Y:S05]  /*142a0*/  @!P0 NANOSLEEP.SYNCS 0x989680 ;  /* 0x009896800000895d */ /* 0x002fea0003900000 */
[----:B------:R-:W1:Y:S02]  /*142b0*/  @!P0 SYNCS.PHASECHK.TRANS64 P0, [R3+URZ+0x30850], R0 ;  /* 0x03085000030085a7 */ /* 0x000e64000800007f */
[----:B-1----:R-:W-:Y:S05]  /*142c0*/  @!P0 BRA `(.L_x_1026) ;  /* 0xfffffffc00ec8947 */ /* 0x002fea000383ffff */
[----:B------:R-:W-:Y:S05]  /*142d0*/  BRA `(.L_x_1025) ;  /* 0xffffff5c00547947 */ /* 0x000fea000383ffff */
.L_x_1039:
[----:B-1----:R-:W-:-:S04]  /*142e0*/  IMAD.U32 R5, RZ, RZ, UR7 ;  /* 0x00000007ff057e24 */ /* 0x002fc8000f8e00ff */
[----:B------:R1:W2:Y:S03]  /*142f0*/  SYNCS.PHASECHK.TRANS64.TRYWAIT P0, [R5+URZ+0x30850], R0 ;  /* 0x03085000050075a7 */ /* 0x0002a6000800017f */
[----:B--2---:R-:W-:Y:S05]  /*14300*/  @!P0 NANOSLEEP.SYNCS 0x989680 ;  /* 0x009896800000895d */ /* 0x004fea0003900000 */
[----:B------:R-:W2:Y:S02]  /*14310*/  @!P0 SYNCS.PHASECHK.TRANS64 P0, [R5+URZ+0x30850], R0 ;  /* 0x03085000050085a7 */ /* 0x000ea4000800007f */
[----:B--2---:R-:W-:Y:S05]  /*14320*/  @!P0 BRA `(.L_x_1039) ;  /* 0xfffffffc00ec8947 */ /* 0x004fea000383ffff */
[----:B------:R-:W-:Y:S05]  /*14330*/  BRA `(.L_x_1038) ;  /* 0xffffff7c00907947 */ /* 0x000fea000383ffff */
.L_x_1056:
[----:B------:R-:W-:Y:S02]  /*14340*/  IMAD.MOV.U32 R13, RZ, RZ, R0 ;  /* 0x000000ffff0d7224 */ /* 0x000fe400078e0000 */
[----:B------:R-:W-:Y:S02]  /*14350*/  IMAD.MOV.U32 R12, RZ, RZ, RZ ;  /* 0x000000ffff0c7224 */ /* 0x000fe400078e00ff */
[----:B------:R-:W-:Y:S02]  /*14360*/  IMAD.MOV.U32 R11, RZ, RZ, 0x1f ;  /* 0x0000001fff0b7424 */ /* 0x000fe400078e00ff */
[----:B------:R-:W-:-:S07]  /*14370*/  IMAD.MOV.U32 R15, RZ, RZ, -0x1 ;  /* 0xffffffffff0f7424 */ /* 0x000fce00078e00ff */
[----:B------:R-:W-:Y:S05]  /*14380*/  WARPSYNC.COLLECTIVE R15, `(.L_x_1146) ;  /* 0x000000000f087348 */ /* 0x000fea0003c00000 */
[----:B------:R0:W1:Y:S02]  /*14390*/  SHFL.IDX P6, R14, R13, R12, R11 ;  /* 0x0000000c0d0e7389 */ /* 0x00006400000c000b */
[----:B01----:R-:W-:Y:S01]  /*143a0*/  ENDCOLLECTIVE ;  /* 0x000000000000791b */ /* 0x003fe20003800000 */
.L_x_1146:
[----:B------:R-:W-:Y:S05]  /*143b0*/  BRA `(.L_x_1147) ;  /* 0xffffffbc009c7947 */ /* 0x000fea000383ffff */
.L_x_1058:
[----:B------:R-:W-:Y:S01]  /*143c0*/  BSSY B0, `(.L_x_1148) ;  /* 0x0000006000007945 */ /* 0x000fe20003800000 */
[----:B------:R-:W-:-:S07]  /*143d0*/  IMAD.MOV.U32 R15, RZ, RZ, -0x1 ;  /* 0xffffffffff0f7424 */ /* 0x000fce00078e00ff */
[----:B0-----:R-:W-:Y:S05]  /*143e0*/  WARPSYNC.COLLECTIVE R15, `(.L_x_1149) ;  /* 0x000000000f0c7348 */ /* 0x001fea0003c00000 */
[----:B------:R-:W-:Y:S02]  /*143f0*/  ELECT P6, UR62, PT ;  /* 0x00000000003e782f */ /* 0x000fe400038c0000 */
[----:B------:R-:W-:Y:S01]  /*14400*/  MOV R14, UR62 ;  /* 0x0000003e000e7c02 */ /* 0x000fe20008000f00 */
[----:B0-----:R-:W-:Y:S10]  /*14410*/  ENDCOLLECTIVE ;  /* 0x000000000000791b */ /* 0x001ff40003800000 */
.L_x_1149:
[----:B------:R-:W-:Y:S05]  /*14420*/  BSYNC B0 ;  /* 0x0000000000007941 */ /* 0x000fea0003800000 */
.L_x_1148:
[----:B------:R-:W-:Y:S05]  /*14430*/  BRA `(.L_x_1150) ;  /* 0xffffffbc009c7947 */ /* 0x000fea000383ffff */
.L_x_1060:
[----:B0-----:R-:W-:-:S04]  /*14440*/  IMAD.U32 R3, RZ, RZ, UR38 ;  /* 0x00000026ff037e24 */ /* 0x001fc8000f8e00ff */
[----:B------:R0:W1:Y:S03]  /*14450*/  SYNCS.PHASECHK.TRANS64.TRYWAIT P0, [R3+URZ+0x30840], R0 ;  /* 0x03084000030075a7 */ /* 0x000066000800017f */
[----:B-1----:R-:W-:Y:S05]  /*14460*/  @!P0 NANOSLEEP.SYNCS 0x989680 ;  /* 0x009896800000895d */ /* 0x002fea0003900000 */
[----:B------:R-:W1:Y:S02]  /*14470*/  @!P0 SYNCS.PHASECHK.TRANS64 P0, [R3+URZ+0x30840], R0 ;  /* 0x03084000030085a7 */ /* 0x000e64000800007f */
[----:B-1----:R-:W-:Y:S05]  /*14480*/  @!P0 BRA `(.L_x_1060) ;  /* 0xfffffffc00ec8947 */ /* 0x002fea000383ffff */
[----:B------:R-:W-:Y:S05]  /*14490*/  BRA `(.L_x_1151) ;  /* 0xffffffbc00f87947 */ /* 0x000fea000383ffff */
.L_x_1063:
[----:B------:R-:W-:Y:S02]  /*144a0*/  IMAD.MOV.U32 R13, RZ, RZ, R7 ;  /* 0x000000ffff0d7224 */ /* 0x000fe400078e0007 */
[----:B------:R-:W-:Y:S02]  /*144b0*/  IMAD.MOV.U32 R12, RZ, RZ, RZ ;  /* 0x000000ffff0c7224 */ /* 0x000fe400078e00ff */
[----:B------:R-:W-:Y:S02]  /*144c0*/  IMAD.MOV.U32 R11, RZ, RZ, 0x181f ;  /* 0x0000181fff0b7424 */ /* 0x000fe400078e00ff */
[----:B------:R-:W-:Y:S02]  /*144d0*/  IMAD.MOV.U32 R15, RZ, RZ, -0x1 ;  /* 0xffffffffff0f7424 */ /* 0x000fe400078e00ff */
[----:B------:R-:W-:-:S07]  /*144e0*/  VIADD R0, R0, UR45 ;  /* 0x0000002d00007c36 */ /* 0x000fce0008000000 */
[----:B------:R-:W-:Y:S05]  /*144f0*/  WARPSYNC.COLLECTIVE R15, `(.L_x_1152) ;  /* 0x000000000f087348 */ /* 0x000fea0003c00000 */
[----:B------:R0:W1:Y:S02]  /*14500*/  SHFL.IDX P6, R14, R13, R12, R11 ;  /* 0x0000000c0d0e7389 */ /* 0x00006400000c000b */
[----:B01----:R-:W-:Y:S01]  /*14510*/  ENDCOLLECTIVE ;  /* 0x000000000000791b */ /* 0x003fe20003800000 */
.L_x_1152:
[----:B------:R-:W-:Y:S02]  /*14520*/  VIADD R5, R0, 0x10 ;  /* 0x0000001000057836 */ /* 0x000fe40000000000 */
[----:B------:R-:W-:Y:S02]  /*14530*/  IMAD.MOV.U32 R13, RZ, RZ, R8 ;  /* 0x000000ffff0d7224 */ /* 0x000fe400078e0008 */
[----:B------:R-:W-:-:S07]  /*14540*/  IMAD.MOV.U32 R2, RZ, RZ, R14 ;  /* 0x000000ffff027224 */ /* 0x000fce00078e000e */
[----:B------:R-:W-:Y:S05]  /*14550*/  WARPSYNC.COLLECTIVE R15, `(.L_x_1153) ;  /* 0x000000000f087348 */ /* 0x000fea0003c00000 */
[----:B------:R0:W1:Y:S02]  /*14560*/  SHFL.IDX P6, R14, R13, R12, R11 ;  /* 0x0000000c0d0e7389 */ /* 0x00006400000c000b */
[----:B01----:R-:W-:Y:S01]  /*14570*/  ENDCOLLECTIVE ;  /* 0x000000000000791b */ /* 0x003fe20003800000 */
.L_x_1153:
[----:B------:R-:W-:Y:S01]  /*14580*/  ULDC UR4, c[0x0][0x288] ;  /* 0x0000a20000047ab9 */ /* 0x000fe20000000800 */
[----:B------:R-:W-:Y:S01]  /*14590*/  IMAD.MOV.U32 R3, RZ, RZ, R2 ;  /* 0x000000ffff037224 */ /* 0x000fe200078e0002 */
[----:B------:R-:W-:Y:S01]  /*145a0*/  ULDC.64 UR6, c[0x0][0x208] ;  /* 0x0000820000067ab9 */ /* 0x000fe20000000a00 */
[----:B------:R-:W-:-:S05]  /*145b0*/  IMAD R6, R6, UR4, RZ ;  /* 0x0000000406067c24 */ /* 0x000fca000f8e02ff */
[----:B------:R-:W-:Y:S01]  /*145c0*/  ISETP.GE.AND P3, PT, R0, R6, PT ;  /* 0x000000060000720c */ /* 0x000fe20003f66270 */
[----:B------:R-:W-:Y:S02]  /*145d0*/  IMAD.MOV.U32 R13, RZ, RZ, R7 ;  /* 0x000000ffff0d7224 */ /* 0x000fe400078e0007 */
[----:B------:R-:W-:-:S10]  /*145e0*/  IMAD.MOV.U32 R12, RZ, RZ, 0x1 ;  /* 0x00000001ff0c7424 */ /* 0x000fd400078e00ff */
[----:B------:R-:W-:Y:S02]  /*145f0*/  @!P3 LEA R21, R9, UR38, 0x1 ;  /* 0x000000260915bc11 */ /* 0x000fe4000f8e08ff */
        /* <DEDUP_REMOVED lines=13> */
.L_x_1154:
[----:B------:R-:W-:Y:S01]  /*146d0*/  VIADD R3, R0, 0x20 ;  /* 0x0000002000037836 */ /* 0x000fe20000000000 */
[----:B------:R-:W-:Y:S01]  /*146e0*/  @!P3 LEA R20, R9, UR38, 0x1 ;  /* 0x000000260914bc11 */ /* 0x000fe2000f8e08ff */
[----:B------:R-:W-:Y:S02]  /*146f0*/  IMAD.MOV.U32 R13, RZ, RZ, R8 ;  /* 0x000000ffff0d7224 */ /* 0x000fe400078e0008 */
[----:B------:R-:W-:-:S07]  /*14700*/  IMAD.MOV.U32 R5, RZ, RZ, R14 ;  /* 0x000000ffff057224 */ /* 0x000fce00078e000e */
[----:B------:R-:W-:Y:S05]  /*14710*/  WARPSYNC.COLLECTIVE R15, `(.L_x_1155) ;  /* 0x000000000f087348 */ /* 0x000fea0003c00000 */
[----:B------:R0:W1:Y:S02]  /*14720*/  SHFL.IDX P6, R14, R13, R12, R11 ;  /* 0x0000000c0d0e7389 */ /* 0x00006400000c000b */
[----:B01----:R-:W-:Y:S01]  /*14730*/  ENDCOLLECTIVE ;  /* 0x000000000000791b */ /* 0x003fe20003800000 */
.L_x_1155:
[----:B------:R-:W-:Y:S01]  /*14740*/  ULDC.64 UR4, c[0x0][0x208] ;  /* 0x0000820000047ab9 */ /* 0x000fe20000000a00 */
[----:B------:R-:W-:Y:S02]  /*14750*/  IMAD.MOV.U32 R13, RZ, RZ, R7 ;  /* 0x000000ffff0d7224 */ /* 0x000fe400078e0007 */
[----:B------:R-:W-:Y:S02]  /*14760*/  IMAD.MOV.U32 R12, RZ, RZ, 0x2 ;  /* 0x00000002ff0c7424 */ /* 0x000fe400078e00ff */
[----:B------:R-:W-:-:S04]  /*14770*/  IMAD.MOV.U32 R4, RZ, RZ, R14 ;  /* 0x000000ffff047224 */ /* 0x000fc800078e000e */
        /* <DEDUP_REMOVED lines=12> */
.L_x_1156:
[----:B------:R-:W-:Y:S01]  /*14840*/  VIADD R5, R0, 0x30 ;  /* 0x0000003000057836 */ /* 0x000fe20000000000 */
[----:B------:R-:W-:Y:S01]  /*14850*/  @!P3 LEA R21, R9, UR38, 0x1 ;  /* 0x000000260915bc11 */ /* 0x000fe2000f8e08ff */
[----:B------:R-:W-:Y:S02]  /*14860*/  IMAD.MOV.U32 R13, RZ, RZ, R8 ;  /* 0x000000ffff0d7224 */ /* 0x000fe400078e0008 */
[----:B------:R-:W-:-:S07]  /*14870*/  IMAD.MOV.U32 R3, RZ, RZ, R14 ;  /* 0x000000ffff037224 */ /* 0x000fce00078e000e */
[----:B------:R-:W-:Y:S05]  /*14880*/  WARPSYNC.COLLECTIVE R15, `(.L_x_1157) ;  /* 0x000000000f087348 */ /* 0x000fea0003c00000 */
[----:B------:R0:W1:Y:S02]  /*14890*/  SHFL.IDX P6, R14, R13, R12, R11 ;  /* 0x0000000c0d0e7389 */ /* 0x00006400000c000b */
[----:B01----:R-:W-:Y:S01]  /*148a0*/  ENDCOLLECTIVE ;  /* 0x000000000000791b */ /* 0x003fe20003800000 */
.L_x_1157:
        /* <DEDUP_REMOVED lines=16> */
.L_x_1158:
[----:B------:R-:W-:Y:S01]  /*149b0*/  VIADD R3, R0, 0x40 ;  /* 0x0000004000037836 */ /* 0x000fe20000000000 */
[----:B------:R-:W-:Y:S01]  /*149c0*/  @!P3 LEA R20, R9, UR38, 0x1 ;  /* 0x000000260914bc11 */ /* 0x000fe2000f8e08ff */
[----:B------:R-:W-:Y:S02]  /*149d0*/  IMAD.MOV.U32 R13, RZ, RZ, R8 ;  /* 0x000000ffff0d7224 */ /* 0x000fe400078e0008 */
[----:B------:R-:W-:-:S07]  /*149e0*/  IMAD.MOV.U32 R5, RZ, RZ, R14 ;  /* 0x000000ffff057224 */ /* 0x000fce00078e000e */
[----:B------:R-:W-:Y:S05]  /*149f0*/  WARPSYNC.COLLECTIVE R15, `(.L_x_1159) ;  /* 0x000000000f087348 */ /* 0x000fea0003c00000 */
[----:B------:R0:W1:Y:S02]  /*14a00*/  SHFL.IDX P6, R14, R13, R12, R11 ;  /* 0x0000000c0d0e7389 */ /* 0x00006400000c000b */
[----:B01----:R-:W-:Y:S01]  /*14a10*/  ENDCOLLECTIVE ;  /* 0x000000000000791b */ /* 0x003fe20003800000 */
.L_x_1159:
        /* <DEDUP_REMOVED lines=16> */
.L_x_1160:
[----:B------:R-:W-:Y:S01]  /*14b20*/  VIADD R5, R0, 0x50 ;  /* 0x0000005000057836 */ /* 0x000fe20000000000 */
[----:B------:R-:W-:Y:S01]  /*14b30*/  @!P3 LEA R21, R9, UR38, 0x1 ;  /* 0x000000260915bc11 */ /* 0x000fe2000f8e08ff */
[----:B------:R-:W-:Y:S02]  /*14b40*/  IMAD.MOV.U32 R13, RZ, RZ, R8 ;  /* 0x000000ffff0d7224 */ /* 0x000fe400078e0008 */
[----:B------:R-:W-:-:S07]  /*14b50*/  IMAD.MOV.U32 R3, RZ, RZ, R14 ;  /* 0x000000ffff037224 */ /* 0x000fce00078e000e */
[----:B------:R-:W-:Y:S05]  /*14b60*/  WARPSYNC.COLLECTIVE R15, `(.L_x_1161) ;  /* 0x000000000f087348 */ /* 0x000fea0003c00000 */
[----:B------:R0:W1:Y:S02]  /*14b70*/  SHFL.IDX P6, R14, R13, R12, R11 ;  /* 0x0000000c0d0e7389 */ /* 0x00006400000c000b */
[----:B01----:R-:W-:Y:S01]  /*14b80*/  ENDCOLLECTIVE ;  /* 0x000000000000791b */ /* 0x003fe20003800000 */
.L_x_1161:
        /* <DEDUP_REMOVED lines=16> */
.L_x_1162:
[----:B------:R-:W-:Y:S01]  /*14c90*/  VIADD R3, R0, 0x60 ;  /* 0x0000006000037836 */ /* 0x000fe20000000000 */
[----:B------:R-:W-:Y:S01]  /*14ca0*/  @!P3 LEA R20, R9, UR38, 0x1 ;  /* 0x000000260914bc11 */ /* 0x000fe2000f8e08ff */
[----:B------:R-:W-:Y:S02]  /*14cb0*/  IMAD.MOV.U32 R13, RZ, RZ, R8 ;  /* 0x000000ffff0d7224 */ /* 0x000fe400078e0008 */
[----:B------:R-:W-:-:S07]  /*14cc0*/  IMAD.MOV.U32 R5, RZ, RZ, R14 ;  /* 0x000000ffff057224 */ /* 0x000fce00078e000e */
[----:B------:R-:W-:Y:S05]  /*14cd0*/  WARPSYNC.COLLECTIVE R15, `(.L_x_1163) ;  /* 0x000000000f087348 */ /* 0x000fea0003c00000 */
[----:B------:R0:W1:Y:S02]  /*14ce0*/  SHFL.IDX P6, R14, R13, R12, R11 ;  /* 0x0000000c0d0e7389 */ /* 0x00006400000c000b */
[----:B01----:R-:W-:Y:S01]  /*14cf0*/  ENDCOLLECTIVE ;  /* 0x000000000000791b */ /* 0x003fe20003800000 */
.L_x_1163:
        /* <DEDUP_REMOVED lines=16> */
.L_x_1164:
[----:B------:R-:W-:Y:S01]  /*14e00*/  @!P3 LEA R21, R9, UR38, 0x1 ;  /* 0x000000260915bc11 */ /* 0x000fe2000f8e08ff */
[----:B------:R-:W-:Y:S02]  /*14e10*/  IMAD.MOV.U32 R13, RZ, RZ, R8 ;  /* 0x000000ffff0d7224 */ /* 0x000fe400078e0008 */
[----:B------:R-:W-:-:S07]  /*14e20*/  IMAD.MOV.U32 R3, RZ, RZ, R14 ;  /* 0x000000ffff037224 */ /* 0x000fce00078e000e */
[----:B------:R-:W-:Y:S05]  /*14e30*/  WARPSYNC.COLLECTIVE R15, `(.L_x_1165) ;  /* 0x000000000f087348 */ /* 0x000fea0003c00000 */
[----:B------:R0:W1:Y:S02]  /*14e40*/  SHFL.IDX P6, R14, R13, R12, R11 ;  /* 0x0000000c0d0e7389 */ /* 0x00006400000c000b */
[----:B01----:R-:W-:Y:S01]  /*14e50*/  ENDCOLLECTIVE ;  /* 0x000000000000791b */ /* 0x003fe20003800000 */
.L_x_1165:
        /* <DEDUP_REMOVED lines=15> */
.L_x_1166:
[----:B------:R-:W-:Y:S02]  /*14f50*/  IMAD.MOV.U32 R13, RZ, RZ, R8 ;  /* 0x000000ffff0d7224 */ /* 0x000fe400078e0008 */
[----:B------:R-:W-:-:S07]  /*14f60*/  IMAD.MOV.U32 R7, RZ, RZ, R14 ;  /* 0x000000ffff077224 */ /* 0x000fce00078e000e */
[----:B------:R-:W-:Y:S05]  /*14f70*/  WARPSYNC.COLLECTIVE R15, `(.L_x_1167) ;  /* 0x000000000f087348 */ /* 0x000fea0003c00000 */
[----:B------:R0:W1:Y:S02]  /*14f80*/  SHFL.IDX P6, R14, R13, R12, R11 ;  /* 0x0000000c0d0e7389 */ /* 0x00006400000c000b */
[----:B01----:R-:W-:Y:S01]  /*14f90*/  ENDCOLLECTIVE ;  /* 0x000000000000791b */ /* 0x003fe20003800000 */
.L_x_1167:
[----:B------:R-:W-:Y:S05]  /*14fa0*/  BRA `(.L_x_1168) ;  /* 0xffffffc000607947 */ /* 0x000fea000383ffff */
.L_x_1066:
[----:B-1----:R-:W-:-:S04]  /*14fb0*/  IMAD.U32 R3, RZ, RZ, UR38 ;  /* 0x00000026ff037e24 */ /* 0x002fc8000f8e00ff */
[----:B------:R1:W2:Y:S03]  /*14fc0*/  SYNCS.PHASECHK.TRANS64.TRYWAIT P0, [R3+URZ+0x30820], R2 ;  /* 0x03082002030075a7 */ /* 0x0002a6000800017f */
[----:B--2---:R-:W-:Y:S05]  /*14fd0*/  @!P0 NANOSLEEP.SYNCS 0x989680 ;  /* 0x009896800000895d */ /* 0x004fea0003900000 */
[----:B------:R-:W2:Y:S02]  /*14fe0*/  @!P0 SYNCS.PHASECHK.TRANS64 P0, [R3+URZ+0x30820], R2 ;  /* 0x03082002030085a7 */ /* 0x000ea4000800007f */
[----:B--2---:R-:W-:Y:S05]  /*14ff0*/  @!P0 BRA `(.L_x_1066) ;  /* 0xfffffffc00ec8947 */ /* 0x004fea000383ffff */
[----:B------:R-:W-:Y:S05]  /*15000*/  BRA `(.L_x_1169) ;  /* 0xffffffc000bc7947 */ /* 0x000fea000383ffff */
.L_x_1073:
[----:B-1----:R-:W-:-:S04]  /*15010*/  IMAD.U32 R3, RZ, RZ, UR38 ;  /* 0x00000026ff037e24 */ /* 0x002fc8000f8e00ff */
[----:B------:R1:W2:Y:S03]  /*15020*/  SYNCS.PHASECHK.TRANS64.TRYWAIT P0, [R3+URZ+0x30848], R2 ;  /* 0x03084802030075a7 */ /* 0x0002a6000800017f */
[----:B--2---:R-:W-:Y:S05]  /*15030*/  @!P0 NANOSLEEP.SYNCS 0x989680 ;  /* 0x009896800000895d */ /* 0x004fea0003900000 */
[----:B------:R-:W2:Y:S02]  /*15040*/  @!P0 SYNCS.PHASECHK.TRANS64 P0, [R3+URZ+0x30848], R2 ;  /* 0x03084802030085a7 */ /* 0x000ea4000800007f */
[----:B--2---:R-:W-:Y:S05]  /*15050*/  @!P0 BRA `(.L_x_1073) ;  /* 0xfffffffc00ec8947 */ /* 0x004fea000383ffff */
[----:B------:R-:W-:Y:S05]  /*15060*/  BRA `(.L_x_1170) ;  /* 0xffffffc400a47947 */ /* 0x000fea000383ffff */
.L_x_1081:
[----:B0-----:R-:W-:-:S04]  /*15070*/  IMAD.U32 R3, RZ, RZ, UR38 ;  /* 0x00000026ff037e24 */ /* 0x001fc8000f8e00ff */
[----:B------:R0:W1:Y:S03]  /*15080*/  SYNCS.PHASECHK.TRANS64.TRYWAIT P0, [R3+URZ+0x30860], R2 ;  /* 0x03086002030075a7 */ /* 0x000066000800017f */
[----:B-1----:R-:W-:Y:S05]  /*15090*/  @!P0 NANOSLEEP.SYNCS 0x989680 ;  /* 0x009896800000895d */ /* 0x002fea0003900000 */
[----:B------:R-:W1:Y:S02]  /*150a0*/  @!P0 SYNCS.PHASECHK.TRANS64 P0, [R3+URZ+0x30860], R2 ;  /* 0x03086002030085a7 */ /* 0x000e64000800007f */
[----:B-1----:R-:W-:Y:S05]  /*150b0*/  @!P0 BRA `(.L_x_1081) ;  /* 0xfffffffc00ec8947 */ /* 0x002fea000383ffff */
[----:B------:R-:W-:Y:S05]  /*150c0*/  BRA `(.L_x_1171) ;  /* 0xffffffc800b87947 */ /* 0x000fea000383ffff */
.L_x_1092:
[----:B-1----:R-:W-:-:S04]  /*150d0*/  IMAD.U32 R3, RZ, RZ, UR38 ;  /* 0x00000026ff037e24 */ /* 0x002fc8000f8e00ff */
[----:B------:R1:W2:Y:S03]  /*150e0*/  SYNCS.PHASECHK.TRANS64.TRYWAIT P0, [R3+URZ+0x30840], R2 ;  /* 0x03084002030075a7 */ /* 0x0002a6000800017f */
[----:B--2---:R-:W-:Y:S05]  /*150f0*/  @!P0 NANOSLEEP.SYNCS 0x989680 ;  /* 0x009896800000895d */ /* 0x004fea0003900000 */
[----:B------:R-:W2:Y:S02]  /*15100*/  @!P0 SYNCS.PHASECHK.TRANS64 P0, [R3+URZ+0x30840], R2 ;  /* 0x03084002030085a7 */ /* 0x000ea4000800007f */
[----:B--2---:R-:W-:Y:S05]  /*15110*/  @!P0 BRA `(.L_x_1092) ;  /* 0xfffffffc00ec8947 */ /* 0x004fea000383ffff */
[----:B------:R-:W-:Y:S05]  /*15120*/  BRA `(.L_x_1172) ;  /* 0xffffffd000487947 */ /* 0x000fea000383ffff */
.L_x_1100:
[----:B0-----:R-:W-:-:S04]  /*15130*/  IMAD.U32 R3, RZ, RZ, UR38 ;  /* 0x00000026ff037e24 */ /* 0x001fc8000f8e00ff */
[----:B------:R0:W1:Y:S03]  /*15140*/  SYNCS.PHASECHK.TRANS64.TRYWAIT P0, [R3+URZ+0x30868], R2 ;  /* 0x03086802030075a7 */ /* 0x000066000800017f */
[----:B-1----:R-:W-:Y:S05]  /*15150*/  @!P0 NANOSLEEP.SYNCS 0x989680 ;  /* 0x009896800000895d */ /* 0x002fea0003900000 */
[----:B------:R-:W1:Y:S02]  /*15160*/  @!P0 SYNCS.PHASECHK.TRANS64 P0, [R3+URZ+0x30868], R2 ;  /* 0x03086802030085a7 */ /* 0x000e64000800007f */
[----:B-1----:R-:W-:Y:S05]  /*15170*/  @!P0 BRA `(.L_x_1100) ;  /* 0xfffffffc00ec8947 */ /* 0x002fea000383ffff */
[----:B------:R-:W-:Y:S05]  /*15180*/  BRA `(.L_x_1173) ;  /* 0xffffffd400587947 */ /* 0x000fea000383ffff */
.L_x_1111:
[----:B-1----:R-:W-:-:S04]  /*15190*/  IMAD.U32 R3, RZ, RZ, UR38 ;  /* 0x00000026ff037e24 */ /* 0x002fc8000f8e00ff */
[----:B------:R1:W2:Y:S03]  /*151a0*/  SYNCS.PHASECHK.TRANS64.TRYWAIT P0, [R3+URZ+0x30848], R2 ;  /* 0x03084802030075a7 */ /* 0x0002a6000800017f */
[----:B--2---:R-:W-:Y:S05]  /*151b0*/  @!P0 NANOSLEEP.SYNCS 0x989680 ;  /* 0x009896800000895d */ /* 0x004fea0003900000 */
[----:B------:R-:W2:Y:S02]  /*151c0*/  @!P0 SYNCS.PHASECHK.TRANS64 P0, [R3+URZ+0x30848], R2 ;  /* 0x03084802030085a7 */ /* 0x000ea4000800007f */
[----:B--2---:R-:W-:Y:S05]  /*151d0*/  @!P0 BRA `(.L_x_1111) ;  /* 0xfffffffc00ec8947 */ /* 0x004fea000383ffff */
[----:B------:R-:W-:Y:S05]  /*151e0*/  BRA `(.L_x_1174) ;  /* 0xffffffdc00007947 */ /* 0x000fea000383ffff */
.L_x_1119:
[----:B0-----:R-:W-:-:S04]  /*151f0*/  IMAD.U32 R3, RZ, RZ, UR38 ;  /* 0x00000026ff037e24 */ /* 0x001fc8000f8e00ff */
[----:B------:R0:W1:Y:S03]  /*15200*/  SYNCS.PHASECHK.TRANS64.TRYWAIT P0, [R3+URZ+0x30860], R2 ;  /* 0x03086002030075a7 */ /* 0x000066000800017f */
[----:B-1----:R-:W-:Y:S05]  /*15210*/  @!P0 NANOSLEEP.SYNCS 0x989680 ;  /* 0x009896800000895d */ /* 0x002fea0003900000 */
[----:B------:R-:W1:Y:S02]  /*15220*/  @!P0 SYNCS.PHASECHK.TRANS64 P0, [R3+URZ+0x30860], R2 ;  /* 0x03086002030085a7 */ /* 0x000e64000800007f */
[----:B-1----:R-:W-:Y:S05]  /*15230*/  @!P0 BRA `(.L_x_1119) ;  /* 0xfffffffc00ec8947 */ /* 0x002fea000383ffff */
[----:B------:R-:W-:Y:S05]  /*15240*/  BRA `(.L_x_1175) ;  /* 0xffffffe0000c7947 */ /* 0x000fea000383ffff */
.L_x_1129:
[----:B0-----:R0:W1:Y:S02]  /*15250*/  SYNCS.PHASECHK.TRANS64.TRYWAIT P0, [R3+URZ+0x30860], R0 ;  /* 0x03086000030075a7 */ /* 0x001064000800017f */
[----:B-1----:R-:W-:Y:S05]  /*15260*/  @!P0 NANOSLEEP.SYNCS 0x989680 ;  /* 0x009896800000895d */ /* 0x002fea0003900000 */
[----:B------:R-:W1:Y:S02]  /*15270*/  @!P0 SYNCS.PHASECHK.TRANS64 P0, [R3+URZ+0x30860], R0 ;  /* 0x03086000030085a7 */ /* 0x000e64000800007f */
[----:B-1----:R-:W-:Y:S05]  /*15280*/  @!P0 BRA `(.L_x_1129) ;  /* 0xfffffffc00f08947 */ /* 0x002fea000383ffff */
[----:B------:R-:W-:Y:S05]  /*15290*/  BRA `(.L_x_1176) ;  /* 0xffffffe400447947 */ /* 0x000fea000383ffff */
.L_x_1136:
[----:B0-----:R0:W1:Y:S02]  /*152a0*/  SYNCS.PHASECHK.TRANS64.TRYWAIT P0, [R2+URZ+0x30820], R3 ;  /* 0x03082003020075a7 */ /* 0x001064000800017f */
[----:B-1----:R-:W-:Y:S05]  /*152b0*/  @!P0 NANOSLEEP.SYNCS 0x989680 ;  /* 0x009896800000895d */ /* 0x002fea0003900000 */
[----:B------:R-:W1:Y:S02]  /*152c0*/  @!P0 SYNCS.PHASECHK.TRANS64 P0, [R2+URZ+0x30820], R3 ;  /* 0x03082003020085a7 */ /* 0x000e64000800007f */
[----:B-1----:R-:W-:Y:S05]  /*152d0*/  @!P0 BRA `(.L_x_1136) ;  /* 0xfffffffc00f08947 */ /* 0x002fea000383ffff */
[----:B------:R-:W-:Y:S05]  /*152e0*/  BRA `(.L_x_1177) ;  /* 0xffffffe8007c7947 */ /* 0x000fea000383ffff */
.L_x_1137:
        /* <DEDUP_REMOVED lines=11> */
.L_x_1179:
[----:B------:R-:W-:Y:S05]  /*153a0*/  BSYNC B0 ;  /* 0x0000000000007941 */ /* 0x000fea0003800000 */
.L_x_1178:
[----:B------:R-:W-:Y:S05]  /*153b0*/  BRA `(.L_x_1180) ;  /* 0xffffffe800607947 */ /* 0x000fea000383ffff */
.L_x_1138:
[----:B------:R-:W-:Y:S01]  /*153c0*/  BSSY B0, `(.L_x_1181) ;  /* 0x0000006000007945 */ /* 0x000fe20003800000 */
[----:B------:R-:W-:-:S07]  /*153d0*/  IMAD.MOV.U32 R15, RZ, RZ, -0x1 ;  /* 0xffffffffff0f7424 */ /* 0x000fce00078e00ff */
[----:B0-----:R-:W-:Y:S05]  /*153e0*/  WARPSYNC.COLLECTIVE R15, `(.L_x_1182) ;  /* 0x000000000f0c7348 */ /* 0x001fea0003c00000 */
[----:B------:R-:W-:Y:S02]  /*153f0*/  ELECT P6, UR62, PT ;  /* 0x00000000003e782f */ /* 0x000fe400038c0000 */
[----:B------:R-:W-:Y:S01]  /*15400*/  MOV R14, UR62 ;  /* 0x0000003e000e7c02 */ /* 0x000fe20008000f00 */
[----:B0-----:R-:W-:Y:S10]  /*15410*/  ENDCOLLECTIVE ;  /* 0x000000000000791b */ /* 0x001ff40003800000 */
.L_x_1182:
[----:B------:R-:W-:Y:S05]  /*15420*/  BSYNC B0 ;  /* 0x0000000000007941 */ /* 0x000fea0003800000 */
.L_x_1181:
[----:B------:R-:W-:Y:S05]  /*15430*/  BRA `(.L_x_1183) ;  /* 0xffffffe800547947 */ /* 0x000fea000383ffff */
.L_x_1140:
[----:B0-----:R0:W1:Y:S02]  /*15440*/  SYNCS.PHASECHK.TRANS64.TRYWAIT P0, [R6+URZ], R5 ;  /* 0x00000005060075a7 */ /* 0x001064000800017f */
[----:B-1----:R-:W-:Y:S05]  /*15450*/  @!P0 NANOSLEEP.SYNCS 0x989680 ;  /* 0x009896800000895d */ /* 0x002fea0003900000 */
[----:B------:R-:W1:Y:S02]  /*15460*/  @!P0 SYNCS.PHASECHK.TRANS64 P0, [R6+URZ], R5 ;  /* 0x00000005060085a7 */ /* 0x000e64000800007f */
[----:B-1----:R-:W-:Y:S05]  /*15470*/  @!P0 BRA `(.L_x_1140) ;  /* 0xfffffffc00f08947 */ /* 0x002fea000383ffff */
[----:B------:R-:W-:Y:S05]  /*15480*/  BRA `(.L_x_1184) ;  /* 0xffffffe800907947 */ /* 0x000fea000383ffff */
.L_x_1141:
[----:B-1----:R1:W2:Y:S02]  /*15490*/  SYNCS.PHASECHK.TRANS64.TRYWAIT P0, [R3+URZ], R4 ;  /* 0x00000004030075a7 */ /* 0x0022a4000800017f */
[----:B--2---:R-:W-:Y:S05]  /*154a0*/  @!P0 NANOSLEEP.SYNCS 0x989680 ;  /* 0x009896800000895d */ /* 0x004fea0003900000 */
[----:B------:R-:W2:Y:S02]  /*154b0*/  @!P0 SYNCS.PHASECHK.TRANS64 P0, [R3+URZ], R4 ;  /* 0x00000004030085a7 */ /* 0x000ea4000800007f */
[----:B--2---:R-:W-:Y:S05]  /*154c0*/  @!P0 BRA `(.L_x_1141) ;  /* 0xfffffffc00f08947 */ /* 0x004fea000383ffff */
[----:B------:R-:W-:Y:S05]  /*154d0*/  BRA `(.L_x_1185) ;  /* 0xffffffe800847947 */ /* 0x000fea000383ffff */
.L_x_1143:
[----:B-1----:R1:W2:Y:S02]  /*154e0*/  SYNCS.PHASECHK.TRANS64.TRYWAIT P0, [R0+URZ], R5 ;  /* 0x00000005000075a7 */ /* 0x0022a4000800017f */
[----:B--2---:R-:W-:Y:S05]  /*154f0*/  @!P0 NANOSLEEP.SYNCS 0x989680 ;  /* 0x009896800000895d */ /* 0x004fea0003900000 */
[----:B------:R-:W2:Y:S02]  /*15500*/  @!P0 SYNCS.PHASECHK.TRANS64 P0, [R0+URZ], R5 ;  /* 0x00000005000085a7 */ /* 0x000ea4000800007f */
[----:B--2---:R-:W-:Y:S05]  /*15510*/  @!P0 BRA `(.L_x_1143) ;  /* 0xfffffffc00f08947 */ /* 0x004fea000383ffff */
[----:B------:R-:W-:Y:S05]  /*15520*/  BRA `(.L_x_1186) ;  /* 0xffffffe800887947 */ /* 0x000fea000383ffff */
.L_x_1187:
        /* <DEDUP_REMOVED lines=13> */
.L_x_3203:


//--------------------- .text._ZN7cutlass13device_kernelIN5flash11enable_sm90INS1_16FlashAttnFwdSm90INS1_25CollectiveMainloopFwdSm90ILi2EN4cute5tupleIJNS5_1CILi1EEES8_S8_EEENS6_IJNS7_ILi128EEENS7_ILi64EEENS7_ILi256EEEEEELi256ENS_10bfloat16_tEfNS_4arch4Sm90ELb0ELb1ELb0ELb1ELb0ELb0ELb0ELb1ELb1ELb1ELb1ELb0EEENS1_21CollectiveEpilogueFwdINS6_IJSA_SC_SB_EEES9_SE_SG_Li256ELb1ELb1ELb1ELb0EEENS1_36VarlenDynamicPersistentTileSchedulerILi128ELi64ELi256ELi128ELb1ELb1ELb1ELb1ELb0ELb1EEEEEEEEEvNT_6ParamsE --------------------------
	.section	.text._ZN7cutlass13device_kernelIN5flash11enable_sm90INS1_16FlashAttnFwdSm90INS1_25CollectiveMainloopFwdSm90ILi2EN4cute5tupleIJNS5_1CILi1EEES8_S8_EEENS6_IJNS7_ILi128EEENS7_ILi64EEENS7_ILi256EEEEEELi256ENS_10bfloat16_tEfNS_4arch4Sm90ELb0ELb1ELb0ELb1ELb0ELb0ELb0ELb1ELb1ELb1ELb1ELb0EEENS1_21CollectiveEpilogueFwdINS6_IJSA_SC_SB_EEES9_SE_SG_Li256ELb1ELb1ELb1ELb0EEENS1_36VarlenDynamicPersistentTileSchedulerILi128ELi64ELi256ELi128ELb1ELb1ELb1ELb1ELb0ELb1EEEEEEEEEvNT_6ParamsE,"ax",@progbits
	.align	128
.text._ZN7cutlass13device_kernelIN5flash11enable_sm90INS1_16FlashAttnFwdSm90INS1_25CollectiveMainloopFwdSm90ILi2EN4cute5tupleIJNS5_1CILi1EEES8_S8_EEENS6_IJNS7_ILi128EEENS7_ILi64EEENS7_ILi256EEEEEELi256ENS_10bfloat16_tEfNS_4arch4Sm90ELb0ELb1ELb0ELb1ELb0ELb0ELb0ELb1ELb1ELb1ELb1ELb0EEENS1_21CollectiveEpilogueFwdINS6_IJSA_SC_SB_EEES9_SE_SG_Li256ELb1ELb1ELb1ELb0EEENS1_36VarlenDynamicPersistentTileSchedulerILi128ELi64ELi256ELi128ELb1ELb1ELb1ELb1ELb0ELb1EEEEEEEEEvNT_6ParamsE:
        .type           _ZN7cutlass13device_kernelIN5flash11enable_sm90INS1_16FlashAttnFwdSm90INS1_25CollectiveMainloopFwdSm90ILi2EN4cute5tupleIJNS5_1CILi1EEES8_S8_EEENS6_IJNS7_ILi128EEENS7_ILi64EEENS7_ILi256EEEEEELi256ENS_10bfloat16_tEfNS_4arch4Sm90ELb0ELb1ELb0ELb1ELb0ELb0ELb0ELb1ELb1ELb1ELb1ELb0EEENS1_21CollectiveEpilogueFwdINS6_IJSA_SC_SB_EEES9_SE_SG_Li256ELb1ELb1ELb1ELb0EEENS1_36VarlenDynamicPersistentTileSchedulerILi128ELi64ELi256ELi128ELb1ELb1ELb1ELb1ELb0ELb1EEEEEEEEEvNT_6ParamsE,@function
        .size           _ZN7cutlass13device_kernelIN5flash11enable_sm90INS1_16FlashAttnFwdSm90INS1_25CollectiveMainloopFwdSm90ILi2EN4cute5tupleIJNS5_1CILi1EEES8_S8_EEENS6_IJNS7_ILi128EEENS7_ILi64EEENS7_ILi256EEEEEELi256ENS_10bfloat16_tEfNS_4arch4Sm90ELb0ELb1ELb0ELb1ELb0ELb0ELb0ELb1ELb1ELb1ELb1ELb0EEENS1_21CollectiveEpilogueFwdINS6_IJSA_SC_SB_EEES9_SE_SG_Li256ELb1ELb1ELb1ELb0EEENS1_36VarlenDynamicPersistentTileSchedulerILi128ELi64ELi256ELi128ELb1ELb1ELb1ELb1ELb0ELb1EEEEEEEEEvNT_6ParamsE,(.L_x_3204 - _ZN7cutlass13device_kernelIN5flash11enable_sm90INS1_16FlashAttnFwdSm90INS1_25CollectiveMainloopFwdSm90ILi2EN4cute5tupleIJNS5_1CILi1EEES8_S8_EEENS6_IJNS7_ILi128EEENS7_ILi64EEENS7_ILi256EEEEEELi256ENS_10bfloat16_tEfNS_4arch4Sm90ELb0ELb1ELb0ELb1ELb0ELb0ELb0ELb1ELb1ELb1ELb1ELb0EEENS1_21CollectiveEpilogueFwdINS6_IJSA_SC_SB_EEES9_SE_SG_Li256ELb1ELb1ELb1ELb0EEENS1_36VarlenDynamicPersistentTileSchedulerILi128ELi64ELi256ELi128ELb1ELb1ELb1ELb1ELb0ELb1EEEEEEEEEvNT_6ParamsE)
        .other          _ZN7cutlass13device_kernelIN5flash11enable_sm90INS1_16FlashAttnFwdSm90INS1_25CollectiveMainloopFwdSm90ILi2EN4cute5tupleIJNS5_1CILi1EEES8_S8_EEENS6_IJNS7_ILi128EEENS7_ILi64EEENS7_ILi256EEEEEELi256ENS_10bfloat16_tEfNS_4arch4Sm90ELb0ELb1ELb0ELb1ELb0ELb0ELb0ELb1ELb1ELb1ELb1ELb0EEENS1_21CollectiveEpilogueFwdINS6_IJSA_SC_SB_EEES9_SE_SG_Li256ELb1ELb1ELb1ELb0EEENS1_36VarlenDynamicPersistentTileSchedulerILi128ELi64ELi256ELi128ELb1ELb1ELb1ELb1ELb0ELb1EEEEEEEEEvNT_6ParamsE,@"STO_CUDA_ENTRY STV_DEFAULT"
_ZN7cutlass13device_kernelIN5flash11enable_sm90INS1_16FlashAttnFwdSm90INS1_25CollectiveMainloopFwdSm90ILi2EN4cute5tupleIJNS5_1CILi1EEES8_S8_EEENS6_IJNS7_ILi128EEENS7_ILi64EEENS7_ILi256EEEEEELi256ENS_10bfloat16_tEfNS_4arch4Sm90ELb0ELb1ELb0ELb1ELb0ELb0ELb0ELb1ELb1ELb1ELb1ELb0EEENS1_21CollectiveEpilogueFwdINS6_IJSA_SC_SB_EEES9_SE_SG_Li256ELb1ELb1ELb1ELb0EEENS1_36VarlenDynamicPersistentTileSchedulerILi128ELi64ELi256ELi128ELb1ELb1ELb1ELb1ELb0ELb1EEEEEEEEEvNT_6ParamsE:
        /* <DEDUP_REMOVED lines=18> */
.L_x_1189:
[----:B------:R-:W-:Y:S05]  /*0120*/  BSYNC B0 ;  /* 0x0000000000007941 */ /* 0x000fea0003800000 */
.L_x_1188:
        /* <DEDUP_REMOVED lines=41> */
.L_x_1190:
        /* <DEDUP_REMOVED lines=22> */
.L_x_1191:
        /* <DEDUP_REMOVED lines=18> */
.L_x_1192:
        /* <DEDUP_REMOVED lines=22> */
.L_x_1193:
        /* <DEDUP_REMOVED lines=22> */
.L_x_1194:
        /* <DEDUP_REMOVED lines=8> */
.L_x_1196:
        /* <DEDUP_REMOVED lines=16> */
[----:B------:R-:W-:Y:S01]  /*0a80*/  R2UR UR5, R9 ;  /* 0x00000000090572ca */ /* 0x000fe200000e0000 */
[----:B------:R-:W-:Y:S01]  /*0a90*/  UMOV UR38, URZ ;  /* 0x0000003f00267c82 */ /* 0x000fe20008000000 */
[----:B------:R-:W-:Y:S01]  /*0aa0*/  R2UR UR7, R10 ;  /* 0x000000000a0772ca */ /* 0x000fe200000e0000 */
[----:B------:R-:W-:Y:S01]  /*0ab0*/  UMOV UR36, URZ ;  /* 0x0000003f00247c82 */ /* 0x000fe20008000000 */
[----:B------:R-:W-:Y:S02]  /*0ac0*/  SHF.R.S32.HI R3, RZ, 0x1f, R6 ;  /* 0x0000001fff037819 */ /* 0x000fe40000011406 */
[----:B------:R-:W-:Y:S02]  /*0ad0*/  R2UR UR6, R11 ;  /* 0x000000000b0672ca */ /* 0x000fe400000e0000 */
[----:B0-----:R-:W-:-:S02]  /*0ae0*/  LEA.HI R2, R3, R6, RZ, 0x5 ;  /* 0x0000000603027211 */ /* 0x001fc400078f28ff */
[----:B------:R-:W-:-:S03]  /*0af0*/  LEA.HI R4, R3, R6, RZ, 0x2 ;  /* 0x0000000603047211 */ /* 0x000fc600078f10ff */
[----:B------:R-:W-:Y:S01]  /*0b00*/  IMAD.SHL.U32 R7, R2, 0x20, RZ ;  /* 0x0000002002077824 */ /* 0x000fe200078e00ff */
[----:B------:R-:W-:-:S05]  /*0b10*/  LOP3.LUT R13, R4, 0xfffffffc, RZ, 0xc0, !PT ;  /* 0xfffffffc040d7812 */ /* 0x000fca00078ec0ff */
[----:B------:R-:W-:Y:S01]  /*0b20*/  IMAD.IADD R13, R6, 0x1, -R13 ;  /* 0x00000001060d7824 */ /* 0x000fe200078e0a0d */
[----:B--2---:R-:W-:Y:S02]  /*0b30*/  R2UR UR4, R0 ;  /* 0x00000000000472ca */ /* 0x004fe400000e0000 */
[CC--:B------:R-:W-:Y:S02]  /*0b40*/  LEA.HI R0, R3.reuse, R6.reuse, RZ, 0x7 ;  /* 0x0000000603007211 */ /* 0x0c0fe400078f38ff */
[----:B------:R-:W-:Y:S02]  /*0b50*/  LEA.HI R3, R3, R6, RZ, 0x4 ;  /* 0x0000000603037211 */ /* 0x000fe400078f20ff */
[----:B------:R-:W-:Y:S02]  /*0b60*/  LOP3.LUT R233, R0, 0xffffff80, RZ, 0xc0, !PT ;  /* 0xffffff8000e97812 */ /* 0x000fe400078ec0ff */
[----:B------:R-:W-:Y:S02]  /*0b70*/  SHF.R.S32.HI R2, RZ, 0x4, R3 ;  /* 0x00000004ff027819 */ /* 0x000fe40000011403 */
[C---:B------:R-:W-:Y:S01]  /*0b80*/  LOP3.LUT R5, R3.reuse, 0x3fffff0, RZ, 0xc0, !PT ;  /* 0x03fffff003057812 */ /* 0x040fe200078ec0ff */
[C---:B------:R-:W-:Y:S01]  /*0b90*/  IMAD.IADD R233, R6.reuse, 0x1, -R233 ;  /* 0x0000000106e97824 */ /* 0x040fe200078e0ae9 */
[----:B------:R-:W-:Y:S01]  /*0ba0*/  LEA.HI R4, R3, R2, RZ, 0x1 ;  /* 0x0000000203047211 */ /* 0x000fe200078f08ff */
[----:B------:R-:W-:Y:S01]  /*0bb0*/  ULOP3.LUT UR8, UR4, 0x1, URZ, 0xfc, !UPT ;  /* 0x0000000104087892 */ /* 0x000fe2000f8efc3f */
[----:B------:R-:W-:Y:S01]  /*0bc0*/  SHF.R.S32.HI R3, RZ, 0x7, R0 ;  /* 0x00000007ff037819 */ /* 0x000fe20000011400 */
[----:B------:R-:W-:Y:S01]  /*0bd0*/  IMAD.IADD R5, R6, 0x1, -R5 ;  /* 0x0000000106057824 */ /* 0x000fe200078e0a05 */
[----:B------:R-:W-:Y:S01]  /*0be0*/  SHF.R.S32.HI R8, RZ, 0x1f, R233 ;  /* 0x0000001fff087819 */ /* 0x000fe200000114e9 */
[----:B------:R-:W-:Y:S01]  /*0bf0*/  UMOV UR4, URZ ;  /* 0x0000003f00047c82 */ /* 0x000fe20008000000 */
[----:B------:R-:W-:Y:S01]  /*0c00*/  LOP3.LUT R6, R7, 0xfffffc00, RZ, 0xc0, !PT ;  /* 0xfffffc0007067812 */ /* 0x000fe200078ec0ff */
[----:B------:R-:W-:Y:S01]  /*0c10*/  IMAD.U32 R232, RZ, RZ, UR4 ;  /* 0x00000004ffe87e24 */ /* 0x000fe2000f8e00ff */
[----:B------:R-:W-:-:S02]  /*0c20*/  LEA.HI R9, R8, R233, RZ, 0x2 ;  /* 0x000000e908097211 */ /* 0x000fc400078f10ff */
[----:B------:R-:W-:Y:S01]  /*0c30*/  LEA.HI R0, R0, R3, RZ, 0x1 ;  /* 0x0000000300007211 */ /* 0x000fe200078f08ff */
[----:B------:R-:W-:Y:S01]  /*0c40*/  IMAD R6, R5, 0x40, R6 ;  /* 0x0000004005067824 */ /* 0x000fe200078e0206 */
[--C-:B------:R-:W-:Y:S02]  /*0c50*/  SHF.R.S32.HI R10, RZ, 0x2, R9.reuse ;  /* 0x00000002ff0a7819 */ /* 0x100fe40000011409 */
[----:B------:R-:W-:Y:S02]  /*0c60*/  SHF.R.S32.HI R11, RZ, 0x1f, R9 ;  /* 0x0000001fff0b7819 */ /* 0x000fe40000011409 */
[----:B------:R-:W-:Y:S02]  /*0c70*/  LOP3.LUT R7, R4, 0x1ffffffe, RZ, 0xc0, !PT ;  /* 0x1ffffffe04077812 */ /* 0x000fe400078ec0ff */
[----:B------:R-:W-:Y:S02]  /*0c80*/  LEA.HI R11, R11, R10, RZ, 0x3 ;  /* 0x0000000a0b0b7211 */ /* 0x000fe400078f18ff */
[----:B------:R-:W-:Y:S01]  /*0c90*/  LEA.HI R8, R8, R233, RZ, 0x5 ;  /* 0x000000e908087211 */ /* 0x000fe200078f28ff */
[----:B------:R-:W-:Y:S01]  /*0ca0*/  IMAD.IADD R7, R2, 0x1, -R7 ;  /* 0x0000000102077824 */ /* 0x000fe200078e0a07 */
[----:B------:R-:W-:-:S02]  /*0cb0*/  LOP3.LUT R11, R11, 0xfffffff8, RZ, 0xc0, !PT ;  /* 0xfffffff80b0b7812 */ /* 0x000fc400078ec0ff */
[----:B------:R-:W-:Y:S02]  /*0cc0*/  LOP3.LUT R0, R0, 0x3fffffe, RZ, 0xc0, !PT ;  /* 0x03fffffe00007812 */ /* 0x000fe400078ec0ff */
[----:B------:R-:W-:Y:S01]  /*0cd0*/  LOP3.LUT R4, R9, 0x7ffffffc, RZ, 0xc0, !PT ;  /* 0x7ffffffc09047812 */ /* 0x000fe200078ec0ff */
[----:B------:R-:W-:Y:S01]  /*0ce0*/  IMAD.IADD R11, R10, 0x1, -R11 ;  /* 0x000000010a0b7824 */ /* 0x000fe200078e0a0b */
[----:B------:R-:W-:Y:S01]  /*0cf0*/  SHF.R.S32.HI R8, RZ, 0x5, R8 ;  /* 0x00000005ff087819 */ /* 0x000fe20000011408 */
[----:B------:R-:W-:Y:S01]  /*0d00*/  IMAD.IADD R0, R3, 0x1, -R0 ;  /* 0x0000000103007824 */ /* 0x000fe200078e0a00 */
[----:B------:R-:W-:Y:S01]  /*0d10*/  LEA.HI R2, R13, R13, RZ, 0x1 ;  /* 0x0000000d0d027211 */ /* 0x000fe200078f08ff */
[----:B------:R-:W-:Y:S02]  /*0d20*/  IMAD.IADD R4, R233, 0x1, -R4 ;  /* 0x00000001e9047824 */ /* 0x000fe400078e0a04 */
[----:B------:R-:W-:Y:S01]  /*0d30*/  IMAD R3, R7, 0x8, R6 ;  /* 0x0000000807037824 */ /* 0x000fe200078e0206 */
[----:B------:R-:W-:Y:S01]  /*0d40*/  LOP3.LUT R2, R2, 0x1ffffffe, RZ, 0xc0, !PT ;  /* 0x1ffffffe02027812 */ /* 0x000fe200078ec0ff */
[----:B------:R-:W-:-:S02]  /*0d50*/  IMAD R11, R8, 0x10, R11 ;  /* 0x00000010080b7824 */ /* 0x000fc400078e020b */
[----:B------:R-:W-:Y:S01]  /*0d60*/  IMAD.SHL.U32 R16, R4, 0x2, RZ ;  /* 0x0000000204107824 */ /* 0x000fe200078e00ff */
[----:B------:R0:W-:Y:S01]  /*0d70*/  STL [R1+0x60], R3 ;  /* 0x0000600301007387 */ /* 0x0001e20000100800 */
[----:B------:R-:W-:Y:S02]  /*0d80*/  IMAD R0, R0, 0x40, R11 ;  /* 0x0000004000007824 */ /* 0x000fe400078e020b */
[C---:B------:R-:W-:Y:S01]  /*0d90*/  VIADD R229, R16.reuse, 0x8 ;  /* 0x0000000810e57836 */ /* 0x040fe20000000000 */
[----:B------:R-:W-:Y:S01]  /*0da0*/  SHF.R.S32.HI R4, RZ, 0x1f, R16 ;  /* 0x0000001fff047819 */ /* 0x000fe20000011410 */
[C---:B------:R-:W-:Y:S01]  /*0db0*/  VIADD R228, R16.reuse, 0x10 ;  /* 0x0000001010e47836 */ /* 0x040fe20000000000 */
[----:B------:R-:W-:Y:S01]  /*0dc0*/  STL [R1+0x5c], R0 ;  /* 0x00005c0001007387 */ /* 0x000fe20000100800 */
[C---:B------:R-:W-:Y:S01]  /*0dd0*/  VIADD R227, R16.reuse, 0x18 ;  /* 0x0000001810e37836 */ /* 0x040fe20000000000 */
[----:B------:R-:W-:Y:S01]  /*0de0*/  SHF.R.S32.HI R4, RZ, 0x1f, R229 ;  /* 0x0000001fff047819 */ /* 0x000fe200000114e5 */
[----:B------:R-:W-:-:S02]  /*0df0*/  VIADD R226, R16, 0x20 ;  /* 0x0000002010e27836 */ /* 0x000fc40000000000 */
[----:B0-----:R-:W-:Y:S01]  /*0e00*/  IMAD.U32 R3, RZ, RZ, UR8 ;  /* 0x00000008ff037e24 */ /* 0x001fe2000f8e00ff */
[----:B------:R-:W-:Y:S01]  /*0e10*/  SHF.R.S32.HI R5, RZ, 0x1f, R227 ;  /* 0x0000001fff057819 */ /* 0x000fe200000114e3 */
[C---:B------:R-:W-:Y:S01]  /*0e20*/  VIADD R225, R16.reuse, 0x28 ;  /* 0x0000002810e17836 */ /* 0x040fe20000000000 */
[----:B------:R-:W-:Y:S01]  /*0e30*/  SHF.R.S32.HI R4, RZ, 0x1f, R226 ;  /* 0x0000001fff047819 */ /* 0x000fe200000114e2 */
[C---:B------:R-:W-:Y:S01]  /*0e40*/  VIADD R224, R16.reuse, 0x30 ;  /* 0x0000003010e07836 */ /* 0x040fe20000000000 */
[----:B------:R0:W-:Y:S01]  /*0e50*/  STL [R1+0x64], R3 ;  /* 0x0000640301007387 */ /* 0x0001e20000100800 */
[C---:B------:R-:W-:Y:S02]  /*0e60*/  VIADD R223, R16.reuse, 0x38 ;  /* 0x0000003810df7836 */ /* 0x040fe40000000000 */
[C---:B------:R-:W-:Y:S01]  /*0e70*/  VIADD R222, R16.reuse, 0x40 ;  /* 0x0000004010de7836 */ /* 0x040fe20000000000 */
[----:B------:R-:W-:Y:S01]  /*0e80*/  SHF.R.S32.HI R5, RZ, 0x1f, R224 ;  /* 0x0000001fff057819 */ /* 0x000fe200000114e0 */
[C---:B------:R-:W-:Y:S01]  /*0e90*/  VIADD R221, R16.reuse, 0x48 ;  /* 0x0000004810dd7836 */ /* 0x040fe20000000000 */
[----:B------:R-:W-:Y:S01]  /*0ea0*/  SHF.R.S32.HI R4, RZ, 0x1f, R223 ;  /* 0x0000001fff047819 */ /* 0x000fe200000114df */
[----:B------:R-:W-:-:S02]  /*0eb0*/  VIADD R220, R16, 0x50 ;  /* 0x0000005010dc7836 */ /* 0x000fc40000000000 */
[C---:B------:R-:W-:Y:S01]  /*0ec0*/  VIADD R219, R16.reuse, 0x58 ;  /* 0x0000005810db7836 */ /* 0x040fe20000000000 */
[----:B0-----:R-:W-:Y:S01]  /*0ed0*/  SHF.R.S32.HI R3, RZ, 0x1f, R228 ;  /* 0x0000001fff037819 */ /* 0x001fe200000114e4 */
        /* <DEDUP_REMOVED lines=32> */
[----:B------:R-:W-:Y:S01]  /*10e0*/  IMAD.IADD R2, R13, 0x1, -R2 ;  /* 0x000000010d027824 */ /* 0x000fe200078e0a02 */
[----:B------:R-:W-:Y:S01]  /*10f0*/  SHF.R.S32.HI R3, RZ, 0x1f, R207 ;  /* 0x0000001fff037819 */ /* 0x000fe200000114cf */
[----:B------:R-:W-:Y:S01]  /*1100*/  VIADD R200, R16, 0xe0 ;  /* 0x000000e010c87836 */ /* 0x000fe20000000000 */
[----:B------:R-:W-:Y:S01]  /*1110*/  SHF.R.S32.HI R237, RZ, 0x1f, R206 ;  /* 0x0000001fffed7819 */ /* 0x000fe200000114ce */
[----:B------:R-:W-:Y:S01]  /*1120*/  IMAD R19, R2, 0x8, R0 ;  /* 0x0000000802137824 */ /* 0x000fe200078e0200 */
[----:B------:R-:W-:-:S02]  /*1130*/  SHF.R.S32.HI R236, RZ, 0x1f, R205 ;  /* 0x0000001fffec7819 */ /* 0x000fc400000114cd */
[----:B------:R-:W-:Y:S02]  /*1140*/  SHF.R.S32.HI R235, RZ, 0x1f, R204 ;  /* 0x0000001fffeb7819 */ /* 0x000fe400000114cc */
[----:B------:R-:W-:-:S07]  /*1150*/  SHF.R.S32.HI R234, RZ, 0x1f, R203 ;  /* 0x0000001fffea7819 */ /* 0x000fce00000114cb */
.L_x_1300:
[----:B------:R-:W-:Y:S01]  /*1160*/  ULDC.64 UR8, c[0x0][0xa28] ;  /* 0x00028a0000087ab9 */ /* 0x000fe20000000a00 */
[----:B------:R-:W-:Y:S01]  /*1170*/  ULDC.64 UR12, c[0x0][0x208] ;  /* 0x00008200000c7ab9 */ /* 0x000fe20000000a00 */
[----:B------:R-:W-:-:S04]  /*1180*/  UISETP.NE.U32.AND UP0, UPT, UR8, URZ, UPT ;  /* 0x0000003f0800728c */ /* 0x000fc8000bf05070 */
[----:B------:R-:W-:-:S03]  /*1190*/  UISETP.NE.AND.EX UP0, UPT, UR9, URZ, UPT, UP0 ;  /* 0x0000003f0900728c */ /* 0x000fc6000bf05300 */
[----:B------:R-:W-:Y:S02]  /*11a0*/  ULDC.64 UR8, c[0x0][0xa18] ;  /* 0x0002860000087ab9 */ /* 0x000fe40000000a00 */
[----:B------:R-:W-:Y:S01]  /*11b0*/  UISETP.NE.U32.AND UP1, UPT, UR8, URZ, UPT ;  /* 0x0000003f0800728c */ /* 0x000fe2000bf25070 */
[----:B------:R-:W-:-:S03]  /*11c0*/  PLOP3.LUT P0, PT, PT, PT, UP0, 0x80, 0x0 ;  /* 0x000000000000781c */ /* 0x000fc60003f0f008 */
[----:B------:R-:W-:-:S03]  /*11d0*/  UISETP.NE.AND.EX UP1, UPT, UR9, URZ, UPT, UP1 ;  /* 0x0000003f0900728c */ /* 0x000fc6000bf25310 */
[----:B------:R-:W-:Y:S02]  /*11e0*/  @UP0 ULDC.64 UR8, c[0x0][0xa28] ;  /* 0x00028a0000080ab9 */ /* 0x000fe40000000a00 */
[----:B------:R-:W-:Y:S01]  /*11f0*/  @UP0 UIMAD.WIDE UR8, UR6, 0x4, UR8 ;  /* 0x00000004060808a5 */ /* 0x000fe2000f8e0208 */
[----:B------:R-:W-:-:S05]  /*1200*/  PLOP3.LUT P2, PT, PT, PT, UP1, 0x80, 0x0 ;  /* 0x000000000000781c */ /* 0x000fca0003f4f018 */
[----:B------:R-:W-:Y:S01]  /*1210*/  @UP1 ULDC.64 UR10, c[0x0][0xa18] ;  /* 0x00028600000a1ab9 */ /* 0x000fe20000000a00 */
[----:B01-3--:R-:W-:Y:S02]  /*1220*/  IMAD.U32 R2, RZ, RZ, UR8 ;  /* 0x00000008ff027e24 */ /* 0x00bfe4000f8e00ff */
[----:B------:R-:W-:Y:S01]  /*1230*/  IMAD.U32 R3, RZ, RZ, UR9 ;  /* 0x00000009ff037e24 */ /* 0x000fe2000f8e00ff */
[----:B------:R-:W-:Y:S02]  /*1240*/  @UP1 UIMAD.WIDE UR8, UR6, 0x4, UR10 ;  /* 0x00000004060818a5 */ /* 0x000fe4000f8e020a */
[----:B------:R-:W-:Y:S02]  /*1250*/  ULOP3.LUT UR4, UR7, 0xff0000, URZ, 0xc0, !UPT ;  /* 0x00ff000007047892 */ /* 0x000fe4000f8ec03f */
[----:B--2---:R-:W2:Y:S01]  /*1260*/  @P0 LDG.E R2, desc[UR12][R2.64] ;  /* 0x0000000c02020981 */ /* 0x004ea2000c1e1900 */
[----:B------:R-:W-:Y:S01]  /*1270*/  ULDC UR10, c[0x0][0x2f0] ;  /* 0x0000bc00000a7ab9 */ /* 0x000fe20000000800 */
[----:B------:R-:W-:-:S02]  /*1280*/  IMAD.U32 R4, RZ, RZ, UR8 ;  /* 0x00000008ff047e24 */ /* 0x000fc4000f8e00ff */
[----:B------:R-:W-:Y:S01]  /*1290*/  IMAD.U32 R5, RZ, RZ, UR9 ;  /* 0x00000009ff057e24 */ /* 0x000fe2000f8e00ff */
[----:B------:R-:W-:-:S04]  /*12a0*/  ULDC.64 UR8, c[0x0][0x418] ;  /* 0x0001060000087ab9 */ /* 0x000fc80000000a00 */
[----:B------:R-:W3:Y:S01]  /*12b0*/  @P2 LDG.E R4, desc[UR12][R4.64] ;  /* 0x0000000c04042981 */ /* 0x000ee2000c1e1900 */
[----:B------:R-:W-:Y:S02]  /*12c0*/  UISETP.NE.U32.AND UP0, UPT, UR8, URZ, UPT ;  /* 0x0000003f0800728c */ /* 0x000fe4000bf05070 */
[----:B------:R-:W-:Y:S02]  /*12d0*/  ULOP3.LUT UR8, UR7, 0xff000000, URZ, 0xc0, !UPT ;  /* 0xff00000007087892 */ /* 0x000fe4000f8ec03f */
[----:B------:R-:W-:Y:S01]  /*12e0*/  UISETP.NE.AND.EX UP0, UPT, UR9, URZ, UPT, UP0 ;  /* 0x0000003f0900728c */ /* 0x000fe2000bf05300 */
[----:B------:R-:W-:Y:S02]  /*12f0*/  ULDC.64 UR12, c[0x0][0xa20] ;  /* 0x00028800000c7ab9 */ /* 0x000fe40000000a00 */
[----:B------:R-:W-:Y:S01]  /*1300*/  ULDC UR9, c[0x0][0x424] ;  /* 0x0001090000097ab9 */ /* 0x000fe20000000800 */
[----:B------:R-:W-:Y:S01]  /*1310*/  ULOP3.LUT UR7, UR7, 0xffff, URZ, 0xc0, !UPT ;  /* 0x0000ffff07077892 */ /* 0x000fe2000f8ec03f */
[----:B------:R-:W-:Y:S01]  /*1320*/  ISETP.NE.U32.AND P1, PT, RZ, UR12, PT ;  /* 0x0000000cff007c0c */ /* 0x000fe2000bf25070 */
[----:B------:R-:W-:-:S02]  /*1330*/  USHF.R.U32.HI UR8, URZ, 0x8, UR8 ;  /* 0x000000083f087899 */ /* 0x000fc40008011608 */
[----:B------:R-:W-:Y:S01]  /*1340*/  USEL UR9, UR9, 0x1, UP0 ;  /* 0x0000000109097887 */ /* 0x000fe20008000000 */
[----:B------:R-:W-:Y:S01]  /*1350*/  ISETP.NE.AND.EX P1, PT, RZ, UR13, PT, P1 ;  /* 0x0000000dff007c0c */ /* 0x000fe2000bf25310 */
[----:B------:R-:W-:Y:S01]  /*1360*/  UMOV UR60, URZ ;  /* 0x0000003f003c7c82 */ /* 0x000fe20008000000 */
[----:B------:R-:W-:Y:S01]  /*1370*/  ULDC UR39, c[0x0][0x288] ;  /* 0x0000a20000277ab9 */ /* 0x000fe20000000800 */
[----:B------:R-:W-:Y:S01]  /*1380*/  ULEA.HI UR4, UR4, UR8, URZ, 0x10 ;  /* 0x0000000804047291 */ /* 0x000fe2000f8f803f */
[----:B------:R-:W-:Y:S01]  /*1390*/  IMAD.U32 R202, RZ, RZ, UR7 ;  /* 0x00000007ffca7e24 */ /* 0x000fe2000f8e00ff */
[----:B------:R-:W-:Y:S01]  /*13a0*/  UIMAD UR10, UR9, UR10, URZ ;  /* 0x0000000a090a72a4 */ /* 0x000fe2000f8e023f */
[----:B--2---:R-:W-:Y:S02]  /*13b0*/  @P0 R2UR UR60, R2 ;  /* 0x00000000023c02ca */ /* 0x004fe400000e0000 */
[----:B---3--:R-:W-:Y:S01]  /*13c0*/  @P2 R2UR UR39, R4 ;  /* 0x00000000042722ca */ /* 0x008fe200000e0000 */
[----:B----45:R-:W-:-:S14]  /*13d0*/  @P2 BRA `(.L_x_1197) ;  /* 0x0000000000382947 */ /* 0x030fdc0003800000 */
[----:B------:R-:W-:Y:S02]  /*13e0*/  ULDC.64 UR8, c[0x0][0xa00] ;  /* 0x0002800000087ab9 */ /* 0x000fe40000000a00 */
[----:B------:R-:W-:-:S04]  /*13f0*/  ISETP.NE.U32.AND P0, PT, RZ, UR8, PT ;  /* 0x00000008ff007c0c */ /* 0x000fc8000bf05070 */
[----:B------:R-:W-:-:S13]  /*1400*/  ISETP.NE.AND.EX P0, PT, RZ, UR9, PT, P0 ;  /* 0x00000009ff007c0c */ /* 0x000fda000bf05300 */
[----:B------:R-:W-:Y:S05]  /*1410*/  @!P0 BRA `(.L_x_1197) ;  /* 0x0000000000288947 */ /* 0x000fea0003800000 */
[----:B------:R-:W-:Y:S01]  /*1420*/  ULDC.64 UR8, c[0x0][0xa00] ;  /* 0x0002800000087ab9 */ /* 0x000fe20000000a00 */
[----:B------:R-:W-:Y:S01]  /*1430*/  ULDC.64 UR12, c[0x0][0x208] ;  /* 0x00008200000c7ab9 */ /* 0x000fe20000000a00 */
        /* <DEDUP_REMOVED lines=8> */
.L_x_1197:
[----:B------:R-:W-:Y:S01]  /*14c0*/  IMAD.U32 R231, RZ, RZ, UR6 ;  /* 0x00000006ffe77e24 */ /* 0x000fe2000f8e00ff */
[----:B------:R-:W-:Y:S06]  /*14d0*/  @!P1 BRA `(.L_x_1198) ;  /* 0x0000000000209947 */ /* 0x000fec0003800000 */
[----:B------:R-:W-:Y:S01]  /*14e0*/  ULDC.64 UR8, c[0x0][0xa20] ;  /* 0x0002880000087ab9 */ /* 0x000fe20000000a00 */
[----:B------:R-:W-:Y:S01]  /*14f0*/  ULDC.64 UR10, c[0x0][0x208] ;  /* 0x00008200000a7ab9 */ /* 0x000fe20000000a00 */
[----:B------:R-:W-:-:S06]  /*1500*/  UIMAD.WIDE UR6, UR6, 0x4, UR8 ;  /* 0x00000004060678a5 */ /* 0x000fcc000f8e0208 */
[----:B------:R-:W-:Y:S02]  /*1510*/  IMAD.U32 R2, RZ, RZ, UR6 ;  /* 0x00000006ff027e24 */ /* 0x000fe4000f8e00ff */
[----:B------:R-:W-:-:S05]  /*1520*/  IMAD.U32 R3, RZ, RZ, UR7 ;  /* 0x00000007ff037e24 */ /* 0x000fca000f8e00ff */
[----:B------:R-:W2:Y:S02]  /*1530*/  LDG.E R2, desc[UR10][R2.64] ;  /* 0x0000000a02027981 */ /* 0x000ea4000c1e1900 */
[----:B--2---:R-:W-:Y:S01]  /*1540*/  R2UR UR10, R2 ;  /* 0x00000000020a72ca */ /* 0x004fe200000e0000 */
[----:B------:R-:W-:-:S14]  /*1550*/  BRA `(.L_x_1199) ;  /* 0x0000000000387947 */ /* 0x000fdc0003800000 */
.L_x_1198:
        /* <DEDUP_REMOVED lines=14> */
.L_x_1199:
[----:B------:R-:W-:Y:S01]  /*1640*/  ULDC UR6, c[0x0][0x448] ;  /* 0x0001120000067ab9 */ /* 0x000fe20000000800 */
[----:B------:R-:W-:Y:S02]  /*1650*/  USHF.L.U32 UR61, UR5, 0x7, URZ ;  /* 0x00000007053d7899 */ /* 0x000fe4000800063f */
[----:B------:R-:W-:Y:S02]  /*1660*/  UISETP.NE.AND UP0, UPT, UR6, 0x1, UPT ;  /* 0x000000010600788c */ /* 0x000fe4000bf05270 */
[----:B------:R-:W-:Y:S01]  /*1670*/  UIADD3 UR5, UR61, 0x7f, URZ ;  /* 0x0000007f3d057890 */ /* 0x000fe2000fffe03f */
[----:B------:R-:W-:Y:S01]  /*1680*/  ULDC.64 UR6, c[0x0][0x9e0] ;  /* 0x0002780000067ab9 */ /* 0x000fe20000000a00 */
[----:B------:R-:W-:Y:S02]  /*1690*/  UIADD3 UR60, -UR60, UR10, URZ ;  /* 0x0000000a3c3c7290 */ /* 0x000fe4000fffe13f */
[----:B------:R-:W-:Y:S02]  /*16a0*/  UISETP.GE.AND UP1, UPT, UR7, 0x1, UPT ;  /* 0x000000010700788c */ /* 0x000fe4000bf26270 */
[----:B------:R-:W-:-:S03]  /*16b0*/  UIADD3 UR10, UR60, 0x1, -UR39 ;  /* 0x000000013c0a7890 */ /* 0x000fc6000fffe827 */
[----:B------:R-:W-:Y:S01]  /*16c0*/  @UP0 ULDC UR8, c[0x0][0x44c] ;  /* 0x0001130000080ab9 */ /* 0x000fe20000000800 */
[----:B------:R-:W-:Y:S01]  /*16d0*/  @UP0 ULDC UR11, c[0x0][0x450] ;  /* 0x00011400000b0ab9 */ /* 0x000fe20000000800 */
[----:B------:R-:W-:Y:S01]  /*16e0*/  UIMAD.WIDE.U32 UR8, UR5, UR8, URZ ;  /* 0x00000008050872a5 */ /* 0x000fe2000f8e003f */
[----:B------:R-:W-:-:S03]  /*16f0*/  PLOP3.LUT P1, PT, PT, PT, UP1, 0x80, 0x0 ;  /* 0x000000000000781c */ /* 0x000fc60003f2f018 */
[----:B------:R-:W-:-:S04]  /*1700*/  @UP0 USHF.R.U32.HI UR5, URZ, UR11, UR9 ;  /* 0x0000000b3f050299 */ /* 0x000fc80008011609 */
[----:B------:R-:W-:-:S04]  /*1710*/  UIADD3 UR10, UR10, UR5, URZ ;  /* 0x000000050a0a7290 */ /* 0x000fc8000fffe03f */
[----:B------:R-:W-:Y:S02]  /*1720*/  UIADD3 UR6, UR10, UR6, URZ ;  /* 0x000000060a067290 */ /* 0x000fe4000fffe03f */
[----:B------:R-:W-:Y:S10]  /*1730*/  @!P1 BRA `(.L_x_1200) ;  /* 0x0000000000449947 */ /* 0x000ff40003800000 */
        /* <DEDUP_REMOVED lines=10> */
.L_x_1201:
[----:B------:R-:W-:-:S11]  /*17e0*/  UISETP.NE.AND UP1, UPT, UR7, 0x1, UPT ;  /* 0x000000010700788c */ /* 0x000fd6000bf25270 */
[----:B------:R-:W-:Y:S02]  /*17f0*/  @UP1 ULDC.64 UR10, c[0x0][0x9e8] ;  /* 0x00027a00000a1ab9 */ /* 0x000fe40000000a00 */
[----:B------:R-:W-:-:S04]  /*1800*/  UIMAD.WIDE.U32 UR8, UR5, UR10, URZ ;  /* 0x0000000a050872a5 */ /* 0x000fc8000f8e003f */
[----:B------:R-:W-:-:S12]  /*1810*/  @UP1 USHF.R.U32.HI UR5, URZ, UR11, UR9 ;  /* 0x0000000b3f051299 */ /* 0x000fd80008011609 */
.L_x_1202:
[----:B------:R-:W-:-:S04]  /*1820*/  UIMAD UR5, UR5, UR7, UR7 ;  /* 0x00000007050572a4 */ /* 0x000fc8000f8e0207 */
[----:B------:R-:W-:-:S04]  /*1830*/  UISETP.LT.AND UP1, UPT, UR6, UR5, UPT ;  /* 0x000000050600728c */ /* 0x000fc8000bf21270 */
[----:B------:R-:W-:-:S12]  /*1840*/  USEL UR6, UR6, UR5, UP1 ;  /* 0x0000000506067287 */ /* 0x000fd80008800000 */
.L_x_1200:
[----:B------:R-:W-:Y:S02]  /*1850*/  UIADD3 UR5, UR60, 0x3f, URZ ;  /* 0x0000003f3c057890 */ /* 0x000fe4000fffe03f */
[----:B------:R-:W-:Y:S02]  /*1860*/  UIADD3 UR10, UR6, 0x3f, URZ ;  /* 0x0000003f060a7890 */ /* 0x000fe4000fffe03f */
[----:B------:R-:W-:Y:S02]  /*1870*/  USHF.R.S32.HI UR6, URZ, 0x1f, UR5 ;  /* 0x0000001f3f067899 */ /* 0x000fe40008011405 */
[----:B------:R-:W-:Y:S01]  /*1880*/  USHF.R.S32.HI UR11, URZ, 0x1f, UR10 ;  /* 0x0000001f3f0b7899 */ /* 0x000fe2000801140a */
[----:B------:R-:W-:Y:S01]  /*1890*/  @UP0 ULDC UR8, c[0x0][0x44c] ;  /* 0x0001130000080ab9 */ /* 0x000fe20000000800 */
[----:B------:R-:W-:Y:S02]  /*18a0*/  ULEA.HI UR6, UR6, UR5, URZ, 0x6 ;  /* 0x0000000506067291 */ /* 0x000fe4000f8f303f */
[----:B------:R-:W-:-:S02]  /*18b0*/  UIMAD.WIDE.U32 UR8, UR61, UR8, URZ ;  /* 0x000000083d0872a5 */ /* 0x000fc4000f8e003f */
[----:B------:R-:W-:Y:S01]  /*18c0*/  ULEA.HI UR11, UR11, UR10, URZ, 0x6 ;  /* 0x0000000a0b0b7291 */ /* 0x000fe2000f8f303f */
[----:B------:R-:W-:Y:S01]  /*18d0*/  @UP0 ULDC UR13, c[0x0][0x450] ;  /* 0x00011400000d0ab9 */ /* 0x000fe20000000800 */
[----:B------:R-:W-:Y:S01]  /*18e0*/  UMOV UR12, UR61 ;  /* 0x0000003d000c7c82 */ /* 0x000fe20008000000 */
[----:B------:R-:W-:Y:S02]  /*18f0*/  UIADD3 UR52, UR60, -UR39, URZ ;  /* 0x800000273c347290 */ /* 0x000fe4000fffe03f */
[----:B------:R-:W-:Y:S02]  /*1900*/  USHF.R.S32.HI UR6, URZ, 0x6, UR6 ;  /* 0x000000063f067899 */ /* 0x000fe40008011406 */
[----:B------:R-:W-:Y:S02]  /*1910*/  USHF.R.S32.HI UR11, URZ, 0x6, UR11 ;  /* 0x000000063f0b7899 */ /* 0x000fe4000801140b */
[----:B------:R-:W-:Y:S02]  /*1920*/  @UP0 USHF.R.U32.HI UR12, URZ, UR13, UR9 ;  /* 0x0000000d3f0c0299 */ /* 0x000fe40008011609 */
[----:B------:R-:W-:-:S02]  /*1930*/  UISETP.LT.AND UP0, UPT, UR6, UR11, UPT ;  /* 0x0000000b0600728c */ /* 0x000fc4000bf01270 */
        /* <DEDUP_REMOVED lines=15> */
.L_x_1204:
[----:B------:R-:W-:-:S11]  /*1a30*/  UISETP.NE.AND UP0, UPT, UR7, 0x1, UPT ;  /* 0x000000010700788c */ /* 0x000fd6000bf05270 */
[----:B------:R-:W-:Y:S02]  /*1a40*/  @UP0 ULDC.64 UR12, c[0x0][0x9e8] ;  /* 0x00027a00000c0ab9 */ /* 0x000fe40000000a00 */
[----:B------:R-:W-:-:S04]  /*1a50*/  UIMAD.WIDE.U32 UR8, UR5, UR12, URZ ;  /* 0x0000000c050872a5 */ /* 0x000fc8000f8e003f */
[----:B------:R-:W-:-:S12]  /*1a60*/  @UP0 USHF.R.U32.HI UR5, URZ, UR13, UR9 ;  /* 0x0000000d3f050299 */ /* 0x000fd80008011609 */
.L_x_1205:
[----:B------:R-:W-:-:S04]  /*1a70*/  UIMAD UR5, UR5, UR7, URZ ;  /* 0x00000007050572a4 */ /* 0x000fc8000f8e023f */
[----:B------:R-:W-:-:S04]  /*1a80*/  UISETP.LT.AND UP0, UPT, UR10, UR5, UPT ;  /* 0x000000050a00728c */ /* 0x000fc8000bf01270 */
[----:B------:R-:W-:-:S12]  /*1a90*/  USEL UR10, UR10, UR5, !UP0 ;  /* 0x000000050a0a7287 */ /* 0x000fd8000c000000 */
.L_x_1203:
[----:B------:R-:W-:Y:S02]  /*1aa0*/  USHF.R.S32.HI UR5, URZ, 0x1f, UR10 ;  /* 0x0000001f3f057899 */ /* 0x000fe4000801140a */
[----:B------:R-:W-:Y:S02]  /*1ab0*/  ULOP3.LUT UR7, UR4, 0xff, URZ, 0xc0, !UPT ;  /* 0x000000ff04077892 */ /* 0x000fe4000f8ec03f */
[----:B------:R-:W-:-:S04]  /*1ac0*/  ULEA.HI UR5, UR5, UR10, URZ, 0x6 ;  /* 0x0000000a05057291 */ /* 0x000fc8000f8f303f */
[----:B------:R-:W-:Y:S01]  /*1ad0*/  USHF.R.S32.HI UR5, URZ, 0x6, UR5 ;  /* 0x000000063f057899 */ /* 0x000fe20008011405 */
[----:B------:R-:W-:-:S03]  /*1ae0*/  IMAD.U32 R201, RZ, RZ, UR7 ;  /* 0x00000007ffc97e24 */ /* 0x000fc6000f8e00ff */
[----:B------:R-:W-:-:S04]  /*1af0*/  UISETP.LT.AND UP0, UPT, URZ, UR5, UPT ;  /* 0x000000053f00728c */ /* 0x000fc8000bf01270 */
[----:B------:R-:W-:Y:S02]  /*1b00*/  USEL UR10, URZ, UR5, !UP0 ;  /* 0x000000053f0a7287 */ /* 0x000fe4000c000000 */
[----:B------:R-:W-:Y:S02]  /*1b10*/  USHF.R.U32.HI UR5, URZ, 0x10, UR4 ;  /* 0x000000103f057899 */ /* 0x000fe40008011604 */
[----:B------:R-:W-:Y:S01]  /*1b20*/  UISETP.GT.AND UP0, UPT, UR6, UR10, UPT ;  /* 0x0000000a0600728c */ /* 0x000fe2000bf04270 */
[----:B------:R-:W-:-:S03]  /*1b30*/  UMOV UR4, URZ ;  /* 0x0000003f00047c82 */ /* 0x000fc60008000000 */
[----:B------:R-:W-:Y:S02]  /*1b40*/  IMAD.U32 R23, RZ, RZ, UR5 ;  /* 0x00000005ff177e24 */ /* 0x000fe4000f8e00ff */
[----:B------:R-:W-:-:S13]  /*1b50*/  PLOP3.LUT P0, PT, PT, PT, UP0, 0x80, 0x0 ;  /* 0x000000000000781c */ /* 0x000fda0003f0f008 */
[----:B------:R-:W-:Y:S05]  /*1b60*/  @!P0 BRA `(.L_x_1206) ;  /* 0x0000000000988947 */ /* 0x000fea0003800000 */
[----:B------:R-:W-:Y:S01]  /*1b70*/  R2UR UR5, R23 ;  /* 0x00000000170572ca */ /* 0x000fe200000e0000 */
[----:B------:R-:W-:-:S12]  /*1b80*/  ULDC UR4, c[0x0][0x9f0] ;  /* 0x00027c0000047ab9 */ /* 0x000fd80000000800 */
[----:B------:R-:W-:-:S04]  /*1b90*/  UISETP.NE.AND UP0, UPT, UR5, URZ, UPT ;  /* 0x0000003f0500728c */ /* 0x000fc8000bf05270 */
[----:B------:R-:W-:-:S04]  /*1ba0*/  USEL UR11, UR5, UR4, UP0 ;  /* 0x00000004050b7287 */ /* 0x000fc80008000000 */
[----:B------:R-:W-:Y:S02]  /*1bb0*/  UIADD3 UR4, UR11, -0x1, UR6 ;  /* 0xffffffff0b047890 */ /* 0x000fe4000fffe006 */
[----:B------:R-:W-:Y:S02]  /*1bc0*/  IMAD.U32 R3, RZ, RZ, UR11 ;  /* 0x0000000bff037e24 */ /* 0x000fe4000f8e00ff */
[----:B------:R-:W-:-:S03]  /*1bd0*/  UIADD3 UR7, -UR10, UR4, URZ ;  /* 0x000000040a077290 */ /* 0x000fc6000fffe13f */
[-C--:B------:R-:W-:Y:S01]  /*1be0*/  IABS R0, R3.reuse ;  /* 0x0000000300007213 */ /* 0x080fe20000000000 */
[----:B------:R-:W-:Y:S01]  /*1bf0*/  UMOV UR4, URZ ;  /* 0x0000003f00047c82 */ /* 0x000fe20008000000 */
[----:B------:R-:W-:Y:S01]  /*1c00*/  IABS R5, R3 ;  /* 0x0000000300057213 */ /* 0x000fe20000000000 */
[----:B------:R-:W-:Y:S01]  /*1c10*/  IMAD.U32 R4, RZ, RZ, UR7 ;  /* 0x00000007ff047e24 */ /* 0x000fe2000f8e00ff */
[----:B------:R-:W-:Y:S01]  /*1c20*/  R2UR UR12, R0 ;  /* 0x00000000000c72ca */ /* 0x000fe200000e0000 */
[----:B------:R-:W-:-:S03]  /*1c30*/  ULOP3.LUT UR7, UR7, UR11, URZ, 0x3c, !UPT ;  /* 0x0000000b07077292 */ /* 0x000fc6000f8e3c3f */
[----:B------:R-:W-:-:S05]  /*1c40*/  IABS R4, R4 ;  /* 0x0000000400047213 */ /* 0x000fca0000000000 */
[----:B------:R-:W-:-:S04]  /*1c50*/  IMAD.MOV.U32 R3, RZ, RZ, R4 ;  /* 0x000000ffff037224 */ /* 0x000fc800078e0004 */
[----:B------:R-:W0:Y:S01]  /*1c60*/  I2F.RP R0, UR12 ;  /* 0x0000000c00007d06 */ /* 0x000e220008209400 */
[----:B------:R-:W-:-:S07]  /*1c70*/  R2UR UR9, R3 ;  /* 0x00000000030972ca */ /* 0x000fce00000e0000 */
[----:B0-----:R-:W0:Y:S02]  /*1c80*/  MUFU.RCP R0, R0 ;  /* 0x0000000000007308 */ /* 0x001e240000001000 */
        /* <DEDUP_REMOVED lines=20> */
.L_x_1206:
[----:B------:R-:W-:Y:S01]  /*1dd0*/  R2UR UR5, R201 ;  /* 0x00000000c90572ca */ /* 0x000fe200000e0000 */
[----:B------:R-:W-:Y:S01]  /*1de0*/  IMAD.U32 R152, RZ, RZ, UR6 ;  /* 0x00000006ff987e24 */ /* 0x000fe2000f8e00ff */
[----:B------:R-:W-:Y:S01]  /*1df0*/  PLOP3.LUT P0, PT, PT, PT, PT, 0x80, 0x0 ;  /* 0x000000000000781c */ /* 0x000fe20003f0f070 */
[----:B------:R-:W-:Y:S01]  /*1e00*/  IMAD.U32 R3, RZ, RZ, UR4 ;  /* 0x00000004ff037e24 */ /* 0x000fe2000f8e00ff */
[----:B------:R-:W-:Y:S01]  /*1e10*/  CS2R R150, SRZ ;  /* 0x0000000000967805 */ /* 0x000fe2000001ff00 */
[----:B------:R-:W-:Y:S01]  /*1e20*/  IMAD.MOV.U32 R0, RZ, RZ, RZ ;  /* 0x000000ffff007224 */ /* 0x000fe200078e00ff */
[----:B------:R-:W-:Y:S01]  /*1e30*/  CS2R R148, SRZ ;  /* 0x0000000000947805 */ /* 0x000fe2000001ff00 */
[----:B------:R-:W-:Y:S01]  /*1e40*/  IMAD.MOV.U32 R2, RZ, RZ, RZ ;  /* 0x000000ffff027224 */ /* 0x000fe200078e00ff */
[----:B------:R-:W-:Y:S02]  /*1e50*/  CS2R R146, SRZ ;  /* 0x0000000000927805 */ /* 0x000fe4000001ff00 */
[----:B------:R-:W-:-:S02]  /*1e60*/  CS2R R144, SRZ ;  /* 0x0000000000907805 */ /* 0x000fc4000001ff00 */
[----:B------:R-:W-:Y:S02]  /*1e70*/  CS2R R142, SRZ ;  /* 0x00000000008e7805 */ /* 0x000fe4000001ff00 */
[----:B------:R-:W-:Y:S02]  /*1e80*/  CS2R R140, SRZ ;  /* 0x00000000008c7805 */ /* 0x000fe4000001ff00 */
[----:B------:R-:W-:Y:S01]  /*1e90*/  CS2R R138, SRZ ;  /* 0x00000000008a7805 */ /* 0x000fe2000001ff00 */
[----:B------:R-:W-:Y:S01]  /*1ea0*/  UIMAD UR5, UR5, UR4, UR10 ;  /* 0x00000004050572a4 */ /* 0x000fe2000f8e020a */
[----:B------:R-:W-:Y:S02]  /*1eb0*/  CS2R R136, SRZ ;  /* 0x0000000000887805 */ /* 0x000fe4000001ff00 */
[----:B------:R-:W-:Y:S02]  /*1ec0*/  CS2R R134, SRZ ;  /* 0x0000000000867805 */ /* 0x000fe4000001ff00 */
[----:B------:R-:W-:-:S02]  /*1ed0*/  CS2R R132, SRZ ;  /* 0x0000000000847805 */ /* 0x000fc4000001ff00 */
[----:B------:R-:W-:Y:S02]  /*1ee0*/  CS2R R130, SRZ ;  /* 0x0000000000827805 */ /* 0x000fe4000001ff00 */
[----:B------:R-:W-:Y:S02]  /*1ef0*/  CS2R R128, SRZ ;  /* 0x0000000000807805 */ /* 0x000fe4000001ff00 */
[----:B------:R-:W-:Y:S01]  /*1f00*/  VIADDMNMX R152, R3, UR5, R152, PT ;  /* 0x0000000503987c46 */ /* 0x000fe2000b800198 */
[----:B------:R-:W-:Y:S01]  /*1f10*/  IMAD.U32 R22, RZ, RZ, UR5 ;  /* 0x00000005ff167e24 */ /* 0x000fe2000f8e00ff */
[----:B------:R-:W-:Y:S02]  /*1f20*/  CS2R R126, SRZ ;  /* 0x00000000007e7805 */ /* 0x000fe4000001ff00 */
[----:B------:R-:W-:Y:S02]  /*1f30*/  CS2R R124, SRZ ;  /* 0x00000000007c7805 */ /* 0x000fe4000001ff00 */
[----:B------:R-:W-:-:S02]  /*1f40*/  ISETP.GT.AND P1, PT, R152, UR5, PT ;  /* 0x0000000598007c0c */ /* 0x000fc4000bf24270 */
        /* <DEDUP_REMOVED lines=87> */
.L_x_1208:
[----:B------:R-:W2:Y:S01]  /*24c0*/  LDL R2, [R1+0x64] ;  /* 0x0000640001027983 */ /* 0x000ea20000100800 */
[----:B------:R-:W-:-:S13]  /*24d0*/  R2UR UR6, R232 ;  /* 0x00000000e80672ca */ /* 0x000fda00000e0000 */
[----:B------:R-:W-:-:S04]  /*24e0*/  ULEA.HI UR4, UR6, UR6, URZ, 0x1 ;  /* 0x0000000606047291 */ /* 0x000fc8000f8f083f */
[----:B------:R-:W-:-:S04]  /*24f0*/  ULOP3.LUT UR4, UR4, 0xfffffffe, URZ, 0xc0, !UPT ;  /* 0xfffffffe04047892 */ /* 0x000fc8000f8ec03f */
[----:B------:R-:W-:-:S06]  /*2500*/  UIADD3 UR4, UR6, -UR4, URZ ;  /* 0x8000000406047290 */ /* 0x000fcc000fffe03f */
[----:B------:R-:W-:-:S05]  /*2510*/  IMAD.U32 R0, RZ, RZ, UR4 ;  /* 0x00000004ff007e24 */ /* 0x000fca000f8e00ff */
[----:B------:R-:W-:-:S04]  /*2520*/  SHF.L.U32 R0, R0, 0x1f, RZ ;  /* 0x0000001f00007819 */ /* 0x000fc800000006ff */
[----:B------:R-:W0:Y:S01]  /*2530*/  SYNCS.PHASECHK.TRANS64.TRYWAIT P1, [UR37+0x30800], R0 ;  /* 0x03080000ff0075a7 */ /* 0x000e220008020165 */
[----:B--2---:R-:W-:-:S13]  /*2540*/  R2UR UR5, R2 ;  /* 0x00000000020572ca */ /* 0x004fda00000e0000 */
[----:B------:R-:W-:-:S05]  /*2550*/  IMAD.U32 R2, RZ, RZ, UR5 ;  /* 0x00000005ff027e24 */ /* 0x000fca000f8e00ff */
[----:B------:R-:W-:Y:S01]  /*2560*/  ISETP.NE.AND P0, PT, R2, 0x3, PT ;  /* 0x000000030200780c */ /* 0x000fe20003f05270 */
[----:B0-----:R-:W-:-:S12]  /*2570*/  @!P1 BRA `(.L_x_1209) ;  /* 0x0000017400a49947 */ /* 0x001fd80003800000 */
.L_x_1446:
[----:B------:R-:W-:Y:S05]  /*2580*/  @!P0 BRA `(.L_x_1210) ;  /* 0x0000000000048947 */ /* 0x000fea0003800000 */
[----:B------:R-:W-:Y:S01]  /*2590*/  BPT.TRAP 0x1 ;  /* 0x000000040000795c */ /* 0x000fe20000300000 */
.L_x_1210:
[----:B0-----:R-:W-:Y:S02]  /*25a0*/  IMAD.U32 R3, RZ, RZ, UR36 ;  /* 0x00000024ff037e24 */ /* 0x001fe4000f8e00ff */
[----:B------:R-:W-:-:S03]  /*25b0*/  IMAD.U32 R0, RZ, RZ, UR38 ;  /* 0x00000026ff007e24 */ /* 0x000fc6000f8e00ff */
[----:B------:R-:W-:Y:S02]  /*25c0*/  LEA R3, R3, UR37, 0x3 ;  /* 0x0000002503037c11 */ /* 0x000fe4000f8e18ff */
[----:B------:R-:W-:-:S04]  /*25d0*/  SHF.L.U32 R0, R0, 0x1f, RZ ;  /* 0x0000001f00007819 */ /* 0x000fc800000006ff */
[----:B------:R0:W1:Y:S01]  /*25e0*/  SYNCS.PHASECHK.TRANS64.TRYWAIT P2, [R3+URZ+0x30830], R0 ;  /* 0x03083000030075a7 */ /* 0x000062000804017f */
[----:B------:R-:W-:Y:S05]  /*25f0*/  @!P0 BRA `(.L_x_1211) ;  /* 0x0000000000048947 */ /* 0x000fea0003800000 */
[----:B------:R-:W-:Y:S01]  /*2600*/  BPT.TRAP 0x1 ;  /* 0x000000040000795c */ /* 0x000fe20000300000 */
.L_x_1211:
[----:B------:R-:W2:Y:S02]  /*2610*/  S2R R2, SR_TID.X ;  /* 0x0000000000027919 */ /* 0x000ea40000002100 */
[----:B--2---:R-:W-:-:S04]  /*2620*/  LOP3.LUT R2, R2, 0x7f, RZ, 0xc0, !PT ;  /* 0x0000007f02027812 */ /* 0x004fc800078ec0ff */
[----:B------:R-:W-:Y:S01]  /*2630*/  ISETP.NE.AND P1, PT, R2, RZ, PT ;  /* 0x000000ff0200720c */ /* 0x000fe20003f25270 */
[----:B-1----:R-:W-:-:S12]  /*2640*/  @P2 BRA `(.L_x_1212) ;  /* 0x0000000000082947 */ /* 0x002fd80003800000 */
[----:B------:R-:W1:Y:S02]  /*2650*/  SYNCS.PHASECHK.TRANS64.TRYWAIT P2, [R3+URZ+0x30830], R0 ;  /* 0x03083000030075a7 */ /* 0x000e64000804017f */
[----:B-1----:R-:W-:Y:S05]  /*2660*/  @!P2 BRA `(.L_x_1213) ;  /* 0x000001740080a947 */ /* 0x002fea0003800000 */
.L_x_1212:
[----:B------:R-:W-:Y:S05]  /*2670*/  WARPSYNC.ALL ;  /* 0x0000000000007948 */ /* 0x000fea0003800000 */
[----:B------:R-:W-:Y:S01]  /*2680*/  UIADD3 UR4, UR37, 0x20400, URZ ;  /* 0x0002040025047890 */ /* 0x000fe2000fffe03f */
[----:B------:R-:W-:Y:S01]  /*2690*/  WARPGROUP.ARRIVE ;  /* 0x00000000000079c5 */ /* 0x000fe20000000000 */
[----:B------:R-:W-:Y:S01]  /*26a0*/  UMOV UR9, 0x40000040 ;  /* 0x4000004000097882 */ /* 0x000fe20000000000 */
[----:B------:R-:W-:Y:S01]  /*26b0*/  UMOV UR11, 0x40000040 ;  /* 0x40000040000b7882 */ /* 0x000fe20000000000 */
[----:B------:R-:W-:Y:S01]  /*26c0*/  USHF.R.U32.HI UR4, URZ, 0x4, UR4 ;  /* 0x000000043f047899 */ /* 0x000fe20008011604 */
[----:B------:R-:W-:Y:S01]  /*26d0*/  IMAD.U32 R15, RZ, RZ, UR9 ;  /* 0x00000009ff0f7e24 */ /* 0x000fe2000f8e00ff */
[----:B------:R-:W-:Y:S01]  /*26e0*/  UMOV UR13, 0x40000040 ;  /* 0x40000040000d7882 */ /* 0x000fe20000000000 */
[----:B------:R-:W-:Y:S01]  /*26f0*/  UMOV UR15, 0x40000040 ;  /* 0x40000040000f7882 */ /* 0x000fe20000000000 */
[----:B------:R-:W-:Y:S01]  /*2700*/  ULOP3.LUT UR4, UR4, 0x3fff, URZ, 0xc0, !UPT ;  /* 0x00003fff04047892 */ /* 0x000fe2000f8ec03f */
[----:B01----:R-:W-:Y:S01]  /*2710*/  VIADD R0, R19, UR61 ;  /* 0x0000003d13007c36 */ /* 0x003fe20008000000 */
[----:B------:R-:W-:Y:S01]  /*2720*/  UMOV UR17, 0x40000040 ;  /* 0x4000004000117882 */ /* 0x000fe20000000000 */
[----:B------:R-:W-:Y:S01]  /*2730*/  UMOV UR19, 0x40000040 ;  /* 0x4000004000137882 */ /* 0x000fe20000000000 */
[----:B------:R-:W-:Y:S01]  /*2740*/  ULOP3.LUT UR5, UR4, 0x10000, URZ, 0xfc, !UPT ;  /* 0x0001000004057892 */ /* 0x000fe2000f8efc3f */
[----:B------:R-:W-:Y:S01]  /*2750*/  IMAD.MOV.U32 R2, RZ, RZ, R0 ;  /* 0x000000ffff027224 */ /* 0x000fe200078e0000 */
[----:B------:R-:W-:Y:S01]  /*2760*/  ULOP3.LUT UR4, UR40, 0x10000, URZ, 0xfc, !UPT ;  /* 0x0001000028047892 */ /* 0x000fe2000f8efc3f */
[----:B------:R-:W-:Y:S01]  /*2770*/  LEA R17, R152, 0xffffffc0, 0x6 ;  /* 0xffffffc098117811 */ /* 0x000fe200078e30ff */
[----:B------:R-:W-:Y:S01]  /*2780*/  UMOV UR21, 0x40000040 ;  /* 0x4000004000157882 */ /* 0x000fe20000000000 */
[----:B------:R-:W-:Y:S01]  /*2790*/  UMOV UR23, 0x40000040 ;  /* 0x4000004000177882 */ /* 0x000fe20000000000 */
[----:B------:R-:W-:Y:S01]  /*27a0*/  IMAD.U32 R18, RZ, RZ, UR5 ;  /* 0x00000005ff127e24 */ /* 0x000fe2000f8e00ff */
[----:B------:R-:W-:-:S02]  /*27b0*/  ULEA UR5, UR36, UR5, 0xb ;  /* 0x0000000524057291 */ /* 0x000fc4000f8e583f */
[----:B------:R-:W-:Y:S01]  /*27c0*/  UMOV UR8, UR4 ;  /* 0x0000000400087c82 */ /* 0x000fe20008000000 */
[----:B------:R-:W-:Y:S01]  /*27d0*/  UIADD3 UR6, UR4, 0x2, URZ ;  /* 0x0000000204067890 */ /* 0x000fe2000fffe03f */
[----:B------:R-:W-:Y:S01]  /*27e0*/  IMAD.U32 R14, RZ, RZ, UR8 ;  /* 0x00000008ff0e7e24 */ /* 0x000fe2000f8e00ff */
[----:B------:R-:W-:Y:S02]  /*27f0*/  UIADD3 UR7, UR5, 0x2, URZ ;  /* 0x0000000205077890 */ /* 0x000fe4000fffe03f */
[----:B------:R-:W-:Y:S01]  /*2800*/  UMOV UR10, UR5 ;  /* 0x00000005000a7c82 */ /* 0x000fe20008000000 */
[----:B------:R-:W-:Y:S01]  /*2810*/  UIADD3 UR12, UR4, 0x404, URZ ;  /* 0x00000404040c7890 */ /* 0x000fe2000fffe03f */
[----:B------:R-:W-:Y:S01]  /*2820*/  HGMMA.64x64x16.F32.BF16 R24, gdesc[UR8], RZ, !UPT, gsb0 ;  /* 0x00e00000081879f0 */ /* 0x000fe2000c0018ff */
        /* <DEDUP_REMOVED lines=8> */
[----:B------:R-:W-:-:S02]  /*28b0*/  UIADD3 UR14, UR5, 0x204, URZ ;  /* 0x00000204050e7890 */ /* 0x000fc4000fffe03f */
[----:B------:R-:W-:Y:S02]  /*28c0*/  UIADD3 UR16, UR4, 0x406, URZ ;  /* 0x0000040604107890 */ /* 0x000fe4000fffe03f */
[----:B------:R-:W-:Y:S02]  /*28d0*/  UIADD3 UR18, UR5, 0x206, URZ ;  /* 0x0000020605127890 */ /* 0x000fe4000fffe03f */
[----:B------:R-:W-:Y:S02]  /*28e0*/  UIADD3 UR20, UR4, 0x800, URZ ;  /* 0x0000080004147890 */ /* 0x000fe4000fffe03f */
[----:B------:R-:W-:Y:S02]  /*28f0*/  UIADD3 UR22, UR5, 0x400, URZ ;  /* 0x0000040005167890 */ /* 0x000fe4000fffe03f */
[----:B------:R-:W-:Y:S02]  /*2900*/  UIADD3 UR24, UR4, 0x802, URZ ;  /* 0x0000080204187890 */ /* 0x000fe4000fffe03f */
[----:B------:R-:W-:Y:S01]  /*2910*/  UIADD3 UR26, UR5, 0x402, URZ ;  /* 0x00000402051a7890 */ /* 0x000fe2000fffe03f */
[----:B------:R-:W-:Y:S01]  /*2920*/  UMOV UR25, 0x40000040 ;  /* 0x4000004000197882 */ /* 0x000fe20000000000 */
[----:B------:R-:W-:Y:S01]  /*2930*/  UMOV UR27, 0x40000040 ;  /* 0x40000040001b7882 */ /* 0x000fe20000000000 */
[----:B------:R-:W-:-:S02]  /*2940*/  UIADD3 UR28, UR4, 0x804, URZ ;  /* 0x00000804041c7890 */ /* 0x000fc4000fffe03f */
[----:B------:R-:W-:Y:S01]  /*2950*/  UIADD3 UR30, UR5, 0x404, URZ ;  /* 0x00000404051e7890 */ /* 0x000fe2000fffe03f */
[----:B------:R-:W-:Y:S01]  /*2960*/  UMOV UR29, 0x40000040 ;  /* 0x40000040001d7882 */ /* 0x000fe20000000000 */
[----:B------:R-:W-:Y:S01]  /*2970*/  UMOV UR31, 0x40000040 ;  /* 0x40000040001f7882 */ /* 0x000fe20000000000 */
[----:B------:R-:W-:Y:S02]  /*2980*/  UIADD3 UR32, UR4, 0x806, URZ ;  /* 0x0000080604207890 */ /* 0x000fe4000fffe03f */
[----:B------:R-:W-:Y:S01]  /*2990*/  UIADD3 UR34, UR5, 0x406, URZ ;  /* 0x0000040605227890 */ /* 0x000fe2000fffe03f */
[----:B------:R-:W-:Y:S01]  /*29a0*/  UMOV UR33, 0x40000040 ;  /* 0x4000004000217882 */ /* 0x000fe20000000000 */
[----:B------:R-:W-:Y:S01]  /*29b0*/  UMOV UR35, 0x40000040 ;  /* 0x4000004000237882 */ /* 0x000fe20000000000 */
        /* <DEDUP_REMOVED lines=16> */
[----:B------:R-:W-:-:S02]  /*2ac0*/  WARPGROUP.DEPBAR.LE gsb0, 0x0 ;  /* 0x00008000000079c5 */ /* 0x000fc40000010000 */
[----:B------:R-:W-:-:S06]  /*2ad0*/  WARPGROUP.ARRIVE ;  /* 0x00000000000079c5 */ /* 0x000fcc0000000000 */
[----:B------:R-:W-:Y:S01]  /*2ae0*/  HGMMA.64x64x16.F32.BF16 R24, gdesc[UR8], R24, gsb0 ;  /* 0x00e00000081879f0 */ /* 0x000fe20008001818 */
        /* <DEDUP_REMOVED lines=8> */
[----:B------:R-:W-:Y:S02]  /*2b70*/  WARPGROUP.DEPBAR.LE gsb0, 0x0 ;  /* 0x00008000000079c5 */ /* 0x000fe40000010000 */
        /* <DEDUP_REMOVED lines=17> */
[----:B------:R-:W-:Y:S01]  /*2c90*/  IMAD.U32 R6, RZ, RZ, UR8 ;  /* 0x00000008ff067e24 */ /* 0x000fe2000f8e00ff */
[----:B------:R-:W-:Y:S01]  /*2ca0*/  ULDC.64 UR6, c[0x0][0x9e0] ;  /* 0x0002780000067ab9 */ /* 0x000fe20000000a00 */
[----:B------:R-:W-:Y:S01]  /*2cb0*/  IMAD.U32 R7, RZ, RZ, UR9 ;  /* 0x00000009ff077e24 */ /* 0x000fe2000f8e00ff */
[----:B------:R-:W-:Y:S01]  /*2cc0*/  UISETP.GE.AND UP1, UPT, UR7, 0x1, UPT ;  /* 0x000000010700788c */ /* 0x000fe2000bf26270 */
[----:B------:R-:W-:Y:S02]  /*2cd0*/  WARPGROUP.DEPBAR.LE gsb0, 0x0 ;  /* 0x00008000000079c5 */ /* 0x000fe40000010000 */
[----:B------:R-:W-:-:S06]  /*2ce0*/  WARPGROUP.ARRIVE ;  /* 0x00000000000079c5 */ /* 0x000fcc0000000000 */
[----:B------:R-:W-:Y:S01]  /*2cf0*/  HGMMA.64x64x16.F32.BF16 R24, gdesc[UR8], R24, gsb0 ;  /* 0x00e00000081879f0 */ /* 0x000fe20008001818 */
[----:B------:R-:W-:Y:S02]  /*2d00*/  UIADD3 UR8, UR4, 0x402, URZ ;  /* 0x0000040204087890 */ /* 0x000fe4000fffe03f */
[----:B------:R-:W-:Y:S01]  /*2d10*/  UIADD3 UR10, UR5, 0x202, URZ ;  /* 0x00000202050a7890 */ /* 0x000fe2000fffe03f */
[----:B------:R-:W-:Y:S01]  /*2d20*/  UMOV UR9, 0x40000040 ;  /* 0x4000004000097882 */ /* 0x000fe20000000000 */
[----:B------:R-:W-:Y:S01]  /*2d30*/  UMOV UR11, 0x40000040 ;  /* 0x40000040000b7882 */ /* 0x000fe20000000000 */
[----:B------:R-:W-:Y:S02]  /*2d40*/  ULDC UR4, c[0x0][0x448] ;  /* 0x0001120000047ab9 */ /* 0x000fe40000000800 */
[----:B------:R-:W-:-:S06]  /*2d50*/  UISETP.NE.AND UP0, UPT, UR4, 0x1, UPT ;  /* 0x000000010400788c */ /* 0x000fcc000bf05270 */
[----:B------:R-:W-:Y:S02]  /*2d60*/  PLOP3.LUT P2, PT, PT, PT, UP0, 0x80, 0x0 ;  /* 0x000000000000781c */ /* 0x000fe40003f4f008 */
[----:B------:R-:W-:-:S03]  /*2d70*/  PLOP3.LUT P3, PT, PT, PT, UP0, 0x80, 0x0 ;  /* 0x000000000000781c */ /* 0x000fc60003f6f008 */
[----:B------:R-:W-:-:S08]  /*2d80*/  @UP0 ULDC UR4, c[0x0][0x44c] ;  /* 0x0001130000040ab9 */ /* 0x000fd00000000800 */
[----:B------:R-:W-:Y:S01]  /*2d90*/  @P2 IMAD.HI.U32 R4, R0, UR4, RZ ;  /* 0x0000000400042c27 */ /* 0x000fe2000f8e00ff */
[----:B------:R-:W-:Y:S01]  /*2da0*/  @UP0 ULDC UR4, c[0x0][0x450] ;  /* 0x0001140000040ab9 */ /* 0x000fe20000000800 */
[----:B------:R-:W-:Y:S02]  /*2db0*/  PLOP3.LUT P2, PT, PT, PT, UP1, 0x40, 0x0 ;  /* 0x000000000000781c */ /* 0x000fe40003f4e818 */
[----:B------:R-:W-:Y:S01]  /*2dc0*/  @!P1 VIADD R0, R3, 0x30840 ;  /* 0x0003084003009836 */ /* 0x000fe20000000000 */
[----:B------:R-:W-:Y:S01]  /*2dd0*/  @P3 SHF.R.U32.HI R2, RZ, UR4, R4 ;  /* 0x00000004ff023c19 */ /* 0x000fe20008011604 */
[----:B------:R-:W-:-:S03]  /*2de0*/  IMAD.MOV.U32 R3, RZ, RZ, -0x40 ;  /* 0xffffffc0ff037424 */ /* 0x000fc600078e00ff */
[----:B------:R-:W-:Y:S01]  /*2df0*/  @!P1 PRMT R0, RZ, 0x654, R0 ;  /* 0x00000654ff009816 */ /* 0x000fe20000000000 */
[----:B------:R-:W0:Y:S01]  /*2e00*/  SHFL.IDX PT, R5, R2, RZ, 0x1c1f ;  /* 0x001c1fff02057589 */ /* 0x000e2200000e0000 */
[----:B------:R-:W-:Y:S02]  /*2e10*/  IMAD R21, R152, R3, 0x40 ;  /* 0x0000004098157424 */ /* 0x000fe400078e0203 */
[----:B------:R-:W-:-:S03]  /*2e20*/  IMAD.U32 R3, RZ, RZ, UR39 ;  /* 0x00000027ff037e24 */ /* 0x000fc6000f8e00ff */
[----:B------:R-:W-:Y:S01]  /*2e30*/  IADD3 R20, -R16, UR60, R21 ;  /* 0x0000003c10147c10 */ /* 0x000fe2000fffe115 */
        /* <DEDUP_REMOVED lines=8> */
[----:B------:R-:W-:Y:S01]  /*2ec0*/  HGMMA.64x64x16.F32.BF16 R24, gdesc[UR16], R24, gsb0 ;  /* 0x00e00000101879f0 */ /* 0x000fe20008001818 */
[----:B------:R-:W-:Y:S02]  /*2ed0*/  ULDC UR18, c[0x0][0x9dc] ;  /* 0x0002770000127ab9 */ /* 0x000fe40000000800 */
[----:B------:R-:W-:Y:S01]  /*2ee0*/  ULOP3.LUT UR4, URZ, UR18, URZ, 0x33, !UPT ;  /* 0x000000123f047292 */ /* 0x000fe2000f8e333f */
        /* <DEDUP_REMOVED lines=25> */
[----:B------:R1:W-:Y:S02]  /*3080*/  @!P1 SYNCS.ARRIVE.TRANS64.RED.A1T0 RZ, [R0+URZ], RZ ;  /* 0x000000ff00ff99a7 */ /* 0x0003e4000810043f */
[----:B-1----:R-:W-:-:S04]  /*3090*/  IADD3 R0, -R16, 0x1, R21 ;  /* 0x0000000110007810 */ /* 0x002fc80007ffe115 */
[----:B------:R-:W-:-:S05]  /*30a0*/  IADD3 R0, -R3, UR60, R0 ;  /* 0x0000003c03007c10 */ /* 0x000fca000fffe100 */
[C---:B------:R-:W-:Y:S02]  /*30b0*/  VIADD R57, R0.reuse, UR6 ;  /* 0x0000000600397c36 */ /* 0x040fe40008000000 */
[----:B------:R-:W-:-:S03]  /*30c0*/  VIADD R56, R0, UR4 ;  /* 0x0000000400387c36 */ /* 0x000fc60008000000 */
[----:B0-----:R-:W-:Y:S01]  /*30d0*/  VIADDMNMX R0, R5, R57, R20, PT ;  /* 0x0000003905007246 */ /* 0x001fe20003800114 */
[----:B------:R-:W-:Y:S01]  /*30e0*/  IMAD.IADD R3, R56, 0x1, R5 ;  /* 0x0000000138037824 */ /* 0x000fe200078e0205 */
[----:B------:R-:W-:Y:S06]  /*30f0*/  @P2 BRA `(.L_x_1214) ;  /* 0x00000000005c2947 */ /* 0x000fec0003800000 */
[----:B------:R-:W-:Y:S01]  /*3100*/  IMAD.U32 R4, RZ, RZ, UR39 ;  /* 0x00000027ff047e24 */ /* 0x000fe2000f8e00ff */
[----:B------:R-:W-:Y:S04]  /*3110*/  BSSY B0, `(.L_x_1215) ;  /* 0x0000011000007945 */ /* 0x000fe80003800000 */
[----:B------:R-:W-:-:S04]  /*3120*/  IADD3 R4, -R4, UR60, R5 ;  /* 0x0000003c04047c10 */ /* 0x000fc8000fffe105 */
[----:B------:R-:W-:-:S13]  /*3130*/  ISETP.GT.AND P2, PT, R4, -0x1, PT ;  /* 0xffffffff0400780c */ /* 0x000fda0003f44270 */
[----:B------:R-:W-:Y:S05]  /*3140*/  @P2 BRA `(.L_x_1216) ;  /* 0x0000000000202947 */ /* 0x000fea0003800000 */
[----:B------:R-:W-:Y:S01]  /*3150*/  UISETP.NE.AND UP2, UPT, UR7, 0x1, UPT ;  /* 0x000000010700788c */ /* 0x000fe2000bf45270 */
[----:B------:R-:W-:-:S05]  /*3160*/  LOP3.LUT R4, RZ, R4, RZ, 0x33, !PT ;  /* 0x00000004ff047212 */ /* 0x000fca00078e33ff */
[----:B------:R-:W-:-:S05]  /*3170*/  PLOP3.LUT P2, PT, PT, PT, UP2, 0x80, 0x0 ;  /* 0x000000000000781c */ /* 0x000fca0003f4f028 */
[----:B------:R-:W-:-:S08]  /*3180*/  @UP2 ULDC.64 UR4, c[0x0][0x9e8] ;  /* 0x00027a0000042ab9 */ /* 0x000fd00000000a00 */
[----:B------:R-:W-:-:S05]  /*3190*/  @P2 IMAD.HI.U32 R5, R4, UR4, RZ ;  /* 0x0000000404052c27 */ /* 0x000fca000f8e00ff */
[----:B------:R-:W-:-:S04]  /*31a0*/  @P2 SHF.R.U32.HI R4, RZ, UR5, R5 ;  /* 0x00000005ff042c19 */ /* 0x000fc80008011605 */
[----:B------:R-:W-:Y:S01]  /*31b0*/  LOP3.LUT R4, RZ, R4, RZ, 0x33, !PT ;  /* 0x00000004ff047212 */ /* 0x000fe200078e33ff */
[----:B------:R-:W-:Y:S06]  /*31c0*/  BRA `(.L_x_1217) ;  /* 0x0000000000147947 */ /* 0x000fec0003800000 */
.L_x_1216:
[----:B------:R-:W-:-:S06]  /*31d0*/  UISETP.NE.AND UP2, UPT, UR7, 0x1, UPT ;  /* 0x000000010700788c */ /* 0x000fcc000bf45270 */
[----:B------:R-:W-:-:S05]  /*31e0*/  PLOP3.LUT P2, PT, PT, PT, UP2, 0x80, 0x0 ;  /* 0x000000000000781c */ /* 0x000fca0003f4f028 */
[----:B------:R-:W-:-:S08]  /*31f0*/  @UP2 ULDC.64 UR4, c[0x0][0x9e8] ;  /* 0x00027a0000042ab9 */ /* 0x000fd00000000a00 */
[----:B------:R-:W-:-:S05]  /*3200*/  @P2 IMAD.HI.U32 R5, R4, UR4, RZ ;  /* 0x0000000404052c27 */ /* 0x000fca000f8e00ff */
[----:B------:R-:W-:-:S07]  /*3210*/  @P2 SHF.R.U32.HI R4, RZ, UR5, R5 ;  /* 0x00000005ff042c19 */ /* 0x000fce0008011605 */
.L_x_1217:
[----:B------:R-:W-:Y:S05]  /*3220*/  BSYNC B0 ;  /* 0x0000000000007941 */ /* 0x000fea0003800000 */
.L_x_1215:
[----:B------:R-:W-:-:S04]  /*3230*/  IMAD R5, R4, UR7, -R17 ;  /* 0x0000000704057c24 */ /* 0x000fc8000f8e0a11 */
[----:B------:R-:W-:-:S05]  /*3240*/  IMAD.IADD R5, R5, 0x1, -R16 ;  /* 0x0000000105057824 */ /* 0x000fca00078e0a10 */
[----:B------:R-:W-:Y:S02]  /*3250*/  VIMNMX R3, R3, R5, !PT ;  /* 0x0000000503037248 */ /* 0x000fe40007fe0100 */
[----:B------:R-:W-:-:S07]  /*3260*/  VIADDMNMX R0, R5, UR7, R0, PT ;  /* 0x0000000705007c46 */ /* 0x000fce000b800100 */
.L_x_1214:
[C---:B------:R-:W-:Y:S01]  /*3270*/  ISETP.GE.AND P2, PT, R21.reuse, 0x2, PT ;  /* 0x000000021500780c */ /* 0x040fe20003f46270 */
[----:B------:R-:W0:Y:S01]  /*3280*/  SHFL.IDX PT, R5, R2, 0x1, 0x1c1f ;  /* 0x003c1f0002057f89 */ /* 0x000e2200000e0000 */
[----:B------:R-:W-:Y:S02]  /*3290*/  ISETP.GE.AND P6, PT, R21, 0xa, PT ;  /* 0x0000000a1500780c */ /* 0x000fe40003fc6270 */
[----:B------:R-:W-:Y:S02]  /*32a0*/  ISETP.GT.AND P4, PT, R3, 0x1, !P2 ;  /* 0x000000010300780c */ /* 0x000fe40005784270 */
[----:B------:R-:W-:Y:S02]  /*32b0*/  ISETP.GE.AND P3, PT, R21, 0x9, PT ;  /* 0x000000091500780c */ /* 0x000fe40003f66270 */
[----:B------:R-:W-:Y:S02]  /*32c0*/  ISETP.LT.OR P4, PT, R0, 0x2, P4 ;  /* 0x000000020000780c */ /* 0x000fe40002781670 */
[----:B------:R-:W-:-:S02]  /*32d0*/  ISETP.GT.AND P5, PT, R3, 0x8, !P3 ;  /* 0x000000080300780c */ /* 0x000fc40005fa4270 */
[----:B------:R-:W-:Y:S02]  /*32e0*/  FSEL R58, R25, -INF , !P4 ;  /* 0xff800000193a7808 */ /* 0x000fe40006000000 */
[----:B------:R-:W-:Y:S02]  /*32f0*/  ISETP.GT.AND P4, PT, R3, 0x9, !P6 ;  /* 0x000000090300780c */ /* 0x000fe40007784270 */
[----:B------:R-:W-:Y:S02]  /*3300*/  P2R R25, PR, RZ, 0x40 ;  /* 0x00000040ff197803 */ /* 0x000fe40000000000 */
[----:B------:R-:W-:Y:S02]  /*3310*/  ISETP.LT.OR P4, PT, R0, 0xa, P4 ;  /* 0x0000000a0000780c */ /* 0x000fe40002781670 */
[----:B------:R-:W-:Y:S02]  /*3320*/  ISETP.GE.AND P6, PT, R21, 0x11, PT ;  /* 0x000000111500780c */ /* 0x000fe40003fc6270 */
[----:B------:R-:W-:-:S02]  /*3330*/  FSEL R60, R29, -INF , !P4 ;  /* 0xff8000001d3c7808 */ /* 0x000fc40006000000 */
[----:B------:R-:W-:Y:S02]  /*3340*/  ISETP.LT.OR P5, PT, R0, 0x9, P5 ;  /* 0x000000090000780c */ /* 0x000fe40002fa1670 */
[----:B------:R-:W-:Y:S02]  /*3350*/  ISETP.GT.AND P4, PT, R3, 0x10, !P6 ;  /* 0x000000100300780c */ /* 0x000fe40007784270 */
[----:B------:R-:W-:Y:S02]  /*3360*/  FSEL R28, R28, -INF , !P5 ;  /* 0xff8000001c1c7808 */ /* 0x000fe40006800000 */
[----:B------:R-:W-:Y:S02]  /*3370*/  ISETP.LT.OR P4, PT, R0, 0x11, P4 ;  /* 0x000000110000780c */ /* 0x000fe40002781670 */
[----:B------:R-:W-:Y:S02]  /*3380*/  ISETP.GE.AND P5, PT, R21, 0x12, PT ;  /* 0x000000121500780c */ /* 0x000fe40003fa6270 */
[----:B------:R-:W-:-:S02]  /*3390*/  FSEL R32, R32, -INF , !P4 ;  /* 0xff80000020207808 */ /* 0x000fc40006000000 */
[----:B------:R-:W-:Y:S02]  /*33a0*/  ISETP.GT.AND P4, PT, R3, 0x11, !P5 ;  /* 0x000000110300780c */ /* 0x000fe40006f84270 */
[----:B------:R-:W-:Y:S02]  /*33b0*/  P2R R59, PR, RZ, 0x20 ;  /* 0x00000020ff3b7803 */ /* 0x000fe40000000000 */
[----:B------:R-:W-:Y:S02]  /*33c0*/  ISETP.LT.OR P4, PT, R0, 0x12, P4 ;  /* 0x000000120000780c */ /* 0x000fe40002781670 */
[----:B------:R-:W-:Y:S02]  /*33d0*/  ISETP.GE.AND P5, PT, R21, 0x19, PT ;  /* 0x000000191500780c */ /* 0x000fe40003fa6270 */
[----:B------:R-:W-:Y:S02]  /*33e0*/  FSEL R62, R33, -INF , !P4 ;  /* 0xff800000213e7808 */ /* 0x000fe40006000000 */
[----:B------:R-:W-:-:S02]  /*33f0*/  ISETP.GT.AND P4, PT, R3, 0x18, !P5 ;  /* 0x000000180300780c */ /* 0x000fc40006f84270 */
[----:B------:R-:W-:Y:S02]  /*3400*/  P2R R33, PR, RZ, 0x20 ;  /* 0x00000020ff217803 */ /* 0x000fe40000000000 */
[----:B------:R-:W-:Y:S02]  /*3410*/  ISETP.LT.OR P4, PT, R0, 0x19, P4 ;  /* 0x000000190000780c */ /* 0x000fe40002781670 */
[----:B------:R-:W-:Y:S02]  /*3420*/  ISETP.GE.AND P5, PT, R21, 0x1a, PT ;  /* 0x0000001a1500780c */ /* 0x000fe40003fa6270 */
[----:B------:R-:W-:Y:S02]  /*3430*/  FSEL R36, R36, -INF , !P4 ;  /* 0xff80000024247808 */ /* 0x000fe40006000000 */
[----:B------:R-:W-:Y:S02]  /*3440*/  ISETP.GT.AND P4, PT, R3, 0x19, !P5 ;  /* 0x000000190300780c */ /* 0x000fe40006f84270 */
[----:B------:R-:W-:-:S02]  /*3450*/  P2R R61, PR, RZ, 0x20 ;  /* 0x00000020ff3d7803 */ /* 0x000fc40000000000 */
[C---:B------:R-:W-:Y:S02]  /*3460*/  ISETP.LT.OR P4, PT, R0.reuse, 0x1a, P4 ;  /* 0x0000001a0000780c */ /* 0x040fe40002781670 */
[----:B------:R-:W-:Y:S02]  /*3470*/  ISETP.GE.AND P5, PT, R21, 0x21, PT ;  /* 0x000000211500780c */ /* 0x000fe40003fa6270 */
[----:B------:R-:W-:Y:S02]  /*3480*/  FSEL R64, R37, -INF , !P4 ;  /* 0xff80000025407808 */ /* 0x000fe40006000000 */
[----:B------:R-:W-:Y:S02]  /*3490*/  ISETP.GT.AND P4, PT, R3, 0x20, !P5 ;  /* 0x000000200300780c */ /* 0x000fe40006f84270 */
[----:B------:R-:W-:Y:S02]  /*34a0*/  P2R R37, PR, RZ, 0x20 ;  /* 0x00000020ff257803 */ /* 0x000fe40000000000 */
[----:B------:R-:W-:-:S02]  /*34b0*/  ISETP.LT.OR P4, PT, R0, 0x21, P4 ;  /* 0x000000210000780c */ /* 0x000fc40002781670 */
[----:B------:R-:W-:Y:S02]  /*34c0*/  ISETP.GE.AND P5, PT, R21, 0x22, PT ;  /* 0x000000221500780c */ /* 0x000fe40003fa6270 */
[----:B------:R-:W-:Y:S02]  /*34d0*/  FSEL R40, R40, -INF , !P4 ;  /* 0xff80000028287808 */ /* 0x000fe40006000000 */
[----:B------:R-:W-:Y:S02]  /*34e0*/  ISETP.GT.AND P4, PT, R3, 0x21, !P5 ;  /* 0x000000210300780c */ /* 0x000fe40006f84270 */
[----:B------:R-:W-:Y:S02]  /*34f0*/  P2R R63, PR, RZ, 0x20 ;  /* 0x00000020ff3f7803 */ /* 0x000fe40000000000 */
[----:B------:R-:W-:Y:S02]  /*3500*/  ISETP.LT.OR P4, PT, R0, 0x22, P4 ;  /* 0x000000220000780c */ /* 0x000fe40002781670 */
[----:B------:R-:W-:-:S02]  /*3510*/  ISETP.GE.AND P5, PT, R21, 0x29, PT ;  /* 0x000000291500780c */ /* 0x000fc40003fa6270 */
[----:B------:R-:W-:Y:S02]  /*3520*/  FSEL R66, R41, -INF , !P4 ;  /* 0xff80000029427808 */ /* 0x000fe40006000000 */
[----:B------:R-:W-:Y:S02]  /*3530*/  ISETP.GT.AND P4, PT, R3, 0x28, !P5 ;  /* 0x000000280300780c */ /* 0x000fe40006f84270 */
[----:B------:R-:W-:Y:S02]  /*3540*/  P2R R41, PR, RZ, 0x20 ;  /* 0x00000020ff297803 */ /* 0x000fe40000000000 */
        /* <DEDUP_REMOVED lines=11> */
[----:B------:R-:W-:Y:S02]  /*3600*/  P2R R29, PR, RZ, 0x40 ;  /* 0x00000040ff1d7803 */ /* 0x000fe40000000000 */
[----:B------:R-:W-:Y:S02]  /*3610*/  FSEL R48, R48, -INF , !P4 ;  /* 0xff80000030307808 */ /* 0x000fe40006000000 */
[----:B------:R-:W-:-:S04]  /*3620*/  ISETP.GE.AND P4, PT, R21, 0x32, PT ;  /* 0x000000321500780c */ /* 0x000fc80003f86270 */
[----:B------:R-:W-:-:S04]  /*3630*/  ISETP.GT.AND P5, PT, R3, 0x31, !P4 ;  /* 0x000000310300780c */ /* 0x000fc800067a4270 */
[----:B------:R-:W-:-:S04]  /*3640*/  ISETP.LT.OR P5, PT, R0, 0x32, P5 ;  /* 0x000000320000780c */ /* 0x000fc80002fa1670 */
[----:B------:R-:W-:Y:S02]  /*3650*/  FSEL R70, R49, -INF , !P5 ;  /* 0xff80000031467808 */ /* 0x000fe40006800000 */
[----:B------:R-:W-:-:S04]  /*3660*/  ISETP.GE.AND P5, PT, R21, 0x39, PT ;  /* 0x000000391500780c */ /* 0x000fc80003fa6270 */
[----:B------:R-:W-:-:S04]  /*3670*/  ISETP.GT.AND P6, PT, R3, 0x38, !P5 ;  /* 0x000000380300780c */ /* 0x000fc80006fc4270 */
[----:B------:R-:W-:-:S04]  /*3680*/  ISETP.LT.OR P6, PT, R0, 0x39, P6 ;  /* 0x000000390000780c */ /* 0x000fc800037c1670 */
[----:B------:R-:W-:Y:S02]  /*3690*/  FSEL R52, R52, -INF , !P6 ;  /* 0xff80000034347808 */ /* 0x000fe40007000000 */
[----:B------:R-:W-:-:S04]  /*36a0*/  ISETP.GE.AND P6, PT, R21, 0x1, PT ;  /* 0x000000011500780c */ /* 0x000fc80003fc6270 */
[----:B------:R-:W-:Y:S02]  /*36b0*/  P2R R4, PR, RZ, 0x40 ;  /* 0x00000040ff047803 */ /* 0x000fe40000000000 */
[----:B------:R-:W-:-:S04]  /*36c0*/  ISETP.GT.AND P6, PT, R3, RZ, !P6 ;  /* 0x000000ff0300720c */ /* 0x000fc800077c4270 */
[----:B------:R-:W-:-:S04]  /*36d0*/  ISETP.LT.OR P6, PT, R0, 0x1, P6 ;  /* 0x000000010000780c */ /* 0x000fc800037c1670 */
[----:B------:R-:W-:Y:S02]  /*36e0*/  FSEL R24, R24, -INF , !P6 ;  /* 0xff80000018187808 */ /* 0x000fe40007000000 */
[----:B------:R-:W-:-:S04]  /*36f0*/  ISETP.GE.AND P6, PT, R21, 0x3a, PT ;  /* 0x0000003a1500780c */ /* 0x000fc80003fc6270 */
[----:B------:R-:W-:Y:S02]  /*3700*/  P2R R21, PR, RZ, 0x40 ;  /* 0x00000040ff157803 */ /* 0x000fe40000000000 */
[----:B------:R-:W-:Y:S01]  /*3710*/  ISETP.GT.AND P6, PT, R3, 0x39, !P6 ;  /* 0x000000390300780c */ /* 0x000fe200077c4270 */
[----:B0-----:R-:W-:-:S03]  /*3720*/  IMAD.IADD R3, R56, 0x1, R5 ;  /* 0x0000000138037824 */ /* 0x001fc600078e0205 */
[----:B------:R-:W-:Y:S02]  /*3730*/  ISETP.LT.OR P6, PT, R0, 0x3a, P6 ;  /* 0x0000003a0000780c */ /* 0x000fe400037c1670 */
[----:B------:R-:W-:Y:S02]  /*3740*/  VIADDMNMX R0, R5, R57, R20, PT ;  /* 0x0000003905007246 */ /* 0x000fe40003800114 */
[----:B------:R-:W-:Y:S02]  /*3750*/  FSEL R72, R53, -INF , !P6 ;  /* 0xff80000035487808 */ /* 0x000fe40007000000 */
[----:B------:R-:W-:-:S13]  /*3760*/  PLOP3.LUT P6, PT, PT, PT, UP1, 0x40, 0x0 ;  /* 0x000000000000781c */ /* 0x000fda0003fce818 */
[----:B------:R-:W-:Y:S05]  /*3770*/  @P6 BRA `(.L_x_1218) ;  /* 0x0000000000646947 */ /* 0x000fea0003800000 */
        /* <DEDUP_REMOVED lines=9> */
[----:B------:R-:W-:Y:S01]  /*3810*/  @P6 IMAD.HI.U32 R5, R2, UR4, RZ ;  /* 0x0000000402056c27 */ /* 0x000fe2000f8e00ff */
[----:B------:R-:W-:-:S13]  /*3820*/  PLOP3.LUT P6, PT, PT, PT, UP2, 0x80, 0x0 ;  /* 0x000000000000781c */ /* 0x000fda0003fcf028 */
[----:B------:R-:W-:-:S04]  /*3830*/  @P6 SHF.R.U32.HI R2, RZ, UR5, R5 ;  /* 0x00000005ff026c19 */ /* 0x000fc80008011605 */
[----:B------:R-:W-:Y:S01]  /*3840*/  LOP3.LUT R2, RZ, R2, RZ, 0x33, !PT ;  /* 0x00000002ff027212 */ /* 0x000fe200078e33ff */
[----:B------:R-:W-:Y:S06]  /*3850*/  BRA `(.L_x_1221) ;  /* 0x0000000000187947 */ /* 0x000fec0003800000 */
.L_x_1220:
[----:B------:R-:W-:-:S06]  /*3860*/  UISETP.NE.AND UP2, UPT, UR7, 0x1, UPT ;  /* 0x000000010700788c */ /* 0x000fcc000bf45270 */
[----:B------:R-:W-:-:S05]  /*3870*/  PLOP3.LUT P6, PT, PT, PT, UP2, 0x80, 0x0 ;  /* 0x000000000000781c */ /* 0x000fca0003fcf028 */
[----:B------:R-:W-:-:S08]  /*3880*/  @UP2 ULDC.64 UR4, c[0x0][0x9e8] ;  /* 0x00027a0000042ab9 */ /* 0x000fd00000000a00 */
[----:B------:R-:W-:Y:S01]  /*3890*/  @P6 IMAD.HI.U32 R5, R2, UR4, RZ ;  /* 0x0000000402056c27 */ /* 0x000fe2000f8e00ff */
[----:B------:R-:W-:-:S13]  /*38a0*/  PLOP3.LUT P6, PT, PT, PT, UP2, 0x80, 0x0 ;  /* 0x000000000000781c */ /* 0x000fda0003fcf028 */
[----:B------:R-:W-:-:S07]  /*38b0*/  @P6 SHF.R.U32.HI R2, RZ, UR5, R5 ;  /* 0x00000005ff026c19 */ /* 0x000fce0008011605 */
.L_x_1221:
[----:B------:R-:W-:Y:S05]  /*38c0*/  BSYNC B0 ;  /* 0x0000000000007941 */ /* 0x000fea0003800000 */
.L_x_1219:
[----:B------:R-:W-:-:S04]  /*38d0*/  IMAD R5, R2, UR7, -R17 ;  /* 0x0000000702057c24 */ /* 0x000fc8000f8e0a11 */
[----:B------:R-:W-:-:S05]  /*38e0*/  IMAD.IADD R5, R5, 0x1, -R16 ;  /* 0x0000000105057824 */ /* 0x000fca00078e0a10 */
[----:B------:R-:W-:Y:S02]  /*38f0*/  VIMNMX R3, R3, R5, !PT ;  /* 0x0000000503037248 */ /* 0x000fe40007fe0100 */
[----:B------:R-:W-:-:S07]  /*3900*/  VIADDMNMX R0, R5, UR7, R0, PT ;  /* 0x0000000705007c46 */ /* 0x000fce000b800100 */
.L_x_1218:
[----:B------:R-:W-:Y:S01]  /*3910*/  ISETP.GT.AND P2, PT, R3, 0x1, !P2 ;  /* 0x000000010300780c */ /* 0x000fe20005744270 */
[----:B------:R-:W-:Y:S01]  /*3920*/  ULDC UR5, c[0x0][0x988] ;  /* 0x0002620000057ab9 */ /* 0x000fe20000000800 */
[----:B------:R-:W-:Y:S01]  /*3930*/  FMNMX.FTZ R2, R24, R58, !PT ;  /* 0x0000003a18027209 */ /* 0x000fe20007810000 */
[----:B------:R-:W-:Y:S01]  /*3940*/  @UP0 ULDC UR10, c[0x0][0x44c] ;  /* 0x00011300000a0ab9 */ /* 0x000fe20000000800 */
[----:B------:R-:W-:Y:S01]  /*3950*/  ISETP.LT.OR P2, PT, R0, 0x2, P2 ;  /* 0x000000020000780c */ /* 0x000fe20001741670 */
[----:B------:R-:W-:Y:S01]  /*3960*/  UIMAD.WIDE.U32 UR10, UR61, UR10, URZ ;  /* 0x0000000a3d0a72a5 */ /* 0x000fe2000f8e003f */
[----:B------:R-:W-:Y:S01]  /*3970*/  FMNMX.FTZ R2, R28, R2, !PT ;  /* 0x000000021c027209 */ /* 0x000fe20007810000 */
[----:B------:R-:W-:Y:S01]  /*3980*/  @UP0 ULDC UR14, c[0x0][0x450] ;  /* 0x00011400000e0ab9 */ /* 0x000fe20000000800 */
[----:B------:R-:W-:Y:S01]  /*3990*/  FSEL R27, R27, -INF , !P2 ;  /* 0xff8000001b1b7808 */ /* 0x000fe20005000000 */
[----:B------:R-:W-:Y:S01]  /*39a0*/  UMOV UR4, UR61 ;  /* 0x0000003d00047c82 */ /* 0x000fe20008000000 */
[----:B------:R-:W-:Y:S01]  /*39b0*/  ISETP.NE.AND P2, PT, R25, RZ, PT ;  /* 0x000000ff1900720c */ /* 0x000fe20003f45270 */
[----:B------:R-:W-:Y:S01]  /*39c0*/  @UP0 USHF.R.U32.HI UR4, URZ, UR14, UR11 ;  /* 0x0000000e3f040299 */ /* 0x000fe2000801160b */
[----:B------:R-:W-:-:S02]  /*39d0*/  FMNMX.FTZ R2, R60, R2, !PT ;  /* 0x000000023c027209 */ /* 0x000fc40007810000 */
[----:B------:R-:W-:Y:S01]  /*39e0*/  ISETP.GT.AND P2, PT, R3, 0x9, !P2 ;  /* 0x000000090300780c */ /* 0x000fe20005744270 */
[----:B------:R-:W-:Y:S01]  /*39f0*/  UIADD3 UR52, UR52, UR4, URZ ;  /* 0x0000000434347290 */ /* 0x000fe2000fffe03f */
[----:B------:R-:W-:Y:S02]  /*3a00*/  FMNMX.FTZ R2, R32, R2, !PT ;  /* 0x0000000220027209 */ /* 0x000fe40007810000 */
[----:B------:R-:W-:Y:S01]  /*3a10*/  ISETP.LT.OR P2, PT, R0, 0xa, P2 ;  /* 0x0000000a0000780c */ /* 0x000fe20001741670 */
[----:B------:R-:W-:Y:S01]  /*3a20*/  UIADD3 UR6, UR52, UR6, URZ ;  /* 0x0000000634067290 */ /* 0x000fe2000fffe03f */
[----:B------:R-:W-:Y:S02]  /*3a30*/  FMNMX.FTZ R2, R62, R2, !PT ;  /* 0x000000023e027209 */ /* 0x000fe40007810000 */
[----:B------:R-:W-:Y:S02]  /*3a40*/  FSEL R31, R31, -INF , !P2 ;  /* 0xff8000001f1f7808 */ /* 0x000fe40005000000 */
[----:B------:R-:W-:-:S02]  /*3a50*/  ISETP.NE.AND P2, PT, R29, RZ, PT ;  /* 0x000000ff1d00720c */ /* 0x000fc40003f45270 */
[----:B------:R-:W-:Y:S02]  /*3a60*/  FMNMX.FTZ R2, R36, R2, !PT ;  /* 0x0000000224027209 */ /* 0x000fe40007810000 */
[----:B------:R-:W-:Y:S02]  /*3a70*/  ISETP.GT.AND P2, PT, R3, 0x10, !P2 ;  /* 0x000000100300780c */ /* 0x000fe40005744270 */
[----:B------:R-:W-:Y:S02]  /*3a80*/  FMNMX.FTZ R2, R64, R2, !PT ;  /* 0x0000000240027209 */ /* 0x000fe40007810000 */
[----:B------:R-:W-:Y:S02]  /*3a90*/  ISETP.LT.OR P2, PT, R0, 0x11, P2 ;  /* 0x000000110000780c */ /* 0x000fe40001741670 */
[----:B------:R-:W-:Y:S02]  /*3aa0*/  FMNMX.FTZ R2, R40, R2, !PT ;  /* 0x0000000228027209 */ /* 0x000fe40007810000 */
[----:B------:R-:W-:-:S02]  /*3ab0*/  FSEL R34, R34, -INF , !P2 ;  /* 0xff80000022227808 */ /* 0x000fc40005000000 */
[----:B------:R-:W-:Y:S02]  /*3ac0*/  ISETP.NE.AND P2, PT, R59, RZ, PT ;  /* 0x000000ff3b00720c */ /* 0x000fe40003f45270 */
[----:B------:R-:W-:Y:S02]  /*3ad0*/  FMNMX.FTZ R2, R66, R2, !PT ;  /* 0x0000000242027209 */ /* 0x000fe40007810000 */
[----:B------:R-:W-:Y:S02]  /*3ae0*/  ISETP.GT.AND P2, PT, R3, 0x11, !P2 ;  /* 0x000000110300780c */ /* 0x000fe40005744270 */
[----:B------:R-:W-:Y:S02]  /*3af0*/  FMNMX.FTZ R2, R44, R2, !PT ;  /* 0x000000022c027209 */ /* 0x000fe40007810000 */
[----:B------:R-:W-:Y:S02]  /*3b00*/  ISETP.LT.OR P2, PT, R0, 0x12, P2 ;  /* 0x000000120000780c */ /* 0x000fe40001741670 */
[----:B------:R-:W-:-:S02]  /*3b10*/  FMNMX.FTZ R2, R68, R2, !PT ;  /* 0x0000000244027209 */ /* 0x000fc40007810000 */
[----:B------:R-:W-:Y:S02]  /*3b20*/  FSEL R35, R35, -INF , !P2 ;  /* 0xff80000023237808 */ /* 0x000fe40005000000 */
[----:B------:R-:W-:Y:S02]  /*3b30*/  ISETP.NE.AND P2, PT, R33, RZ, PT ;  /* 0x000000ff2100720c */ /* 0x000fe40003f45270 */
[----:B------:R-:W-:Y:S02]  /*3b40*/  FMNMX.FTZ R2, R48, R2, !PT ;  /* 0x0000000230027209 */ /* 0x000fe40007810000 */
[----:B------:R-:W-:Y:S02]  /*3b50*/  ISETP.GT.AND P2, PT, R3, 0x18, !P2 ;  /* 0x000000180300780c */ /* 0x000fe40005744270 */
[----:B------:R-:W-:Y:S02]  /*3b60*/  FMNMX.FTZ R2, R70, R2, !PT ;  /* 0x0000000246027209 */ /* 0x000fe40007810000 */
[----:B------:R-:W-:-:S02]  /*3b70*/  ISETP.LT.OR P2, PT, R0, 0x19, P2 ;  /* 0x000000190000780c */ /* 0x000fc40001741670 */
[----:B------:R-:W-:Y:S02]  /*3b80*/  ISETP.GT.AND P3, PT, R3, 0x8, !P3 ;  /* 0x000000080300780c */ /* 0x000fe40005f64270 */
[----:B------:R-:W-:Y:S02]  /*3b90*/  FSEL R38, R38, -INF , !P2 ;  /* 0xff80000026267808 */ /* 0x000fe40005000000 */
[----:B------:R-:W-:Y:S02]  /*3ba0*/  ISETP.NE.AND P2, PT, R61, RZ, PT ;  /* 0x000000ff3d00720c */ /* 0x000fe40003f45270 */
[----:B------:R-:W-:Y:S02]  /*3bb0*/  FMNMX.FTZ R2, R52, R2, !PT ;  /* 0x0000000234027209 */ /* 0x000fe40007810000 */
[----:B------:R-:W-:Y:S02]  /*3bc0*/  ISETP.GT.AND P2, PT, R3, 0x19, !P2 ;  /* 0x000000190300780c */ /* 0x000fe40005744270 */
[----:B------:R-:W-:-:S02]  /*3bd0*/  ISETP.LT.OR P3, PT, R0, 0x9, P3 ;  /* 0x000000090000780c */ /* 0x000fc40001f61670 */
[----:B------:R-:W-:Y:S02]  /*3be0*/  ISETP.LT.OR P2, PT, R0, 0x1a, P2 ;  /* 0x0000001a0000780c */ /* 0x000fe40001741670 */
[----:B------:R-:W-:Y:S02]  /*3bf0*/  FMNMX.FTZ R17, R72, R2, !PT ;  /* 0x0000000248117209 */ /* 0x000fe40007810000 */
[----:B------:R-:W-:Y:S02]  /*3c00*/  FSEL R39, R39, -INF , !P2 ;  /* 0xff80000027277808 */ /* 0x000fe40005000000 */
[----:B------:R-:W-:Y:S01]  /*3c10*/  ISETP.NE.AND P2, PT, R37, RZ, PT ;  /* 0x000000ff2500720c */ /* 0x000fe20003f45270 */
[----:B------:R-:W0:Y:S01]  /*3c20*/  SHFL.BFLY PT, R2, R17, 0x2, 0x1f ;  /* 0x0c401f0011027f89 */ /* 0x000e2200000e0000 */
[----:B------:R-:W-:Y:S02]  /*3c30*/  FSEL R30, R30, -INF , !P3 ;  /* 0xff8000001e1e7808 */ /* 0x000fe40005800000 */
[----:B------:R-:W-:-:S02]  /*3c40*/  ISETP.GT.AND P2, PT, R3, 0x20, !P2 ;  /* 0x000000200300780c */ /* 0x000fc40005744270 */
[----:B------:R-:W-:Y:S02]  /*3c50*/  ISETP.NE.AND P3, PT, R41, RZ, PT ;  /* 0x000000ff2900720c */ /* 0x000fe40003f65270 */
[----:B------:R-:W-:Y:S02]  /*3c60*/  ISETP.LT.OR P2, PT, R0, 0x21, P2 ;  /* 0x000000210000780c */ /* 0x000fe40001741670 */
[----:B------:R-:W-:Y:S02]  /*3c70*/  ISETP.NE.AND P6, PT, R4, RZ, PT ;  /* 0x000000ff0400720c */ /* 0x000fe40003fc5270 */
[----:B------:R-:W-:Y:S02]  /*3c80*/  FSEL R42, R42, -INF , !P2 ;  /* 0xff8000002a2a7808 */ /* 0x000fe40005000000 */
[----:B------:R-:W-:Y:S02]  /*3c90*/  ISETP.NE.AND P2, PT, R63, RZ, PT ;  /* 0x000000ff3f00720c */ /* 0x000fe40003f45270 */
[----:B------:R-:W-:-:S02]  /*3ca0*/  ISETP.GT.AND P4, PT, R3, 0x31, !P4 ;  /* 0x000000310300780c */ /* 0x000fc40006784270 */
[C---:B------:R-:W-:Y:S02]  /*3cb0*/  ISETP.GT.AND P2, PT, R3.reuse, 0x21, !P2 ;  /* 0x000000210300780c */ /* 0x040fe40005744270 */
[----:B------:R-:W-:Y:S02]  /*3cc0*/  ISETP.GT.AND P5, PT, R3, 0x38, !P5 ;  /* 0x000000380300780c */ /* 0x000fe40006fa4270 */
[C---:B------:R-:W-:Y:S02]  /*3cd0*/  ISETP.LT.OR P2, PT, R0.reuse, 0x22, P2 ;  /* 0x000000220000780c */ /* 0x040fe40001741670 */
[----:B------:R-:W-:Y:S02]  /*3ce0*/  ISETP.LT.OR P4, PT, R0, 0x32, P4 ;  /* 0x000000320000780c */ /* 0x000fe40002781670 */
[----:B------:R-:W-:Y:S02]  /*3cf0*/  FSEL R43, R43, -INF , !P2 ;  /* 0xff8000002b2b7808 */ /* 0x000fe40005000000 */
[----:B------:R-:W-:-:S02]  /*3d00*/  ISETP.GT.AND P2, PT, R3, 0x28, !P3 ;  /* 0x000000280300780c */ /* 0x000fc40005f44270 */
[----:B0-----:R-:W-:Y:S02]  /*3d10*/  FMNMX.FTZ R20, R17, R2, !PT ;  /* 0x0000000211147209 */ /* 0x001fe40007810000 */
[----:B------:R-:W-:Y:S02]  /*3d20*/  ISETP.LT.OR P2, PT, R0, 0x29, P2 ;  /* 0x000000290000780c */ /* 0x000fe40001741670 */
[----:B------:R-:W-:Y:S02]  /*3d30*/  ISETP.NE.AND P3, PT, R45, RZ, PT ;  /* 0x000000ff2d00720c */ /* 0x000fe40003f65270 */
[----:B------:R-:W-:Y:S02]  /*3d40*/  FSEL R46, R46, -INF , !P2 ;  /* 0xff8000002e2e7808 */ /* 0x000fe40005000000 */
[----:B------:R-:W-:Y:S02]  /*3d50*/  ISETP.GT.AND P2, PT, R3, RZ, !P6 ;  /* 0x000000ff0300720c */ /* 0x000fe40007744270 */
[----:B------:R-:W-:-:S02]  /*3d60*/  ISETP.NE.AND P6, PT, R21, RZ, PT ;  /* 0x000000ff1500720c */ /* 0x000fc40003fc5270 */
[----:B------:R-:W-:Y:S01]  /*3d70*/  ISETP.LT.OR P2, PT, R0, 0x1, P2 ;  /* 0x000000010000780c */ /* 0x000fe20001741670 */
[----:B------:R-:W0:Y:S01]  /*3d80*/  SHFL.BFLY PT, R21, R20, 0x1, 0x1f ;  /* 0x0c201f0014157f89 */ /* 0x000e2200000e0000 */
[----:B------:R-:W-:Y:S02]  /*3d90*/  ISETP.GT.AND P3, PT, R3, 0x30, !P3 ;  /* 0x000000300300780c */ /* 0x000fe40005f64270 */
[----:B------:R-:W-:Y:S02]  /*3da0*/  FSEL R26, R26, -INF , !P2 ;  /* 0xff8000001a1a7808 */ /* 0x000fe40005000000 */
[----:B------:R-:W-:Y:S02]  /*3db0*/  ISETP.NE.AND P2, PT, R65, RZ, PT ;  /* 0x000000ff4100720c */ /* 0x000fe40003f45270 */
[----:B------:R-:W-:Y:S02]  /*3dc0*/  FMNMX.FTZ R5, R26, R27, !PT ;  /* 0x0000001b1a057209 */ /* 0x000fe40007810000 */
[----:B------:R-:W-:-:S02]  /*3dd0*/  ISETP.GT.AND P2, PT, R3, 0x29, !P2 ;  /* 0x000000290300780c */ /* 0x000fc40005744270 */
[----:B------:R-:W-:Y:S02]  /*3de0*/  FMNMX.FTZ R2, R30, R5, !PT ;  /* 0x000000051e027209 */ /* 0x000fe40007810000 */
[----:B------:R-:W-:Y:S02]  /*3df0*/  ISETP.LT.OR P2, PT, R0, 0x2a, P2 ;  /* 0x0000002a0000780c */ /* 0x000fe40001741670 */
[----:B------:R-:W-:Y:S02]  /*3e00*/  FMNMX.FTZ R5, R31, R2, !PT ;  /* 0x000000021f057209 */ /* 0x000fe40007810000 */
[----:B------:R-:W-:Y:S02]  /*3e10*/  FSEL R47, R47, -INF , !P2 ;  /* 0xff8000002f2f7808 */ /* 0x000fe40005000000 */
[----:B------:R-:W-:Y:S02]  /*3e20*/  FMNMX.FTZ R2, R34, R5, !PT ;  /* 0x0000000522027209 */ /* 0x000fe40007810000 */
[----:B------:R-:W-:-:S02]  /*3e30*/  ISETP.LT.OR P3, PT, R0, 0x31, P3 ;  /* 0x000000310000780c */ /* 0x000fc40001f61670 */
[----:B------:R-:W-:Y:S02]  /*3e40*/  FMNMX.FTZ R5, R35, R2, !PT ;  /* 0x0000000223057209 */ /* 0x000fe40007810000 */
[----:B0-----:R-:W-:Y:S02]  /*3e50*/  FMNMX.FTZ R4, R20, R21, !PT ;  /* 0x0000001514047209 */ /* 0x001fe40007810000 */
[----:B------:R-:W-:Y:S02]  /*3e60*/  FMNMX.FTZ R2, R38, R5, !PT ;  /* 0x0000000526027209 */ /* 0x000fe40007810000 */
[C---:B------:R-:W-:Y:S01]  /*3e70*/  FSETP.NEU.FTZ.AND P2, PT, R4.reuse, -INF , PT ;  /* 0xff8000000400780b */ /* 0x040fe20003f5d000 */
[----:B------:R-:W-:Y:S01]  /*3e80*/  FMUL.FTZ R17, R4, UR5 ;  /* 0x0000000504117c20 */ /* 0x000fe20008410000 */
[----:B------:R-:W-:Y:S02]  /*3e90*/  FMNMX.FTZ R5, R39, R2, !PT ;  /* 0x0000000227057209 */ /* 0x000fe40007810000 */
[----:B------:R-:W-:-:S02]  /*3ea0*/  FSEL R50, R50, -INF , !P3 ;  /* 0xff80000032327808 */ /* 0x000fc40005800000 */
[----:B------:R-:W-:Y:S02]  /*3eb0*/  FMNMX.FTZ R2, R42, R5, !PT ;  /* 0x000000052a027209 */ /* 0x000fe40007810000 */
[----:B------:R-:W-:Y:S02]  /*3ec0*/  FSEL R17, R17, RZ, P2 ;  /* 0x000000ff11117208 */ /* 0x000fe40001000000 */
[----:B------:R-:W-:Y:S02]  /*3ed0*/  FMNMX.FTZ R5, R43, R2, !PT ;  /* 0x000000022b057209 */ /* 0x000fe40007810000 */
[----:B------:R-:W-:Y:S01]  /*3ee0*/  ISETP.GT.AND P2, PT, R3, 0x39, !P6 ;  /* 0x000000390300780c */ /* 0x000fe20007744270 */
        /* <DEDUP_REMOVED lines=14> */
[----:B------:R-:W0:Y:S01]  /*3fd0*/  MUFU.EX2 R5, R5 ;  /* 0x0000000500057308 */ /* 0x000e220000000800 */
[----:B------:R-:W-:Y:S01]  /*3fe0*/  FMNMX.FTZ R3, R51, R2, !PT ;  /* 0x0000000233037209 */ /* 0x000fe20007810000 */
[--C-:B------:R-:W-:Y:S01]  /*3ff0*/  FFMA.FTZ R2, R28, UR5, -R17.reuse ;  /* 0x000000051c027c23 */ /* 0x100fe20008010811 */
[----:B------:R-:W-:Y:S01]  /*4000*/  FSEL R55, R55, -INF , !P2 ;  /* 0xff80000037377808 */ /* 0x000fe20005000000 */
[--C-:B------:R-:W-:Y:S01]  /*4010*/  FFMA.FTZ R28, R36, UR5, -R17.reuse ;  /* 0x00000005241c7c23 */ /* 0x100fe20008010811 */
[----:B------:R-:W-:Y:S01]  /*4020*/  FMNMX.FTZ R0, R54, R3, !PT ;  /* 0x0000000336007209 */ /* 0x000fe20007810000 */
[--C-:B------:R-:W-:Y:S01]  /*4030*/  FFMA.FTZ R29, R64, UR5, -R17.reuse ;  /* 0x00000005401d7c23 */ /* 0x100fe20008010811 */
[--C-:B------:R-:W-:Y:S01]  /*4040*/  FFMA.FTZ R36, R44, UR5, -R17.reuse ;  /* 0x000000052c247c23 */ /* 0x100fe20008010811 */
[----:B------:R1:W-:Y:S01]  /*4050*/  MUFU.EX2 R198, R2 ;  /* 0x0000000200c67308 */ /* 0x0003e20000000800 */
[----:B------:R-:W-:Y:S01]  /*4060*/  FMNMX.FTZ R0, R55, R0, !PT ;  /* 0x0000000037007209 */ /* 0x000fe20007810000 */
[--C-:B------:R-:W-:Y:S01]  /*4070*/  FFMA.FTZ R37, R68, UR5, -R17.reuse ;  /* 0x0000000544257c23 */ /* 0x100fe20008010811 */
[--C-:B------:R-:W-:Y:S01]  /*4080*/  FFMA.FTZ R40, R48, UR5, -R17.reuse ;  /* 0x0000000530287c23 */ /* 0x100fe20008010811 */
[----:B------:R-:W-:-:S02]  /*4090*/  FFMA.FTZ R41, R70, UR5, -R17 ;  /* 0x0000000546297c23 */ /* 0x000fc40008010811 */
[----:B------:R-:W1:Y:S02]  /*40a0*/  SHFL.BFLY PT, R3, R0, 0x2, 0x1f ;  /* 0x0c401f0000037f89 */ /* 0x000e6400000e0000 */
[----:B------:R-:W-:Y:S01]  /*40b0*/  MUFU.EX2 R21, R21 ;  /* 0x0000001500157308 */ /* 0x000fe20000000800 */
[----:B0-----:R-:W-:-:S07]  /*40c0*/  F2FP.BF16.F32.PACK_AB R196, R5, R20 ;  /* 0x0000001405c4723e */ /* 0x001fce00000010ff */
[----:B------:R-:W-:Y:S08]  /*40d0*/  MUFU.EX2 R24, R24 ;  /* 0x0000001800187308 */ /* 0x000ff00000000800 */
[----:B------:R-:W0:Y:S01]  /*40e0*/  MUFU.EX2 R25, R25 ;  /* 0x0000001900197308 */ /* 0x000e220000000800 */
[----:B-1----:R-:W-:Y:S01]  /*40f0*/  FMNMX.FTZ R2, R0, R3, !PT ;  /* 0x0000000300027209 */ /* 0x002fe20007810000 */
[----:B------:R-:W-:-:S06]  /*4100*/  FFMA.FTZ R0, R66, UR5, -R17 ;  /* 0x0000000542007c23 */ /* 0x000fcc0008010811 */
[----:B------:R-:W-:Y:S01]  /*4110*/  MUFU.EX2 R28, R28 ;  /* 0x0000001c001c7308 */ /* 0x000fe20000000800 */
[----:B------:R-:W1:Y:S07]  /*4120*/  SHFL.BFLY PT, R3, R2, 0x1, 0x1f ;  /* 0x0c201f0002037f89 */ /* 0x000e6e00000e0000 */
[----:B------:R2:W-:Y:S01]  /*4130*/  MUFU.EX2 R33, R0 ;  /* 0x0000000000217308 */ /* 0x0005e20000000800 */
[----:B0-----:R-:W-:-:S07]  /*4140*/  F2FP.BF16.F32.PACK_AB R192, R25, R24 ;  /* 0x0000001819c0723e */ /* 0x001fce00000010ff */
[----:B------:R-:W0:Y:S08]  /*4150*/  MUFU.EX2 R29, R29 ;  /* 0x0000001d001d7308 */ /* 0x000e300000000800 */
[----:B------:R-:W3:Y:S01]  /*4160*/  MUFU.EX2 R32, R32 ;  /* 0x0000002000207308 */ /* 0x000ee20000000800 */
[----:B-1----:R-:W-:Y:S01]  /*4170*/  FMNMX.FTZ R3, R2, R3, !PT ;  /* 0x0000000302037209 */ /* 0x002fe20007810000 */
[--C-:B------:R-:W-:Y:S01]  /*4180*/  FFMA.FTZ R2, R52, UR5, -R17.reuse ;  /* 0x0000000534027c23 */ /* 0x100fe20008010811 */
[----:B------:R-:W-:-:S02]  /*4190*/  FFMA.FTZ R17, R72, UR5, -R17 ;  /* 0x0000000548117c23 */ /* 0x000fc40008010811 */
[C---:B------:R-:W-:Y:S01]  /*41a0*/  FSETP.NEU.FTZ.AND P2, PT, R3.reuse, -INF , PT ;  /* 0xff8000000300780b */ /* 0x040fe20003f5d000 */
[----:B--2---:R-:W-:Y:S02]  /*41b0*/  FMUL.FTZ R0, R3, UR5 ;  /* 0x0000000503007c20 */ /* 0x004fe40008410000 */
[----:B------:R1:W-:Y:S01]  /*41c0*/  MUFU.EX2 R45, R17 ;  /* 0x00000011002d7308 */ /* 0x0003e20000000800 */
[----:B0-----:R-:W-:Y:S02]  /*41d0*/  F2FP.BF16.F32.PACK_AB R194, R29, R28 ;  /* 0x0000001c1dc2723e */ /* 0x001fe400000010ff */
[----:B------:R-:W-:Y:S02]  /*41e0*/  FSEL R0, R0, RZ, P2 ;  /* 0x000000ff00007208 */ /* 0x000fe40001000000 */
[----:B------:R-:W-:-:S03]  /*41f0*/  PLOP3.LUT P2, PT, PT, PT, UP1, 0x40, 0x0 ;  /* 0x000000000000781c */ /* 0x000fc60003f4e818 */
[----:B------:R-:W-:Y:S01]  /*4200*/  MUFU.EX2 R36, R36 ;  /* 0x0000002400247308 */ /* 0x000fe20000000800 */
[--C-:B------:R-:W-:Y:S01]  /*4210*/  FFMA.FTZ R26, R26, UR5, -R0.reuse ;  /* 0x000000051a1a7c23 */ /* 0x100fe20008010800 */
[--C-:B------:R-:W-:Y:S01]  /*4220*/  FFMA.FTZ R27, R27, UR5, -R0.reuse ;  /* 0x000000051b1b7c23 */ /* 0x100fe20008010800 */
[----:B-1----:R-:W-:Y:S01]  /*4230*/  FADD.FTZ R17, R20, R5 ;  /* 0x0000000514117221 */ /* 0x002fe20000010000 */
[--C-:B------:R-:W-:Y:S01]  /*4240*/  FFMA.FTZ R30, R30, UR5, -R0.reuse ;  /* 0x000000051e1e7c23 */ /* 0x100fe20008010800 */
[--C-:B------:R-:W-:Y:S01]  /*4250*/  FFMA.FTZ R31, R31, UR5, -R0.reuse ;  /* 0x000000051f1f7c23 */ /* 0x100fe20008010800 */
[--C-:B------:R-:W-:Y:S01]  /*4260*/  FFMA.FTZ R34, R34, UR5, -R0.reuse ;  /* 0x0000000522227c23 */ /* 0x100fe20008010800 */
[----:B------:R-:W-:Y:S01]  /*4270*/  FADD.FTZ R44, R198, R17 ;  /* 0x00000011c62c7221 */ /* 0x000fe20000010000 */
        /* <DEDUP_REMOVED lines=8> */
[----:B------:R-:W0:Y:S01]  /*4300*/  MUFU.EX2 R27, R27 ;  /* 0x0000001b001b7308 */ /* 0x000e220000000800 */
[--C-:B------:R-:W-:Y:S01]  /*4310*/  FFMA.FTZ R46, R46, UR5, -R0.reuse ;  /* 0x000000052e2e7c23 */ /* 0x100fe20008010800 */
[----:B------:R-:W-:Y:S01]  /*4320*/  FFMA.FTZ R47, R47, UR5, -R0 ;  /* 0x000000052f2f7c23 */ /* 0x000fe20008010800 */
[----:B------:R-:W-:Y:S01]  /*4330*/  FADD.FTZ R17, R25, R44 ;  /* 0x0000002c19117221 */ /* 0x000fe20000010000 */
[--C-:B------:R-:W-:Y:S01]  /*4340*/  FFMA.FTZ R50, R50, UR5, -R0.reuse ;  /* 0x0000000532327c23 */ /* 0x100fe20008010800 */
[--C-:B------:R-:W-:Y:S01]  /*4350*/  FFMA.FTZ R51, R51, UR5, -R0.reuse ;  /* 0x0000000533337c23 */ /* 0x100fe20008010800 */
[--C-:B------:R-:W-:Y:S01]  /*4360*/  FFMA.FTZ R54, R54, UR5, -R0.reuse ;  /* 0x0000000536367c23 */ /* 0x100fe20008010800 */
[----:B------:R-:W-:Y:S01]  /*4370*/  FADD.FTZ R44, R28, R17 ;  /* 0x000000111c2c7221 */ /* 0x000fe20000010000 */
[----:B------:R-:W1:Y:S01]  /*4380*/  MUFU.EX2 R30, R30 ;  /* 0x0000001e001e7308 */ /* 0x000e620000000800 */
[----:B------:R-:W-:Y:S01]  /*4390*/  FFMA.FTZ R0, R55, UR5, -R0 ;  /* 0x0000000537007c23 */ /* 0x000fe20008010800 */
[----:B------:R-:W-:Y:S01]  /*43a0*/  F2FP.BF16.F32.PACK_AB R198, R21, R198 ;  /* 0x000000c615c6723e */ /* 0x000fe200000010ff */
[----:B------:R-:W-:Y:S01]  /*43b0*/  FADD.FTZ R49, R29, R44 ;  /* 0x0000002c1d317221 */ /* 0x000fe20000010000 */
[----:B---3--:R-:W-:-:S03]  /*43c0*/  F2FP.BF16.F32.PACK_AB R188, R33, R32 ;  /* 0x0000002021bc723e */ /* 0x008fc600000010ff */
[----:B------:R-:W-:Y:S01]  /*43d0*/  FADD.FTZ R48, R32, R49 ;  /* 0x0000003120307221 */ /* 0x000fe20000010000 */
[----:B------:R-:W2:Y:S01]  /*43e0*/  MUFU.EX2 R31, R31 ;  /* 0x0000001f001f7308 */ /* 0x000ea20000000800 */
[----:B0-----:R-:W-:Y:S01]  /*43f0*/  FADD.FTZ R17, R26, R27 ;  /* 0x0000001b1a117221 */ /* 0x001fe20000010000 */
[----:B------:R-:W-:Y:S01]  /*4400*/  F2FP.BF16.F32.PACK_AB R197, R27, R26 ;  /* 0x0000001a1bc5723e */ /* 0x000fe200000010ff */
[----:B------:R-:W-:-:S04]  /*4410*/  FADD.FTZ R49, R33, R48 ;  /* 0x0000003021317221 */ /* 0x000fc80000010000 */
[----:B------:R-:W-:Y:S01]  /*4420*/  FADD.FTZ R48, R36, R49 ;  /* 0x0000003124307221 */ /* 0x000fe20000010000 */
        /* <DEDUP_REMOVED lines=13> */
[C---:B0-----:R-:W-:Y:S01]  /*4500*/  FADD.FTZ R17, R37.reuse, R48 ;  /* 0x0000003025117221 */ /* 0x041fe20000010000 */
[----:B------:R-:W-:-:S06]  /*4510*/  F2FP.BF16.F32.PACK_AB R190, R37, R36 ;  /* 0x0000002425be723e */ /* 0x000fcc00000010ff */
        /* <DEDUP_REMOVED lines=12> */
[----:B------:R-:W-:Y:S01]  /*45e0*/  F2FP.BF16.F32.PACK_AB R189, R43, R42 ;  /* 0x0000002a2bbd723e */ /* 0x000fe200000010ff */
[----:B------:R-:W-:-:S05]  /*45f0*/  VIADD R20, R152, 0xfffffffe ;  /* 0xfffffffe98147836 */ /* 0x000fca0000000000 */
[----:B------:R-:W2:Y:S01]  /*4600*/  MUFU.EX2 R47, R47 ;  /* 0x0000002f002f7308 */ /* 0x000ea20000000800 */
[----:B0-----:R-:W-:Y:S01]  /*4610*/  FADD.FTZ R24, R2, R17 ;  /* 0x0000001102187221 */ /* 0x001fe20000010000 */
[----:B------:R-:W-:-:S03]  /*4620*/  F2FP.BF16.F32.PACK_AB R186, R45, R2 ;  /* 0x000000022dba723e */ /* 0x000fc600000010ff */
[----:B------:R-:W-:-:S03]  /*4630*/  FADD.FTZ R17, R45, R24 ;  /* 0x000000182d117221 */ /* 0x000fc60000010000 */
[----:B------:R-:W0:Y:S01]  /*4640*/  MUFU.EX2 R50, R50 ;  /* 0x0000003200327308 */ /* 0x000e220000000800 */
[----:B-1----:R-:W-:-:S07]  /*4650*/  FADD.FTZ R2, R46, R5 ;  /* 0x000000052e027221 */ /* 0x002fce0000010000 */
[----:B------:R-:W1:Y:S01]  /*4660*/  MUFU.EX2 R51, R51 ;  /* 0x0000003300337308 */ /* 0x000e620000000800 */
[C---:B--2---:R-:W-:Y:S01]  /*4670*/  FADD.FTZ R5, R47.reuse, R2 ;  /* 0x000000022f057221 */ /* 0x044fe20000010000 */
[----:B------:R-:W-:-:S06]  /*4680*/  F2FP.BF16.F32.PACK_AB R191, R47, R46 ;  /* 0x0000002e2fbf723e */ /* 0x000fcc00000010ff */
[----:B------:R-:W2:Y:S01]  /*4690*/  MUFU.EX2 R54, R54 ;  /* 0x0000003600367308 */ /* 0x000ea20000000800 */
[----:B0-----:R-:W-:-:S07]  /*46a0*/  FADD.FTZ R2, R50, R5 ;  /* 0x0000000532027221 */ /* 0x001fce0000010000 */
[----:B------:R2:W0:Y:S01]  /*46b0*/  MUFU.EX2 R187, R0 ;  /* 0x0000000000bb7308 */ /* 0x0004220000000800 */
[C---:B-1----:R-:W-:Y:S01]  /*46c0*/  FADD.FTZ R5, R51.reuse, R2 ;  /* 0x0000000233057221 */ /* 0x042fe20000010000 */
[----:B------:R-:W-:-:S03]  /*46d0*/  F2FP.BF16.F32.PACK_AB R185, R51, R50 ;  /* 0x0000003233b9723e */ /* 0x000fc600000010ff */
[----:B--2---:R-:W-:-:S04]  /*46e0*/  FADD.FTZ R0, R54, R5 ;  /* 0x0000000536007221 */ /* 0x004fc80000010000 */
[C---:B0-----:R-:W-:Y:S01]  /*46f0*/  FADD.FTZ R5, R187.reuse, R0 ;  /* 0x00000000bb057221 */ /* 0x041fe20000010000 */
[----:B------:R-:W-:Y:S01]  /*4700*/  F2FP.BF16.F32.PACK_AB R187, R187, R54 ;  /* 0x00000036bbbb723e */ /* 0x000fe200000010ff */
[----:B------:R-:W-:Y:S06]  /*4710*/  @P2 BRA `(.L_x_1222) ;  /* 0x0000000000442947 */ /* 0x000fec0003800000 */
        /* <DEDUP_REMOVED lines=10> */
.L_x_1223:
[----:B------:R-:W-:-:S11]  /*47c0*/  UISETP.NE.AND UP2, UPT, UR7, 0x1, UPT ;  /* 0x000000010700788c */ /* 0x000fd6000bf45270 */
[----:B------:R-:W-:Y:S02]  /*47d0*/  @UP2 ULDC.64 UR10, c[0x0][0x9e8] ;  /* 0x00027a00000a2ab9 */ /* 0x000fe40000000a00 */
[----:B------:R-:W-:-:S04]  /*47e0*/  UIMAD.WIDE.U32 UR14, UR4, UR10, URZ ;  /* 0x0000000a040e72a5 */ /* 0x000fc8000f8e003f */
[----:B------:R-:W-:-:S12]  /*47f0*/  @UP2 USHF.R.U32.HI UR4, URZ, UR11, UR15 ;  /* 0x0000000b3f042299 */ /* 0x000fd8000801160f */
.L_x_1224:
[----:B------:R-:W-:-:S04]  /*4800*/  UIMAD UR4, UR4, UR7, UR7 ;  /* 0x00000007040472a4 */ /* 0x000fc8000f8e0207 */
[----:B------:R-:W-:-:S04]  /*4810*/  UISETP.LT.AND UP2, UPT, UR6, UR4, UPT ;  /* 0x000000040600728c */ /* 0x000fc8000bf41270 */
[----:B------:R-:W-:-:S12]  /*4820*/  USEL UR6, UR6, UR4, UP2 ;  /* 0x0000000406067287 */ /* 0x000fd80009000000 */
.L_x_1222:
[----:B------:R-:W-:Y:S01]  /*4830*/  R2UR UR7, R22 ;  /* 0x00000000160772ca */ /* 0x000fe200000e0000 */
[----:B------:R-:W-:Y:S01]  /*4840*/  USHF.R.S32.HI UR4, URZ, 0x1f, UR6 ;  /* 0x0000001f3f047899 */ /* 0x000fe20008011406 */
[----:B------:R-:W-:Y:S01]  /*4850*/  IMAD.MOV.U32 R0, RZ, RZ, 0x3f800000 ;  /* 0x3f800000ff007424 */ /* 0x000fe200078e00ff */
[----:B------:R-:W-:Y:S01]  /*4860*/  CS2R R150, SRZ ;  /* 0x0000000000967805 */ /* 0x000fe2000001ff00 */
[----:B------:R-:W-:Y:S01]  /*4870*/  IMAD.MOV.U32 R2, RZ, RZ, 0x3f800000 ;  /* 0x3f800000ff027424 */ /* 0x000fe200078e00ff */
[----:B------:R-:W-:Y:S01]  /*4880*/  ULEA.HI UR4, UR4, UR6, URZ, 0x6 ;  /* 0x0000000604047291 */ /* 0x000fe2000f8f303f */
[----:B------:R-:W-:Y:S02]  /*4890*/  CS2R R148, SRZ ;  /* 0x0000000000947805 */ /* 0x000fe4000001ff00 */
[----:B------:R-:W-:Y:S02]  /*48a0*/  CS2R R146, SRZ ;  /* 0x0000000000927805 */ /* 0x000fe4000001ff00 */
[----:B------:R-:W-:Y:S01]  /*48b0*/  CS2R R144, SRZ ;  /* 0x0000000000907805 */ /* 0x000fe2000001ff00 */
[----:B------:R-:W-:Y:S01]  /*48c0*/  USHF.R.S32.HI UR4, URZ, 0x6, UR4 ;  /* 0x000000063f047899 */ /* 0x000fe20008011404 */
[----:B------:R-:W-:-:S02]  /*48d0*/  CS2R R142, SRZ ;  /* 0x00000000008e7805 */ /* 0x000fc4000001ff00 */
[----:B------:R-:W-:Y:S02]  /*48e0*/  CS2R R140, SRZ ;  /* 0x00000000008c7805 */ /* 0x000fe4000001ff00 */
[----:B------:R-:W-:Y:S01]  /*48f0*/  CS2R R138, SRZ ;  /* 0x00000000008a7805 */ /* 0x000fe2000001ff00 */
[----:B------:R-:W-:Y:S01]  /*4900*/  UISETP.LT.AND UP2, UPT, UR7, UR4, UPT ;  /* 0x000000040700728c */ /* 0x000fe2000bf41270 */
[----:B------:R-:W-:Y:S02]  /*4910*/  CS2R R136, SRZ ;  /* 0x0000000000887805 */ /* 0x000fe4000001ff00 */
[----:B------:R-:W-:Y:S02]  /*4920*/  CS2R R134, SRZ ;  /* 0x0000000000867805 */ /* 0x000fe4000001ff00 */
[----:B------:R-:W-:Y:S01]  /*4930*/  CS2R R132, SRZ ;  /* 0x0000000000847805 */ /* 0x000fe2000001ff00 */
[----:B------:R-:W-:Y:S01]  /*4940*/  USEL UR58, UR7, UR4, !UP2 ;  /* 0x00000004073a7287 */ /* 0x000fe2000d000000 */
[----:B------:R-:W-:-:S02]  /*4950*/  CS2R R130, SRZ ;  /* 0x0000000000827805 */ /* 0x000fc4000001ff00 */
[----:B------:R-:W-:Y:S02]  /*4960*/  CS2R R128, SRZ ;  /* 0x0000000000807805 */ /* 0x000fe4000001ff00 */
[----:B------:R-:W-:Y:S02]  /*4970*/  CS2R R126, SRZ ;  /* 0x00000000007e7805 */ /* 0x000fe4000001ff00 */
[----:B------:R-:W-:Y:S02]  /*4980*/  CS2R R124, SRZ ;  /* 0x00000000007c7805 */ /* 0x000fe4000001ff00 */
[----:B------:R-:W-:Y:S02]  /*4990*/  CS2R R122, SRZ ;  /* 0x00000000007a7805 */ /* 0x000fe4000001ff00 */
[----:B------:R-:W-:Y:S02]  /*49a0*/  ISETP.GE.AND P2, PT, R20, UR58, PT ;  /* 0x0000003a14007c0c */ /* 0x000fe4000bf46270 */
        /* <DEDUP_REMOVED lines=49> */
[----:B------:R-:W-:Y:S06]  /*4cc0*/  @!P2 BRA `(.L_x_1225) ;  /* 0x0000002400f0a947 */ /* 0x000fec0003800000 */
[----:B------:R-:W-:Y:S01]  /*4cd0*/  IMAD.MOV.U32 R0, RZ, RZ, 0x3f800000 ;  /* 0x3f800000ff007424 */ /* 0x000fe200078e00ff */
[----:B------:R-:W-:Y:S01]  /*4ce0*/  ULDC UR59, c[0x0][0x9e4] ;  /* 0x00027900003b7ab9 */ /* 0x000fe20000000800 */
[----:B------:R-:W-:-:S07]  /*4cf0*/  IMAD.MOV.U32 R151, RZ, RZ, RZ ;  /* 0x000000ffff977224 */ /* 0x000fce00078e00ff */
.L_x_1242:
[----:B------:R-:W-:-:S04]  /*4d00*/  UIADD3 UR4, UR36, 0x1, URZ ;  /* 0x0000000124047890 */ /* 0x000fc8000fffe03f */
[----:B------:R-:W-:-:S04]  /*4d10*/  UISETP.NE.AND UP2, UPT, UR4, 0x2, UPT ;  /* 0x000000020400788c */ /* 0x000fc8000bf45270 */
[----:B------:R-:W-:Y:S02]  /*4d20*/  USEL UR7, URZ, 0x1, UP2 ;  /* 0x000000013f077887 */ /* 0x000fe40009000000 */
[----:B------:R-:W-:Y:S02]  /*4d30*/  USEL UR4, UR4, URZ, UP2 ;  /* 0x0000003f04047287 */ /* 0x000fe40009000000 */
[----:B------:R-:W-:Y:S01]  /*4d40*/  ULOP3.LUT UR7, UR38, UR7, URZ, 0x3c, !UPT ;  /* 0x0000000726077292 */ /* 0x000fe2000f8e3c3f */
[----:B------:R-:W-:Y:S11]  /*4d50*/  @!P0 BRA `(.L_x_1226) ;  /* 0x0000000000048947 */ /* 0x000ff60003800000 */
[----:B------:R-:W-:Y:S01]  /*4d60*/  BPT.TRAP 0x1 ;  /* 0x000000040000795c */ /* 0x000fe20000300000 */
.L_x_1226:
[----:B------:R-:W-:Y:S01]  /*4d70*/  ULEA UR6, UR4, UR37, 0x3 ;  /* 0x0000002504067291 */ /* 0x000fe2000f8e183f */
[----:B------:R-:W-:-:S05]  /*4d80*/  IMAD.U32 R21, RZ, RZ, UR7 ;  /* 0x00000007ff157e24 */ /* 0x000fca000f8e00ff */
[----:B------:R-:W-:-:S04]  /*4d90*/  SHF.L.U32 R21, R21, 0x1f, RZ ;  /* 0x0000001f15157819 */ /* 0x000fc800000006ff */
[----:B------:R0:W1:Y:S01]  /*4da0*/  SYNCS.PHASECHK.TRANS64.TRYWAIT P2, [UR6+0x30830], R21 ;  /* 0x03083015ff0075a7 */ /* 0x0000620008040146 */
[----:B------:R-:W-:Y:S05]  /*4db0*/  @!P0 BRA `(.L_x_1227) ;  /* 0x0000000000048947 */ /* 0x000fea0003800000 */
[----:B------:R-:W-:Y:S01]  /*4dc0*/  BPT.TRAP 0x1 ;  /* 0x000000040000795c */ /* 0x000fe20000300000 */
.L_x_1227:
[-C--:B------:R-:W-:Y:S01]  /*4dd0*/  FMUL.FTZ R24, R24, R2.reuse ;  /* 0x0000000218187220 */ /* 0x080fe20000410000 */
[----:B------:R-:W-:Y:S01]  /*4de0*/  FMUL.FTZ R25, R25, R2 ;  /* 0x0000000219197220 */ /* 0x000fe20000410000 */
[----:B-1----:R-:W-:Y:S06]  /*4df0*/  @P2 BRA `(.L_x_1228) ;  /* 0x0000000000082947 */ /* 0x002fec0003800000 */
[----:B------:R-:W1:Y:S02]  /*4e00*/  SYNCS.PHASECHK.TRANS64.TRYWAIT P2, [UR6+0x30830], R21 ;  /* 0x03083015ff0075a7 */ /* 0x000e640008040146 */
[----:B-1----:R-:W-:Y:S05]  /*4e10*/  @!P2 BRA `(.L_x_1229) ;  /* 0x0000014c00a8a947 */ /* 0x002fea0003800000 */
.L_x_1228:
[----:B------:R-:W-:Y:S01]  /*4e20*/  R2UR UR5, R18 ;  /* 0x00000000120572ca */ /* 0x000fe200000e0000 */
[----:B-1----:R-:W-:Y:S01]  /*4e30*/  WARPGROUP.ARRIVE ;  /* 0x00000000000079c5 */ /* 0x002fe20000000000 */
        /* <DEDUP_REMOVED lines=171> */
[----:B------:R-:W-:-:S09]  /*58f0*/  WARPGROUP.ARRIVE ;  /* 0x00000000000079c5 */ /* 0x000fd20000000000 */
        /* <DEDUP_REMOVED lines=8> */
[----:B------:R-:W-:Y:S01]  /*5980*/  UIADD3 UR54, UR5, 0x606, URZ ;  /* 0x0000060605367890 */ /* 0x000fe2000fffe03f */
[----:B------:R-:W-:Y:S01]  /*5990*/  UMOV UR52, UR56 ;  /* 0x0000003800347c82 */ /* 0x000fe20008000000 */
[----:B------:R-:W-:Y:S01]  /*59a0*/  UMOV UR53, UR57 ;  /* 0x0000003900357c82 */ /* 0x000fe20008000000 */
        /* <DEDUP_REMOVED lines=37> */
.L_x_1230:
[----:B------:R-:W-:Y:S01]  /*5c00*/  ULEA UR10, UR36, UR37, 0x3 ;  /* 0x00000025240a7291 */ /* 0x000fe2000f8e183f */
[----:B------:R-:W-:-:S05]  /*5c10*/  IMAD.U32 R0, RZ, RZ, UR38 ;  /* 0x00000026ff007e24 */ /* 0x000fca000f8e00ff */
[----:B------:R-:W-:-:S04]  /*5c20*/  SHF.L.U32 R0, R0, 0x1f, RZ ;  /* 0x0000001f00007819 */ /* 0x000fc800000006ff */
[----:B------:R1:W2:Y:S01]  /*5c30*/  SYNCS.PHASECHK.TRANS64.TRYWAIT P2, [UR10+0x30850], R0 ;  /* 0x03085000ff0075a7 */ /* 0x0002a2000804014a */
[----:B------:R-:W-:Y:S05]  /*5c40*/  @!P0 BRA `(.L_x_1231) ;  /* 0x0000000000048947 */ /* 0x000fea0003800000 */
[----:B------:R-:W-:Y:S01]  /*5c50*/  BPT.TRAP 0x1 ;  /* 0x000000040000795c */ /* 0x000fe20000300000 */
.L_x_1231:
[----:B--2---:R-:W-:Y:S05]  /*5c60*/  @P2 BRA `(.L_x_1232) ;  /* 0x0000000000082947 */ /* 0x004fea0003800000 */
[----:B------:R-:W2:Y:S02]  /*5c70*/  SYNCS.PHASECHK.TRANS64.TRYWAIT P2, [UR10+0x30850], R0 ;  /* 0x03085000ff0075a7 */ /* 0x000ea4000804014a */
[----:B--2---:R-:W-:Y:S05]  /*5c80*/  @!P2 BRA `(.L_x_1233) ;  /* 0x000001400024a947 */ /* 0x004fea0003800000 */
.L_x_1232:
[----:B------:R-:W-:Y:S01]  /*5c90*/  UIADD3 UR5, UR37, 0x400, URZ ;  /* 0x0000040025057890 */ /* 0x000fe2000fffe03f */
[----:B------:R-:W-:Y:S01]  /*5ca0*/  WARPGROUP.ARRIVE ;  /* 0x00000000000079c5 */ /* 0x000fe20000000000 */
[----:B------:R-:W-:Y:S01]  /*5cb0*/  UMOV UR15, 0x40000040 ;  /* 0x40000040000f7882 */ /* 0x000fe20000000000 */
[----:B------:R-:W-:Y:S01]  /*5cc0*/  PLOP3.LUT P2, PT, PT, PT, UP0, 0x80, 0x0 ;  /* 0x000000000000781c */ /* 0x000fe20003f4f008 */
[----:B------:R-:W-:Y:S01]  /*5cd0*/  USHF.R.U32.HI UR5, URZ, 0x4, UR5 ;  /* 0x000000043f057899 */ /* 0x000fe20008011605 */
[----:B------:R-:W-:Y:S01]  /*5ce0*/  PLOP3.LUT P3, PT, PT, PT, UP0, 0x80, 0x0 ;  /* 0x000000000000781c */ /* 0x000fe20003f6f008 */
[----:B-12---:R-:W-:Y:S01]  /*5cf0*/  IMAD.U32 R0, RZ, RZ, UR6 ;  /* 0x00000006ff007e24 */ /* 0x006fe2000f8e00ff */
[----:B------:R-:W-:Y:S01]  /*5d00*/  ULDC UR11, c[0x0][0x9dc] ;  /* 0x00027700000b7ab9 */ /* 0x000fe20000000800 */
[----:B------:R-:W-:Y:S02]  /*5d10*/  ULOP3.LUT UR5, UR5, 0x3fff, URZ, 0xc0, !UPT ;  /* 0x00003fff05057892 */ /* 0x000fe4000f8ec03f */
[----:B------:R-:W-:Y:S01]  /*5d20*/  @!P1 VIADD R0, R0, 0x30840 ;  /* 0x0003084000009836 */ /* 0x000fe20000000000 */
[----:B------:R-:W-:Y:S01]  /*5d30*/  UMOV UR18, UR11 ;  /* 0x0000000b00127c82 */ /* 0x000fe20008000000 */
[----:B------:R-:W-:Y:S01]  /*5d40*/  ULOP3.LUT UR5, UR5, 0x2000000, URZ, 0xfc, !UPT ;  /* 0x0200000005057892 */ /* 0x000fe2000f8efc3f */
[----:B------:R-:W-:-:S02]  /*5d50*/  ULDC UR6, c[0x0][0x9e0] ;  /* 0x0002780000067ab9 */ /* 0x000fc40000000800 */
[----:B------:R-:W-:Y:S01]  /*5d60*/  @!P1 PRMT R0, RZ, 0x654, R0 ;  /* 0x00000654ff009816 */ /* 0x000fe20000000000 */
[----:B------:R-:W-:-:S07]  /*5d70*/  ULEA UR5, UR36, UR5, 0xb ;  /* 0x0000000524057291 */ /* 0x000fce000f8e583f */
        /* <DEDUP_REMOVED lines=16> */
[----:B------:R-:W-:Y:S01]  /*5e80*/  @UP0 ULDC UR5, c[0x0][0x44c] ;  /* 0x0001130000050ab9 */ /* 0x000fe20000000800 */
[----:B------:R-:W-:Y:S02]  /*5e90*/  WARPGROUP.DEPBAR.LE gsb0, 0x0 ;  /* 0x00008000000079c5 */ /* 0x000fe40000010000 */
[----:B------:R-:W-:Y:S01]  /*5ea0*/  WARPGROUP.ARRIVE ;  /* 0x00000000000079c5 */ /* 0x000fe20000000000 */
[----:B------:R-:W-:-:S04]  /*5eb0*/  VIADD R188, R19, UR61 ;  /* 0x0000003d13bc7c36 */ /* 0x000fc80008000000 */
[----:B------:R-:W-:-:S15]  /*5ec0*/  @P2 IMAD.HI.U32 R2, R188, UR5, RZ ;  /* 0x00000005bc022c27 */ /* 0x000fde000f8e00ff */
[----:B------:R-:W-:-:S01]  /*5ed0*/  NOP ;  /* 0x0000000000007918 */ /* 0x000fc20000000000 */
[----:B------:R-:W-:Y:S01]  /*5ee0*/  HGMMA.64x256x16.F32.BF16 R24, R184, gdesc[UR12].tnspB, R24, gsb0 ;  /* 0x43e0000cb8187df0 */ /* 0x000fe20008001818 */
[----:B------:R-:W-:Y:S01]  /*5ef0*/  @UP0 ULDC UR5, c[0x0][0x450] ;  /* 0x0001140000050ab9 */ /* 0x000fe20000000800 */
[----:B------:R-:W-:Y:S02]  /*5f00*/  PLOP3.LUT P2, PT, PT, PT, UP1, 0x40, 0x0 ;  /* 0x000000000000781c */ /* 0x000fe40003f4e818 */
[----:B------:R-:W-:Y:S01]  /*5f10*/  @P3 SHF.R.U32.HI R188, RZ, UR5, R2 ;  /* 0x00000005ffbc3c19 */ /* 0x000fe20008011602 */
[----:B------:R-:W-:Y:S01]  /*5f20*/  IMAD.U32 R2, RZ, RZ, UR39 ;  /* 0x00000027ff027e24 */ /* 0x000fe2000f8e00ff */
[----:B------:R-:W-:-:S03]  /*5f30*/  ULOP3.LUT UR5, URZ, UR18, URZ, 0x33, !UPT ;  /* 0x000000123f057292 */ /* 0x000fc6000f8e333f */
[----:B------:R-:W1:Y:S01]  /*5f40*/  SHFL.IDX PT, R189, R188, RZ, 0x1c1f ;  /* 0x001c1fffbcbd7589 */ /* 0x000e6200000e0000 */
[----:B------:R-:W-:Y:S02]  /*5f50*/  WARPGROUP.DEPBAR.LE gsb0, 0x0 ;  /* 0x00008000000079c5 */ /* 0x000fe40000010000 */
[----:B------:R2:W-:Y:S02]  /*5f60*/  @!P1 SYNCS.ARRIVE.TRANS64.RED.A1T0 RZ, [R0+URZ], RZ ;  /* 0x000000ff00ff99a7 */ /* 0x0005e4000810043f */
[----:B--2---:R-:W-:-:S05]  /*5f70*/  IMAD.SHL.U32 R0, R20, 0x40, RZ ;  /* 0x0000004014007824 */ /* 0x004fca00078e00ff */
[----:B0-----:R-:W-:-:S04]  /*5f80*/  IADD3 R21, -R16, 0x1, -R0 ;  /* 0x0000000110157810 */ /* 0x001fc80007ffe900 */
[----:B------:R-:W-:-:S05]  /*5f90*/  IADD3 R2, -R2, UR60, R21 ;  /* 0x0000003c02027c10 */ /* 0x000fca000fffe115 */
[C---:B------:R-:W-:Y:S02]  /*5fa0*/  VIADD R187, R2.reuse, UR6 ;  /* 0x0000000602bb7c36 */ /* 0x040fe40008000000 */
[----:B------:R-:W-:Y:S02]  /*5fb0*/  VIADD R186, R2, UR5 ;  /* 0x0000000502ba7c36 */ /* 0x000fe40008000000 */
[--C-:B-1----:R-:W-:Y:S02]  /*5fc0*/  IMAD.IADD R21, R187, 0x1, R189.reuse ;  /* 0x00000001bb157824 */ /* 0x102fe400078e02bd */
[----:B------:R-:W-:Y:S01]  /*5fd0*/  IMAD.IADD R2, R186, 0x1, R189 ;  /* 0x00000001ba027824 */ /* 0x000fe200078e02bd */
[----:B------:R-:W-:Y:S06]  /*5fe0*/  @P2 BRA `(.L_x_1234) ;  /* 0x00000000005c2947 */ /* 0x000fec0003800000 */
[----:B------:R-:W-:Y:S01]  /*5ff0*/  IMAD.U32 R184, RZ, RZ, UR39 ;  /* 0x00000027ffb87e24 */ /* 0x000fe2000f8e00ff */
[----:B------:R-:W-:Y:S04]  /*6000*/  BSSY B0, `(.L_x_1235) ;  /* 0x0000011000007945 */ /* 0x000fe80003800000 */
[----:B------:R-:W-:-:S04]  /*6010*/  IADD3 R189, -R184, UR60, R189 ;  /* 0x0000003cb8bd7c10 */ /* 0x000fc8000fffe1bd */
[----:B------:R-:W-:-:S13]  /*6020*/  ISETP.GT.AND P2, PT, R189, -0x1, PT ;  /* 0xffffffffbd00780c */ /* 0x000fda0003f44270 */
[----:B------:R-:W-:Y:S05]  /*6030*/  @P2 BRA `(.L_x_1236) ;  /* 0x0000000000202947 */ /* 0x000fea0003800000 */
[----:B------:R-:W-:Y:S01]  /*6040*/  IMAD.U32 R190, RZ, RZ, UR59 ;  /* 0x0000003bffbe7e24 */ /* 0x000fe2000f8e00ff */
[----:B------:R-:W-:-:S04]  /*6050*/  LOP3.LUT R189, RZ, R189, RZ, 0x33, !PT ;  /* 0x000000bdffbd7212 */ /* 0x000fc800078e33ff */
[----:B------:R-:W-:-:S13]  /*6060*/  ISETP.NE.AND P2, PT, R190, 0x1, PT ;  /* 0x00000001be00780c */ /* 0x000fda0003f45270 */
[----:B------:R-:W0:Y:S02]  /*6070*/  @P2 LDC.64 R184, c[0x0][0x9e8] ;  /* 0x00027a00ffb82b82 */ /* 0x000e240000000a00 */
[----:B0-----:R-:W-:-:S05]  /*6080*/  @P2 IMAD.HI.U32 R184, R189, R184, RZ ;  /* 0x000000b8bdb82227 */ /* 0x001fca00078e00ff */
[----:B------:R-:W-:-:S04]  /*6090*/  @P2 SHF.R.U32.HI R189, RZ, R185, R184 ;  /* 0x000000b9ffbd2219 */ /* 0x000fc800000116b8 */
[----:B------:R-:W-:Y:S01]  /*60a0*/  LOP3.LUT R189, RZ, R189, RZ, 0x33, !PT ;  /* 0x000000bdffbd7212 */ /* 0x000fe200078e33ff */
[----:B------:R-:W-:Y:S06]  /*60b0*/  BRA `(.L_x_1237) ;  /* 0x0000000000147947 */ /* 0x000fec0003800000 */
.L_x_1236:
[----:B------:R-:W-:-:S05]  /*60c0*/  IMAD.U32 R190, RZ, RZ, UR59 ;  /* 0x0000003bffbe7e24 */ /* 0x000fca000f8e00ff */
[----:B------:R-:W-:-:S13]  /*60d0*/  ISETP.NE.AND P2, PT, R190, 0x1, PT ;  /* 0x00000001be00780c */ /* 0x000fda0003f45270 */
[----:B------:R-:W0:Y:S02]  /*60e0*/  @P2 LDC.64 R184, c[0x0][0x9e8] ;  /* 0x00027a00ffb82b82 */ /* 0x000e240000000a00 */
[----:B0-----:R-:W-:-:S05]  /*60f0*/  @P2 IMAD.HI.U32 R184, R189, R184, RZ ;  /* 0x000000b8bdb82227 */ /* 0x001fca00078e00ff */
[----:B------:R-:W-:-:S07]  /*6100*/  @P2 SHF.R.U32.HI R189, RZ, R185, R184 ;  /* 0x000000b9ffbd2219 */ /* 0x000fce00000116b8 */
.L_x_1237:
[----:B------:R-:W-:Y:S05]  /*6110*/  BSYNC B0 ;  /* 0x0000000000007941 */ /* 0x000fea0003800000 */
.L_x_1235:
[----:B------:R-:W-:-:S04]  /*6120*/  IMAD R189, R189, R190, -R0 ;  /* 0x000000bebdbd7224 */ /* 0x000fc800078e0a00 */
[----:B------:R-:W-:-:S05]  /*6130*/  IMAD.IADD R189, R189, 0x1, -R16 ;  /* 0x00000001bdbd7824 */ /* 0x000fca00078e0a10 */
[----:B------:R-:W-:Y:S02]  /*6140*/  VIADDMNMX R21, R189, R190, R21, PT ;  /* 0x000000bebd157246 */ /* 0x000fe40003800115 */
[----:B------:R-:W-:-:S07]  /*6150*/  VIMNMX R2, R2, R189, !PT ;  /* 0x000000bd02027248 */ /* 0x000fce0007fe0100 */
.L_x_1234:
[----:B------:R-:W-:Y:S01]  /*6160*/  ISETP.GT.AND P2, PT, R20, -0x1, PT ;  /* 0xffffffff1400780c */ /* 0x000fe20003f44270 */
[----:B------:R-:W0:Y:S03]  /*6170*/  SHFL.IDX PT, R188, R188, 0x1, 0x1c1f ;  /* 0x003c1f00bcbc7f89 */ /* 0x000e2600000e0000 */
[C---:B------:R-:W-:Y:S02]  /*6180*/  ISETP.GT.AND P5, PT, R2.reuse, RZ, P2 ;  /* 0x000000ff0200720c */ /* 0x040fe400017a4270 */
[C---:B------:R-:W-:Y:S02]  /*6190*/  ISETP.GT.AND P4, PT, R2.reuse, 0x1, P2 ;  /* 0x000000010200780c */ /* 0x040fe40001784270 */
[----:B------:R-:W-:Y:S02]  /*61a0*/  ISETP.LT.OR P5, PT, R21, 0x1, P5 ;  /* 0x000000011500780c */ /* 0x000fe40002fa1670 */
[----:B------:R-:W-:-:S02]  /*61b0*/  ISETP.GT.AND P6, PT, R2, 0x8, P2 ;  /* 0x000000080200780c */ /* 0x000fc400017c4270 */
[----:B------:R-:W-:Y:S02]  /*61c0*/  FSEL R184, R152, -INF , !P5 ;  /* 0xff80000098b87808 */ /* 0x000fe40006800000 */
[C---:B------:R-:W-:Y:S02]  /*61d0*/  ISETP.GT.AND P5, PT, R2.reuse, 0x10, P2 ;  /* 0x000000100200780c */ /* 0x040fe400017a4270 */
[----:B------:R-:W-:Y:S02]  /*61e0*/  ISETP.GT.AND P3, PT, R2, 0x9, P2 ;  /* 0x000000090200780c */ /* 0x000fe40001764270 */
[C---:B------:R-:W-:Y:S02]  /*61f0*/  ISETP.LT.OR P5, PT, R21.reuse, 0x11, P5 ;  /* 0x000000111500780c */ /* 0x040fe40002fa1670 */
[----:B------:R-:W-:Y:S02]  /*6200*/  ISETP.LT.OR P4, PT, R21, 0x2, P4 ;  /* 0x000000021500780c */ /* 0x000fe40002781670 */
[----:B------:R-:W-:-:S02]  /*6210*/  FSEL R160, R160, -INF , !P5 ;  /* 0xff800000a0a07808 */ /* 0x000fc40006800000 */
[----:B------:R-:W-:Y:S01]  /*6220*/  ISETP.GT.AND P5, PT, R2, 0x20, P2 ;  /* 0x000000200200780c */ /* 0x000fe200017a4270 */
[--C-:B0-----:R-:W-:Y:S01]  /*6230*/  IMAD.IADD R187, R187, 0x1, R188.reuse ;  /* 0x00000001bbbb7824 */ /* 0x101fe200078e02bc */
[C---:B------:R-:W-:Y:S01]  /*6240*/  ISETP.LT.OR P6, PT, R21.reuse, 0x9, P6 ;  /* 0x000000091500780c */ /* 0x040fe200037c1670 */
[----:B------:R-:W-:Y:S01]  /*6250*/  IMAD.IADD R186, R186, 0x1, R188 ;  /* 0x00000001baba7824 */ /* 0x000fe200078e02bc */
[C---:B------:R-:W-:Y:S02]  /*6260*/  ISETP.LT.OR P3, PT, R21.reuse, 0xa, P3 ;  /* 0x0000000a1500780c */ /* 0x040fe40001f61670 */
[----:B------:R-:W-:Y:S02]  /*6270*/  ISETP.LT.OR P5, PT, R21, 0x21, P5 ;  /* 0x000000211500780c */ /* 0x000fe40002fa1670 */
[----:B------:R-:W-:Y:S02]  /*6280*/  FSEL R185, R153, -INF , !P4 ;  /* 0xff80000099b97808 */ /* 0x000fe40006000000 */
[----:B------:R-:W-:-:S02]  /*6290*/  FSEL R156, R156, -INF , !P6 ;  /* 0xff8000009c9c7808 */ /* 0x000fc40007000000 */
[----:B------:R-:W-:Y:S02]  /*62a0*/  FSEL R157, R157, -INF , !P3 ;  /* 0xff8000009d9d7808 */ /* 0x000fe40005800000 */
[C---:B------:R-:W-:Y:S02]  /*62b0*/  ISETP.GT.AND P4, PT, R2.reuse, 0x11, P2 ;  /* 0x000000110200780c */ /* 0x040fe40001784270 */
[C---:B------:R-:W-:Y:S02]  /*62c0*/  ISETP.GT.AND P6, PT, R2.reuse, 0x18, P2 ;  /* 0x000000180200780c */ /* 0x040fe400017c4270 */
[----:B------:R-:W-:Y:S02]  /*62d0*/  ISETP.GT.AND P3, PT, R2, 0x19, P2 ;  /* 0x000000190200780c */ /* 0x000fe40001764270 */
[----:B------:R-:W-:Y:S02]  /*62e0*/  FSEL R168, R168, -INF , !P5 ;  /* 0xff800000a8a87808 */ /* 0x000fe40006800000 */
[----:B------:R-:W-:-:S02]  /*62f0*/  ISETP.GT.AND P5, PT, R2, 0x30, P2 ;  /* 0x000000300200780c */ /* 0x000fc400017a4270 */
[C---:B------:R-:W-:Y:S02]  /*6300*/  ISETP.LT.OR P4, PT, R21.reuse, 0x12, P4 ;  /* 0x000000121500780c */ /* 0x040fe40002781670 */
[C---:B------:R-:W-:Y:S02]  /*6310*/  ISETP.LT.OR P6, PT, R21.reuse, 0x19, P6 ;  /* 0x000000191500780c */ /* 0x040fe400037c1670 */
        /* <DEDUP_REMOVED lines=9> */
[----:B------:R-:W-:-:S02]  /*63b0*/  PLOP3.LUT P5, PT, PT, PT, UP1, 0x40, 0x0 ;  /* 0x000000000000781c */ /* 0x000fc40003fae818 */
        /* <DEDUP_REMOVED lines=14> */
[----:B------:R-:W-:Y:S01]  /*64a0*/  FSEL R181, R181, -INF , !P3 ;  /* 0xff800000b5b57808 */ /* 0x000fe20005800000 */
        /* <DEDUP_REMOVED lines=14> */
.L_x_1240:
[----:B------:R-:W-:-:S05]  /*6590*/  IMAD.U32 R2, RZ, RZ, UR59 ;  /* 0x0000003bff027e24 */ /* 0x000fca000f8e00ff */
[----:B------:R-:W-:-:S13]  /*65a0*/  ISETP.NE.AND P3, PT, R2, 0x1, PT ;  /* 0x000000010200780c */ /* 0x000fda0003f65270 */
[----:B------:R-:W0:Y:S02]  /*65b0*/  @P3 LDC.64 R152, c[0x0][0x9e8] ;  /* 0x00027a00ff983b82 */ /* 0x000e240000000a00 */
[----:B0-----:R-:W-:-:S05]  /*65c0*/  @P3 IMAD.HI.U32 R152, R188, R152, RZ ;  /* 0x00000098bc983227 */ /* 0x001fca00078e00ff */
[----:B------:R-:W-:-:S07]  /*65d0*/  @P3 SHF.R.U32.HI R188, RZ, R153, R152 ;  /* 0x00000099ffbc3219 */ /* 0x000fce0000011698 */
.L_x_1241:
[----:B------:R-:W-:Y:S05]  /*65e0*/  BSYNC B0 ;  /* 0x0000000000007941 */ /* 0x000fea0003800000 */
.L_x_1239:
[----:B------:R-:W-:-:S04]  /*65f0*/  IMAD R0, R188, R2, -R0 ;  /* 0x00000002bc007224 */ /* 0x000fc800078e0a00 */
[----:B------:R-:W-:-:S05]  /*6600*/  IMAD.IADD R0, R0, 0x1, -R16 ;  /* 0x0000000100007824 */ /* 0x000fca00078e0a10 */
[----:B------:R-:W-:Y:S02]  /*6610*/  VIADDMNMX R187, R0, R2, R187, PT ;  /* 0x0000000200bb7246 */ /* 0x000fe400038001bb */
[----:B------:R-:W-:-:S07]  /*6620*/  VIMNMX R186, R186, R0, !PT ;  /* 0x00000000baba7248 */ /* 0x000fce0007fe0100 */
.L_x_1238:
[----:B------:R-:W-:Y:S01]  /*6630*/  ISETP.GT.AND P4, PT, R186, 0x9, P2 ;  /* 0x00000009ba00780c */ /* 0x000fe20001784270 */
[----:B------:R-:W-:Y:S01]  /*6640*/  ULDC UR5, c[0x0][0x988] ;  /* 0x0002620000057ab9 */ /* 0x000fe20000000800 */
[----:B------:R-:W-:Y:S01]  /*6650*/  FMNMX.FTZ R0, R184, R4, !PT ;  /* 0x00000004b8007209 */ /* 0x000fe20007810000 */
[----:B------:R-:W-:Y:S01]  /*6660*/  UMOV UR38, UR7 ;  /* 0x0000000700267c82 */ /* 0x000fe20008000000 */
[----:B------:R-:W-:Y:S01]  /*6670*/  ISETP.LT.OR P4, PT, R187, 0xa, P4 ;  /* 0x0000000abb00780c */ /* 0x000fe20002781670 */
[----:B------:R-:W-:Y:S01]  /*6680*/  UMOV UR36, UR4 ;  /* 0x0000000400247c82 */ /* 0x000fe20008000000 */
[----:B------:R-:W-:Y:S02]  /*6690*/  FMNMX.FTZ R0, R185, R0, !PT ;  /* 0x00000000b9007209 */ /* 0x000fe40007810000 */
[----:B------:R-:W-:Y:S02]  /*66a0*/  FSEL R159, R159, -INF , !P4 ;  /* 0xff8000009f9f7808 */ /* 0x000fe40006000000 */
[----:B------:R-:W-:-:S02]  /*66b0*/  ISETP.GT.AND P4, PT, R186, 0x19, P2 ;  /* 0x00000019ba00780c */ /* 0x000fc40001784270 */
[----:B------:R-:W-:Y:S02]  /*66c0*/  FMNMX.FTZ R0, R156, R0, !PT ;  /* 0x000000009c007209 */ /* 0x000fe40007810000 */
[----:B------:R-:W-:Y:S02]  /*66d0*/  ISETP.LT.OR P4, PT, R187, 0x1a, P4 ;  /* 0x0000001abb00780c */ /* 0x000fe40002781670 */
[C---:B------:R-:W-:Y:S02]  /*66e0*/  ISETP.GT.AND P3, PT, R186.reuse, 0x1, P2 ;  /* 0x00000001ba00780c */ /* 0x040fe40001764270 */
[----:B------:R-:W-:Y:S02]  /*66f0*/  FSEL R167, R167, -INF , !P4 ;  /* 0xff800000a7a77808 */ /* 0x000fe40006000000 */
[----:B------:R-:W-:Y:S02]  /*6700*/  ISETP.GT.AND P4, PT, R186, RZ, P2 ;  /* 0x000000ffba00720c */ /* 0x000fe40001784270 */
[----:B------:R-:W-:-:S02]  /*6710*/  FMNMX.FTZ R0, R157, R0, !PT ;  /* 0x000000009d007209 */ /* 0x000fc40007810000 */
[C---:B------:R-:W-:Y:S02]  /*6720*/  ISETP.LT.OR P4, PT, R187.reuse, 0x1, P4 ;  /* 0x00000001bb00780c */ /* 0x040fe40002781670 */
[----:B------:R-:W-:Y:S02]  /*6730*/  ISETP.GT.AND P6, PT, R186, 0x8, P2 ;  /* 0x00000008ba00780c */ /* 0x000fe400017c4270 */
[C---:B------:R-:W-:Y:S02]  /*6740*/  ISETP.LT.OR P3, PT, R187.reuse, 0x2, P3 ;  /* 0x00000002bb00780c */ /* 0x040fe40001f61670 */
[----:B------:R-:W-:Y:S02]  /*6750*/  FSEL R154, R154, -INF , !P4 ;  /* 0xff8000009a9a7808 */ /* 0x000fe40006000000 */
[----:B------:R-:W-:Y:S02]  /*6760*/  FMNMX.FTZ R0, R160, R0, !PT ;  /* 0x00000000a0007209 */ /* 0x000fe40007810000 */
[----:B------:R-:W-:-:S02]  /*6770*/  ISETP.LT.OR P6, PT, R187, 0x9, P6 ;  /* 0x00000009bb00780c */ /* 0x000fc400037c1670 */
[----:B------:R-:W-:Y:S02]  /*6780*/  FSEL R155, R155, -INF , !P3 ;  /* 0xff8000009b9b7808 */ /* 0x000fe40005800000 */
[----:B------:R-:W-:Y:S02]  /*6790*/  FMNMX.FTZ R2, R154, R3, !PT ;  /* 0x000000039a027209 */ /* 0x000fe40007810000 */
[----:B------:R-:W-:Y:S02]  /*67a0*/  FMNMX.FTZ R0, R161, R0, !PT ;  /* 0x00000000a1007209 */ /* 0x000fe40007810000 */
[----:B------:R-:W-:Y:S02]  /*67b0*/  ISETP.GT.AND P5, PT, R186, 0x10, P2 ;  /* 0x00000010ba00780c */ /* 0x000fe400017a4270 */
[----:B------:R-:W-:Y:S02]  /*67c0*/  FSEL R158, R158, -INF , !P6 ;  /* 0xff8000009e9e7808 */ /* 0x000fe40007000000 */
[----:B------:R-:W-:-:S02]  /*67d0*/  FMNMX.FTZ R2, R155, R2, !PT ;  /* 0x000000029b027209 */ /* 0x000fc40007810000 */
[----:B------:R-:W-:Y:S02]  /*67e0*/  FMNMX.FTZ R0, R164, R0, !PT ;  /* 0x00000000a4007209 */ /* 0x000fe40007810000 */
[----:B------:R-:W-:Y:S02]  /*67f0*/  ISETP.GT.AND P3, PT, R186, 0x11, P2 ;  /* 0x00000011ba00780c */ /* 0x000fe40001764270 */
[----:B------:R-:W-:Y:S02]  /*6800*/  ISETP.LT.OR P5, PT, R187, 0x11, P5 ;  /* 0x00000011bb00780c */ /* 0x000fe40002fa1670 */
[----:B------:R-:W-:Y:S02]  /*6810*/  FMNMX.FTZ R2, R158, R2, !PT ;  /* 0x000000029e027209 */ /* 0x000fe40007810000 */
[----:B------:R-:W-:Y:S02]  /*6820*/  FMNMX.FTZ R0, R165, R0, !PT ;  /* 0x00000000a5007209 */ /* 0x000fe40007810000 */
[----:B------:R-:W-:-:S02]  /*6830*/  ISETP.GT.AND P6, PT, R186, 0x18, P2 ;  /* 0x00000018ba00780c */ /* 0x000fc400017c4270 */
[----:B------:R-:W-:Y:S02]  /*6840*/  ISETP.LT.OR P3, PT, R187, 0x12, P3 ;  /* 0x00000012bb00780c */ /* 0x000fe40001f61670 */
[----:B------:R-:W-:Y:S02]  /*6850*/  FSEL R162, R162, -INF , !P5 ;  /* 0xff800000a2a27808 */ /* 0x000fe40006800000 */
[----:B------:R-:W-:Y:S02]  /*6860*/  FMNMX.FTZ R2, R159, R2, !PT ;  /* 0x000000029f027209 */ /* 0x000fe40007810000 */
[----:B------:R-:W-:Y:S02]  /*6870*/  FMNMX.FTZ R0, R168, R0, !PT ;  /* 0x00000000a8007209 */ /* 0x000fe40007810000 */
[----:B------:R-:W-:Y:S02]  /*6880*/  ISETP.LT.OR P6, PT, R187, 0x19, P6 ;  /* 0x00000019bb00780c */ /* 0x000fe400037c1670 */
[----:B------:R-:W-:-:S02]  /*6890*/  FSEL R163, R163, -INF , !P3 ;  /* 0xff800000a3a37808 */ /* 0x000fc40005800000 */
[----:B------:R-:W-:Y:S02]  /*68a0*/  FMNMX.FTZ R2, R162, R2, !PT ;  /* 0x00000002a2027209 */ /* 0x000fe40007810000 */
[----:B------:R-:W-:Y:S02]  /*68b0*/  FMNMX.FTZ R0, R169, R0, !PT ;  /* 0x00000000a9007209 */ /* 0x000fe40007810000 */
[----:B------:R-:W-:Y:S02]  /*68c0*/  ISETP.GT.AND P5, PT, R186, 0x20, P2 ;  /* 0x00000020ba00780c */ /* 0x000fe400017a4270 */
[----:B------:R-:W-:Y:S02]  /*68d0*/  FSEL R166, R166, -INF , !P6 ;  /* 0xff800000a6a67808 */ /* 0x000fe40007000000 */
[----:B------:R-:W-:Y:S02]  /*68e0*/  FMNMX.FTZ R2, R163, R2, !PT ;  /* 0x00000002a3027209 */ /* 0x000fe40007810000 */
[----:B------:R-:W-:-:S02]  /*68f0*/  FMNMX.FTZ R0, R172, R0, !PT ;  /* 0x00000000ac007209 */ /* 0x000fc40007810000 */
[----:B------:R-:W-:Y:S02]  /*6900*/  ISETP.GT.AND P3, PT, R186, 0x21, P2 ;  /* 0x00000021ba00780c */ /* 0x000fe40001764270 */
[----:B------:R-:W-:Y:S02]  /*6910*/  ISETP.LT.OR P5, PT, R187, 0x21, P5 ;  /* 0x00000021bb00780c */ /* 0x000fe40002fa1670 */
[----:B------:R-:W-:Y:S02]  /*6920*/  FMNMX.FTZ R2, R166, R2, !PT ;  /* 0x00000002a6027209 */ /* 0x000fe40007810000 */
[----:B------:R-:W-:Y:S02]  /*6930*/  FMNMX.FTZ R0, R173, R0, !PT ;  /* 0x00000000ad007209 */ /* 0x000fe40007810000 */
[----:B------:R-:W-:Y:S02]  /*6940*/  ISETP.GT.AND P6, PT, R186, 0x28, P2 ;  /* 0x00000028ba00780c */ /* 0x000fe400017c4270 */
[----:B------:R-:W-:-:S02]  /*6950*/  FSEL R170, R170, -INF , !P5 ;  /* 0xff800000aaaa7808 */ /* 0x000fc40006800000 */
[----:B------:R-:W-:Y:S02]  /*6960*/  ISETP.LT.OR P3, PT, R187, 0x22, P3 ;  /* 0x00000022bb00780c */ /* 0x000fe40001f61670 */
[----:B------:R-:W-:Y:S02]  /*6970*/  FMNMX.FTZ R2, R167, R2, !PT ;  /* 0x00000002a7027209 */ /* 0x000fe40007810000 */
[----:B------:R-:W-:Y:S02]  /*6980*/  FMNMX.FTZ R0, R176, R0, !PT ;  /* 0x00000000b0007209 */ /* 0x000fe40007810000 */
[----:B------:R-:W-:Y:S02]  /*6990*/  ISETP.GT.AND P5, PT, R186, 0x29, P2 ;  /* 0x00000029ba00780c */ /* 0x000fe400017a4270 */
[----:B------:R-:W-:Y:S02]  /*69a0*/  ISETP.LT.OR P6, PT, R187, 0x29, P6 ;  /* 0x00000029bb00780c */ /* 0x000fe400037c1670 */
[----:B------:R-:W-:-:S02]  /*69b0*/  FSEL R171, R171, -INF , !P3 ;  /* 0xff800000abab7808 */ /* 0x000fc40005800000 */
[----:B------:R-:W-:Y:S02]  /*69c0*/  FMNMX.FTZ R2, R170, R2, !PT ;  /* 0x00000002aa027209 */ /* 0x000fe40007810000 */
[----:B------:R-:W-:Y:S02]  /*69d0*/  FMNMX.FTZ R0, R177, R0, !PT ;  /* 0x00000000b1007209 */ /* 0x000fe40007810000 */
[----:B------:R-:W-:Y:S02]  /*69e0*/  ISETP.GT.AND P3, PT, R186, 0x30, P2 ;  /* 0x00000030ba00780c */ /* 0x000fe40001764270 */
[----:B------:R-:W-:Y:S02]  /*69f0*/  FSEL R174, R174, -INF , !P6 ;  /* 0xff800000aeae7808 */ /* 0x000fe40007000000 */
[----:B------:R-:W-:Y:S02]  /*6a00*/  ISETP.LT.OR P5, PT, R187, 0x2a, P5 ;  /* 0x0000002abb00780c */ /* 0x000fe40002fa1670 */
[----:B------:R-:W-:-:S02]  /*6a10*/  FMNMX.FTZ R2, R171, R2, !PT ;  /* 0x00000002ab027209 */ /* 0x000fc40007810000 */
[----:B------:R-:W-:Y:S02]  /*6a20*/  FMNMX.FTZ R0, R180, R0, !PT ;  /* 0x00000000b4007209 */ /* 0x000fe40007810000 */
[----:B------:R-:W-:Y:S02]  /*6a30*/  ISETP.GT.AND P4, PT, R186, 0x31, P2 ;  /* 0x00000031ba00780c */ /* 0x000fe40001784270 */
[----:B------:R-:W-:Y:S02]  /*6a40*/  ISETP.LT.OR P3, PT, R187, 0x31, P3 ;  /* 0x00000031bb00780c */ /* 0x000fe40001f61670 */
[----:B------:R-:W-:Y:S02]  /*6a50*/  FSEL R175, R175, -INF , !P5 ;  /* 0xff800000afaf7808 */ /* 0x000fe40006800000 */
[----:B------:R-:W-:Y:S02]  /*6a60*/  FMNMX.FTZ R2, R174, R2, !PT ;  /* 0x00000002ae027209 */ /* 0x000fe40007810000 */
[----:B------:R-:W-:-:S02]  /*6a70*/  FMNMX.FTZ R21, R181, R0, !PT ;  /* 0x00000000b5157209 */ /* 0x000fc40007810000 */
[----:B------:R-:W-:Y:S02]  /*6a80*/  ISETP.GT.AND P6, PT, R186, 0x38, P2 ;  /* 0x00000038ba00780c */ /* 0x000fe400017c4270 */
[----:B------:R-:W-:Y:S01]  /*6a90*/  ISETP.LT.OR P4, PT, R187, 0x32, P4 ;  /* 0x00000032bb00780c */ /* 0x000fe20002781670 */
[----:B------:R-:W0:Y:S01]  /*6aa0*/  SHFL.BFLY PT, R0, R21, 0x2, 0x1f ;  /* 0x0c401f0015007f89 */ /* 0x000e2200000e0000 */
[----:B------:R-:W-:Y:S02]  /*6ab0*/  FSEL R178, R178, -INF , !P3 ;  /* 0xff800000b2b27808 */ /* 0x000fe40005800000 */
[----:B------:R-:W-:Y:S02]  /*6ac0*/  FMNMX.FTZ R2, R175, R2, !PT ;  /* 0x00000002af027209 */ /* 0x000fe40007810000 */
[----:B------:R-:W-:Y:S02]  /*6ad0*/  ISETP.GT.AND P2, PT, R186, 0x39, P2 ;  /* 0x00000039ba00780c */ /* 0x000fe40001744270 */
[----:B------:R-:W-:-:S02]  /*6ae0*/  ISETP.LT.OR P6, PT, R187, 0x39, P6 ;  /* 0x00000039bb00780c */ /* 0x000fc400037c1670 */
[----:B------:R-:W-:Y:S02]  /*6af0*/  FSEL R179, R179, -INF , !P4 ;  /* 0xff800000b3b37808 */ /* 0x000fe40006000000 */
[----:B------:R-:W-:Y:S02]  /*6b00*/  FMNMX.FTZ R2, R178, R2, !PT ;  /* 0x00000002b2027209 */ /* 0x000fe40007810000 */
[----:B------:R-:W-:Y:S02]  /*6b10*/  ISETP.LT.OR P2, PT, R187, 0x3a, P2 ;  /* 0x0000003abb00780c */ /* 0x000fe40001741670 */
[----:B------:R-:W-:Y:S02]  /*6b20*/  FSEL R182, R182, -INF , !P6 ;  /* 0xff800000b6b67808 */ /* 0x000fe40007000000 */
[----:B------:R-:W-:Y:S02]  /*6b30*/  FMNMX.FTZ R2, R179, R2, !PT ;  /* 0x00000002b3027209 */ /* 0x000fe40007810000 */
[----:B------:R-:W-:-:S02]  /*6b40*/  FSEL R183, R183, -INF , !P2 ;  /* 0xff800000b7b77808 */ /* 0x000fc40005000000 */
[----:B------:R-:W-:Y:S02]  /*6b50*/  FMNMX.FTZ R2, R182, R2, !PT ;  /* 0x00000002b6027209 */ /* 0x000fe40007810000 */
[----:B0-----:R-:W-:Y:S02]  /*6b60*/  FMNMX.FTZ R21, R21, R0, !PT ;  /* 0x0000000015157209 */ /* 0x001fe40007810000 */
[----:B------:R-:W-:-:S03]  /*6b70*/  FMNMX.FTZ R2, R183, R2, !PT ;  /* 0x00000002b7027209 */ /* 0x000fc60007810000 */
[----:B------:R-:W0:Y:S04]  /*6b80*/  SHFL.BFLY PT, R0, R21, 0x1, 0x1f ;  /* 0x0c201f0015007f89 */ /* 0x000e2800000e0000 */
[----:B------:R-:W1:Y:S01]  /*6b90*/  SHFL.BFLY PT, R153, R2, 0x2, 0x1f ;  /* 0x0c401f0002997f89 */ /* 0x000e6200000e0000 */
[----:B0-----:R-:W-:Y:S02]  /*6ba0*/  FMNMX.FTZ R21, R21, R0, !PT ;  /* 0x0000000015157209 */ /* 0x001fe40007810000 */
[----:B-1----:R-:W-:-:S03]  /*6bb0*/  FMNMX.FTZ R153, R2, R153, !PT ;  /* 0x0000009902997209 */ /* 0x002fc60007810000 */
[C---:B------:R-:W-:Y:S01]  /*6bc0*/  FMUL.FTZ R0, R21.reuse, UR5 ;  /* 0x0000000515007c20 */ /* 0x040fe20008410000 */
[----:B------:R-:W-:Y:S01]  /*6bd0*/  FSETP.NEU.FTZ.AND P5, PT, R21, -INF , PT ;  /* 0xff8000001500780b */ /* 0x000fe20003fbd000 */
[----:B------:R-:W0:Y:S03]  /*6be0*/  SHFL.BFLY PT, R2, R153, 0x1, 0x1f ;  /* 0x0c201f0099027f89 */ /* 0x000e2600000e0000 */
[----:B------:R-:W-:-:S05]  /*6bf0*/  FSEL R0, R0, RZ, P5 ;  /* 0x000000ff00007208 */ /* 0x000fca0002800000 */
        /* <DEDUP_REMOVED lines=17> */
[----:B0-----:R-:W-:-:S02]  /*6d10*/  FMNMX.FTZ R153, R153, R2, !PT ;  /* 0x0000000299997209 */ /* 0x001fc40007810000 */
[----:B------:R-:W-:Y:S02]  /*6d20*/  FSEL R2, R21, RZ, P5 ;  /* 0x000000ff15027208 */ /* 0x000fe40002800000 */
[----:B------:R-:W-:-:S03]  /*6d30*/  FSETP.NEU.FTZ.AND P2, PT, R153, -INF , PT ;  /* 0xff8000009900780b */ /* 0x000fc60003f5d000 */
[----:B------:R-:W-:Y:S01]  /*6d40*/  MUFU.EX2 R152, R152 ;  /* 0x0000009800987308 */ /* 0x000fe20000000800 */
[----:B------:R-:W-:-:S04]  /*6d50*/  FADD.FTZ R2, -R2, R4 ;  /* 0x0000000402027221 */ /* 0x000fc80000010100 */
[----:B------:R-:W-:-:S03]  /*6d60*/  FMUL.FTZ R2, R2, UR5 ;  /* 0x0000000502027c20 */ /* 0x000fc60008410000 */
[----:B------:R0:W-:Y:S08]  /*6d70*/  MUFU.EX2 R4, R0 ;  /* 0x0000000000047308 */ /* 0x0001f00000000800 */
[----:B------:R-:W1:Y:S01]  /*6d80*/  MUFU.EX2 R2, R2 ;  /* 0x0000000200027308 */ /* 0x000e620000000800 */
[----:B0-----:R-:W-:-:S05]  /*6d90*/  FMUL.FTZ R0, R153, UR5 ;  /* 0x0000000599007c20 */ /* 0x001fca0008410000 */
[----:B------:R-:W-:Y:S02]  /*6da0*/  FSEL R0, R0, RZ, P2 ;  /* 0x000000ff00007208 */ /* 0x000fe40001000000 */
[----:B------:R-:W0:Y:S03]  /*6db0*/  MUFU.EX2 R198, R198 ;  /* 0x000000c600c67308 */ /* 0x000e260000000800 */
[--C-:B------:R-:W-:Y:S01]  /*6dc0*/  FFMA.FTZ R197, R154, UR5, -R0.reuse ;  /* 0x000000059ac57c23 */ /* 0x100fe20008010800 */
[--C-:B------:R-:W-:Y:S01]  /*6dd0*/  FFMA.FTZ R154, R155, UR5, -R0.reuse ;  /* 0x000000059b9a7c23 */ /* 0x100fe20008010800 */
[--C-:B------:R-:W-:Y:S01]  /*6de0*/  FFMA.FTZ R155, R159, UR5, -R0.reuse ;  /* 0x000000059f9b7c23 */ /* 0x100fe20008010800 */
[----:B------:R-:W-:Y:S01]  /*6df0*/  FSEL R159, R153, RZ, P2 ;  /* 0x000000ff999f7208 */ /* 0x000fe20001000000 */
[--C-:B------:R-:W-:Y:S01]  /*6e00*/  FFMA.FTZ R199, R158, UR5, -R0.reuse ;  /* 0x000000059ec77c23 */ /* 0x100fe20008010800 */
[--C-:B------:R-:W-:Y:S01]  /*6e10*/  FFMA.FTZ R193, R162, UR5, -R0.reuse ;  /* 0x00000005a2c17c23 */ /* 0x100fe20008010800 */
[--C-:B------:R-:W-:Y:S01]  /*6e20*/  FFMA.FTZ R163, R163, UR5, -R0.reuse ;  /* 0x00000005a3a37c23 */ /* 0x100fe20008010800 */
[--C-:B------:R-:W-:Y:S01]  /*6e30*/  FFMA.FTZ R195, R166, UR5, -R0.reuse ;  /* 0x00000005a6c37c23 */ /* 0x100fe20008010800 */
[----:B------:R-:W-:Y:S01]  /*6e40*/  FADD.FTZ R159, -R159, R3 ;  /* 0x000000039f9f7221 */ /* 0x000fe20000010100 */
[--C-:B------:R-:W-:Y:S01]  /*6e50*/  FFMA.FTZ R3, R167, UR5, -R0.reuse ;  /* 0x00000005a7037c23 */ /* 0x100fe20008010800 */
[--C-:B------:R-:W-:Y:S01]  /*6e60*/  FFMA.FTZ R170, R170, UR5, -R0.reuse ;  /* 0x00000005aaaa7c23 */ /* 0x100fe20008010800 */
[--C-:B------:R-:W-:Y:S01]  /*6e70*/  FFMA.FTZ R171, R171, UR5, -R0.reuse ;  /* 0x00000005abab7c23 */ /* 0x100fe20008010800 */
[----:B------:R-:W-:Y:S01]  /*6e80*/  FMUL.FTZ R159, R159, UR5 ;  /* 0x000000059f9f7c20 */ /* 0x000fe20008410000 */
[--C-:B------:R-:W-:Y:S01]  /*6e90*/  FFMA.FTZ R174, R174, UR5, -R0.reuse ;  /* 0x00000005aeae7c23 */ /* 0x100fe20008010800 */
[--C-:B------:R-:W-:Y:S01]  /*6ea0*/  FFMA.FTZ R175, R175, UR5, -R0.reuse ;  /* 0x00000005afaf7c23 */ /* 0x100fe20008010800 */
[--C-:B------:R-:W-:Y:S01]  /*6eb0*/  FFMA.FTZ R178, R178, UR5, -R0.reuse ;  /* 0x00000005b2b27c23 */ /* 0x100fe20008010800 */
[--C-:B------:R-:W-:Y:S01]  /*6ec0*/  FFMA.FTZ R179, R179, UR5, -R0.reuse ;  /* 0x00000005b3b37c23 */ /* 0x100fe20008010800 */
[--C-:B------:R-:W-:Y:S01]  /*6ed0*/  FFMA.FTZ R182, R182, UR5, -R0.reuse ;  /* 0x00000005b6b67c23 */ /* 0x100fe20008010800 */
[----:B------:R-:W-:Y:S01]  /*6ee0*/  FFMA.FTZ R183, R183, UR5, -R0 ;  /* 0x00000005b7b77c23 */ /* 0x000fe20008010800 */
[----:B------:R-:W-:Y:S01]  /*6ef0*/  MUFU.EX2 R197, R197 ;  /* 0x000000c500c57308 */ /* 0x000fe20000000800 */
[----:B------:R-:W-:-:S02]  /*6f00*/  IMAD.U32 R158, RZ, RZ, UR10 ;  /* 0x0000000aff9e7e24 */ /* 0x000fc4000f8e00ff */
[----:B-1----:R-:W-:Y:S01]  /*6f10*/  FFMA.FTZ R17, R2, R17, R196 ;  /* 0x0000001102117223 */ /* 0x002fe200000100c4 */
[C---:B------:R-:W-:Y:S01]  /*6f20*/  ISETP.GT.AND P2, PT, R20.reuse, UR58, PT ;  /* 0x0000003a14007c0c */ /* 0x040fe2000bf44270 */
[----:B------:R-:W-:Y:S01]  /*6f30*/  VIADD R20, R20, 0xffffffff ;  /* 0xffffffff14147836 */ /* 0x000fe20000000000 */
[----:B------:R-:W-:Y:S01]  /*6f40*/  F2FP.BF16.F32.PACK_AB R196, R152, R196 ;  /* 0x000000c498c4723e */ /* 0x000fe200000010ff */
[----:B------:R-:W-:Y:S02]  /*6f50*/  @!P1 VIADD R158, R158, 0x30860 ;  /* 0x000308609e9e9836 */ /* 0x000fe40000000000 */
[----:B------:R-:W-:Y:S01]  /*6f60*/  FADD.FTZ R17, R152, R17 ;  /* 0x0000001198117221 */ /* 0x000fe20000010000 */
[----:B------:R-:W1:Y:S02]  /*6f70*/  MUFU.EX2 R0, R159 ;  /* 0x0000009f00007308 */ /* 0x000e640000000800 */
[----:B------:R-:W-:Y:S01]  /*6f80*/  @!P1 PRMT R158, RZ, 0x654, R158 ;  /* 0x00000654ff9e9816 */ /* 0x000fe2000000009e */
[----:B0-----:R-:W-:-:S03]  /*6f90*/  FADD.FTZ R17, R198, R17 ;  /* 0x00000011c6117221 */ /* 0x001fc60000010000 */
[----:B------:R0:W-:Y:S02]  /*6fa0*/  @!P1 SYNCS.ARRIVE.TRANS64.RED.A1T0 RZ, [R158+URZ], RZ ;  /* 0x000000ff9eff99a7 */ /* 0x0001e4000810043f */
[----:B------:R-:W2:Y:S08]  /*6fb0*/  MUFU.EX2 R154, R154 ;  /* 0x0000009a009a7308 */ /* 0x000eb00000000800 */
[----:B------:R-:W3:Y:S01]  /*6fc0*/  MUFU.EX2 R156, R156 ;  /* 0x0000009c009c7308 */ /* 0x000ee20000000800 */
[----:B-1----:R-:W-:-:S07]  /*6fd0*/  FFMA.FTZ R5, R0, R5, R197 ;  /* 0x0000000500057223 */ /* 0x002fce00000100c5 */
        /* <DEDUP_REMOVED lines=16> */
[----:B0-----:R-:W0:Y:S01]  /*70e0*/  MUFU.EX2 R158, R163 ;  /* 0x000000a3009e7308 */ /* 0x001e220000000800 */
[----:B--2---:R-:W-:-:S07]  /*70f0*/  FADD.FTZ R5, R193, R5 ;  /* 0x00000005c1057221 */ /* 0x004fce0000010000 */
[----:B------:R-:W1:Y:S01]  /*7100*/  MUFU.EX2 R160, R160 ;  /* 0x000000a000a07308 */ /* 0x000e620000000800 */
[----:B---3--:R-:W-:-:S07]  /*7110*/  FADD.FTZ R17, R194, R17 ;  /* 0x00000011c2117221 */ /* 0x008fce0000010000 */
        /* <DEDUP_REMOVED lines=12> */
[----:B------:R-:W-:Y:S01]  /*71e0*/  F2FP.BF16.F32.PACK_AB R195, R3, R195 ;  /* 0x000000c303c3723e */ /* 0x000fe200000010ff */
[----:B------:R-:W-:-:S05]  /*71f0*/  IMAD.MOV.U32 R3, RZ, RZ, R153 ;  /* 0x000000ffff037224 */ /* 0x000fca00078e0099 */
[----:B------:R-:W1:Y:S01]  /*7200*/  MUFU.EX2 R190, R190 ;  /* 0x000000be00be7308 */ /* 0x000e620000000800 */
[C---:B--2---:R-:W-:Y:S01]  /*7210*/  FADD.FTZ R17, R161.reuse, R17 ;  /* 0x00000011a1117221 */ /* 0x044fe20000010000 */
[----:B------:R-:W-:-:S06]  /*7220*/  F2FP.BF16.F32.PACK_AB R188, R161, R188 ;  /* 0x000000bca1bc723e */ /* 0x000fcc00000010ff */
[----:B------:R-:W2:Y:S01]  /*7230*/  MUFU.EX2 R171, R171 ;  /* 0x000000ab00ab7308 */ /* 0x000ea20000000800 */
[----:B0-----:R-:W-:-:S07]  /*7240*/  FADD.FTZ R5, R170, R5 ;  /* 0x00000005aa057221 */ /* 0x001fce0000010000 */
[----:B------:R-:W0:Y:S01]  /*7250*/  MUFU.EX2 R164, R164 ;  /* 0x000000a400a47308 */ /* 0x000e220000000800 */
[----:B-1----:R-:W-:-:S07]  /*7260*/  FADD.FTZ R17, R190, R17 ;  /* 0x00000011be117221 */ /* 0x002fce0000010000 */
[----:B------:R-:W1:Y:S01]  /*7270*/  MUFU.EX2 R174, R174 ;  /* 0x000000ae00ae7308 */ /* 0x000e620000000800 */
[C---:B--2---:R-:W-:Y:S01]  /*7280*/  FADD.FTZ R5, R171.reuse, R5 ;  /* 0x00000005ab057221 */ /* 0x044fe20000010000 */
[----:B------:R-:W-:-:S06]  /*7290*/  F2FP.BF16.F32.PACK_AB R189, R171, R170 ;  /* 0x000000aaabbd723e */ /* 0x000fcc00000010ff */
[----:B------:R-:W2:Y:S01]  /*72a0*/  MUFU.EX2 R184, R184 ;  /* 0x000000b800b87308 */ /* 0x000ea20000000800 */
[C---:B0-----:R-:W-:Y:S01]  /*72b0*/  FADD.FTZ R17, R164.reuse, R17 ;  /* 0x00000011a4117221 */ /* 0x041fe20000010000 */
[----:B------:R-:W-:-:S06]  /*72c0*/  F2FP.BF16.F32.PACK_AB R190, R164, R190 ;  /* 0x000000bea4be723e */ /* 0x000fcc00000010ff */
[----:B------:R-:W0:Y:S01]  /*72d0*/  MUFU.EX2 R175, R175 ;  /* 0x000000af00af7308 */ /* 0x000e220000000800 */
[----:B-1----:R-:W-:-:S07]  /*72e0*/  FADD.FTZ R5, R174, R5 ;  /* 0x00000005ae057221 */ /* 0x002fce0000010000 */
        /* <DEDUP_REMOVED lines=11> */
[----:B0-----:R-:W-:Y:S01]  /*73a0*/  FADD.FTZ R17, R186, R17 ;  /* 0x00000011ba117221 */ /* 0x001fe20000010000 */
[----:B------:R-:W-:-:S03]  /*73b0*/  F2FP.BF16.F32.PACK_AB R186, R4, R186 ;  /* 0x000000ba04ba723e */ /* 0x000fc600000010ff */
[----:B------:R-:W-:-:S03]  /*73c0*/  FADD.FTZ R17, R4, R17 ;  /* 0x0000001104117221 */ /* 0x000fc60000010000 */
[----:B------:R-:W0:Y:S01]  /*73d0*/  MUFU.EX2 R183, R183 ;  /* 0x000000b700b77308 */ /* 0x000e220000000800 */
[C---:B-1----:R-:W-:Y:S01]  /*73e0*/  FADD.FTZ R5, R179.reuse, R5 ;  /* 0x00000005b3057221 */ /* 0x042fe20000010000 */
[----:B------:R-:W-:-:S03]  /*73f0*/  F2FP.BF16.F32.PACK_AB R185, R179, R178 ;  /* 0x000000b2b3b9723e */ /* 0x000fc600000010ff */
[----:B--2---:R-:W-:-:S04]  /*7400*/  FADD.FTZ R4, R182, R5 ;  /* 0x00000005b6047221 */ /* 0x004fc80000010000 */
[C---:B0-----:R-:W-:Y:S01]  /*7410*/  FADD.FTZ R5, R183.reuse, R4 ;  /* 0x00000004b7057221 */ /* 0x041fe20000010000 */
[----:B------:R-:W-:Y:S01]  /*7420*/  F2FP.BF16.F32.PACK_AB R187, R183, R182 ;  /* 0x000000b6b7bb723e */ /* 0x000fe200000010ff */
[----:B------:R-:W-:Y:S01]  /*7430*/  IMAD.MOV.U32 R4, RZ, RZ, R21 ;  /* 0x000000ffff047224 */ /* 0x000fe200078e0015 */
[----:B------:R-:W-:Y:S06]  /*7440*/  @P2 BRA `(.L_x_1242) ;  /* 0xffffffd8002c2947 */ /* 0x000fec000383ffff */
[----:B------:R-:W-:Y:S01]  /*7450*/  IMAD.MOV.U32 R3, RZ, RZ, R153 ;  /* 0x000000ffff037224 */ /* 0x000fe200078e0099 */
[----:B------:R-:W-:Y:S01]  /*7460*/  UMOV UR36, UR4 ;  /* 0x0000000400247c82 */ /* 0x000fe20008000000 */
[----:B------:R-:W-:Y:S01]  /*7470*/  IMAD.MOV.U32 R4, RZ, RZ, R21 ;  /* 0x000000ffff047224 */ /* 0x000fe200078e0015 */
[----:B------:R-:W-:-:S06]  /*7480*/  UMOV UR38, UR7 ;  /* 0x0000000700267c82 */ /* 0x000fcc0008000000 */
.L_x_1225:
[----:B------:R-:W-:Y:S01]  /*7490*/  ULDC UR4, c[0x0][0x448] ;  /* 0x0001120000047ab9 */ /* 0x000fe20000000800 */
[----:B------:R-:W-:Y:S02]  /*74a0*/  UIADD3 UR11, UR61, 0x7f, URZ ;  /* 0x0000007f3d0b7890 */ /* 0x000fe4000fffe03f */
[----:B------:R-:W-:Y:S02]  /*74b0*/  UISETP.NE.AND UP0, UPT, UR4, 0x1, UPT ;  /* 0x000000010400788c */ /* 0x000fe4000bf05270 */
[----:B------:R-:W-:Y:S01]  /*74c0*/  UIADD3 UR10, UR60, 0x1, -UR39 ;  /* 0x000000013c0a7890 */ /* 0x000fe2000fffe827 */
[----:B------:R-:W-:Y:S02]  /*74d0*/  ULDC UR4, c[0x0][0x9e4] ;  /* 0x0002790000047ab9 */ /* 0x000fe40000000800 */
[----:B------:R-:W-:-:S06]  /*74e0*/  UISETP.GE.AND UP1, UPT, UR4, 0x1, UPT ;  /* 0x000000010400788c */ /* 0x000fcc000bf26270 */
[----:B------:R-:W-:Y:S01]  /*74f0*/  @UP0 ULDC UR6, c[0x0][0x44c] ;  /* 0x0001130000060ab9 */ /* 0x000fe20000000800 */
[----:B------:R-:W-:Y:S01]  /*7500*/  PLOP3.LUT P5, PT, PT, PT, UP1, 0x80, 0x0 ;  /* 0x000000000000781c */ /* 0x000fe20003faf018 */
[----:B------:R-:W-:Y:S01]  /*7510*/  UIMAD.WIDE.U32 UR6, UR11, UR6, URZ ;  /* 0x000000060b0672a5 */ /* 0x000fe2000f8e003f */
[----:B------:R-:W-:-:S03]  /*7520*/  @UP0 ULDC UR14, c[0x0][0x450] ;  /* 0x00011400000e0ab9 */ /* 0x000fc60000000800 */
[----:B------:R-:W-:-:S04]  /*7530*/  @UP0 USHF.R.U32.HI UR11, URZ, UR14, UR7 ;  /* 0x0000000e3f0b0299 */ /* 0x000fc80008011607 */
[----:B------:R-:W-:-:S04]  /*7540*/  UIADD3 UR10, UR10, UR11, URZ ;  /* 0x0000000b0a0a7290 */ /* 0x000fc8000fffe03f */
[----:B------:R-:W-:Y:S01]  /*7550*/  UIADD3 UR18, UR10, -UR18, URZ ;  /* 0x800000120a127290 */ /* 0x000fe2000fffe03f */
[----:B------:R-:W-:Y:S11]  /*7560*/  @!P5 BRA `(.L_x_1243) ;  /* 0x000000000048d947 */ /* 0x000ff60003800000 */
        /* <DEDUP_REMOVED lines=11> */
.L_x_1244:
[----:B------:R-:W-:-:S11]  /*7620*/  UISETP.NE.AND UP1, UPT, UR4, 0x1, UPT ;  /* 0x000000010400788c */ /* 0x000fd6000bf25270 */
[----:B------:R-:W-:Y:S02]  /*7630*/  @UP1 ULDC.64 UR6, c[0x0][0x9e8] ;  /* 0x00027a0000061ab9 */ /* 0x000fe40000000a00 */
[----:B------:R-:W-:-:S04]  /*7640*/  UIMAD.WIDE.U32 UR10, UR14, UR6, URZ ;  /* 0x000000060e0a72a5 */ /* 0x000fc8000f8e003f */
[----:B------:R-:W-:-:S12]  /*7650*/  @UP1 USHF.R.U32.HI UR14, URZ, UR7, UR11 ;  /* 0x000000073f0e1299 */ /* 0x000fd8000801160b */
.L_x_1245:
[----:B------:R-:W-:-:S04]  /*7660*/  UIMAD UR4, UR14, UR4, URZ ;  /* 0x000000040e0472a4 */ /* 0x000fc8000f8e023f */
[----:B------:R-:W-:-:S04]  /*7670*/  UISETP.LT.AND UP1, UPT, UR18, UR4, UPT ;  /* 0x000000041200728c */ /* 0x000fc8000bf21270 */
[----:B------:R-:W-:-:S12]  /*7680*/  USEL UR18, UR18, UR4, !UP1 ;  /* 0x0000000412127287 */ /* 0x000fd8000c800000 */
.L_x_1243:
[----:B------:R-:W-:Y:S01]  /*7690*/  UIADD3 UR18, UR18, 0x3f, URZ ;  /* 0x0000003f12127890 */ /* 0x000fe2000fffe03f */
[----:B------:R-:W-:-:S03]  /*76a0*/  R2UR UR6, R22 ;  /* 0x00000000160672ca */ /* 0x000fc600000e0000 */
[----:B------:R-:W-:-:S04]  /*76b0*/  USHF.R.S32.HI UR4, URZ, 0x1f, UR18 ;  /* 0x0000001f3f047899 */ /* 0x000fc80008011412 */
[----:B------:R-:W-:-:S04]  /*76c0*/  ULEA.HI UR4, UR4, UR18, URZ, 0x6 ;  /* 0x0000001204047291 */ /* 0x000fc8000f8f303f */
[----:B------:R-:W-:-:S04]  /*76d0*/  USHF.R.S32.HI UR4, URZ, 0x6, UR4 ;  /* 0x000000063f047899 */ /* 0x000fc80008011404 */
[----:B------:R-:W-:-:S04]  /*76e0*/  UISETP.LT.AND UP1, UPT, UR6, UR4, UPT ;  /* 0x000000040600728c */ /* 0x000fc8000bf21270 */
[----:B------:R-:W-:-:S06]  /*76f0*/  USEL UR58, UR6, UR4, !UP1 ;  /* 0x00000004063a7287 */ /* 0x000fcc000c800000 */
[----:B------:R-:W-:-:S13]  /*7700*/  ISETP.GE.AND P2, PT, R20, UR58, PT ;  /* 0x0000003a14007c0c */ /* 0x000fda000bf46270 */
[----:B------:R-:W-:Y:S05]  /*7710*/  @!P2 BRA `(.L_x_1246) ;  /* 0x0000001c0024a947 */ /* 0x000fea0003800000 */
[----:B------:R-:W-:Y:S01]  /*7720*/  IMAD.MOV.U32 R230, RZ, RZ, R3 ;  /* 0x000000ffffe67224 */ /* 0x000fe200078e0003 */
[----:B------:R-:W-:Y:S01]  /*7730*/  UMOV UR6, UR38 ;  /* 0x0000002600067c82 */ /* 0x000fe20008000000 */
[----:B------:R-:W-:Y:S01]  /*7740*/  IMAD.MOV.U32 R21, RZ, RZ, R4 ;  /* 0x000000ffff157224 */ /* 0x000fe200078e0004 */
[----:B------:R-:W-:Y:S01]  /*7750*/  UMOV UR4, UR36 ;  /* 0x0000002400047c82 */ /* 0x000fe20008000000 */
[----:B------:R-:W-:-:S05]  /*7760*/  ULDC UR59, c[0x0][0x988] ;  /* 0x00026200003b7ab9 */ /* 0x000fca0000000800 */
.L_x_1255:
[----:B------:R-:W-:-:S04]  /*7770*/  UIADD3 UR7, UR4, 0x1, URZ ;  /* 0x0000000104077890 */ /* 0x000fc8000fffe03f */
[----:B------:R-:W-:-:S04]  /*7780*/  UISETP.NE.AND UP1, UPT, UR7, 0x2, UPT ;  /* 0x000000020700788c */ /* 0x000fc8000bf25270 */
[----:B------:R-:W-:Y:S02]  /*7790*/  USEL UR7, UR7, URZ, UP1 ;  /* 0x0000003f07077287 */ /* 0x000fe40008800000 */
[----:B------:R-:W-:-:S04]  /*77a0*/  USEL UR38, URZ, 0x1, UP1 ;  /* 0x000000013f267887 */ /* 0x000fc80008800000 */
[----:B------:R-:W-:Y:S01]  /*77b0*/  ULOP3.LUT UR38, UR6, UR38, URZ, 0x3c, !UPT ;  /* 0x0000002606267292 */ /* 0x000fe2000f8e3c3f */
[----:B------:R-:W-:Y:S01]  /*77c0*/  UMOV UR36, UR7 ;  /* 0x0000000700247c82 */ /* 0x000fe20008000000 */
[----:B------:R-:W-:Y:S10]  /*77d0*/  @!P0 BRA `(.L_x_1247) ;  /* 0x0000000000048947 */ /* 0x000ff40003800000 */
[----:B------:R-:W-:Y:S01]  /*77e0*/  BPT.TRAP 0x1 ;  /* 0x000000040000795c */ /* 0x000fe20000300000 */
.L_x_1247:
[----:B------:R-:W-:Y:S01]  /*77f0*/  ULEA UR5, UR36, UR37, 0x3 ;  /* 0x0000002524057291 */ /* 0x000fe2000f8e183f */
[----:B------:R-:W-:-:S05]  /*7800*/  IMAD.U32 R3, RZ, RZ, UR38 ;  /* 0x00000026ff037e24 */ /* 0x000fca000f8e00ff */
[----:B------:R-:W-:-:S04]  /*7810*/  SHF.L.U32 R3, R3, 0x1f, RZ ;  /* 0x0000001f03037819 */ /* 0x000fc800000006ff */
[----:B------:R0:W1:Y:S01]  /*7820*/  SYNCS.PHASECHK.TRANS64.TRYWAIT P2, [UR5+0x30830], R3 ;  /* 0x03083003ff0075a7 */ /* 0x0000620008040145 */
[----:B------:R-:W-:Y:S05]  /*7830*/  @!P0 BRA `(.L_x_1248) ;  /* 0x0000000000048947 */ /* 0x000fea0003800000 */
[----:B------:R-:W-:Y:S01]  /*7840*/  BPT.TRAP 0x1 ;  /* 0x000000040000795c */ /* 0x000fe20000300000 */
.L_x_1248:
[-C--:B------:R-:W-:Y:S01]  /*7850*/  FMUL.FTZ R24, R24, R2.reuse ;  /* 0x0000000218187220 */ /* 0x080fe20000410000 */
[----:B------:R-:W-:Y:S01]  /*7860*/  FMUL.FTZ R25, R25, R2 ;  /* 0x0000000219197220 */ /* 0x000fe20000410000 */
[----:B-1----:R-:W-:Y:S06]  /*7870*/  @P2 BRA `(.L_x_1249) ;  /* 0x0000000000082947 */ /* 0x002fec0003800000 */
[----:B------:R-:W1:Y:S02]  /*7880*/  SYNCS.PHASECHK.TRANS64.TRYWAIT P2, [UR5+0x30830], R3 ;  /* 0x03083003ff0075a7 */ /* 0x000e640008040145 */
[----:B-1----:R-:W-:Y:S05]  /*7890*/  @!P2 BRA `(.L_x_1250) ;  /* 0x000001240038a947 */ /* 0x002fea0003800000 */
.L_x_1249:
        /* <DEDUP_REMOVED lines=222> */
.L_x_1251:
[----:B------:R-:W-:Y:S01]  /*8680*/  ULEA UR14, UR4, UR37, 0x3 ;  /* 0x00000025040e7291 */ /* 0x000fe2000f8e183f */
[----:B------:R-:W-:-:S05]  /*8690*/  IMAD.U32 R0, RZ, RZ, UR6 ;  /* 0x00000006ff007e24 */ /* 0x000fca000f8e00ff */
[----:B------:R-:W-:-:S04]  /*86a0*/  SHF.L.U32 R0, R0, 0x1f, RZ ;  /* 0x0000001f00007819 */ /* 0x000fc800000006ff */
[----:B------:R2:W3:Y:S01]  /*86b0*/  SYNCS.PHASECHK.TRANS64.TRYWAIT P2, [UR14+0x30850], R0 ;  /* 0x03085000ff0075a7 */ /* 0x0004e2000804014e */
[----:B------:R-:W-:Y:S05]  /*86c0*/  @!P0 BRA `(.L_x_1252) ;  /* 0x0000000000048947 */ /* 0x000fea0003800000 */
[----:B------:R-:W-:Y:S01]  /*86d0*/  BPT.TRAP 0x1 ;  /* 0x000000040000795c */ /* 0x000fe20000300000 */
.L_x_1252:
[----:B---3--:R-:W-:Y:S05]  /*86e0*/  @P2 BRA `(.L_x_1253) ;  /* 0x0000000000082947 */ /* 0x008fea0003800000 */
[----:B------:R-:W3:Y:S02]  /*86f0*/  SYNCS.PHASECHK.TRANS64.TRYWAIT P2, [UR14+0x30850], R0 ;  /* 0x03085000ff0075a7 */ /* 0x000ee4000804014e */
[----:B---3--:R-:W-:Y:S05]  /*8700*/  @!P2 BRA `(.L_x_1254) ;  /* 0x0000011400b4a947 */ /* 0x008fea0003800000 */
.L_x_1253:
[----:B------:R-:W-:Y:S01]  /*8710*/  UIADD3 UR5, UR37, 0x400, URZ ;  /* 0x0000040025057890 */ /* 0x000fe2000fffe03f */
[----:B------:R-:W-:Y:S01]  /*8720*/  WARPGROUP.ARRIVE ;  /* 0x00000000000079c5 */ /* 0x000fe20000000000 */
[----:B------:R-:W-:Y:S01]  /*8730*/  UMOV UR11, 0x40000040 ;  /* 0x40000040000b7882 */ /* 0x000fe20000000000 */
[----:B--23--:R-:W-:Y:S01]  /*8740*/  FMNMX.FTZ R0, R152, R21, !PT ;  /* 0x0000001598007209 */ /* 0x00cfe20007810000 */
[----:B------:R-:W-:Y:S01]  /*8750*/  USHF.R.U32.HI UR5, URZ, 0x4, UR5 ;  /* 0x000000043f057899 */ /* 0x000fe20008011605 */
[C---:B------:R-:W-:Y:S01]  /*8760*/  ISETP.GT.AND P2, PT, R20.reuse, UR58, PT ;  /* 0x0000003a14007c0c */ /* 0x040fe2000bf44270 */
[----:B------:R-:W-:Y:S01]  /*8770*/  UMOV UR6, UR38 ;  /* 0x0000002600067c82 */ /* 0x000fe20008000000 */
[----:B------:R-:W-:Y:S01]  /*8780*/  FMNMX.FTZ R0, R153, R0, !PT ;  /* 0x0000000099007209 */ /* 0x000fe20007810000 */
[----:B------:R-:W-:Y:S01]  /*8790*/  ULOP3.LUT UR5, UR5, 0x3fff, URZ, 0xc0, !UPT ;  /* 0x00003fff05057892 */ /* 0x000fe2000f8ec03f */
[----:B------:R-:W-:Y:S02]  /*87a0*/  VIADD R20, R20, 0xffffffff ;  /* 0xffffffff14147836 */ /* 0x000fe40000000000 */
[----:B------:R-:W-:Y:S01]  /*87b0*/  FMNMX.FTZ R0, R156, R0, !PT ;  /* 0x000000009c007209 */ /* 0x000fe20007810000 */
[----:B------:R-:W-:-:S03]  /*87c0*/  ULOP3.LUT UR5, UR5, 0x2000000, URZ, 0xfc, !UPT ;  /* 0x0200000005057892 */ /* 0x000fc6000f8efc3f */
[----:B------:R-:W-:Y:S01]  /*87d0*/  FMNMX.FTZ R0, R157, R0, !PT ;  /* 0x000000009d007209 */ /* 0x000fe20007810000 */
[----:B------:R-:W-:-:S03]  /*87e0*/  ULEA UR4, UR4, UR5, 0xb ;  /* 0x0000000504047291 */ /* 0x000fc6000f8e583f */
[----:B------:R-:W-:Y:S01]  /*87f0*/  FMNMX.FTZ R0, R160, R0, !PT ;  /* 0x00000000a0007209 */ /* 0x000fe20007810000 */
[----:B------:R-:W-:-:S03]  /*8800*/  UMOV UR5, UR59 ;  /* 0x0000003b00057c82 */ /* 0x000fc60008000000 */
        /* <DEDUP_REMOVED lines=15> */
[----:B------:R-:W2:Y:S02]  /*8900*/  SHFL.BFLY PT, R2, R0, 0x2, 0x1f ;  /* 0x0c401f0000027f89 */ /* 0x000ea400000e0000 */
[----:B--2---:R-:W-:Y:S02]  /*8910*/  FMNMX.FTZ R2, R0, R2, !PT ;  /* 0x0000000200027209 */ /* 0x004fe40007810000 */
[----:B------:R-:W-:-:S03]  /*8920*/  FMNMX.FTZ R0, R154, R230, !PT ;  /* 0x000000e69a007209 */ /* 0x000fc60007810000 */
[----:B-1----:R-:W1:Y:S01]  /*8930*/  SHFL.BFLY PT, R4, R2, 0x1, 0x1f ;  /* 0x0c201f0002047f89 */ /* 0x002e6200000e0000 */
[----:B------:R-:W-:-:S04]  /*8940*/  FMNMX.FTZ R0, R155, R0, !PT ;  /* 0x000000009b007209 */ /* 0x000fc80007810000 */
[----:B------:R-:W-:-:S04]  /*8950*/  FMNMX.FTZ R0, R158, R0, !PT ;  /* 0x000000009e007209 */ /* 0x000fc80007810000 */
[----:B------:R-:W-:-:S04]  /*8960*/  FMNMX.FTZ R0, R159, R0, !PT ;  /* 0x000000009f007209 */ /* 0x000fc80007810000 */
[----:B------:R-:W-:-:S04]  /*8970*/  FMNMX.FTZ R0, R162, R0, !PT ;  /* 0x00000000a2007209 */ /* 0x000fc80007810000 */
[----:B------:R-:W-:-:S04]  /*8980*/  FMNMX.FTZ R0, R163, R0, !PT ;  /* 0x00000000a3007209 */ /* 0x000fc80007810000 */
[----:B------:R-:W-:Y:S02]  /*8990*/  FMNMX.FTZ R0, R166, R0, !PT ;  /* 0x00000000a6007209 */ /* 0x000fe40007810000 */
[----:B-1----:R-:W-:Y:S02]  /*89a0*/  FMNMX.FTZ R4, R2, R4, !PT ;  /* 0x0000000402047209 */ /* 0x002fe40007810000 */
[----:B0-----:R-:W-:-:S03]  /*89b0*/  FMNMX.FTZ R3, R167, R0, !PT ;  /* 0x00000000a7037209 */ /* 0x001fc60007810000 */
[----:B------:R-:W-:Y:S01]  /*89c0*/  FMUL.FTZ R0, R4, UR5 ;  /* 0x0000000504007c20 */ /* 0x000fe20008410000 */
[----:B------:R-:W-:Y:S01]  /*89d0*/  FMNMX.FTZ R3, R170, R3, !PT ;  /* 0x00000003aa037209 */ /* 0x000fe20007810000 */
[----:B------:R-:W-:Y:S02]  /*89e0*/  FADD.FTZ R2, -R4, R21 ;  /* 0x0000001504027221 */ /* 0x000fe40000010100 */
[--C-:B------:R-:W-:Y:S01]  /*89f0*/  FFMA.FTZ R21, R153, UR5, -R0.reuse ;  /* 0x0000000599157c23 */ /* 0x100fe20008010800 */
[----:B------:R-:W-:Y:S01]  /*8a00*/  FMNMX.FTZ R3, R171, R3, !PT ;  /* 0x00000003ab037209 */ /* 0x000fe20007810000 */
[----:B------:R-:W-:Y:S01]  /*8a10*/  FMUL.FTZ R2, R2, UR5 ;  /* 0x0000000502027c20 */ /* 0x000fe20008410000 */
[----:B------:R-:W-:Y:S02]  /*8a20*/  FFMA.FTZ R153, R165, UR5, -R0 ;  /* 0x00000005a5997c23 */ /* 0x000fe40008010800 */
[----:B------:R-:W-:Y:S01]  /*8a30*/  FMNMX.FTZ R3, R174, R3, !PT ;  /* 0x00000003ae037209 */ /* 0x000fe20007810000 */
[----:B------:R-:W-:Y:S03]  /*8a40*/  MUFU.EX2 R21, R21 ;  /* 0x0000001500157308 */ /* 0x000fe60000000800 */
[----:B------:R-:W-:-:S04]  /*8a50*/  FMNMX.FTZ R3, R175, R3, !PT ;  /* 0x00000003af037209 */ /* 0x000fc80007810000 */
[----:B------:R-:W-:Y:S01]  /*8a60*/  FMNMX.FTZ R3, R178, R3, !PT ;  /* 0x00000003b2037209 */ /* 0x000fe20007810000 */
[----:B------:R-:W-:Y:S03]  /*8a70*/  MUFU.EX2 R2, R2 ;  /* 0x0000000200027308 */ /* 0x000fe60000000800 */
[----:B------:R-:W-:-:S04]  /*8a80*/  FMNMX.FTZ R3, R179, R3, !PT ;  /* 0x00000003b3037209 */ /* 0x000fc80007810000 */
[----:B------:R-:W-:Y:S01]  /*8a90*/  FMNMX.FTZ R3, R182, R3, !PT ;  /* 0x00000003b6037209 */ /* 0x000fe20007810000 */
[----:B------:R-:W-:Y:S03]  /*8aa0*/  MUFU.EX2 R153, R153 ;  /* 0x0000009900997308 */ /* 0x000fe60000000800 */
[----:B------:R-:W-:Y:S01]  /*8ab0*/  FMNMX.FTZ R3, R183, R3, !PT ;  /* 0x00000003b7037209 */ /* 0x000fe20007810000 */
[----:B------:R-:W-:Y:S02]  /*8ac0*/  WARPGROUP.DEPBAR.LE gsb0, 0x0 ;  /* 0x00008000000079c5 */ /* 0x000fe40000010000 */
[----:B------:R-:W-:Y:S01]  /*8ad0*/  WARPGROUP.ARRIVE ;  /* 0x00000000000079c5 */ /* 0x000fe20000000000 */
[--C-:B------:R-:W-:Y:S01]  /*8ae0*/  FFMA.FTZ R198, R156, UR5, -R0.reuse ;  /* 0x000000059cc67c23 */ /* 0x100fe20008010800 */
[--C-:B------:R-:W-:Y:S01]  /*8af0*/  FFMA.FTZ R196, R152, UR5, -R0.reuse ;  /* 0x0000000598c47c23 */ /* 0x100fe20008010800 */
[----:B------:R-:W0:Y:S01]  /*8b00*/  SHFL.BFLY PT, R156, R3, 0x2, 0x1f ;  /* 0x0c401f00039c7f89 */ /* 0x000e2200000e0000 */
[----:B------:R-:W-:-:S02]  /*8b10*/  FFMA.FTZ R152, R161, UR5, -R0 ;  /* 0x00000005a1987c23 */ /* 0x000fc40008010800 */
[----:B------:R-:W-:Y:S01]  /*8b20*/  HGMMA.64x256x16.F32.BF16 R24, R192, gdesc[UR8].tnspB, R24, gsb0 ;  /* 0x43e00008c0187df0 */ /* 0x000fe20008001818 */
[----:B------:R-:W-:Y:S01]  /*8b30*/  UIADD3 UR10, UR4, 0x100, URZ ;  /* 0x00000100040a7890 */ /* 0x000fe2000fffe03f */
[----:B------:R-:W1:Y:S01]  /*8b40*/  MUFU.EX2 R196, R196 ;  /* 0x000000c400c47308 */ /* 0x000e620000000800 */
[----:B------:R-:W-:-:S07]  /*8b50*/  UMOV UR11, 0x40000040 ;  /* 0x40000040000b7882 */ /* 0x000fce0000000000 */
[----:B------:R-:W2:Y:S08]  /*8b60*/  MUFU.EX2 R198, R198 ;  /* 0x000000c600c67308 */ /* 0x000eb00000000800 */
[----:B------:R-:W-:Y:S01]  /*8b70*/  MUFU.EX2 R152, R152 ;  /* 0x0000009800987308 */ /* 0x000fe20000000800 */
[----:B-1----:R-:W-:Y:S01]  /*8b80*/  FFMA.FTZ R17, R2, R17, R196 ;  /* 0x0000001102117223 */ /* 0x002fe200000100c4 */
[----:B------:R-:W-:-:S02]  /*8b90*/  F2FP.BF16.F32.PACK_AB R196, R21, R196 ;  /* 0x000000c415c4723e */ /* 0x000fc400000010ff */
[----:B0-----:R-:W-:Y:S01]  /*8ba0*/  FMNMX.FTZ R3, R3, R156, !PT ;  /* 0x0000009c03037209 */ /* 0x001fe20007810000 */
[----:B------:R-:W-:Y:S01]  /*8bb0*/  FFMA.FTZ R156, R169, UR5, -R0 ;  /* 0x00000005a99c7c23 */ /* 0x000fe20008010800 */
[----:B------:R-:W-:-:S03]  /*8bc0*/  FADD.FTZ R17, R21, R17 ;  /* 0x0000001115117221 */ /* 0x000fc60000010000 */
[----:B------:R-:W0:Y:S01]  /*8bd0*/  SHFL.BFLY PT, R161, R3, 0x1, 0x1f ;  /* 0x0c201f0003a17f89 */ /* 0x000e2200000e0000 */
[----:B--2---:R-:W-:Y:S01]  /*8be0*/  FADD.FTZ R17, R198, R17 ;  /* 0x00000011c6117221 */ /* 0x004fe20000010000 */
[----:B------:R-:W-:Y:S01]  /*8bf0*/  MUFU.EX2 R156, R156 ;  /* 0x0000009c009c7308 */ /* 0x000fe20000000800 */
[----:B0-----:R-:W-:Y:S01]  /*8c00*/  FMNMX.FTZ R3, R3, R161, !PT ;  /* 0x000000a103037209 */ /* 0x001fe20007810000 */
[----:B------:R-:W-:-:S06]  /*8c10*/  FFMA.FTZ R161, R181, UR5, -R0 ;  /* 0x00000005b5a17c23 */ /* 0x000fcc0008010800 */
[----:B------:R-:W-:Y:S01]  /*8c20*/  MUFU.EX2 R161, R161 ;  /* 0x000000a100a17308 */ /* 0x000fe20000000800 */
[----:B------:R-:W-:Y:S02]  /*8c30*/  WARPGROUP.DEPBAR.LE gsb0, 0x0 ;  /* 0x00008000000079c5 */ /* 0x000fe40000010000 */
[----:B------:R-:W-:Y:S01]  /*8c40*/  WARPGROUP.ARRIVE ;  /* 0x00000000000079c5 */ /* 0x000fe20000000000 */
[--C-:B------:R-:W-:Y:S01]  /*8c50*/  FFMA.FTZ R194, R164, UR5, -R0.reuse ;  /* 0x00000005a4c27c23 */ /* 0x100fe20008010800 */
[----:B------:R-:W-:Y:S01]  /*8c60*/  FMUL.FTZ R164, R3, UR5 ;  /* 0x0000000503a47c20 */ /* 0x000fe20008410000 */
[--C-:B------:R-:W-:Y:S01]  /*8c70*/  FFMA.FTZ R192, R160, UR5, -R0.reuse ;  /* 0x00000005a0c07c23 */ /* 0x100fe20008010800 */
[----:B------:R-:W-:Y:S02]  /*8c80*/  FFMA.FTZ R160, R177, UR5, -R0 ;  /* 0x00000005b1a07c23 */ /* 0x000fe40008010800 */
[----:B------:R-:W-:Y:S01]  /*8c90*/  HGMMA.64x256x16.F32.BF16 R24, R188, gdesc[UR8].tnspB, R24, gsb0 ;  /* 0x43e00008bc187df0 */ /* 0x000fe20008001818 */
[----:B------:R-:W-:Y:S01]  /*8ca0*/  UIADD3 UR10, UR4, 0x180, URZ ;  /* 0x00000180040a7890 */ /* 0x000fe2000fffe03f */
[--C-:B------:R-:W-:Y:S01]  /*8cb0*/  FFMA.FTZ R197, R154, UR5, -R164.reuse ;  /* 0x000000059ac57c23 */ /* 0x100fe200080108a4 */
[----:B------:R-:W-:Y:S01]  /*8cc0*/  UMOV UR11, 0x40000040 ;  /* 0x40000040000b7882 */ /* 0x000fe20000000000 */
[----:B------:R-:W-:Y:S01]  /*8cd0*/  FFMA.FTZ R154, R155, UR5, -R164 ;  /* 0x000000059b9a7c23 */ /* 0x000fe200080108a4 */
[----:B------:R-:W-:-:S02]  /*8ce0*/  IMAD.U32 R155, RZ, RZ, UR7 ;  /* 0x00000007ff9b7e24 */ /* 0x000fc4000f8e00ff */
[--C-:B------:R-:W-:Y:S01]  /*8cf0*/  FFMA.FTZ R199, R158, UR5, -R164.reuse ;  /* 0x000000059ec77c23 */ /* 0x100fe200080108a4 */
[--C-:B------:R-:W-:Y:S01]  /*8d00*/  FFMA.FTZ R158, R159, UR5, -R164.reuse ;  /* 0x000000059f9e7c23 */ /* 0x100fe200080108a4 */
[----:B------:R-:W-:Y:S01]  /*8d10*/  MUFU.EX2 R197, R197 ;  /* 0x000000c500c57308 */ /* 0x000fe20000000800 */
[--C-:B------:R-:W-:Y:S01]  /*8d20*/  FFMA.FTZ R193, R162, UR5, -R164.reuse ;  /* 0x00000005a2c17c23 */ /* 0x100fe200080108a4 */
[----:B------:R-:W-:Y:S01]  /*8d30*/  @!P1 LEA R155, R155, UR37, 0x3 ;  /* 0x000000259b9b9c11 */ /* 0x000fe2000f8e18ff */
[--C-:B------:R-:W-:Y:S01]  /*8d40*/  FFMA.FTZ R163, R163, UR5, -R164.reuse ;  /* 0x00000005a3a37c23 */ /* 0x100fe200080108a4 */
[--C-:B------:R-:W-:Y:S01]  /*8d50*/  FFMA.FTZ R195, R166, UR5, -R164.reuse ;  /* 0x00000005a6c37c23 */ /* 0x100fe200080108a4 */
[--C-:B------:R-:W-:Y:S01]  /*8d60*/  FFMA.FTZ R170, R170, UR5, -R164.reuse ;  /* 0x00000005aaaa7c23 */ /* 0x100fe200080108a4 */
[--C-:B------:R-:W-:Y:S01]  /*8d70*/  FFMA.FTZ R171, R171, UR5, -R164.reuse ;  /* 0x00000005abab7c23 */ /* 0x100fe200080108a4 */
[----:B------:R-:W-:Y:S01]  /*8d80*/  @!P1 VIADD R155, R155, 0x30840 ;  /* 0x000308409b9b9836 */ /* 0x000fe20000000000 */
[----:B------:R-:W-:Y:S01]  /*8d90*/  MUFU.EX2 R154, R154 ;  /* 0x0000009a009a7308 */ /* 0x000fe20000000800 */
[--C-:B------:R-:W-:Y:S01]  /*8da0*/  FFMA.FTZ R174, R174, UR5, -R164.reuse ;  /* 0x00000005aeae7c23 */ /* 0x100fe200080108a4 */
[--C-:B------:R-:W-:Y:S01]  /*8db0*/  FFMA.FTZ R175, R175, UR5, -R164.reuse ;  /* 0x00000005afaf7c23 */ /* 0x100fe200080108a4 */
[--C-:B------:R-:W-:Y:S01]  /*8dc0*/  FFMA.FTZ R178, R178, UR5, -R164.reuse ;  /* 0x00000005b2b27c23 */ /* 0x100fe200080108a4 */
[----:B------:R-:W-:Y:S01]  /*8dd0*/  @!P1 PRMT R155, RZ, 0x654, R155 ;  /* 0x00000654ff9b9816 */ /* 0x000fe2000000009b */
[--C-:B------:R-:W-:Y:S01]  /*8de0*/  FFMA.FTZ R179, R179, UR5, -R164.reuse ;  /* 0x00000005b3b37c23 */ /* 0x100fe200080108a4 */
[----:B------:R-:W-:Y:S01]  /*8df0*/  FFMA.FTZ R182, R182, UR5, -R164 ;  /* 0x00000005b6b67c23 */ /* 0x000fe200080108a4 */
[----:B------:R-:W-:Y:S01]  /*8e00*/  UMOV UR4, UR36 ;  /* 0x0000002400047c82 */ /* 0x000fe20008000000 */
[----:B------:R-:W-:Y:S08]  /*8e10*/  MUFU.EX2 R199, R199 ;  /* 0x000000c700c77308 */ /* 0x000ff00000000800 */
[----:B------:R-:W-:Y:S08]  /*8e20*/  MUFU.EX2 R158, R158 ;  /* 0x0000009e009e7308 */ /* 0x000ff00000000800 */
[----:B------:R-:W-:Y:S08]  /*8e30*/  MUFU.EX2 R192, R192 ;  /* 0x000000c000c07308 */ /* 0x000ff00000000800 */
[----:B------:R-:W-:Y:S08]  /*8e40*/  MUFU.EX2 R193, R193 ;  /* 0x000000c100c17308 */ /* 0x000ff00000000800 */
[----:B------:R-:W-:Y:S08]  /*8e50*/  MUFU.EX2 R194, R194 ;  /* 0x000000c200c27308 */ /* 0x000ff00000000800 */
[----:B------:R-:W-:Y:S08]  /*8e60*/  MUFU.EX2 R195, R195 ;  /* 0x000000c300c37308 */ /* 0x000ff00000000800 */
[----:B------:R-:W-:Y:S08]  /*8e70*/  MUFU.EX2 R170, R170 ;  /* 0x000000aa00aa7308 */ /* 0x000ff00000000800 */
[----:B------:R-:W0:Y:S08]  /*8e80*/  MUFU.EX2 R171, R171 ;  /* 0x000000ab00ab7308 */ /* 0x000e300000000800 */
[----:B------:R-:W-:Y:S08]  /*8e90*/  MUFU.EX2 R174, R174 ;  /* 0x000000ae00ae7308 */ /* 0x000ff00000000800 */
[----:B------:R-:W1:Y:S08]  /*8ea0*/  MUFU.EX2 R175, R175 ;  /* 0x000000af00af7308 */ /* 0x000e700000000800 */
[----:B------:R-:W-:Y:S08]  /*8eb0*/  MUFU.EX2 R178, R178 ;  /* 0x000000b200b27308 */ /* 0x000ff00000000800 */
[----:B------:R-:W-:Y:S08]  /*8ec0*/  MUFU.EX2 R160, R160 ;  /* 0x000000a000a07308 */ /* 0x000ff00000000800 */
[----:B------:R-:W-:Y:S08]  /*8ed0*/  MUFU.EX2 R179, R179 ;  /* 0x000000b300b37308 */ /* 0x000ff00000000800 */
[----:B------:R-:W-:Y:S01]  /*8ee0*/  MUFU.EX2 R182, R182 ;  /* 0x000000b600b67308 */ /* 0x000fe20000000800 */
[----:B------:R-:W-:-:S02]  /*8ef0*/  WARPGROUP.DEPBAR.LE gsb0, 0x0 ;  /* 0x00008000000079c5 */ /* 0x000fc40000010000 */
[----:B------:R-:W-:Y:S01]  /*8f00*/  WARPGROUP.ARRIVE ;  /* 0x00000000000079c5 */ /* 0x000fe20000000000 */
[--C-:B------:R-:W-:Y:S01]  /*8f10*/  FFMA.FTZ R188, R168, UR5, -R0.reuse ;  /* 0x00000005a8bc7c23 */ /* 0x100fe20008010800 */
[----:B------:R-:W-:Y:S01]  /*8f20*/  FFMA.FTZ R190, R172, UR5, -R0 ;  /* 0x00000005acbe7c23 */ /* 0x000fe20008010800 */
[----:B0-----:R-:W-:Y:S02]  /*8f30*/  F2FP.BF16.F32.PACK_AB R189, R171, R170 ;  /* 0x000000aaabbd723e */ /* 0x001fe400000010ff */
[----:B-1----:R-:W-:Y:S01]  /*8f40*/  F2FP.BF16.F32.PACK_AB R191, R175, R174 ;  /* 0x000000aeafbf723e */ /* 0x002fe200000010ff */
[----:B------:R-:W-:Y:S01]  /*8f50*/  HGMMA.64x256x16.F32.BF16 R24, R184, gdesc[UR8].tnspB, R24, gsb0 ;  /* 0x43e00008b8187df0 */ /* 0x000fe20008001818 */
[----:B------:R-:W-:Y:S08]  /*8f60*/  MUFU.EX2 R188, R188 ;  /* 0x000000bc00bc7308 */ /* 0x000ff00000000800 */
[----:B------:R-:W-:Y:S01]  /*8f70*/  MUFU.EX2 R190, R190 ;  /* 0x000000be00be7308 */ /* 0x000fe20000000800 */
[----:B------:R-:W-:-:S02]  /*8f80*/  WARPGROUP.DEPBAR.LE gsb0, 0x0 ;  /* 0x00008000000079c5 */ /* 0x000fc40000010000 */
[--C-:B------:R-:W-:Y:S01]  /*8f90*/  FFMA.FTZ R185, R157, UR5, -R0.reuse ;  /* 0x000000059db97c23 */ /* 0x100fe20008010800 */
[--C-:B------:R-:W-:Y:S01]  /*8fa0*/  FFMA.FTZ R157, R173, UR5, -R0.reuse ;  /* 0x00000005ad9d7c23 */ /* 0x100fe20008010800 */
[--C-:B------:R-:W-:Y:S01]  /*8fb0*/  FFMA.FTZ R184, R176, UR5, -R0.reuse ;  /* 0x00000005b0b87c23 */ /* 0x100fe20008010800 */
[----:B------:R-:W-:Y:S01]  /*8fc0*/  FFMA.FTZ R186, R180, UR5, -R0 ;  /* 0x00000005b4ba7c23 */ /* 0x000fe20008010800 */
[----:B------:R-:W-:Y:S01]  /*8fd0*/  FADD.FTZ R0, -R3, R230 ;  /* 0x000000e603007221 */ /* 0x000fe20000010100 */
[----:B------:R0:W-:Y:S01]  /*8fe0*/  @!P1 SYNCS.ARRIVE.TRANS64.RED.A1T0 RZ, [R155+URZ], RZ ;  /* 0x000000ff9bff99a7 */ /* 0x0001e2000810043f */
[----:B------:R-:W1:Y:S01]  /*8ff0*/  MUFU.EX2 R185, R185 ;  /* 0x000000b900b97308 */ /* 0x000e620000000800 */
[----:B------:R-:W-:Y:S02]  /*9000*/  IMAD.MOV.U32 R230, RZ, RZ, R3 ;  /* 0x000000ffffe67224 */ /* 0x000fe400078e0003 */
[----:B------:R-:W-:Y:S01]  /*9010*/  FMUL.FTZ R0, R0, UR5 ;  /* 0x0000000500007c20 */ /* 0x000fe20008410000 */
[----:B0-----:R-:W-:-:S05]  /*9020*/  IMAD.U32 R155, RZ, RZ, UR14 ;  /* 0x0000000eff9b7e24 */ /* 0x001fca000f8e00ff */
[----:B------:R-:W0:Y:S01]  /*9030*/  MUFU.EX2 R0, R0 ;  /* 0x0000000000007308 */ /* 0x000e220000000800 */
[----:B------:R-:W-:-:S05]  /*9040*/  @!P1 VIADD R159, R155, 0x30860 ;  /* 0x000308609b9f9836 */ /* 0x000fca0000000000 */
[----:B------:R-:W-:Y:S02]  /*9050*/  @!P1 PRMT R159, RZ, 0x654, R159 ;  /* 0x00000654ff9f9816 */ /* 0x000fe4000000009f */
[----:B------:R-:W2:Y:S01]  /*9060*/  MUFU.EX2 R155, R163 ;  /* 0x000000a3009b7308 */ /* 0x000ea20000000800 */
[C---:B-1----:R-:W-:Y:S01]  /*9070*/  F2FP.BF16.F32.PACK_AB R198, R185.reuse, R198 ;  /* 0x000000c6b9c6723e */ /* 0x042fe200000010ff */
[----:B------:R1:W-:Y:S01]  /*9080*/  @!P1 SYNCS.ARRIVE.TRANS64.RED.A1T0 RZ, [R159+URZ], RZ ;  /* 0x000000ff9fff99a7 */ /* 0x0003e2000810043f */
[----:B0-----:R-:W-:Y:S01]  /*9090*/  FFMA.FTZ R21, R0, R5, R197 ;  /* 0x0000000500157223 */ /* 0x001fe200000100c5 */
[----:B------:R-:W-:-:S04]  /*90a0*/  FADD.FTZ R5, R185, R17 ;  /* 0x00000011b9057221 */ /* 0x000fc80000010000 */
[----:B------:R-:W-:Y:S01]  /*90b0*/  MUFU.EX2 R157, R157 ;  /* 0x0000009d009d7308 */ /* 0x000fe20000000800 */
[--C-:B-1----:R-:W-:Y:S01]  /*90c0*/  FFMA.FTZ R159, R167, UR5, -R164.reuse ;  /* 0x00000005a79f7c23 */ /* 0x102fe200080108a4 */
[----:B------:R-:W-:Y:S01]  /*90d0*/  FADD.FTZ R21, R154, R21 ;  /* 0x000000159a157221 */ /* 0x000fe20000010000 */
[----:B------:R-:W-:Y:S01]  /*90e0*/  FADD.FTZ R5, R192, R5 ;  /* 0x00000005c0057221 */ /* 0x000fe20000010000 */
[----:B------:R-:W-:Y:S01]  /*90f0*/  FFMA.FTZ R164, R183, UR5, -R164 ;  /* 0x00000005b7a47c23 */ /* 0x000fe200080108a4 */
[C---:B------:R-:W-:Y:S01]  /*9100*/  F2FP.BF16.F32.PACK_AB R192, R152.reuse, R192 ;  /* 0x000000c098c0723e */ /* 0x040fe200000010ff */
[----:B------:R-:W-:Y:S01]  /*9110*/  FADD.FTZ R21, R199, R21 ;  /* 0x00000015c7157221 */ /* 0x000fe20000010000 */
[----:B------:R-:W-:Y:S01]  /*9120*/  FADD.FTZ R5, R152, R5 ;  /* 0x0000000598057221 */ /* 0x000fe20000010000 */
[----:B------:R-:W0:Y:S01]  /*9130*/  MUFU.EX2 R159, R159 ;  /* 0x0000009f009f7308 */ /* 0x000e220000000800 */
[----:B------:R-:W-:Y:S01]  /*9140*/  F2FP.BF16.F32.PACK_AB R197, R154, R197 ;  /* 0x000000c59ac5723e */ /* 0x000fe200000010ff */
[----:B------:R-:W-:Y:S01]  /*9150*/  FADD.FTZ R21, R158, R21 ;  /* 0x000000159e157221 */ /* 0x000fe20000010000 */
[----:B------:R-:W-:Y:S01]  /*9160*/  FADD.FTZ R17, R194, R5 ;  /* 0x00000005c2117221 */ /* 0x000fe20000010000 */
[----:B------:R-:W-:-:S02]  /*9170*/  F2FP.BF16.F32.PACK_AB R199, R158, R199 ;  /* 0x000000c79ec7723e */ /* 0x000fc400000010ff */
[----:B------:R-:W-:Y:S01]  /*9180*/  FADD.FTZ R21, R193, R21 ;  /* 0x00000015c1157221 */ /* 0x000fe20000010000 */
[----:B------:R-:W-:Y:S01]  /*9190*/  FADD.FTZ R17, R153, R17 ;  /* 0x0000001199117221 */ /* 0x000fe20000010000 */
[----:B------:R-:W1:Y:S01]  /*91a0*/  MUFU.EX2 R184, R184 ;  /* 0x000000b800b87308 */ /* 0x000e620000000800 */
[C---:B--2---:R-:W-:Y:S01]  /*91b0*/  F2FP.BF16.F32.PACK_AB R193, R155.reuse, R193 ;  /* 0x000000c19bc1723e */ /* 0x044fe200000010ff */
[----:B------:R-:W-:Y:S01]  /*91c0*/  FADD.FTZ R21, R155, R21 ;  /* 0x000000159b157221 */ /* 0x000fe20000010000 */
[----:B------:R-:W-:Y:S01]  /*91d0*/  FADD.FTZ R17, R188, R17 ;  /* 0x00000011bc117221 */ /* 0x000fe20000010000 */
[----:B------:R-:W-:Y:S02]  /*91e0*/  F2FP.BF16.F32.PACK_AB R194, R153, R194 ;  /* 0x000000c299c2723e */ /* 0x000fe400000010ff */
[----:B------:R-:W-:Y:S01]  /*91f0*/  FADD.FTZ R5, R195, R21 ;  /* 0x00000015c3057221 */ /* 0x000fe20000010000 */
[----:B------:R-:W-:Y:S01]  /*9200*/  FADD.FTZ R17, R156, R17 ;  /* 0x000000119c117221 */ /* 0x000fe20000010000 */
[----:B------:R-:W2:Y:S01]  /*9210*/  MUFU.EX2 R186, R186 ;  /* 0x000000ba00ba7308 */ /* 0x000ea20000000800 */
[C---:B0-----:R-:W-:Y:S01]  /*9220*/  F2FP.BF16.F32.PACK_AB R195, R159.reuse, R195 ;  /* 0x000000c39fc3723e */ /* 0x041fe200000010ff */
[----:B------:R-:W-:Y:S01]  /*9230*/  FADD.FTZ R5, R159, R5 ;  /* 0x000000059f057221 */ /* 0x000fe20000010000 */
[----:B------:R-:W-:Y:S01]  /*9240*/  FADD.FTZ R17, R190, R17 ;  /* 0x00000011be117221 */ /* 0x000fe20000010000 */
[----:B------:R-:W-:Y:S01]  /*9250*/  F2FP.BF16.F32.PACK_AB R188, R156, R188 ;  /* 0x000000bc9cbc723e */ /* 0x000fe200000010ff */
[----:B------:R-:W-:-:S02]  /*9260*/  IMAD.MOV.U32 R21, RZ, RZ, R4 ;  /* 0x000000ffff157224 */ /* 0x000fc400078e0004 */
[----:B------:R-:W-:Y:S01]  /*9270*/  FADD.FTZ R5, R170, R5 ;  /* 0x00000005aa057221 */ /* 0x000fe20000010000 */
[C---:B------:R-:W-:Y:S01]  /*9280*/  FADD.FTZ R17, R157.reuse, R17 ;  /* 0x000000119d117221 */ /* 0x040fe20000010000 */
[----:B------:R-:W0:Y:S01]  /*9290*/  MUFU.EX2 R164, R164 ;  /* 0x000000a400a47308 */ /* 0x000e220000000800 */
[----:B------:R-:W-:Y:S01]  /*92a0*/  F2FP.BF16.F32.PACK_AB R190, R157, R190 ;  /* 0x000000be9dbe723e */ /* 0x000fe200000010ff */
[----:B------:R-:W-:Y:S01]  /*92b0*/  FADD.FTZ R5, R171, R5 ;  /* 0x00000005ab057221 */ /* 0x000fe20000010000 */
[----:B-1----:R-:W-:Y:S01]  /*92c0*/  FADD.FTZ R17, R184, R17 ;  /* 0x00000011b8117221 */ /* 0x002fe20000010000 */
[----:B------:R-:W-:Y:S02]  /*92d0*/  F2FP.BF16.F32.PACK_AB R184, R160, R184 ;  /* 0x000000b8a0b8723e */ /* 0x000fe400000010ff */
[----:B------:R-:W-:Y:S01]  /*92e0*/  FADD.FTZ R5, R174, R5 ;  /* 0x00000005ae057221 */ /* 0x000fe20000010000 */
[----:B------:R-:W-:Y:S01]  /*92f0*/  FADD.FTZ R17, R160, R17 ;  /* 0x00000011a0117221 */ /* 0x000fe20000010000 */
[----:B------:R-:W-:-:S02]  /*9300*/  F2FP.BF16.F32.PACK_AB R185, R179, R178 ;  /* 0x000000b2b3b9723e */ /* 0x000fc400000010ff */
[----:B------:R-:W-:Y:S01]  /*9310*/  FADD.FTZ R5, R175, R5 ;  /* 0x00000005af057221 */ /* 0x000fe20000010000 */
[----:B--2---:R-:W-:Y:S01]  /*9320*/  FADD.FTZ R152, R186, R17 ;  /* 0x00000011ba987221 */ /* 0x004fe20000010000 */
[C---:B------:R-:W-:Y:S02]  /*9330*/  F2FP.BF16.F32.PACK_AB R186, R161.reuse, R186 ;  /* 0x000000baa1ba723e */ /* 0x040fe400000010ff */
[----:B------:R-:W-:Y:S01]  /*9340*/  FADD.FTZ R5, R178, R5 ;  /* 0x00000005b2057221 */ /* 0x000fe20000010000 */
[----:B------:R-:W-:Y:S01]  /*9350*/  FADD.FTZ R17, R161, R152 ;  /* 0x00000098a1117221 */ /* 0x000fe20000010000 */
[----:B0-----:R-:W-:Y:S02]  /*9360*/  F2FP.BF16.F32.PACK_AB R187, R164, R182 ;  /* 0x000000b6a4bb723e */ /* 0x001fe400000010ff */
[----:B------:R-:W-:-:S04]  /*9370*/  FADD.FTZ R5, R179, R5 ;  /* 0x00000005b3057221 */ /* 0x000fc80000010000 */
[----:B------:R-:W-:-:S04]  /*9380*/  FADD.FTZ R5, R182, R5 ;  /* 0x00000005b6057221 */ /* 0x000fc80000010000 */
[----:B------:R-:W-:Y:S01]  /*9390*/  FADD.FTZ R5, R164, R5 ;  /* 0x00000005a4057221 */ /* 0x000fe20000010000 */
[----:B------:R-:W-:Y:S06]  /*93a0*/  @P2 BRA `(.L_x_1255) ;  /* 0xffffffe000f02947 */ /* 0x000fec000383ffff */
.L_x_1246:
[----:B------:R-:W-:-:S13]  /*93b0*/  R2UR UR4, R22 ;  /* 0x00000000160472ca */ /* 0x000fda00000e0000 */
[----:B------:R-:W-:-:S13]  /*93c0*/  ISETP.GE.AND P2, PT, R20, UR4, PT ;  /* 0x0000000414007c0c */ /* 0x000fda000bf46270 */
[----:B------:R-:W-:Y:S05]  /*93d0*/  @!P2 BRA `(.L_x_1256) ;  /* 0x0000002400e8a947 */ /* 0x000fea0003800000 */
[----:B------:R-:W-:Y:S01]  /*93e0*/  IMAD.MOV.U32 R21, RZ, RZ, R3 ;  /* 0x000000ffff157224 */ /* 0x000fe200078e0003 */
[----:B------:R-:W-:Y:S01]  /*93f0*/  UMOV UR6, UR38 ;  /* 0x0000002600067c82 */ /* 0x000fe20008000000 */
[----:B------:R-:W-:Y:S01]  /*9400*/  IMAD.MOV.U32 R230, RZ, RZ, R4 ;  /* 0x000000ffffe67224 */ /* 0x000fe200078e0004 */
[----:B------:R-:W-:Y:S01]  /*9410*/  UMOV UR4, UR36 ;  /* 0x0000002400047c82 */ /* 0x000fe20008000000 */
[----:B------:R-:W-:Y:S01]  /*9420*/  ULDC UR58, c[0x0][0x9e4] ;  /* 0x00027900003a7ab9 */ /* 0x000fe20000000800 */
[----:B------:R-:W-:-:S05]  /*9430*/  ULDC UR59, c[0x0][0x9dc] ;  /* 0x00027700003b7ab9 */ /* 0x000fca0000000800 */
.L_x_1273:
        /* <DEDUP_REMOVED lines=8> */
.L_x_1257:
[----:B------:R-:W-:Y:S01]  /*94c0*/  ULEA UR5, UR36, UR37, 0x3 ;  /* 0x0000002524057291 */ /* 0x000fe2000f8e183f */
[----:B------:R-:W-:-:S05]  /*94d0*/  IMAD.U32 R3, RZ, RZ, UR38 ;  /* 0x00000026ff037e24 */ /* 0x000fca000f8e00ff */
[----:B------:R-:W-:-:S04]  /*94e0*/  SHF.L.U32 R3, R3, 0x1f, RZ ;  /* 0x0000001f03037819 */ /* 0x000fc800000006ff */
[----:B------:R0:W1:Y:S01]  /*94f0*/  SYNCS.PHASECHK.TRANS64.TRYWAIT P2, [UR5+0x30830], R3 ;  /* 0x03083003ff0075a7 */ /* 0x0000620008040145 */
[----:B------:R-:W-:Y:S05]  /*9500*/  @!P0 BRA `(.L_x_1258) ;  /* 0x0000000000048947 */ /* 0x000fea0003800000 */
[----:B------:R-:W-:Y:S01]  /*9510*/  BPT.TRAP 0x1 ;  /* 0x000000040000795c */ /* 0x000fe20000300000 */
.L_x_1258:
[-C--:B------:R-:W-:Y:S01]  /*9520*/  FMUL.FTZ R24, R24, R2.reuse ;  /* 0x0000000218187220 */ /* 0x080fe20000410000 */
[----:B------:R-:W-:Y:S01]  /*9530*/  FMUL.FTZ R25, R25, R2 ;  /* 0x0000000219197220 */ /* 0x000fe20000410000 */
[----:B-1----:R-:W-:Y:S06]  /*9540*/  @P2 BRA `(.L_x_1259) ;  /* 0x0000000000082947 */ /* 0x002fec0003800000 */
[----:B------:R-:W1:Y:S02]  /*9550*/  SYNCS.PHASECHK.TRANS64.TRYWAIT P2, [UR5+0x30830], R3 ;  /* 0x03083003ff0075a7 */ /* 0x000e640008040145 */
[----:B-1----:R-:W-:Y:S05]  /*9560*/  @!P2 BRA `(.L_x_1260) ;  /* 0x000001080034a947 */ /* 0x002fea0003800000 */
.L_x_1259:
        /* <DEDUP_REMOVED lines=222> */
.L_x_1261:
[----:B------:R-:W-:Y:S01]  /*a350*/  ULEA UR14, UR4, UR37, 0x3 ;  /* 0x00000025040e7291 */ /* 0x000fe2000f8e183f */
[----:B------:R-:W-:-:S05]  /*a360*/  IMAD.U32 R0, RZ, RZ, UR6 ;  /* 0x00000006ff007e24 */ /* 0x000fca000f8e00ff */
[----:B------:R-:W-:-:S04]  /*a370*/  SHF.L.U32 R0, R0, 0x1f, RZ ;  /* 0x0000001f00007819 */ /* 0x000fc800000006ff */
[----:B------:R2:W3:Y:S01]  /*a380*/  SYNCS.PHASECHK.TRANS64.TRYWAIT P2, [UR14+0x30850], R0 ;  /* 0x03085000ff0075a7 */ /* 0x0004e2000804014e */
[----:B------:R-:W-:Y:S05]  /*a390*/  @!P0 BRA `(.L_x_1262) ;  /* 0x0000000000048947 */ /* 0x000fea0003800000 */
[----:B------:R-:W-:Y:S01]  /*a3a0*/  BPT.TRAP 0x1 ;  /* 0x000000040000795c */ /* 0x000fe20000300000 */
.L_x_1262:
[----:B---3--:R-:W-:Y:S05]  /*a3b0*/  @P2 BRA `(.L_x_1263) ;  /* 0x0000000000082947 */ /* 0x008fea0003800000 */
[----:B------:R-:W3:Y:S02]  /*a3c0*/  SYNCS.PHASECHK.TRANS64.TRYWAIT P2, [UR14+0x30850], R0 ;  /* 0x03085000ff0075a7 */ /* 0x000ee4000804014e */
[----:B---3--:R-:W-:Y:S05]  /*a3d0*/  @!P2 BRA `(.L_x_1264) ;  /* 0x000000f800b0a947 */ /* 0x008fea0003800000 */
.L_x_1263:
[----:B------:R-:W-:Y:S01]  /*a3e0*/  UIADD3 UR5, UR37, 0x400, URZ ;  /* 0x0000040025057890 */ /* 0x000fe2000fffe03f */
[----:B------:R-:W-:Y:S01]  /*a3f0*/  WARPGROUP.ARRIVE ;  /* 0x00000000000079c5 */ /* 0x000fe20000000000 */
[----:B------:R-:W-:Y:S01]  /*a400*/  UMOV UR11, 0x40000040 ;  /* 0x40000040000b7882 */ /* 0x000fe20000000000 */
[----:B------:R-:W-:Y:S01]  /*a410*/  PLOP3.LUT P2, PT, PT, PT, UP0, 0x80, 0x0 ;  /* 0x000000000000781c */ /* 0x000fe20003f4f008 */
[----:B------:R-:W-:Y:S01]  /*a420*/  USHF.R.U32.HI UR5, URZ, 0x4, UR5 ;  /* 0x000000043f057899 */ /* 0x000fe20008011605 */
[----:B--23--:R-:W-:-:S03]  /*a430*/  IMAD.U32 R0, RZ, RZ, UR7 ;  /* 0x00000007ff007e24 */ /* 0x00cfc6000f8e00ff */
[----:B------:R-:W-:Y:S02]  /*a440*/  ULOP3.LUT UR5, UR5, 0x3fff, URZ, 0xc0, !UPT ;  /* 0x00003fff05057892 */ /* 0x000fe4000f8ec03f */
[----:B------:R-:W-:Y:S02]  /*a450*/  @!P1 LEA R0, R0, UR37, 0x3 ;  /* 0x0000002500009c11 */ /* 0x000fe4000f8e18ff */
[----:B------:R-:W-:-:S03]  /*a460*/  ULOP3.LUT UR5, UR5, 0x2000000, URZ, 0xfc, !UPT ;  /* 0x0200000005057892 */ /* 0x000fc6000f8efc3f */
[----:B------:R-:W-:Y:S01]  /*a470*/  @!P1 VIADD R0, R0, 0x30840 ;  /* 0x0003084000009836 */ /* 0x000fe20000000000 */
[----:B------:R-:W-:-:S03]  /*a480*/  ULEA UR4, UR4, UR5, 0xb ;  /* 0x0000000504047291 */ /* 0x000fc6000f8e583f */
[----:B------:R-:W-:Y:S01]  /*a490*/  ULDC UR5, c[0x0][0x9e0] ;  /* 0x0002780000057ab9 */ /* 0x000fe20000000800 */
[----:B------:R-:W-:-:S03]  /*a4a0*/  @!P1 PRMT R0, RZ, 0x654, R0 ;  /* 0x00000654ff009816 */ /* 0x000fc60000000000 */
        /* <DEDUP_REMOVED lines=18> */
[----:B------:R-:W-:-:S15]  /*a5d0*/  WARPGROUP.ARRIVE ;  /* 0x00000000000079c5 */ /* 0x000fde0000000000 */
[----:B------:R-:W-:-:S06]  /*a5e0*/  NOP ;  /* 0x0000000000007918 */ /* 0x000fcc0000000000 */
[----:B------:R-:W-:Y:S03]  /*a5f0*/  HGMMA.64x256x16.F32.BF16 R24, R184, gdesc[UR8].tnspB, R24, gsb0 ;  /* 0x43e00008b8187df0 */ /* 0x000fe60008001818 */
[----:B------:R-:W-:Y:S02]  /*a600*/  WARPGROUP.DEPBAR.LE gsb0, 0x0 ;  /* 0x00008000000079c5 */ /* 0x000fe40000010000 */
[----:B------:R-:W-:Y:S01]  /*a610*/  VIADD R187, R19, UR61 ;  /* 0x0000003d13bb7c36 */ /* 0x000fe20008000000 */
[----:B------:R2:W-:Y:S03]  /*a620*/  @!P1 SYNCS.ARRIVE.TRANS64.RED.A1T0 RZ, [R0+URZ], RZ ;  /* 0x000000ff00ff99a7 */ /* 0x0005e6000810043f */
[----:B------:R-:W-:Y:S01]  /*a630*/  @P2 IMAD.HI.U32 R2, R187, UR4, RZ ;  /* 0x00000004bb022c27 */ /* 0x000fe2000f8e00ff */
[----:B------:R-:W-:-:S04]  /*a640*/  @UP0 ULDC UR4, c[0x0][0x450] ;  /* 0x0001140000040ab9 */ /* 0x000fc80000000800 */
[----:B------:R-:W-:Y:S01]  /*a650*/  @P2 SHF.R.U32.HI R187, RZ, UR4, R2 ;  /* 0x00000004ffbb2c19 */ /* 0x000fe20008011602 */
[----:B--2---:R-:W-:Y:S01]  /*a660*/  IMAD.SHL.U32 R0, R20, 0x40, RZ ;  /* 0x0000004014007824 */ /* 0x004fe200078e00ff */
[----:B------:R-:W-:Y:S01]  /*a670*/  ULOP3.LUT UR4, URZ, UR59, URZ, 0x33, !UPT ;  /* 0x0000003b3f047292 */ /* 0x000fe2000f8e333f */
[----:B------:R-:W-:Y:S02]  /*a680*/  IMAD.U32 R2, RZ, RZ, UR39 ;  /* 0x00000027ff027e24 */ /* 0x000fe4000f8e00ff */
[----:B------:R-:W2:Y:S01]  /*a690*/  SHFL.IDX PT, R188, R187, RZ, 0x1c1f ;  /* 0x001c1fffbbbc7589 */ /* 0x000ea200000e0000 */
[----:B01----:R-:W-:-:S04]  /*a6a0*/  IADD3 R3, -R16, 0x1, -R0 ;  /* 0x0000000110037810 */ /* 0x003fc80007ffe900 */
[----:B------:R-:W-:-:S05]  /*a6b0*/  IADD3 R2, -R2, UR60, R3 ;  /* 0x0000003c02027c10 */ /* 0x000fca000fffe103 */
[C---:B------:R-:W-:Y:S02]  /*a6c0*/  VIADD R186, R2.reuse, UR5 ;  /* 0x0000000502ba7c36 */ /* 0x040fe40008000000 */
[----:B------:R-:W-:Y:S02]  /*a6d0*/  VIADD R185, R2, UR4 ;  /* 0x0000000402b97c36 */ /* 0x000fe40008000000 */
[--C-:B--2---:R-:W-:Y:S02]  /*a6e0*/  IMAD.IADD R184, R186, 0x1, R188.reuse ;  /* 0x00000001bab87824 */ /* 0x104fe400078e02bc */
[----:B------:R-:W-:Y:S01]  /*a6f0*/  IMAD.IADD R4, R185, 0x1, R188 ;  /* 0x00000001b9047824 */ /* 0x000fe200078e02bc */
[----:B------:R-:W-:Y:S06]  /*a700*/  @!P5 BRA `(.L_x_1265) ;  /* 0x00000000005cd947 */ /* 0x000fec0003800000 */
        /* <DEDUP_REMOVED lines=13> */
.L_x_1267:
[----:B------:R-:W-:-:S05]  /*a7e0*/  IMAD.U32 R189, RZ, RZ, UR58 ;  /* 0x0000003affbd7e24 */ /* 0x000fca000f8e00ff */
[----:B------:R-:W-:-:S13]  /*a7f0*/  ISETP.NE.AND P2, PT, R189, 0x1, PT ;  /* 0x00000001bd00780c */ /* 0x000fda0003f45270 */
[----:B------:R-:W0:Y:S02]  /*a800*/  @P2 LDC.64 R2, c[0x0][0x9e8] ;  /* 0x00027a00ff022b82 */ /* 0x000e240000000a00 */
[----:B0-----:R-:W-:-:S05]  /*a810*/  @P2 IMAD.HI.U32 R2, R188, R2, RZ ;  /* 0x00000002bc022227 */ /* 0x001fca00078e00ff */
[----:B------:R-:W-:-:S07]  /*a820*/  @P2 SHF.R.U32.HI R188, RZ, R3, R2 ;  /* 0x00000003ffbc2219 */ /* 0x000fce0000011602 */
.L_x_1268:
[----:B------:R-:W-:Y:S05]  /*a830*/  BSYNC B0 ;  /* 0x0000000000007941 */ /* 0x000fea0003800000 */
.L_x_1266:
[----:B------:R-:W-:-:S04]  /*a840*/  IMAD R188, R188, R189, -R0 ;  /* 0x000000bdbcbc7224 */ /* 0x000fc800078e0a00 */
[----:B------:R-:W-:-:S05]  /*a850*/  IMAD.IADD R188, R188, 0x1, -R16 ;  /* 0x00000001bcbc7824 */ /* 0x000fca00078e0a10 */
[----:B------:R-:W-:Y:S02]  /*a860*/  VIADDMNMX R184, R188, R189, R184, PT ;  /* 0x000000bdbcb87246 */ /* 0x000fe400038001b8 */
[----:B------:R-:W-:-:S07]  /*a870*/  VIMNMX R4, R4, R188, !PT ;  /* 0x000000bc04047248 */ /* 0x000fce0007fe0100 */
.L_x_1265:
[----:B------:R-:W-:Y:S01]  /*a880*/  ISETP.GT.AND P2, PT, R20, -0x1, PT ;  /* 0xffffffff1400780c */ /* 0x000fe20003f44270 */
[----:B------:R-:W0:Y:S03]  /*a890*/  SHFL.IDX PT, R187, R187, 0x1, 0x1c1f ;  /* 0x003c1f00bbbb7f89 */ /* 0x000e2600000e0000 */
[C---:B------:R-:W-:Y:S02]  /*a8a0*/  ISETP.GT.AND P3, PT, R4.reuse, RZ, P2 ;  /* 0x000000ff0400720c */ /* 0x040fe40001764270 */
[----:B------:R-:W-:Y:S02]  /*a8b0*/  ISETP.GT.AND P6, PT, R4, 0x1, P2 ;  /* 0x000000010400780c */ /* 0x000fe400017c4270 */
[----:B------:R-:W-:Y:S02]  /*a8c0*/  ISETP.LT.OR P4, PT, R184, 0x1, P3 ;  /* 0x00000001b800780c */ /* 0x000fe40001f81670 */
[----:B------:R-:W-:-:S02]  /*a8d0*/  ISETP.GT.AND P3, PT, R4, 0x8, P2 ;  /* 0x000000080400780c */ /* 0x000fc40001764270 */
[----:B------:R-:W-:Y:S02]  /*a8e0*/  FSEL R152, R152, -INF , !P4 ;  /* 0xff80000098987808 */ /* 0x000fe40006000000 */
[----:B------:R-:W-:Y:S02]  /*a8f0*/  ISETP.GT.AND P4, PT, R4, 0x9, P2 ;  /* 0x000000090400780c */ /* 0x000fe40001784270 */
[C---:B------:R-:W-:Y:S02]  /*a900*/  ISETP.LT.OR P6, PT, R184.reuse, 0x2, P6 ;  /* 0x00000002b800780c */ /* 0x040fe400037c1670 */
[C---:B------:R-:W-:Y:S02]  /*a910*/  ISETP.LT.OR P3, PT, R184.reuse, 0x9, P3 ;  /* 0x00000009b800780c */ /* 0x040fe40001f61670 */
[----:B------:R-:W-:Y:S02]  /*a920*/  ISETP.LT.OR P4, PT, R184, 0xa, P4 ;  /* 0x0000000ab800780c */ /* 0x000fe40002781670 */
[----:B------:R-:W-:-:S02]  /*a930*/  FSEL R153, R153, -INF , !P6 ;  /* 0xff80000099997808 */ /* 0x000fc40007000000 */
[----:B------:R-:W-:Y:S01]  /*a940*/  FSEL R156, R156, -INF , !P3 ;  /* 0xff8000009c9c7808 */ /* 0x000fe20005800000 */
[--C-:B0-----:R-:W-:Y:S01]  /*a950*/  IMAD.IADD R186, R186, 0x1, R187.reuse ;  /* 0x00000001baba7824 */ /* 0x101fe200078e02bb */
[----:B------:R-:W-:Y:S01]  /*a960*/  FSEL R157, R157, -INF , !P4 ;  /* 0xff8000009d9d7808 */ /* 0x000fe20006000000 */
[----:B------:R-:W-:Y:S01]  /*a970*/  IMAD.IADD R185, R185, 0x1, R187 ;  /* 0x00000001b9b97824 */ /* 0x000fe200078e02bb */
        /* <DEDUP_REMOVED lines=35> */
[----:B------:R-:W-:Y:S01]  /*abb0*/  FSEL R181, R181, -INF , !P4 ;  /* 0xff800000b5b57808 */ /* 0x000fe20006000000 */
        /* <DEDUP_REMOVED lines=14> */
.L_x_1271:
[----:B------:R-:W-:-:S05]  /*aca0*/  IMAD.U32 R4, RZ, RZ, UR58 ;  /* 0x0000003aff047e24 */ /* 0x000fca000f8e00ff */
[----:B------:R-:W-:-:S13]  /*acb0*/  ISETP.NE.AND P3, PT, R4, 0x1, PT ;  /* 0x000000010400780c */ /* 0x000fda0003f65270 */
[----:B------:R-:W0:Y:S02]  /*acc0*/  @P3 LDC.64 R2, c[0x0][0x9e8] ;  /* 0x00027a00ff023b82 */ /* 0x000e240000000a00 */
[----:B0-----:R-:W-:-:S05]  /*acd0*/  @P3 IMAD.HI.U32 R2, R187, R2, RZ ;  /* 0x00000002bb023227 */ /* 0x001fca00078e00ff */
[----:B------:R-:W-:-:S07]  /*ace0*/  @P3 SHF.R.U32.HI R187, RZ, R3, R2 ;  /* 0x00000003ffbb3219 */ /* 0x000fce0000011602 */
.L_x_1272:
[----:B------:R-:W-:Y:S05]  /*acf0*/  BSYNC B0 ;  /* 0x0000000000007941 */ /* 0x000fea0003800000 */
.L_x_1270:
[----:B------:R-:W-:-:S04]  /*ad00*/  IMAD R0, R187, R4, -R0 ;  /* 0x00000004bb007224 */ /* 0x000fc800078e0a00 */
[----:B------:R-:W-:-:S05]  /*ad10*/  IMAD.IADD R0, R0, 0x1, -R16 ;  /* 0x0000000100007824 */ /* 0x000fca00078e0a10 */
[----:B------:R-:W-:Y:S02]  /*ad20*/  VIADDMNMX R186, R0, R4, R186, PT ;  /* 0x0000000400ba7246 */ /* 0x000fe400038001ba */
[----:B------:R-:W-:-:S07]  /*ad30*/  VIMNMX R185, R185, R0, !PT ;  /* 0x00000000b9b97248 */ /* 0x000fce0007fe0100 */
.L_x_1269:
        /* <DEDUP_REMOVED lines=11> */
[----:B------:R-:W-:Y:S02]  /*adf0*/  FMNMX.FTZ R0, R157, R0, !PT ;  /* 0x000000009d007209 */ /* 0x000fe40007810000 */
[----:B------:R-:W-:Y:S02]  /*ae00*/  FSEL R166, R166, -INF , !P6 ;  /* 0xff800000a6a67808 */ /* 0x000fe40007000000 */
[C---:B------:R-:W-:Y:S02]  /*ae10*/  ISETP.GT.AND P6, PT, R185.reuse, 0x21, P2 ;  /* 0x00000021b900780c */ /* 0x040fe400017c4270 */
[----:B------:R-:W-:-:S02]  /*ae20*/  ISETP.GT.AND P4, PT, R185, 0x1, P2 ;  /* 0x00000001b900780c */ /* 0x000fc40001784270 */
[----:B------:R-:W-:Y:S02]  /*ae30*/  ISETP.LT.OR P6, PT, R186, 0x22, P6 ;  /* 0x00000022ba00780c */ /* 0x000fe400037c1670 */
[----:B------:R-:W-:Y:S02]  /*ae40*/  FMNMX.FTZ R0, R160, R0, !PT ;  /* 0x00000000a0007209 */ /* 0x000fe40007810000 */
[----:B------:R-:W-:Y:S02]  /*ae50*/  FSEL R171, R171, -INF , !P6 ;  /* 0xff800000abab7808 */ /* 0x000fe40007000000 */
[C---:B------:R-:W-:Y:S02]  /*ae60*/  ISETP.GT.AND P6, PT, R185.reuse, RZ, P2 ;  /* 0x000000ffb900720c */ /* 0x040fe400017c4270 */
[----:B------:R-:W-:Y:S02]  /*ae70*/  ISETP.GT.AND P3, PT, R185, 0x8, P2 ;  /* 0x00000008b900780c */ /* 0x000fe40001764270 */
[----:B------:R-:W-:-:S02]  /*ae80*/  ISETP.LT.OR P6, PT, R186, 0x1, P6 ;  /* 0x00000001ba00780c */ /* 0x000fc400037c1670 */
[----:B------:R-:W-:Y:S02]  /*ae90*/  ISETP.LT.OR P4, PT, R186, 0x2, P4 ;  /* 0x00000002ba00780c */ /* 0x000fe40002781670 */
[----:B------:R-:W-:Y:S02]  /*aea0*/  FSEL R154, R154, -INF , !P6 ;  /* 0xff8000009a9a7808 */ /* 0x000fe40007000000 */
[----:B------:R-:W-:Y:S02]  /*aeb0*/  FMNMX.FTZ R0, R161, R0, !PT ;  /* 0x00000000a1007209 */ /* 0x000fe40007810000 */
[----:B------:R-:W-:Y:S02]  /*aec0*/  ISETP.LT.OR P3, PT, R186, 0x9, P3 ;  /* 0x00000009ba00780c */ /* 0x000fe40001f61670 */
[----:B------:R-:W-:Y:S02]  /*aed0*/  FSEL R155, R155, -INF , !P4 ;  /* 0xff8000009b9b7808 */ /* 0x000fe40006000000 */
[----:B------:R-:W-:-:S02]  /*aee0*/  FMNMX.FTZ R2, R154, R21, !PT ;  /* 0x000000159a027209 */ /* 0x000fc40007810000 */
[----:B------:R-:W-:Y:S02]  /*aef0*/  FMNMX.FTZ R0, R164, R0, !PT ;  /* 0x00000000a4007209 */ /* 0x000fe40007810000 */
[----:B------:R-:W-:Y:S02]  /*af00*/  ISETP.GT.AND P4, PT, R185, 0x10, P2 ;  /* 0x00000010b900780c */ /* 0x000fe40001784270 */
[----:B------:R-:W-:Y:S02]  /*af10*/  FSEL R158, R158, -INF , !P3 ;  /* 0xff8000009e9e7808 */ /* 0x000fe40005800000 */
[----:B------:R-:W-:Y:S02]  /*af20*/  FMNMX.FTZ R2, R155, R2, !PT ;  /* 0x000000029b027209 */ /* 0x000fe40007810000 */
[----:B------:R-:W-:Y:S02]  /*af30*/  FMNMX.FTZ R0, R165, R0, !PT ;  /* 0x00000000a5007209 */ /* 0x000fe40007810000 */
[----:B------:R-:W-:-:S02]  /*af40*/  ISETP.GT.AND P3, PT, R185, 0x11, P2 ;  /* 0x00000011b900780c */ /* 0x000fc40001764270 */
[----:B------:R-:W-:Y:S02]  /*af50*/  ISETP.LT.OR P4, PT, R186, 0x11, P4 ;  /* 0x00000011ba00780c */ /* 0x000fe40002781670 */
[----:B------:R-:W-:Y:S02]  /*af60*/  FMNMX.FTZ R2, R158, R2, !PT ;  /* 0x000000029e027209 */ /* 0x000fe40007810000 */
        /* <DEDUP_REMOVED lines=10> */
[C---:B------:R-:W-:Y:S02]  /*b010*/  ISETP.LT.OR P4, PT, R186.reuse, 0x1a, P4 ;  /* 0x0000001aba00780c */ /* 0x040fe40002781670 */
[----:B------:R-:W-:Y:S02]  /*b020*/  FMNMX.FTZ R2, R163, R2, !PT ;  /* 0x00000002a3027209 */ /* 0x000fe40007810000 */
[----:B------:R-:W-:Y:S02]  /*b030*/  FMNMX.FTZ R0, R173, R0, !PT ;  /* 0x00000000ad007209 */ /* 0x000fe40007810000 */
[----:B------:R-:W-:Y:S02]  /*b040*/  ISETP.LT.OR P3, PT, R186, 0x21, P3 ;  /* 0x00000021ba00780c */ /* 0x000fe40001f61670 */
[----:B------:R-:W-:Y:S02]  /*b050*/  FSEL R167, R167, -INF , !P4 ;  /* 0xff800000a7a77808 */ /* 0x000fe40006000000 */
[----:B------:R-:W-:-:S02]  /*b060*/  FMNMX.FTZ R2, R166, R2, !PT ;  /* 0x00000002a6027209 */ /* 0x000fc40007810000 */
[----:B------:R-:W-:Y:S02]  /*b070*/  ISETP.GT.AND P4, PT, R185, 0x28, P2 ;  /* 0x00000028b900780c */ /* 0x000fe40001784270 */
[----:B------:R-:W-:Y:S02]  /*b080*/  FMNMX.FTZ R0, R176, R0, !PT ;  /* 0x00000000b0007209 */ /* 0x000fe40007810000 */
[----:B------:R-:W-:Y:S02]  /*b090*/  FSEL R170, R170, -INF , !P3 ;  /* 0xff800000aaaa7808 */ /* 0x000fe40005800000 */
[----:B------:R-:W-:Y:S02]  /*b0a0*/  FMNMX.FTZ R2, R167, R2, !PT ;  /* 0x00000002a7027209 */ /* 0x000fe40007810000 */
[----:B------:R-:W-:Y:S02]  /*b0b0*/  ISETP.LT.OR P4, PT, R186, 0x29, P4 ;  /* 0x00000029ba00780c */ /* 0x000fe40002781670 */
[----:B------:R-:W-:-:S02]  /*b0c0*/  FMNMX.FTZ R0, R177, R0, !PT ;  /* 0x00000000b1007209 */ /* 0x000fc40007810000 */
[C---:B------:R-:W-:Y:S02]  /*b0d0*/  ISETP.GT.AND P3, PT, R185.reuse, 0x29, P2 ;  /* 0x00000029b900780c */ /* 0x040fe40001764270 */
[----:B------:R-:W-:Y:S02]  /*b0e0*/  FMNMX.FTZ R2, R170, R2, !PT ;  /* 0x00000002aa027209 */ /* 0x000fe40007810000 */
[----:B------:R-:W-:Y:S02]  /*b0f0*/  FSEL R174, R174, -INF , !P4 ;  /* 0xff800000aeae7808 */ /* 0x000fe40006000000 */
[----:B------:R-:W-:Y:S02]  /*b100*/  FMNMX.FTZ R0, R180, R0, !PT ;  /* 0x00000000b4007209 */ /* 0x000fe40007810000 */
[----:B------:R-:W-:Y:S02]  /*b110*/  ISETP.LT.OR P3, PT, R186, 0x2a, P3 ;  /* 0x0000002aba00780c */ /* 0x000fe40001f61670 */
[----:B------:R-:W-:-:S02]  /*b120*/  ISETP.GT.AND P4, PT, R185, 0x30, P2 ;  /* 0x00000030b900780c */ /* 0x000fc40001784270 */
[----:B------:R-:W-:Y:S02]  /*b130*/  FMNMX.FTZ R2, R171, R2, !PT ;  /* 0x00000002ab027209 */ /* 0x000fe40007810000 */
[----:B------:R-:W-:Y:S02]  /*b140*/  FMNMX.FTZ R4, R181, R0, !PT ;  /* 0x00000000b5047209 */ /* 0x000fe40007810000 */
[----:B------:R-:W-:Y:S02]  /*b150*/  FSEL R175, R175, -INF , !P3 ;  /* 0xff800000afaf7808 */ /* 0x000fe40005800000 */
[----:B------:R-:W-:Y:S01]  /*b160*/  ISETP.GT.AND P6, PT, R185, 0x31, P2 ;  /* 0x00000031b900780c */ /* 0x000fe200017c4270 */
[----:B------:R-:W0:Y:S01]  /*b170*/  SHFL.BFLY PT, R0, R4, 0x2, 0x1f ;  /* 0x0c401f0004007f89 */ /* 0x000e2200000e0000 */
[----:B------:R-:W-:Y:S02]  /*b180*/  ISETP.LT.OR P4, PT, R186, 0x31, P4 ;  /* 0x00000031ba00780c */ /* 0x000fe40002781670 */
[----:B------:R-:W-:-:S02]  /*b190*/  FMNMX.FTZ R2, R174, R2, !PT ;  /* 0x00000002ae027209 */ /* 0x000fc40007810000 */
[----:B------:R-:W-:Y:S02]  /*b1a0*/  ISETP.GT.AND P3, PT, R185, 0x38, P2 ;  /* 0x00000038b900780c */ /* 0x000fe40001764270 */
[----:B------:R-:W-:Y:S02]  /*b1b0*/  ISETP.LT.OR P6, PT, R186, 0x32, P6 ;  /* 0x00000032ba00780c */ /* 0x000fe400037c1670 */
        /* <DEDUP_REMOVED lines=12> */
[----:B------:R-:W-:Y:S02]  /*b280*/  FMNMX.FTZ R2, R183, R2, !PT ;  /* 0x00000002b7027209 */ /* 0x000fe40007810000 */
[----:B------:R-:W-:Y:S01]  /*b290*/  R2UR UR4, R22 ;  /* 0x00000000160472ca */ /* 0x000fe200000e0000 */
[----:B------:R-:W0:Y:S04]  /*b2a0*/  SHFL.BFLY PT, R0, R4, 0x1, 0x1f ;  /* 0x0c201f0004007f89 */ /* 0x000e2800000e0000 */
[----:B------:R-:W1:Y:S01]  /*b2b0*/  SHFL.BFLY PT, R3, R2, 0x2, 0x1f ;  /* 0x0c401f0002037f89 */ /* 0x000e6200000e0000 */
[----:B0-----:R-:W-:-:S02]  /*b2c0*/  FMNMX.FTZ R4, R4, R0, !PT ;  /* 0x0000000004047209 */ /* 0x001fc40007810000 */
        /* <DEDUP_REMOVED lines=21> */
[----:B------:R-:W-:Y:S01]  /*b420*/  FSEL R0, R4, RZ, P4 ;  /* 0x000000ff04007208 */ /* 0x000fe20002000000 */
[----:B------:R-:W-:Y:S01]  /*b430*/  MUFU.EX2 R196, R196 ;  /* 0x000000c400c47308 */ /* 0x000fe20000000800 */
[----:B0-----:R-:W-:-:S03]  /*b440*/  FMNMX.FTZ R3, R3, R2, !PT ;  /* 0x0000000203037209 */ /* 0x001fc60007810000 */
[----:B------:R-:W-:Y:S01]  /*b450*/  FADD.FTZ R0, -R0, R230 ;  /* 0x000000e600007221 */ /* 0x000fe20000010100 */
[C---:B------:R-:W-:Y:S01]  /*b460*/  FSETP.NEU.FTZ.AND P2, PT, R3.reuse, -INF , PT ;  /* 0xff8000000300780b */ /* 0x040fe20003f5d000 */
[----:B------:R-:W-:Y:S01]  /*b470*/  FMUL.FTZ R2, R3, UR5 ;  /* 0x0000000503027c20 */ /* 0x000fe20008410000 */
[----:B------:R-:W-:Y:S02]  /*b480*/  IMAD.MOV.U32 R230, RZ, RZ, R4 ;  /* 0x000000ffffe67224 */ /* 0x000fe400078e0004 */
[----:B------:R-:W-:Y:S01]  /*b490*/  FMUL.FTZ R168, R0, UR5 ;  /* 0x0000000500a87c20 */ /* 0x000fe20008410000 */
[----:B------:R-:W-:Y:S01]  /*b4a0*/  MUFU.EX2 R152, R152 ;  /* 0x0000009800987308 */ /* 0x000fe20000000800 */
[----:B------:R-:W-:-:S05]  /*b4b0*/  FSEL R0, R2, RZ, P2 ;  /* 0x000000ff02007208 */ /* 0x000fca0001000000 */
        /* <DEDUP_REMOVED lines=19> */
[----:B------:R-:W0:Y:S01]  /*b5f0*/  MUFU.EX2 R2, R168 ;  /* 0x000000a800027308 */ /* 0x000e220000000800 */
[----:B------:R-:W-:Y:S01]  /*b600*/  IMAD.U32 R158, RZ, RZ, UR14 ;  /* 0x0000000eff9e7e24 */ /* 0x000fe2000f8e00ff */
[C---:B------:R-:W-:Y:S01]  /*b610*/  ISETP.GT.AND P2, PT, R20.reuse, UR4, PT ;  /* 0x0000000414007c0c */ /* 0x040fe2000bf44270 */
[----:B------:R-:W-:Y:S01]  /*b620*/  UMOV UR4, UR36 ;  /* 0x0000002400047c82 */ /* 0x000fe20008000000 */
[----:B------:R-:W-:-:S02]  /*b630*/  VIADD R20, R20, 0xffffffff ;  /* 0xffffffff14147836 */ /* 0x000fc40000000000 */
[----:B------:R-:W-:Y:S02]  /*b640*/  @!P1 VIADD R158, R158, 0x30860 ;  /* 0x000308609e9e9836 */ /* 0x000fe40000000000 */
[----:B------:R-:W-:Y:S03]  /*b650*/  MUFU.EX2 R197, R197 ;  /* 0x000000c500c57308 */ /* 0x000fe60000000800 */
[----:B------:R-:W-:-:S04]  /*b660*/  @!P1 PRMT R158, RZ, 0x654, R158 ;  /* 0x00000654ff9e9816 */ /* 0x000fc8000000009e */
[----:B------:R1:W-:Y:S01]  /*b670*/  @!P1 SYNCS.ARRIVE.TRANS64.RED.A1T0 RZ, [R158+URZ], RZ ;  /* 0x000000ff9eff99a7 */ /* 0x0003e2000810043f */
[----:B------:R-:W2:Y:S01]  /*b680*/  MUFU.EX2 R0, R159 ;  /* 0x0000009f00007308 */ /* 0x000ea20000000800 */
[----:B0-----:R-:W-:Y:S01]  /*b690*/  FFMA.FTZ R17, R2, R17, R196 ;  /* 0x0000001102117223 */ /* 0x001fe200000100c4 */
[----:B------:R-:W-:-:S03]  /*b6a0*/  F2FP.BF16.F32.PACK_AB R196, R152, R196 ;  /* 0x000000c498c4723e */ /* 0x000fc600000010ff */
[----:B------:R-:W-:-:S03]  /*b6b0*/  FADD.FTZ R17, R152, R17 ;  /* 0x0000001198117221 */ /* 0x000fc60000010000 */
[----:B------:R-:W0:Y:S08]  /*b6c0*/  MUFU.EX2 R154, R154 ;  /* 0x0000009a009a7308 */ /* 0x000e300000000800 */
[----:B------:R-:W3:Y:S01]  /*b6d0*/  MUFU.EX2 R198, R198 ;  /* 0x000000c600c67308 */ /* 0x000ee20000000800 */
[----:B--2---:R-:W-:-:S07]  /*b6e0*/  FFMA.FTZ R5, R0, R5, R197 ;  /* 0x0000000500057223 */ /* 0x004fce00000100c5 */
[----:B------:R-:W2:Y:S01]  /*b6f0*/  MUFU.EX2 R199, R199 ;  /* 0x000000c700c77308 */ /* 0x000ea20000000800 */
[C---:B0-----:R-:W-:Y:S01]  /*b700*/  FADD.FTZ R5, R154.reuse, R5 ;  /* 0x000000059a057221 */ /* 0x041fe20000010000 */
[----:B------:R-:W-:-:S06]  /*b710*/  F2FP.BF16.F32.PACK_AB R197, R154, R197 ;  /* 0x000000c59ac5723e */ /* 0x000fcc00000010ff */
[----:B------:R-:W0:Y:S01]  /*b720*/  MUFU.EX2 R153, R153 ;  /* 0x0000009900997308 */ /* 0x000e220000000800 */
[----:B---3--:R-:W-:-:S07]  /*b730*/  FADD.FTZ R17, R198, R17 ;  /* 0x00000011c6117221 */ /* 0x008fce0000010000 */
[----:B------:R-:W3:Y:S01]  /*b740*/  MUFU.EX2 R155, R155 ;  /* 0x0000009b009b7308 */ /* 0x000ee20000000800 */
[----:B--2---:R-:W-:-:S07]  /*b750*/  FADD.FTZ R5, R199, R5 ;  /* 0x00000005c7057221 */ /* 0x004fce0000010000 */
[----:B------:R-:W2:Y:S01]  /*b760*/  MUFU.EX2 R192, R192 ;  /* 0x000000c000c07308 */ /* 0x000ea20000000800 */
[C---:B0-----:R-:W-:Y:S01]  /*b770*/  FADD.FTZ R17, R153.reuse, R17 ;  /* 0x0000001199117221 */ /* 0x041fe20000010000 */
[----:B------:R-:W-:-:S06]  /*b780*/  F2FP.BF16.F32.PACK_AB R198, R153, R198 ;  /* 0x000000c699c6723e */ /* 0x000fcc00000010ff */
[----:B------:R-:W0:Y:S01]  /*b790*/  MUFU.EX2 R193, R193 ;  /* 0x000000c100c17308 */ /* 0x000e220000000800 */
[C---:B---3--:R-:W-:Y:S01]  /*b7a0*/  FADD.FTZ R5, R155.reuse, R5 ;  /* 0x000000059b057221 */ /* 0x048fe20000010000 */
[----:B------:R-:W-:-:S06]  /*b7b0*/  F2FP.BF16.F32.PACK_AB R199, R155, R199 ;  /* 0x000000c79bc7723e */ /* 0x000fcc00000010ff */
[----:B------:R-:W3:Y:S01]  /*b7c0*/  MUFU.EX2 R156, R156 ;  /* 0x0000009c009c7308 */ /* 0x000ee20000000800 */
[----:B--2---:R-:W-:-:S07]  /*b7d0*/  FADD.FTZ R17, R192, R17 ;  /* 0x00000011c0117221 */ /* 0x004fce0000010000 */
[----:B-1----:R-:W1:Y:S01]  /*b7e0*/  MUFU.EX2 R158, R163 ;  /* 0x000000a3009e7308 */ /* 0x002e620000000800 */
[----:B0-----:R-:W-:-:S07]  /*b7f0*/  FADD.FTZ R5, R193, R5 ;  /* 0x00000005c1057221 */ /* 0x001fce0000010000 */
[----:B------:R-:W0:Y:S01]  /*b800*/  MUFU.EX2 R194, R194 ;  /* 0x000000c200c27308 */ /* 0x000e220000000800 */
[C---:B---3--:R-:W-:Y:S01]  /*b810*/  FADD.FTZ R17, R156.reuse, R17 ;  /* 0x000000119c117221 */ /* 0x048fe20000010000 */
[----:B------:R-:W-:-:S06]  /*b820*/  F2FP.BF16.F32.PACK_AB R192, R156, R192 ;  /* 0x000000c09cc0723e */ /* 0x000fcc00000010ff */
[----:B------:R-:W2:Y:S01]  /*b830*/  MUFU.EX2 R195, R195 ;  /* 0x000000c300c37308 */ /* 0x000ea20000000800 */
[C---:B-1----:R-:W-:Y:S01]  /*b840*/  FADD.FTZ R5, R158.reuse, R5 ;  /* 0x000000059e057221 */ /* 0x042fe20000010000 */
[----:B------:R-:W-:-:S06]  /*b850*/  F2FP.BF16.F32.PACK_AB R193, R158, R193 ;  /* 0x000000c19ec1723e */ /* 0x000fcc00000010ff */
[----:B------:R-:W1:Y:S01]  /*b860*/  MUFU.EX2 R157, R157 ;  /* 0x0000009d009d7308 */ /* 0x000e620000000800 */
[----:B0-----:R-:W-:-:S07]  /*b870*/  FADD.FTZ R17, R194, R17 ;  /* 0x00000011c2117221 */ /* 0x001fce0000010000 */
[----:B------:R-:W0:Y:S01]  /*b880*/  MUFU.EX2 R21, R21 ;  /* 0x0000001500157308 */ /* 0x000e220000000800 */
[----:B--2---:R-:W-:-:S07]  /*b890*/  FADD.FTZ R5, R195, R5 ;  /* 0x00000005c3057221 */ /* 0x004fce0000010000 */
[----:B------:R-:W2:Y:S01]  /*b8a0*/  MUFU.EX2 R188, R188 ;  /* 0x000000bc00bc7308 */ /* 0x000ea20000000800 */
[C---:B-1----:R-:W-:Y:S01]  /*b8b0*/  FADD.FTZ R17, R157.reuse, R17 ;  /* 0x000000119d117221 */ /* 0x042fe20000010000 */
[----:B------:R-:W-:-:S06]  /*b8c0*/  F2FP.BF16.F32.PACK_AB R194, R157, R194 ;  /* 0x000000c29dc2723e */ /* 0x000fcc00000010ff */
[----:B------:R-:W1:Y:S01]  /*b8d0*/  MUFU.EX2 R170, R170 ;  /* 0x000000aa00aa7308 */ /* 0x000e620000000800 */
[C---:B0-----:R-:W-:Y:S01]  /*b8e0*/  FADD.FTZ R5, R21.reuse, R5 ;  /* 0x0000000515057221 */ /* 0x041fe20000010000 */
[----:B------:R-:W-:Y:S01]  /*b8f0*/  F2FP.BF16.F32.PACK_AB R195, R21, R195 ;  /* 0x000000c315c3723e */ /* 0x000fe200000010ff */
[----:B------:R-:W-:-:S05]  /*b900*/  IMAD.MOV.U32 R21, RZ, RZ, R3 ;  /* 0x000000ffff157224 */ /* 0x000fca00078e0003 */
[----:B------:R-:W0:Y:S01]  /*b910*/  MUFU.EX2 R160, R160 ;  /* 0x000000a000a07308 */ /* 0x000e220000000800 */
[----:B--2---:R-:W-:-:S07]  /*b920*/  FADD.FTZ R17, R188, R17 ;  /* 0x00000011bc117221 */ /* 0x004fce0000010000 */
[----:B------:R-:W2:Y:S01]  /*b930*/  MUFU.EX2 R171, R171 ;  /* 0x000000ab00ab7308 */ /* 0x000ea20000000800 */
[----:B-1----:R-:W-:-:S07]  /*b940*/  FADD.FTZ R5, R170, R5 ;  /* 0x00000005aa057221 */ /* 0x002fce0000010000 */
[----:B------:R-:W1:Y:S01]  /*b950*/  MUFU.EX2 R190, R190 ;  /* 0x000000be00be7308 */ /* 0x000e620000000800 */
[C---:B0-----:R-:W-:Y:S01]  /*b960*/  FADD.FTZ R17, R160.reuse, R17 ;  /* 0x00000011a0117221 */ /* 0x041fe20000010000 */
[----:B------:R-:W-:-:S06]  /*b970*/  F2FP.BF16.F32.PACK_AB R188, R160, R188 ;  /* 0x000000bca0bc723e */ /* 0x000fcc00000010ff */
[----:B------:R-:W0:Y:S01]  /*b980*/  MUFU.EX2 R174, R174 ;  /* 0x000000ae00ae7308 */ /* 0x000e220000000800 */
[C---:B--2---:R-:W-:Y:S01]  /*b990*/  FADD.FTZ R5, R171.reuse, R5 ;  /* 0x00000005ab057221 */ /* 0x044fe20000010000 */
[----:B------:R-:W-:-:S06]  /*b9a0*/  F2FP.BF16.F32.PACK_AB R189, R171, R170 ;  /* 0x000000aaabbd723e */ /* 0x000fcc00000010ff */
[----:B------:R-:W2:Y:S01]  /*b9b0*/  MUFU.EX2 R161, R161 ;  /* 0x000000a100a17308 */ /* 0x000ea20000000800 */
[----:B-1----:R-:W-:-:S07]  /*b9c0*/  FADD.FTZ R17, R190, R17 ;  /* 0x00000011be117221 */ /* 0x002fce0000010000 */
[----:B------:R-:W1:Y:S01]  /*b9d0*/  MUFU.EX2 R175, R175 ;  /* 0x000000af00af7308 */ /* 0x000e620000000800 */
[----:B0-----:R-:W-:-:S07]  /*b9e0*/  FADD.FTZ R5, R174, R5 ;  /* 0x00000005ae057221 */ /* 0x001fce0000010000 */
[----:B------:R-:W0:Y:S01]  /*b9f0*/  MUFU.EX2 R184, R184 ;  /* 0x000000b800b87308 */ /* 0x000e220000000800 */
[C---:B--2---:R-:W-:Y:S01]  /*ba00*/  FADD.FTZ R17, R161.reuse, R17 ;  /* 0x00000011a1117221 */ /* 0x044fe20000010000 */
        /* <DEDUP_REMOVED lines=13> */
[----:B------:R-:W-:-:S06]  /*bae0*/  F2FP.BF16.F32.PACK_AB R185, R179, R178 ;  /* 0x000000b2b3b9723e */ /* 0x000fcc00000010ff */
[----:B------:R-:W0:Y:S01]  /*baf0*/  MUFU.EX2 R165, R165 ;  /* 0x000000a500a57308 */ /* 0x000e220000000800 */
[----:B--2---:R-:W-:-:S07]  /*bb00*/  FADD.FTZ R17, R186, R17 ;  /* 0x00000011ba117221 */ /* 0x004fce0000010000 */
[----:B------:R-:W2:Y:S01]  /*bb10*/  MUFU.EX2 R183, R183 ;  /* 0x000000b700b77308 */ /* 0x000ea20000000800 */
[----:B-1----:R-:W-:Y:S01]  /*bb20*/  FADD.FTZ R152, R182, R5 ;  /* 0x00000005b6987221 */ /* 0x002fe20000010000 */
[C---:B0-----:R-:W-:Y:S01]  /*bb30*/  FADD.FTZ R17, R165.reuse, R17 ;  /* 0x00000011a5117221 */ /* 0x041fe20000010000 */
[----:B------:R-:W-:Y:S02]  /*bb40*/  F2FP.BF16.F32.PACK_AB R186, R165, R186 ;  /* 0x000000baa5ba723e */ /* 0x000fe400000010ff */
[C---:B--2---:R-:W-:Y:S01]  /*bb50*/  FADD.FTZ R5, R183.reuse, R152 ;  /* 0x00000098b7057221 */ /* 0x044fe20000010000 */
[----:B------:R-:W-:Y:S01]  /*bb60*/  F2FP.BF16.F32.PACK_AB R187, R183, R182 ;  /* 0x000000b6b7bb723e */ /* 0x000fe200000010ff */
[----:B------:R-:W-:Y:S06]  /*bb70*/  @P2 BRA `(.L_x_1273) ;  /* 0xffffffd800302947 */ /* 0x000fec000383ffff */
.L_x_1256:
        /* <DEDUP_REMOVED lines=131> */
.L_x_1274:
[----:B------:R-:W-:Y:S01]  /*c3b0*/  ULEA UR8, UR36, UR37, 0x3 ;  /* 0x0000002524087291 */ /* 0x000fe2000f8e183f */
[----:B------:R-:W-:-:S05]  /*c3c0*/  IMAD.U32 R0, RZ, RZ, UR38 ;  /* 0x00000026ff007e24 */ /* 0x000fca000f8e00ff */
[----:B------:R-:W-:-:S04]  /*c3d0*/  SHF.L.U32 R0, R0, 0x1f, RZ ;  /* 0x0000001f00007819 */ /* 0x000fc800000006ff */
[----:B------:R0:W1:Y:S01]  /*c3e0*/  SYNCS.PHASECHK.TRANS64.TRYWAIT P2, [UR8+0x30850], R0 ;  /* 0x03085000ff0075a7 */ /* 0x0000620008040148 */
[----:B------:R-:W-:Y:S05]  /*c3f0*/  @!P0 BRA `(.L_x_1275) ;  /* 0x0000000000048947 */ /* 0x000fea0003800000 */
[----:B------:R-:W-:Y:S01]  /*c400*/  BPT.TRAP 0x1 ;  /* 0x000000040000795c */ /* 0x000fe20000300000 */
.L_x_1275:
[----:B-1----:R-:W-:Y:S05]  /*c410*/  @P2 BRA `(.L_x_1276) ;  /* 0x0000000000082947 */ /* 0x002fea0003800000 */
[----:B------:R-:W1:Y:S02]  /*c420*/  SYNCS.PHASECHK.TRANS64.TRYWAIT P0, [UR8+0x30850], R0 ;  /* 0x03085000ff0075a7 */ /* 0x000e640008000148 */
[----:B-1----:R-:W-:Y:S05]  /*c430*/  @!P0 BRA `(.L_x_1277) ;  /* 0x000000d800b08947 */ /* 0x002fea0003800000 */
.L_x_1276:
[----:B------:R-:W-:Y:S01]  /*c440*/  UIADD3 UR37, UR37, 0x400, URZ ;  /* 0x0000040025257890 */ /* 0x000fe2000fffe03f */
[----:B------:R-:W-:Y:S01]  /*c450*/  WARPGROUP.ARRIVE ;  /* 0x00000000000079c5 */ /* 0x000fe20000000000 */
[----:B------:R-:W-:Y:S01]  /*c460*/  UMOV UR7, 0x40000040 ;  /* 0x4000004000077882 */ /* 0x000fe20000000000 */
[----:B01----:R-:W0:Y:S01]  /*c470*/  SHFL.BFLY PT, R0, R17, 0x2, 0x1f ;  /* 0x0c401f0011007f89 */ /* 0x003e2200000e0000 */
[----:B------:R-:W-:Y:S01]  /*c480*/  USHF.R.U32.HI UR37, URZ, 0x4, UR37 ;  /* 0x000000043f257899 */ /* 0x000fe20008011625 */
[----:B------:R-:W-:Y:S01]  /*c490*/  IMAD.U32 R11, RZ, RZ, UR8 ;  /* 0x00000008ff0b7e24 */ /* 0x000fe2000f8e00ff */
[----:B------:R-:W-:Y:S01]  /*c4a0*/  R2UR UR9, R232 ;  /* 0x00000000e80972ca */ /* 0x000fe200000e0000 */
[----:B------:R-:W1:Y:S01]  /*c4b0*/  SHFL.BFLY PT, R2, R5, 0x2, 0x1f ;  /* 0x0c401f0005027f89 */ /* 0x000e6200000e0000 */
[----:B------:R-:W-:Y:S01]  /*c4c0*/  ULOP3.LUT UR37, UR37, 0x3fff, URZ, 0xc0, !UPT ;  /* 0x00003fff25257892 */ /* 0x000fe2000f8ec03f */
[----:B------:R-:W-:Y:S02]  /*c4d0*/  @!P1 VIADD R11, R11, 0x30860 ;  /* 0x000308600b0b9836 */ /* 0x000fe40000000000 */
[----:B------:R-:W-:Y:S01]  /*c4e0*/  IMAD.MOV.U32 R6, RZ, RZ, RZ ;  /* 0x000000ffff067224 */ /* 0x000fe200078e00ff */
[----:B------:R-:W-:Y:S01]  /*c4f0*/  ULOP3.LUT UR4, UR37, 0x2000000, URZ, 0xfc, !UPT ;  /* 0x0200000025047892 */ /* 0x000fe2000f8efc3f */
[----:B------:R-:W-:Y:S01]  /*c500*/  IMAD.U32 R13, RZ, RZ, UR5 ;  /* 0x00000005ff0d7e24 */ /* 0x000fe2000f8e00ff */
[----:B------:R-:W-:-:S02]  /*c510*/  @!P1 PRMT R11, RZ, 0x654, R11 ;  /* 0x00000654ff0b9816 */ /* 0x000fc4000000000b */
[----:B------:R-:W-:Y:S02]  /*c520*/  ULEA UR4, UR36, UR4, 0xb ;  /* 0x0000000424047291 */ /* 0x000fe4000f8e583f */
[----:B------:R-:W-:Y:S02]  /*c530*/  UIADD3 UR36, UR36, 0x1, URZ ;  /* 0x0000000124247890 */ /* 0x000fe4000fffe03f */
[----:B------:R-:W-:Y:S02]  /*c540*/  UIADD3 UR9, UR9, 0x1, URZ ;  /* 0x0000000109097890 */ /* 0x000fe4000fffe03f */
[----:B------:R-:W-:Y:S01]  /*c550*/  UISETP.NE.AND UP0, UPT, UR36, 0x2, UPT ;  /* 0x000000022400788c */ /* 0x000fe2000bf05270 */
[----:B------:R-:W-:Y:S02]  /*c560*/  UMOV UR6, UR4 ;  /* 0x0000000400067c82 */ /* 0x000fe40008000000 */
[----:B------:R-:W-:Y:S01]  /*c570*/  HGMMA.64x256x16.F32.BF16 R24, R196, gdesc[UR4].tnspB, R24, gsb0 ;  /* 0x43e00004c4187df0 */ /* 0x000fe20008001818 */
[----:B------:R-:W-:Y:S01]  /*c580*/  UIADD3 UR6, UR4, 0x80, URZ ;  /* 0x0000008004067890 */ /* 0x000fe2000fffe03f */
[----:B0-----:R-:W-:Y:S01]  /*c590*/  FADD.FTZ R0, R0, R17 ;  /* 0x0000001100007221 */ /* 0x001fe20000010000 */
[----:B------:R-:W-:Y:S01]  /*c5a0*/  UMOV UR7, 0x40000040 ;  /* 0x4000004000077882 */ /* 0x000fe20000000000 */
[----:B------:R-:W-:-:S02]  /*c5b0*/  IMAD.U32 R232, RZ, RZ, UR9 ;  /* 0x00000009ffe87e24 */ /* 0x000fc4000f8e00ff */
[----:B-1----:R-:W-:Y:S01]  /*c5c0*/  FADD.FTZ R2, R2, R5 ;  /* 0x0000000502027221 */ /* 0x002fe20000010000 */
[----:B------:R-:W-:Y:S01]  /*c5d0*/  IMAD.MOV.U32 R5, RZ, RZ, RZ ;  /* 0x000000ffff057224 */ /* 0x000fe200078e00ff */
[----:B------:R-:W0:Y:S01]  /*c5e0*/  SHFL.BFLY PT, R7, R0, 0x1, 0x1f ;  /* 0x0c201f0000077f89 */ /* 0x000e2200000e0000 */
[----:B------:R-:W-:-:S03]  /*c5f0*/  USEL UR36, UR36, URZ, UP0 ;  /* 0x0000003f24247287 */ /* 0x000fc60008000000 */
[----:B------:R-:W1:Y:S01]  /*c600*/  SHFL.BFLY PT, R9, R2, 0x1, 0x1f ;  /* 0x0c201f0002097f89 */ /* 0x000e6200000e0000 */
[----:B0-----:R-:W-:Y:S01]  /*c610*/  FADD.FTZ R10, R0, R7 ;  /* 0x00000007000a7221 */ /* 0x001fe20000010000 */
[----:B------:R-:W-:Y:S02]  /*c620*/  IMAD.U32 R7, RZ, RZ, UR5 ;  /* 0x00000005ff077e24 */ /* 0x000fe4000f8e00ff */
[----:B------:R-:W-:Y:S02]  /*c630*/  IMAD.MOV.U32 R0, RZ, RZ, -0x800000 ;  /* 0xff800000ff007424 */ /* 0x000fe400078e00ff */
[----:B-1----:R-:W-:Y:S01]  /*c640*/  FADD.FTZ R12, R2, R9 ;  /* 0x00000009020c7221 */ /* 0x002fe20000010000 */
[----:B------:R-:W-:Y:S01]  /*c650*/  FSETP.NE.FTZ.AND P0, PT, R10, RZ, PT ;  /* 0x000000ff0a00720b */ /* 0x000fe20003f15000 */
[----:B------:R-:W-:-:S03]  /*c660*/  IMAD.MOV.U32 R2, RZ, RZ, -0x800000 ;  /* 0xff800000ff027424 */ /* 0x000fc600078e00ff */
[----:B------:R-:W-:-:S09]  /*c670*/  FSETP.NE.FTZ.AND P2, PT, R12, RZ, PT ;  /* 0x000000ff0c00720b */ /* 0x000fd20003f55000 */
        /* <DEDUP_REMOVED lines=23> */
[----:B------:R-:W-:-:S04]  /*c7f0*/  USEL UR4, URZ, 0x1, UP0 ;  /* 0x000000013f047887 */ /* 0x000fc80008000000 */
[----:B------:R-:W-:Y:S01]  /*c800*/  ULOP3.LUT UR38, UR38, UR4, URZ, 0x3c, !UPT ;  /* 0x0000000426267292 */ /* 0x000fe2000f8e3c3f */
[----:B------:R-:W-:Y:S02]  /*c810*/  WARPGROUP.DEPBAR.LE gsb0, 0x0 ;  /* 0x00008000000079c5 */ /* 0x000fe40000010000 */
[----:B------:R-:W-:-:S15]  /*c820*/  WARPGROUP.ARRIVE ;  /* 0x00000000000079c5 */ /* 0x000fde0000000000 */
[----:B------:R-:W-:-:S03]  /*c830*/  NOP ;  /* 0x0000000000007918 */ /* 0x000fc60000000000 */
        /* <DEDUP_REMOVED lines=131> */
.L_x_1207:
        /* <DEDUP_REMOVED lines=11> */
[----:B------:R-:W2:Y:S01]  /*d120*/  LDL R3, [R1+0x60] ;  /* 0x0000600001037983 */ /* 0x000ea20000100800 */
[----:B------:R-:W0:Y:S01]  /*d130*/  S2UR UR4, SR_SWINHI ;  /* 0x00000000000479c3 */ /* 0x000e220000002f00 */
[----:B------:R-:W-:Y:S01]  /*d140*/  IMAD.MOV.U32 R20, RZ, RZ, 0x2 ;  /* 0x00000002ff147424 */ /* 0x000fe200078e00ff */
[----:B------:R-:W-:Y:S01]  /*d150*/  R2UR UR19, R23 ;  /* 0x00000000171372ca */ /* 0x000fe200000e0000 */
[----:B------:R-:W-:Y:S01]  /*d160*/  ULDC.64 UR16, c[0x0][0xc00] ;  /* 0x0003000000107ab9 */ /* 0x000fe20000000a00 */
[----:B------:R-:W-:Y:S01]  /*d170*/  F2FP.BF16.F32.PACK_AB R6, R29, R28 ;  /* 0x0000001c1d06723e */ /* 0x000fe200000010ff */
[----:B------:R-:W-:Y:S01]  /*d180*/  ULDC.64 UR12, c[0x0][0xc00] ;  /* 0x00030000000c7ab9 */ /* 0x000fe20000000a00 */
[----:B------:R-:W-:Y:S01]  /*d190*/  F2FP.BF16.F32.PACK_AB R7, R31, R30 ;  /* 0x0000001e1f07723e */ /* 0x000fe200000010ff */
[----:B------:R-:W-:Y:S01]  /*d1a0*/  ULDC.64 UR20, c[0x0][0x208] ;  /* 0x0000820000147ab9 */ /* 0x000fe20000000a00 */
[----:B------:R-:W-:Y:S01]  /*d1b0*/  R2UR UR9, R231 ;  /* 0x00000000e70972ca */ /* 0x000fe200000e0000 */
[----:B------:R-:W-:Y:S01]  /*d1c0*/  ULDC.64 UR14, c[0x0][0xc08] ;  /* 0x00030200000e7ab9 */ /* 0x000fe20000000a00 */
[----:B------:R-:W-:Y:S01]  /*d1d0*/  ULDC UR22, c[0x0][0xbe8] ;  /* 0x0002fa0000167ab9 */ /* 0x000fe20000000800 */
[----:B------:R-:W-:-:S02]  /*d1e0*/  R2UR UR18, R201 ;  /* 0x00000000c91272ca */ /* 0x000fc400000e0000 */
[----:B------:R-:W-:-:S08]  /*d1f0*/  R2UR UR26, R202 ;  /* 0x00000000ca1a72ca */ /* 0x000fd000000e0000 */
[----:B------:R-:W-:Y:S01]  /*d200*/  UIMAD.WIDE UR12, UR9, 0x4, UR12 ;  /* 0x00000004090c78a5 */ /* 0x000fe2000f8e020c */
[----:B------:R-:W-:Y:S01]  /*d210*/  UMOV UR10, UR8 ;  /* 0x00000008000a7c82 */ /* 0x000fe20008000000 */
[----:B0-----:R-:W-:Y:S01]  /*d220*/  UMOV UR11, UR4 ;  /* 0x00000004000b7c82 */ /* 0x001fe20008000000 */
[----:B------:R-:W-:Y:S01]  /*d230*/  UISETP.NE.U32.AND UP0, UPT, UR14, URZ, UPT ;  /* 0x0000003f0e00728c */ /* 0x000fe2000bf05070 */
[----:B------:R-:W-:-:S03]  /*d240*/  ULDC UR4, c[0x0][0xad4] ;  /* 0x0002b50000047ab9 */ /* 0x000fc60000000800 */
[----:B------:R-:W-:-:S11]  /*d250*/  UISETP.NE.AND.EX UP0, UPT, UR15, URZ, UPT, UP0 ;  /* 0x0000003f0f00728c */ /* 0x000fd6000bf05300 */
[----:B------:R-:W-:Y:S02]  /*d260*/  @UP0 ULDC.64 UR14, c[0x0][0xc08] ;  /* 0x00030200000e0ab9 */ /* 0x000fe40000000a00 */
[----:B------:R-:W-:Y:S01]  /*d270*/  @UP0 UIMAD.WIDE UR14, UR9, 0x4, UR14 ;  /* 0x00000004090e08a5 */ /* 0x000fe2000f8e020e */
[----:B------:R-:W-:Y:S01]  /*d280*/  BAR.SYNC.DEFER_BLOCKING 0x1, 0x100 ;  /* 0x0044000000007b1d */ /* 0x000fe20000010000 */
[----:B--2---:R-:W-:-:S03]  /*d290*/  IMAD.WIDE R20, R3, R20, UR10 ;  /* 0x0000000a03147e25 */ /* 0x004fc6000f8e0214 */
[C---:B------:R-:W-:Y:S02]  /*d2a0*/  IADD3 R9, P1, R20.reuse, 0x20, RZ ;  /* 0x0000002014097810 */ /* 0x040fe40007f3e0ff */
[C---:B------:R-:W-:Y:S02]  /*d2b0*/  IADD3 R11, P0, R20.reuse, 0x40, RZ ;  /* 0x00000040140b7810 */ /* 0x040fe40007f1e0ff */
[----:B------:R-:W-:Y:S02]  /*d2c0*/  LOP3.LUT R8, R9, 0x380, RZ, 0xc0, !PT ;  /* 0x0000038009087812 */ /* 0x000fe400078ec0ff */
[----:B------:R-:W-:Y:S02]  /*d2d0*/  IADD3 R23, P4, R20, 0x60, RZ ;  /* 0x0000006014177810 */ /* 0x000fe40007f9e0ff */
[----:B------:R-:W-:Y:S02]  /*d2e0*/  LOP3.LUT R10, R11, 0x380, RZ, 0xc0, !PT ;  /* 0x000003800b0a7812 */ /* 0x000fe400078ec0ff */
[----:B------:R-:W-:-:S02]  /*d2f0*/  SHF.R.U64 R8, R8, 0x3, RZ ;  /* 0x0000000308087819 */ /* 0x000fc400000012ff */
[C---:B------:R-:W-:Y:S02]  /*d300*/  IADD3 R155, P6, R20.reuse, 0x4020, RZ ;  /* 0x00004020149b7810 */ /* 0x040fe40007fde0ff */
[----:B------:R-:W-:Y:S02]  /*d310*/  IADD3 R157, P5, R20, 0x4040, RZ ;  /* 0x00004040149d7810 */ /* 0x000fe40007fbe0ff */
[----:B------:R-:W-:Y:S02]  /*d320*/  LOP3.LUT R22, R23, 0x380, RZ, 0xc0, !PT ;  /* 0x0000038017167812 */ /* 0x000fe400078ec0ff */
[----:B------:R-:W-:Y:S02]  /*d330*/  SHF.R.U64 R10, R10, 0x3, RZ ;  /* 0x000000030a0a7819 */ /* 0x000fe400000012ff */
[----:B------:R-:W-:Y:S01]  /*d340*/  LOP3.LUT R8, R8, R9, RZ, 0x3c, !PT ;  /* 0x0000000908087212 */ /* 0x000fe200078e3cff */
[----:B------:R-:W-:Y:S01]  /*d350*/  IMAD.X R9, RZ, RZ, R21, P1 ;  /* 0x000000ffff097224 */ /* 0x000fe200008e0615 */
[----:B------:R-:W-:-:S02]  /*d360*/  LOP3.LUT R154, R155, 0x380, RZ, 0xc0, !PT ;  /* 0x000003809b9a7812 */ /* 0x000fc400078ec0ff */
[----:B------:R-:W-:Y:S02]  /*d370*/  LOP3.LUT R156, R157, 0x380, RZ, 0xc0, !PT ;  /* 0x000003809d9c7812 */ /* 0x000fe400078ec0ff */
[C---:B------:R-:W-:Y:S02]  /*d380*/  LOP3.LUT R5, R20.reuse, 0x380, RZ, 0xc0, !PT ;  /* 0x0000038014057812 */ /* 0x040fe400078ec0ff */
[C---:B------:R-:W-:Y:S02]  /*d390*/  IADD3 R153, P3, R20.reuse, 0x4000, RZ ;  /* 0x0000400014997810 */ /* 0x040fe40007f7e0ff */
[C---:B------:R-:W-:Y:S02]  /*d3a0*/  IADD3 R159, P2, R20.reuse, 0x4060, RZ ;  /* 0x00004060149f7810 */ /* 0x040fe40007f5e0ff */
[----:B------:R-:W-:Y:S02]  /*d3b0*/  IADD3 R161, P1, R20, 0x8000, RZ ;  /* 0x0000800014a17810 */ /* 0x000fe40007f3e0ff */
[----:B------:R-:W-:-:S02]  /*d3c0*/  SHF.R.U64 R22, R22, 0x3, RZ ;  /* 0x0000000316167819 */ /* 0x000fc400000012ff */
[----:B------:R-:W-:Y:S01]  /*d3d0*/  LOP3.LUT R10, R10, R11, RZ, 0x3c, !PT ;  /* 0x0000000b0a0a7212 */ /* 0x000fe200078e3cff */
[----:B------:R-:W-:Y:S01]  /*d3e0*/  IMAD.X R11, RZ, RZ, R21, P0 ;  /* 0x000000ffff0b7224 */ /* 0x000fe200000e0615 */
[----:B------:R-:W-:Y:S02]  /*d3f0*/  SHF.R.U64 R154, R154, 0x3, RZ ;  /* 0x000000039a9a7819 */ /* 0x000fe400000012ff */
[----:B------:R-:W-:Y:S02]  /*d400*/  SHF.R.U64 R156, R156, 0x3, RZ ;  /* 0x000000039c9c7819 */ /* 0x000fe400000012ff */
[----:B------:R-:W-:Y:S02]  /*d410*/  SHF.R.U64 R5, R5, 0x3, RZ ;  /* 0x0000000305057819 */ /* 0x000fe400000012ff */
[----:B------:R-:W-:Y:S02]  /*d420*/  LOP3.LUT R152, R153, 0x380, RZ, 0xc0, !PT ;  /* 0x0000038099987812 */ /* 0x000fe400078ec0ff */
[----:B------:R-:W-:-:S02]  /*d430*/  LOP3.LUT R158, R159, 0x380, RZ, 0xc0, !PT ;  /* 0x000003809f9e7812 */ /* 0x000fc400078ec0ff */
[----:B------:R-:W-:Y:S02]  /*d440*/  IADD3 R163, P0, R20, 0x8020, RZ ;  /* 0x0000802014a37810 */ /* 0x000fe40007f1e0ff */
[----:B------:R-:W-:Y:S02]  /*d450*/  LOP3.LUT R160, R161, 0x380, RZ, 0xc0, !PT ;  /* 0x00000380a1a07812 */ /* 0x000fe400078ec0ff */
[----:B------:R-:W-:Y:S01]  /*d460*/  LOP3.LUT R22, R22, R23, RZ, 0x3c, !PT ;  /* 0x0000001716167212 */ /* 0x000fe200078e3cff */
[--C-:B------:R-:W-:Y:S01]  /*d470*/  IMAD.X R23, RZ, RZ, R21.reuse, P4 ;  /* 0x000000ffff177224 */ /* 0x100fe200020e0615 */
[----:B------:R-:W-:Y:S01]  /*d480*/  LOP3.LUT R154, R154, R155, RZ, 0x3c, !PT ;  /* 0x0000009b9a9a7212 */ /* 0x000fe200078e3cff */
[--C-:B------:R-:W-:Y:S01]  /*d490*/  IMAD.X R155, RZ, RZ, R21.reuse, P6 ;  /* 0x000000ffff9b7224 */ /* 0x100fe200030e0615 */
[----:B------:R-:W-:Y:S01]  /*d4a0*/  LOP3.LUT R156, R156, R157, RZ, 0x3c, !PT ;  /* 0x0000009d9c9c7212 */ /* 0x000fe200078e3cff */
[----:B------:R-:W-:Y:S01]  /*d4b0*/  IMAD.X R157, RZ, RZ, R21, P5 ;  /* 0x000000ffff9d7224 */ /* 0x000fe200028e0615 */
[----:B------:R-:W-:-:S02]  /*d4c0*/  IADD3 R169, P4, R20, 0x8040, RZ ;  /* 0x0000804014a97810 */ /* 0x000fc40007f9e0ff */
[----:B------:R-:W-:Y:S01]  /*d4d0*/  LOP3.LUT R4, R5, R20, RZ, 0x3c, !PT ;  /* 0x0000001405047212 */ /* 0x000fe200078e3cff */
[----:B------:R-:W-:Y:S01]  /*d4e0*/  IMAD.MOV.U32 R5, RZ, RZ, R21 ;  /* 0x000000ffff057224 */ /* 0x000fe200078e0015 */
[----:B------:R-:W-:Y:S02]  /*d4f0*/  SHF.R.U64 R152, R152, 0x3, RZ ;  /* 0x0000000398987819 */ /* 0x000fe400000012ff */
[----:B------:R-:W-:Y:S02]  /*d500*/  SHF.R.U64 R158, R158, 0x3, RZ ;  /* 0x000000039e9e7819 */ /* 0x000fe400000012ff */
[----:B------:R-:W-:Y:S02]  /*d510*/  LOP3.LUT R162, R163, 0x380, RZ, 0xc0, !PT ;  /* 0x00000380a3a27812 */ /* 0x000fe400078ec0ff */
[----:B------:R-:W-:Y:S02]  /*d520*/  SHF.R.U64 R160, R160, 0x3, RZ ;  /* 0x00000003a0a07819 */ /* 0x000fe400000012ff */
[----:B------:R-:W-:-:S02]  /*d530*/  IADD3 R13, P6, R20, 0xc000, RZ ;  /* 0x0000c000140d7810 */ /* 0x000fc40007fde0ff */
[----:B------:R-:W-:Y:S02]  /*d540*/  IADD3 R15, P5, R20, 0xc020, RZ ;  /* 0x0000c020140f7810 */ /* 0x000fe40007fbe0ff */
[----:B------:R-:W-:Y:S02]  /*d550*/  LOP3.LUT R168, R169, 0x380, RZ, 0xc0, !PT ;  /* 0x00000380a9a87812 */ /* 0x000fe400078ec0ff */
[----:B------:R-:W-:Y:S01]  /*d560*/  LOP3.LUT R152, R152, R153, RZ, 0x3c, !PT ;  /* 0x0000009998987212 */ /* 0x000fe200078e3cff */
[--C-:B------:R-:W-:Y:S01]  /*d570*/  IMAD.X R153, RZ, RZ, R21.reuse, P3 ;  /* 0x000000ffff997224 */ /* 0x100fe200018e0615 */
[----:B------:R-:W-:Y:S01]  /*d580*/  LOP3.LUT R158, R158, R159, RZ, 0x3c, !PT ;  /* 0x0000009f9e9e7212 */ /* 0x000fe200078e3cff */
[--C-:B------:R-:W-:Y:S01]  /*d590*/  IMAD.X R159, RZ, RZ, R21.reuse, P2 ;  /* 0x000000ffff9f7224 */ /* 0x100fe200010e0615 */
[----:B------:R-:W-:Y:S02]  /*d5a0*/  SHF.R.U64 R162, R162, 0x3, RZ ;  /* 0x00000003a2a27819 */ /* 0x000fe400000012ff */
[----:B------:R-:W-:Y:S01]  /*d5b0*/  LOP3.LUT R160, R160, R161, RZ, 0x3c, !PT ;  /* 0x000000a1a0a07212 */ /* 0x000fe200078e3cff */
[----:B------:R-:W-:Y:S01]  /*d5c0*/  IMAD.X R161, RZ, RZ, R21, P1 ;  /* 0x000000ffffa17224 */ /* 0x000fe200008e0615 */
[----:B------:R-:W-:-:S02]  /*d5d0*/  LOP3.LUT R12, R13, 0x380, RZ, 0xc0, !PT ;  /* 0x000003800d0c7812 */ /* 0x000fc400078ec0ff */
[----:B------:R-:W-:Y:S02]  /*d5e0*/  LOP3.LUT R14, R15, 0x380, RZ, 0xc0, !PT ;  /* 0x000003800f0e7812 */ /* 0x000fe400078ec0ff */
[----:B------:R-:W-:Y:S02]  /*d5f0*/  MOV R3, R4 ;  /* 0x0000000400037202 */ /* 0x000fe40000000f00 */
[C---:B------:R-:W-:Y:S02]  /*d600*/  IADD3 R171, P3, R20.reuse, 0x8060, RZ ;  /* 0x0000806014ab7810 */ /* 0x040fe40007f7e0ff */
[----:B------:R-:W-:Y:S02]  /*d610*/  F2FP.BF16.F32.PACK_AB R4, R25, R24 ;  /* 0x000000181904723e */ /* 0x000fe400000010ff */
[----:B------:R-:W-:Y:S02]  /*d620*/  F2FP.BF16.F32.PACK_AB R5, R27, R26 ;  /* 0x0000001a1b05723e */ /* 0x000fe400000010ff */
[----:B------:R-:W-:-:S02]  /*d630*/  IADD3 R167, P2, R20, 0xc040, RZ ;  /* 0x0000c04014a77810 */ /* 0x000fc40007f5e0ff */
[----:B------:R-:W-:Y:S01]  /*d640*/  IADD3 R164, P1, R20, 0xc060, RZ ;  /* 0x0000c06014a47810 */ /* 0x000fe20007f3e0ff */
[----:B------:R0:W-:Y:S01]  /*d650*/  STSM.16.M88.4 [R3], R4 ;  /* 0x0000000403007844 */ /* 0x0001e20000000200 */
[----:B------:R-:W-:Y:S02]  /*d660*/  SHF.R.U64 R168, R168, 0x3, RZ ;  /* 0x00000003a8a87819 */ /* 0x000fe400000012ff */
[----:B------:R-:W-:Y:S01]  /*d670*/  LOP3.LUT R162, R162, R163, RZ, 0x3c, !PT ;  /* 0x000000a3a2a27212 */ /* 0x000fe200078e3cff */
[----:B------:R-:W-:Y:S01]  /*d680*/  IMAD.X R163, RZ, RZ, R21, P0 ;  /* 0x000000ffffa37224 */ /* 0x000fe200000e0615 */
[----:B------:R-:W-:Y:S02]  /*d690*/  SHF.R.U64 R12, R12, 0x3, RZ ;  /* 0x000000030c0c7819 */ /* 0x000fe400000012ff */
[----:B------:R-:W-:Y:S02]  /*d6a0*/  SHF.R.U64 R14, R14, 0x3, RZ ;  /* 0x000000030e0e7819 */ /* 0x000fe400000012ff */
[----:B------:R-:W-:-:S02]  /*d6b0*/  LOP3.LUT R170, R171, 0x380, RZ, 0xc0, !PT ;  /* 0x00000380abaa7812 */ /* 0x000fc400078ec0ff */
[----:B------:R-:W-:Y:S02]  /*d6c0*/  LOP3.LUT R166, R167, 0x380, RZ, 0xc0, !PT ;  /* 0x00000380a7a67812 */ /* 0x000fe400078ec0ff */
[----:B------:R-:W-:Y:S02]  /*d6d0*/  LOP3.LUT R165, R164, 0x380, RZ, 0xc0, !PT ;  /* 0x00000380a4a57812 */ /* 0x000fe400078ec0ff */
[----:B------:R-:W-:Y:S01]  /*d6e0*/  LOP3.LUT R168, R168, R169, RZ, 0x3c, !PT ;  /* 0x000000a9a8a87212 */ /* 0x000fe200078e3cff */
[--C-:B------:R-:W-:Y:S01]  /*d6f0*/  IMAD.X R169, RZ, RZ, R21.reuse, P4 ;  /* 0x000000ffffa97224 */ /* 0x100fe200020e0615 */
[----:B------:R-:W-:Y:S01]  /*d700*/  LOP3.LUT R12, R12, R13, RZ, 0x3c, !PT ;  /* 0x0000000d0c0c7212 */ /* 0x000fe200078e3cff */
[--C-:B------:R-:W-:Y:S01]  /*d710*/  IMAD.X R13, RZ, RZ, R21.reuse, P6 ;  /* 0x000000ffff0d7224 */ /* 0x100fe200030e0615 */
[----:B------:R-:W-:Y:S01]  /*d720*/  LOP3.LUT R14, R14, R15, RZ, 0x3c, !PT ;  /* 0x0000000f0e0e7212 */ /* 0x000fe200078e3cff */
[----:B------:R-:W-:Y:S01]  /*d730*/  IMAD.X R15, RZ, RZ, R21, P5 ;  /* 0x000000ffff0f7224 */ /* 0x000fe200028e0615 */
[----:B------:R-:W-:-:S02]  /*d740*/  MOV R18, R8 ;  /* 0x0000000800127202 */ /* 0x000fc40000000f00 */
[----:B------:R-:W-:Y:S02]  /*d750*/  MOV R20, R10 ;  /* 0x0000000a00147202 */ /* 0x000fe40000000f00 */
[----:B0-----:R-:W-:Y:S02]  /*d760*/  F2FP.BF16.F32.PACK_AB R4, R33, R32 ;  /* 0x000000202104723e */ /* 0x001fe400000010ff */
[----:B------:R-:W-:Y:S02]  /*d770*/  F2FP.BF16.F32.PACK_AB R5, R35, R34 ;  /* 0x000000222305723e */ /* 0x000fe400000010ff */
[----:B------:R-:W-:Y:S02]  /*d780*/  F2FP.BF16.F32.PACK_AB R6, R37, R36 ;  /* 0x000000242506723e */ /* 0x000fe400000010ff */
[----:B------:R-:W-:Y:S02]  /*d790*/  F2FP.BF16.F32.PACK_AB R7, R39, R38 ;  /* 0x000000262707723e */ /* 0x000fe400000010ff */
[----:B------:R-:W-:-:S02]  /*d7a0*/  MOV R173, R156 ;  /* 0x0000009c00ad7202 */ /* 0x000fc40000000f00 */
[----:B------:R-:W-:Y:S01]  /*d7b0*/  MOV R174, R158 ;  /* 0x0000009e00ae7202 */ /* 0x000fe20000000f00 */
[----:B------:R0:W-:Y:S01]  /*d7c0*/  STSM.16.M88.4 [R18], R4 ;  /* 0x0000000412007844 */ /* 0x0001e20000000200 */
[----:B------:R-:W-:Y:S02]  /*d7d0*/  F2FP.BF16.F32.PACK_AB R8, R41, R40 ;  /* 0x000000282908723e */ /* 0x000fe400000010ff */
[----:B------:R-:W-:Y:S02]  /*d7e0*/  F2FP.BF16.F32.PACK_AB R9, R43, R42 ;  /* 0x0000002a2b09723e */ /* 0x000fe400000010ff */
[----:B------:R-:W-:Y:S02]  /*d7f0*/  F2FP.BF16.F32.PACK_AB R10, R45, R44 ;  /* 0x0000002c2d0a723e */ /* 0x000fe400000010ff */
[----:B------:R-:W-:Y:S02]  /*d800*/  F2FP.BF16.F32.PACK_AB R11, R47, R46 ;  /* 0x0000002e2f0b723e */ /* 0x000fe400000010ff */
[----:B------:R-:W-:-:S02]  /*d810*/  SHF.R.U64 R170, R170, 0x3, RZ ;  /* 0x00000003aaaa7819 */ /* 0x000fc400000012ff */
[----:B------:R-:W-:Y:S01]  /*d820*/  SHF.R.U64 R166, R166, 0x3, RZ ;  /* 0x00000003a6a67819 */ /* 0x000fe200000012ff */
[----:B------:R1:W-:Y:S01]  /*d830*/  STSM.16.M88.4 [R20], R8 ;  /* 0x0000000814007844 */ /* 0x0003e20000000200 */
[----:B------:R-:W-:Y:S02]  /*d840*/  SHF.R.U64 R165, R165, 0x3, RZ ;  /* 0x00000003a5a57819 */ /* 0x000fe400000012ff */
[----:B------:R-:W-:Y:S02]  /*d850*/  MOV R22, R22 ;  /* 0x0000001600167202 */ /* 0x000fe40000000f00 */
[----:B------:R-:W-:Y:S02]  /*d860*/  MOV R3, R160 ;  /* 0x000000a000037202 */ /* 0x000fe40000000f00 */
[----:B------:R-:W-:Y:S02]  /*d870*/  MOV R17, R162 ;  /* 0x000000a200117202 */ /* 0x000fe40000000f00 */
[----:B------:R-:W-:-:S02]  /*d880*/  F2FP.BF16.F32.PACK_AB R156, R49, R48 ;  /* 0x00000030319c723e */ /* 0x000fc400000010ff */
[----:B------:R-:W-:Y:S02]  /*d890*/  F2FP.BF16.F32.PACK_AB R157, R51, R50 ;  /* 0x00000032339d723e */ /* 0x000fe400000010ff */
[----:B------:R-:W-:Y:S02]  /*d8a0*/  F2FP.BF16.F32.PACK_AB R158, R53, R52 ;  /* 0x00000034359e723e */ /* 0x000fe400000010ff */
[----:B------:R-:W-:Y:S02]  /*d8b0*/  F2FP.BF16.F32.PACK_AB R159, R55, R54 ;  /* 0x00000036379f723e */ /* 0x000fe400000010ff */
[----:B------:R-:W-:Y:S02]  /*d8c0*/  MOV R152, R152 ;  /* 0x0000009800987202 */ /* 0x000fe40000000f00 */
[----:B------:R-:W-:Y:S01]  /*d8d0*/  F2FP.BF16.F32.PACK_AB R160, R57, R56 ;  /* 0x0000003839a0723e */ /* 0x000fe200000010ff */
[----:B------:R2:W-:Y:S01]  /*d8e0*/  STSM.16.M88.4 [R22], R156 ;  /* 0x0000009c16007844 */ /* 0x0005e20000000200 */
[----:B------:R-:W-:-:S02]  /*d8f0*/  F2FP.BF16.F32.PACK_AB R161, R59, R58 ;  /* 0x0000003a3ba1723e */ /* 0x000fc400000010ff */
[----:B------:R-:W-:Y:S02]  /*d900*/  F2FP.BF16.F32.PACK_AB R162, R61, R60 ;  /* 0x0000003c3da2723e */ /* 0x000fe400000010ff */
[----:B------:R-:W-:Y:S02]  /*d910*/  F2FP.BF16.F32.PACK_AB R163, R63, R62 ;  /* 0x0000003e3fa3723e */ /* 0x000fe400000010ff */
[----:B------:R-:W-:Y:S02]  /*d920*/  MOV R169, R168 ;  /* 0x000000a800a97202 */ /* 0x000fe40000000f00 */
[----:B------:R-:W-:Y:S01]  /*d930*/  LOP3.LUT R170, R170, R171, RZ, 0x3c, !PT ;  /* 0x000000abaaaa7212 */ /* 0x000fe200078e3cff */
[--C-:B------:R-:W-:Y:S01]  /*d940*/  IMAD.X R171, RZ, RZ, R21.reuse, P3 ;  /* 0x000000ffffab7224 */ /* 0x100fe200018e0615 */
[----:B------:R-:W-:Y:S01]  /*d950*/  LOP3.LUT R166, R166, R167, RZ, 0x3c, !PT ;  /* 0x000000a7a6a67212 */ /* 0x000fe200078e3cff */
[--C-:B------:R-:W-:Y:S01]  /*d960*/  IMAD.X R167, RZ, RZ, R21.reuse, P2 ;  /* 0x000000ffffa77224 */ /* 0x100fe200010e0615 */
[----:B------:R-:W-:Y:S01]  /*d970*/  LOP3.LUT R164, R165, R164, RZ, 0x3c, !PT ;  /* 0x000000a4a5a47212 */ /* 0x000fe200078e3cff */
[----:B------:R-:W-:Y:S01]  /*d980*/  IMAD.X R165, RZ, RZ, R21, P1 ;  /* 0x000000ffffa57224 */ /* 0x000fe200008e0615 */
[----:B0-----:R-:W-:Y:S01]  /*d990*/  MOV R18, R12 ;  /* 0x0000000c00127202 */ /* 0x001fe20000000f00 */
[----:B------:R0:W-:Y:S01]  /*d9a0*/  STSM.16.M88.4 [R152], R160 ;  /* 0x000000a098007844 */ /* 0x0001e20000000200 */
[----:B------:R-:W-:-:S02]  /*d9b0*/  MOV R168, R14 ;  /* 0x0000000e00a87202 */ /* 0x000fc40000000f00 */
[----:B------:R-:W-:Y:S02]  /*d9c0*/  MOV R172, R154 ;  /* 0x0000009a00ac7202 */ /* 0x000fe40000000f00 */
[----:B------:R-:W-:Y:S02]  /*d9d0*/  F2FP.BF16.F32.PACK_AB R12, R65, R64 ;  /* 0x00000040410c723e */ /* 0x000fe400000010ff */
[----:B------:R-:W-:Y:S02]  /*d9e0*/  F2FP.BF16.F32.PACK_AB R13, R67, R66 ;  /* 0x00000042430d723e */ /* 0x000fe400000010ff */
[----:B------:R-:W-:Y:S02]  /*d9f0*/  F2FP.BF16.F32.PACK_AB R14, R69, R68 ;  /* 0x00000044450e723e */ /* 0x000fe400000010ff */
[----:B------:R-:W-:Y:S02]  /*da00*/  F2FP.BF16.F32.PACK_AB R15, R71, R70 ;  /* 0x00000046470f723e */ /* 0x000fe400000010ff */
[----:B-1----:R-:W-:-:S02]  /*da10*/  F2FP.BF16.F32.PACK_AB R20, R73, R72 ;  /* 0x000000484914723e */ /* 0x002fc400000010ff */
[----:B------:R-:W-:Y:S01]  /*da20*/  F2FP.BF16.F32.PACK_AB R21, R75, R74 ;  /* 0x0000004a4b15723e */ /* 0x000fe200000010ff */
[----:B------:R1:W-:Y:S01]  /*da30*/  STSM.16.M88.4 [R172], R12 ;  /* 0x0000000cac007844 */ /* 0x0003e20000000200 */
[----:B--2---:R-:W-:Y:S02]  /*da40*/  F2FP.BF16.F32.PACK_AB R22, R77, R76 ;  /* 0x0000004c4d16723e */ /* 0x004fe400000010ff */
[----:B------:R-:W-:Y:S02]  /*da50*/  F2FP.BF16.F32.PACK_AB R23, R79, R78 ;  /* 0x0000004e4f17723e */ /* 0x000fe400000010ff */
[----:B0-----:R-:W-:Y:S02]  /*da60*/  F2FP.BF16.F32.PACK_AB R152, R81, R80 ;  /* 0x000000505198723e */ /* 0x001fe400000010ff */
[----:B------:R-:W-:Y:S01]  /*da70*/  F2FP.BF16.F32.PACK_AB R153, R83, R82 ;  /* 0x000000525399723e */ /* 0x000fe200000010ff */
[----:B------:R0:W-:Y:S01]  /*da80*/  STSM.16.M88.4 [R173], R20 ;  /* 0x00000014ad007844 */ /* 0x0001e20000000200 */
[----:B------:R-:W-:-:S02]  /*da90*/  F2FP.BF16.F32.PACK_AB R154, R85, R84 ;  /* 0x00000054559a723e */ /* 0x000fc400000010ff */
[----:B------:R-:W-:Y:S02]  /*daa0*/  F2FP.BF16.F32.PACK_AB R155, R87, R86 ;  /* 0x00000056579b723e */ /* 0x000fe400000010ff */
[----:B------:R-:W-:Y:S02]  /*dab0*/  F2FP.BF16.F32.PACK_AB R4, R89, R88 ;  /* 0x000000585904723e */ /* 0x000fe400000010ff */
[----:B------:R-:W-:Y:S01]  /*dac0*/  F2FP.BF16.F32.PACK_AB R5, R91, R90 ;  /* 0x0000005a5b05723e */ /* 0x000fe200000010ff */
[----:B------:R2:W-:Y:S01]  /*dad0*/  STSM.16.M88.4 [R174], R152 ;  /* 0x00000098ae007844 */ /* 0x0005e20000000200 */
[----:B------:R-:W-:Y:S02]  /*dae0*/  F2FP.BF16.F32.PACK_AB R6, R93, R92 ;  /* 0x0000005c5d06723e */ /* 0x000fe400000010ff */
[----:B------:R-:W-:Y:S02]  /*daf0*/  F2FP.BF16.F32.PACK_AB R7, R95, R94 ;  /* 0x0000005e5f07723e */ /* 0x000fe400000010ff */
[----:B------:R-:W-:-:S02]  /*db00*/  F2FP.BF16.F32.PACK_AB R8, R97, R96 ;  /* 0x000000606108723e */ /* 0x000fc400000010ff */
[----:B------:R-:W-:Y:S01]  /*db10*/  F2FP.BF16.F32.PACK_AB R9, R99, R98 ;  /* 0x000000626309723e */ /* 0x000fe200000010ff */
[----:B------:R-:W-:Y:S01]  /*db20*/  STSM.16.M88.4 [R3], R4 ;  /* 0x0000000403007844 */ /* 0x000fe20000000200 */
[----:B------:R-:W-:Y:S02]  /*db30*/  F2FP.BF16.F32.PACK_AB R10, R101, R100 ;  /* 0x00000064650a723e */ /* 0x000fe400000010ff */
[----:B------:R-:W-:Y:S02]  /*db40*/  F2FP.BF16.F32.PACK_AB R11, R103, R102 ;  /* 0x00000066670b723e */ /* 0x000fe400000010ff */
[----:B-1----:R-:W-:Y:S02]  /*db50*/  F2FP.BF16.F32.PACK_AB R12, R105, R104 ;  /* 0x00000068690c723e */ /* 0x002fe400000010ff */
[----:B------:R-:W-:Y:S01]  /*db60*/  F2FP.BF16.F32.PACK_AB R13, R107, R106 ;  /* 0x0000006a6b0d723e */ /* 0x000fe200000010ff */
[----:B------:R-:W-:Y:S01]  /*db70*/  STSM.16.M88.4 [R17], R8 ;  /* 0x0000000811007844 */ /* 0x000fe20000000200 */
[----:B------:R-:W-:-:S02]  /*db80*/  F2FP.BF16.F32.PACK_AB R14, R109, R108 ;  /* 0x0000006c6d0e723e */ /* 0x000fc400000010ff */
[----:B------:R-:W-:Y:S02]  /*db90*/  F2FP.BF16.F32.PACK_AB R15, R111, R110 ;  /* 0x0000006e6f0f723e */ /* 0x000fe400000010ff */
[----:B------:R-:W-:Y:S02]  /*dba0*/  MOV R170, R170 ;  /* 0x000000aa00aa7202 */ /* 0x000fe40000000f00 */
[----:B0-----:R-:W-:Y:S01]  /*dbb0*/  F2FP.BF16.F32.PACK_AB R20, R113, R112 ;  /* 0x000000707114723e */ /* 0x001fe200000010ff */
[----:B------:R0:W-:Y:S01]  /*dbc0*/  STSM.16.M88.4 [R169], R12 ;  /* 0x0000000ca9007844 */ /* 0x0001e20000000200 */
[----:B------:R-:W-:Y:S02]  /*dbd0*/  F2FP.BF16.F32.PACK_AB R21, R115, R114 ;  /* 0x000000727315723e */ /* 0x000fe400000010ff */
[----:B------:R-:W-:Y:S02]  /*dbe0*/  F2FP.BF16.F32.PACK_AB R22, R117, R116 ;  /* 0x000000747516723e */ /* 0x000fe400000010ff */
[----:B------:R-:W-:-:S02]  /*dbf0*/  F2FP.BF16.F32.PACK_AB R23, R119, R118 ;  /* 0x000000767717723e */ /* 0x000fc400000010ff */
[----:B--2---:R-:W-:Y:S02]  /*dc00*/  F2FP.BF16.F32.PACK_AB R152, R121, R120 ;  /* 0x000000787998723e */ /* 0x004fe400000010ff */
[----:B------:R-:W-:Y:S01]  /*dc10*/  F2FP.BF16.F32.PACK_AB R153, R123, R122 ;  /* 0x0000007a7b99723e */ /* 0x000fe200000010ff */
[----:B------:R-:W-:Y:S01]  /*dc20*/  STSM.16.M88.4 [R170], R20 ;  /* 0x00000014aa007844 */ /* 0x000fe20000000200 */
[----:B------:R-:W-:Y:S02]  /*dc30*/  F2FP.BF16.F32.PACK_AB R154, R125, R124 ;  /* 0x0000007c7d9a723e */ /* 0x000fe400000010ff */
[----:B------:R-:W-:Y:S02]  /*dc40*/  F2FP.BF16.F32.PACK_AB R155, R127, R126 ;  /* 0x0000007e7f9b723e */ /* 0x000fe400000010ff */
[----:B------:R-:W-:Y:S01]  /*dc50*/  F2FP.BF16.F32.PACK_AB R156, R129, R128 ;  /* 0x00000080819c723e */ /* 0x000fe200000010ff */
[----:B0-----:R-:W-:Y:S01]  /*dc60*/  IMAD.U32 R12, RZ, RZ, UR12 ;  /* 0x0000000cff0c7e24 */ /* 0x001fe2000f8e00ff */
[----:B------:R-:W-:Y:S01]  /*dc70*/  F2FP.BF16.F32.PACK_AB R157, R131, R130 ;  /* 0x00000082839d723e */ /* 0x000fe200000010ff */
[----:B------:R-:W-:Y:S01]  /*dc80*/  STSM.16.M88.4 [R18], R152 ;  /* 0x0000009812007844 */ /* 0x000fe20000000200 */
[----:B------:R-:W-:Y:S01]  /*dc90*/  F2FP.BF16.F32.PACK_AB R158, R133, R132 ;  /* 0x00000084859e723e */ /* 0x000fe200000010ff */
[----:B------:R-:W-:Y:S01]  /*dca0*/  IMAD.U32 R13, RZ, RZ, UR13 ;  /* 0x0000000dff0d7e24 */ /* 0x000fe2000f8e00ff */
[----:B------:R-:W-:-:S02]  /*dcb0*/  F2FP.BF16.F32.PACK_AB R159, R135, R134 ;  /* 0x00000086879f723e */ /* 0x000fc400000010ff */
[----:B------:R-:W-:Y:S02]  /*dcc0*/  MOV R166, R166 ;  /* 0x000000a600a67202 */ /* 0x000fe40000000f00 */
[----:B------:R-:W-:Y:S01]  /*dcd0*/  F2FP.BF16.F32.PACK_AB R4, R137, R136 ;  /* 0x000000888904723e */ /* 0x000fe200000010ff */
[----:B------:R-:W-:Y:S01]  /*dce0*/  STSM.16.M88.4 [R168], R156 ;  /* 0x0000009ca8007844 */ /* 0x000fe20000000200 */
[----:B------:R-:W-:Y:S02]  /*dcf0*/  F2FP.BF16.F32.PACK_AB R5, R139, R138 ;  /* 0x0000008a8b05723e */ /* 0x000fe400000010ff */
[----:B------:R-:W-:Y:S02]  /*dd00*/  F2FP.BF16.F32.PACK_AB R6, R141, R140 ;  /* 0x0000008c8d06723e */ /* 0x000fe400000010ff */
[----:B------:R-:W-:Y:S02]  /*dd10*/  F2FP.BF16.F32.PACK_AB R7, R143, R142 ;  /* 0x0000008e8f07723e */ /* 0x000fe400000010ff */
[----:B------:R-:W-:-:S02]  /*dd20*/  MOV R164, R164 ;  /* 0x000000a400a47202 */ /* 0x000fc40000000f00 */
[----:B------:R-:W-:Y:S01]  /*dd30*/  F2FP.BF16.F32.PACK_AB R8, R145, R144 ;  /* 0x000000909108723e */ /* 0x000fe200000010ff */
[----:B------:R0:W-:Y:S01]  /*dd40*/  STSM.16.M88.4 [R166], R4 ;  /* 0x00000004a6007844 */ /* 0x0001e20000000200 */
[----:B------:R-:W-:Y:S02]  /*dd50*/  F2FP.BF16.F32.PACK_AB R9, R147, R146 ;  /* 0x000000929309723e */ /* 0x000fe400000010ff */
[----:B------:R-:W-:Y:S02]  /*dd60*/  F2FP.BF16.F32.PACK_AB R10, R149, R148 ;  /* 0x00000094950a723e */ /* 0x000fe400000010ff */
[----:B------:R-:W-:Y:S02]  /*dd70*/  F2FP.BF16.F32.PACK_AB R11, R151, R150 ;  /* 0x00000096970b723e */ /* 0x000fe400000010ff */
[----:B------:R-:W-:-:S03]  /*dd80*/  ISETP.NE.U32.AND P0, PT, RZ, UR16, PT ;  /* 0x00000010ff007c0c */ /* 0x000fc6000bf05070 */
[----:B------:R1:W-:Y:S01]  /*dd90*/  STSM.16.M88.4 [R164], R8 ;  /* 0x00000008a4007844 */ /* 0x0003e20000000200 */
[----:B------:R-:W-:Y:S01]  /*dda0*/  BAR.SYNC.DEFER_BLOCKING 0x1, 0x100 ;  /* 0x0044000000007b1d */ /* 0x000fe20000010000 */
[----:B------:R-:W-:-:S13]  /*ddb0*/  ISETP.NE.AND.EX P0, PT, RZ, UR17, PT, P0 ;  /* 0x00000011ff007c0c */ /* 0x000fda000bf05300 */
[----:B------:R-:W2:Y:S01]  /*ddc0*/  @P0 LDG.E R12, desc[UR20][R12.64] ;  /* 0x000000140c0c0981 */ /* 0x000ea2000c1e1900 */
[----:B------:R-:W-:Y:S01]  /*ddd0*/  PLOP3.LUT P4, PT, PT, PT, UP0, 0x80, 0x0 ;  /* 0x000000000000781c */ /* 0x000fe20003f8f008 */
[----:B0-----:R-:W-:Y:S02]  /*dde0*/  IMAD.U32 R4, RZ, RZ, UR14 ;  /* 0x0000000eff047e24 */ /* 0x001fe4000f8e00ff */
[----:B------:R-:W-:-:S10]  /*ddf0*/  IMAD.U32 R5, RZ, RZ, UR15 ;  /* 0x0000000fff057e24 */ /* 0x000fd4000f8e00ff */
[----:B------:R0:W3:Y:S01]  /*de00*/  @P4 LDG.E R3, desc[UR20][R4.64] ;  /* 0x0000001404034981 */ /* 0x0000e2000c1e1900 */
[----:B------:R-:W-:Y:S01]  /*de10*/  UISETP.NE.AND UP0, UPT, UR19, URZ, UPT ;  /* 0x0000003f1300728c */ /* 0x000fe2000bf05270 */
[----:B------:R-:W-:Y:S01]  /*de20*/  VIADD R14, R19, UR61 ;  /* 0x0000003d130e7c36 */ /* 0x000fe20008000000 */
[----:B------:R-:W-:Y:S02]  /*de30*/  UISETP.NE.AND UP1, UPT, UR22, 0x1, UPT ;  /* 0x000000011600788c */ /* 0x000fe4000bf25270 */
[----:B------:R-:W-:Y:S01]  /*de40*/  USEL UR4, UR19, UR4, UP0 ;  /* 0x0000000413047287 */ /* 0x000fe20008000000 */
[----:B------:R-:W-:Y:S01]  /*de50*/  UMOV UR25, 0x9b8 ;  /* 0x000009b800197882 */ /* 0x000fe20000000000 */
[----:B------:R-:W-:Y:S02]  /*de60*/  UISETP.NE.U32.AND UP0, UPT, UR16, URZ, UPT ;  /* 0x0000003f1000728c */ /* 0x000fe4000bf05070 */
[----:B------:R-:W-:Y:S01]  /*de70*/  PLOP3.LUT P1, PT, PT, PT, UP1, 0x80, 0x0 ;  /* 0x000000000000781c */ /* 0x000fe20003f2f018 */
[----:B------:R-:W-:Y:S01]  /*de80*/  UISETP.GT.AND UP2, UPT, UR4, 0x1, UPT ;  /* 0x000000010400788c */ /* 0x000fe2000bf44270 */
[----:B0-----:R-:W-:Y:S01]  /*de90*/  IMAD.MOV.U32 R5, RZ, RZ, R14 ;  /* 0x000000ffff057224 */ /* 0x001fe200078e000e */
[----:B------:R-:W-:-:S02]  /*dea0*/  UISETP.NE.AND.EX UP0, UPT, UR17, URZ, UPT, UP0 ;  /* 0x0000003f1100728c */ /* 0x000fc4000bf05300 */
[----:B------:R-:W-:Y:S01]  /*deb0*/  USEL UR25, UR25, 0x978, UP2 ;  /* 0x0000097819197887 */ /* 0x000fe20009000000 */
[----:B------:R-:W-:Y:S01]  /*dec0*/  UMOV UR4, URZ ;  /* 0x0000003f00047c82 */ /* 0x000fe20008000000 */
[----:B------:R-:W-:Y:S02]  /*ded0*/  USHF.R.S32.HI UR14, URZ, 0x1f, UR9 ;  /* 0x0000001f3f0e7899 */ /* 0x000fe40008011409 */
[----:B------:R-:W-:Y:S02]  /*dee0*/  USEL UR9, UR9, URZ, !UP0 ;  /* 0x0000003f09097287 */ /* 0x000fe4000c000000 */
[----:B------:R-:W-:Y:S01]  /*def0*/  USEL UR23, UR18, URZ, UP2 ;  /* 0x0000003f12177287 */ /* 0x000fe20009000000 */
[----:B------:R-:W-:Y:S01]  /*df00*/  @UP1 ULDC UR27, c[0x0][0xbec] ;  /* 0x0002fb00001b1ab9 */ /* 0x000fe20000000800 */
[----:B------:R-:W-:Y:S01]  /*df10*/  USEL UR24, UR14, URZ, !UP0 ;  /* 0x0000003f0e187287 */ /* 0x000fe2000c000000 */
[----:B------:R-:W-:-:S03]  /*df20*/  @P1 IMAD.HI.U32 R4, R14, UR27, RZ ;  /* 0x0000001b0e041c27 */ /* 0x000fc6000f8e00ff */
[----:B------:R-:W-:Y:S01]  /*df30*/  ULDC.64 UR18, c[0x0][UR25+0x220] ;  /* 0x0000880019127abb */ /* 0x000fe20008000a00 */
[----:B------:R-:W-:Y:S01]  /*df40*/  ULDC.64 UR16, c[0x0][UR25+0x218] ;  /* 0x0000860019107abb */ /* 0x000fe20008000a00 */
[----:B------:R-:W-:Y:S01]  /*df50*/  UIMAD UR19, UR19, UR9, URZ ;  /* 0x00000009131372a4 */ /* 0x000fe2000f8e023f */
[----:B------:R-:W-:Y:S01]  /*df60*/  ULDC.64 UR20, c[0x0][UR25+0x228] ;  /* 0x00008a0019147abb */ /* 0x000fe20008000a00 */
[----:B------:R-:W-:Y:S01]  /*df70*/  UIMAD.WIDE.U32 UR14, UR16, UR26, URZ ;  /* 0x0000001a100e72a5 */ /* 0x000fe2000f8e003f */
[----:B------:R-:W-:Y:S01]  /*df80*/  @UP1 ULDC UR30, c[0x0][0xbf0] ;  /* 0x0002fc00001e1ab9 */ /* 0x000fe20000000800 */
[----:B------:R-:W-:Y:S01]  /*df90*/  UIMAD UR26, UR17, UR26, URZ ;  /* 0x0000001a111a72a4 */ /* 0x000fe2000f8e023f */
[----:B------:R-:W-:Y:S01]  /*dfa0*/  @P1 SHF.R.U32.HI R5, RZ, UR30, R4 ;  /* 0x0000001eff051c19 */ /* 0x000fe20008011604 */
[----:B------:R-:W-:Y:S02]  /*dfb0*/  UIMAD.WIDE.U32 UR28, UR20, UR23, URZ ;  /* 0x00000017141c72a5 */ /* 0x000fe4000f8e003f */
[----:B------:R-:W-:-:S02]  /*dfc0*/  UIMAD.WIDE.U32 UR16, UR18, UR9, URZ ;  /* 0x00000009121072a5 */ /* 0x000fc4000f8e003f */
[----:B------:R-:W-:Y:S01]  /*dfd0*/  UIMAD UR20, UR21, UR23, URZ ;  /* 0x00000017151472a4 */ /* 0x000fe2000f8e023f */
[----:B------:R-:W-:Y:S01]  /*dfe0*/  IMAD.MOV R7, RZ, RZ, -R5 ;  /* 0x000000ffff077224 */ /* 0x000fe200078e0a05 */
[----:B------:R-:W-:Y:S01]  /*dff0*/  UIMAD UR19, UR18, UR24, UR19 ;  /* 0x00000018121372a4 */ /* 0x000fe2000f8e0213 */
[----:B------:R-:W-:Y:S01]  /*e000*/  IMAD.U32 R4, RZ, RZ, UR28 ;  /* 0x0000001cff047e24 */ /* 0x000fe2000f8e00ff */
[----:B------:R-:W-:Y:S01]  /*e010*/  UIADD3 UR20, UR29, UR20, URZ ;  /* 0x000000141d147290 */ /* 0x000fe2000fffe03f */
[----:B------:R-:W-:Y:S01]  /*e020*/  IMAD R7, R7, UR22, R14 ;  /* 0x0000001607077c24 */ /* 0x000fe2000f8e020e */
[----:B------:R-:W-:Y:S02]  /*e030*/  UIADD3 UR19, UR17, UR19, URZ ;  /* 0x0000001311137290 */ /* 0x000fe4000fffe03f */
[----:B------:R-:W-:Y:S02]  /*e040*/  UIADD3 UR26, UR15, UR26, URZ ;  /* 0x0000001a0f1a7290 */ /* 0x000fe4000fffe03f */
[----:B-1----:R-:W-:Y:S01]  /*e050*/  IMAD.U32 R8, RZ, RZ, UR20 ;  /* 0x00000014ff087e24 */ /* 0x002fe2000f8e00ff */
[----:B------:R-:W-:-:S02]  /*e060*/  SHF.R.S32.HI R6, RZ, 0x1f, R7 ;  /* 0x0000001fff067819 */ /* 0x000fc40000011407 */
[----:B--2---:R-:W-:-:S13]  /*e070*/  @P0 R2UR UR4, R12 ;  /* 0x000000000c0402ca */ /* 0x004fda00000e0000 */
[----:B------:R-:W-:Y:S02]  /*e080*/  UIADD3 UR14, UP0, UP3, UR16, UR14, UR4 ;  /* 0x0000000e100e7290 */ /* 0x000fe4000fb1e004 */
[----:B------:R-:W-:-:S04]  /*e090*/  USHF.R.S32.HI UR17, URZ, 0x1f, UR4 ;  /* 0x0000001f3f117899 */ /* 0x000fc80008011404 */
[----:B------:R-:W-:Y:S01]  /*e0a0*/  UIADD3.X UR16, UR19, UR26, UR17, UP0, UP3 ;  /* 0x0000001a13107290 */ /* 0x000fe200087e6411 */
[----:B------:R-:W-:Y:S01]  /*e0b0*/  IADD3 R4, P2, P3, R5, UR14, R4 ;  /* 0x0000000e05047c10 */ /* 0x000fe2000fb5e004 */
[----:B------:R-:W-:Y:S01]  /*e0c0*/  ULDC.64 UR14, c[0x0][UR25+0x210] ;  /* 0x00008400190e7abb */ /* 0x000fe20008000a00 */
[----:B------:R-:W-:Y:S01]  /*e0d0*/  SHF.R.S32.HI R5, RZ, 0x1f, R5 ;  /* 0x0000001fff057819 */ /* 0x000fe20000011405 */
[----:B------:R-:W-:Y:S01]  /*e0e0*/  IMAD R9, R7, UR15, RZ ;  /* 0x0000000f07097c24 */ /* 0x000fe2000f8e02ff */
[----:B------:R-:W-:Y:S01]  /*e0f0*/  ULDC.64 UR18, c[0x0][0xba8] ;  /* 0x0002ea0000127ab9 */ /* 0x000fe20000000a00 */
[----:B------:R-:W-:Y:S01]  /*e100*/  @!UP2 ULDC UR18, c[0x0][0xb50] ;  /* 0x0002d4000012aab9 */ /* 0x000fe20000000800 */
[----:B------:R-:W-:Y:S01]  /*e110*/  IADD3.X R5, R5, UR16, R8, P2, P3 ;  /* 0x0000001005057c10 */ /* 0x000fe200097e6408 */
[----:B------:R-:W-:Y:S01]  /*e120*/  IMAD R9, R6, UR14, R9 ;  /* 0x0000000e06097c24 */ /* 0x000fe2000f8e0209 */
[----:B------:R-:W-:Y:S01]  /*e130*/  @!UP2 ULDC UR19, c[0x0][0xb54] ;  /* 0x0002d5000013aab9 */ /* 0x000fe20000000800 */
[----:B------:R-:W-:Y:S01]  /*e140*/  IMAD.WIDE.U32 R4, R7, UR14, R4 ;  /* 0x0000000e07047c25 */ /* 0x000fe2000f8e0004 */
[----:B------:R-:W-:Y:S01]  /*e150*/  ULDC UR14, c[0x0][0xa88] ;  /* 0x0002a200000e7ab9 */ /* 0x000fe20000000800 */
[----:B---3--:R-:W-:-:S02]  /*e160*/  @P4 R2UR UR14, R3 ;  /* 0x00000000030e42ca */ /* 0x008fc400000e0000 */
[----:B------:R-:W-:Y:S01]  /*e170*/  IMAD.IADD R5, R5, 0x1, R9 ;  /* 0x0000000105057824 */ /* 0x000fe200078e0209 */
[----:B------:R-:W-:-:S04]  /*e180*/  LEA R9, P2, R4, UR18, 0x2 ;  /* 0x0000001204097c11 */ /* 0x000fc8000f8410ff */
[----:B------:R-:W-:Y:S01]  /*e190*/  LEA.HI.X R10, R4, UR19, R5, 0x2, P2 ;  /* 0x00000013040a7c11 */ /* 0x000fe200090f1405 */
[----:B------:R-:W-:Y:S08]  /*e1a0*/  @P4 BRA `(.L_x_1280) ;  /* 0x00000000002c4947 */ /* 0x000ff00003800000 */
[----:B------:R-:W-:Y:S05]  /*e1b0*/  @!P0 BRA `(.L_x_1280) ;  /* 0x0000000000288947 */ /* 0x000fea0003800000 */
[----:B------:R-:W-:Y:S01]  /*e1c0*/  IMAD.U32 R4, RZ, RZ, UR12 ;  /* 0x0000000cff047e24 */ /* 0x000fe2000f8e00ff */
[----:B------:R-:W-:Y:S01]  /*e1d0*/  ULDC.64 UR14, c[0x0][0x208] ;  /* 0x00008200000e7ab9 */ /* 0x000fe20000000a00 */
[----:B------:R-:W-:Y:S02]  /*e1e0*/  IMAD.U32 R6, RZ, RZ, UR12 ;  /* 0x0000000cff067e24 */ /* 0x000fe4000f8e00ff */
[----:B------:R-:W-:Y:S02]  /*e1f0*/  IMAD.U32 R5, RZ, RZ, UR13 ;  /* 0x0000000dff057e24 */ /* 0x000fe4000f8e00ff */
[----:B------:R-:W-:-:S03]  /*e200*/  IMAD.U32 R7, RZ, RZ, UR13 ;  /* 0x0000000dff077e24 */ /* 0x000fc6000f8e00ff */
[----:B------:R-:W2:Y:S04]  /*e210*/  LDG.E R4, desc[UR14][R4.64] ;  /* 0x0000000e04047981 */ /* 0x000ea8000c1e1900 */
[----:B------:R-:W3:Y:S01]  /*e220*/  LDG.E R6, desc[UR14][R6.64+0x4] ;  /* 0x0000040e06067981 */ /* 0x000ee2000c1e1900 */
[----:B--2---:R-:W-:Y:S02]  /*e230*/  R2UR UR12, R4 ;  /* 0x00000000040c72ca */ /* 0x004fe400000e0000 */
[----:B---3--:R-:W-:-:S13]  /*e240*/  R2UR UR14, R6 ;  /* 0x00000000060e72ca */ /* 0x008fda00000e0000 */
[----:B------:R-:W-:-:S12]  /*e250*/  UIADD3 UR14, -UR12, UR14, URZ ;  /* 0x0000000e0c0e7290 */ /* 0x000fd8000fffe13f */
.L_x_1280:
[----:B------:R-:W2:Y:S01]  /*e260*/  LDL R3, [R1+0x5c] ;  /* 0x00005c0001037983 */ /* 0x000ea20000100800 */
[----:B------:R-:W-:Y:S01]  /*e270*/  UIMAD UR12, UR14, UR22, URZ ;  /* 0x000000160e0c72a4 */ /* 0x000fe2000f8e023f */
[----:B------:R-:W-:Y:S01]  /*e280*/  LOP3.LUT P0, RZ, R233, 0x3, RZ, 0xc0, !PT ;  /* 0x00000003e9ff7812 */ /* 0x000fe2000780c0ff */
[----:B------:R-:W-:Y:S01]  /*e290*/  ULDC.64 UR18, c[0x0][0x208] ;  /* 0x0000820000127ab9 */ /* 0x000fe20000000a00 */
[----:B------:R-:W-:Y:S04]  /*e2a0*/  SHFL.IDX PT, R4, R9, RZ, 0x1c1f ;  /* 0x001c1fff09047589 */ /* 0x000fe800000e0000 */
[----:B------:R-:W0:Y:S04]  /*e2b0*/  SHFL.IDX PT, R5, R10, RZ, 0x1c1f ;  /* 0x001c1fff0a057589 */ /* 0x000e2800000e0000 */
[----:B------:R-:W-:Y:S04]  /*e2c0*/  SHFL.IDX PT, R6, R9, 0x1, 0x1c1f ;  /* 0x003c1f0009067f89 */ /* 0x000fe800000e0000 */
[----:B------:R-:W1:Y:S01]  /*e2d0*/  SHFL.IDX PT, R7, R10, 0x1, 0x1c1f ;  /* 0x003c1f000a077f89 */ /* 0x000e6200000e0000 */
[----:B--2---:R-:W-:-:S04]  /*e2e0*/  VIADD R11, R3, UR61 ;  /* 0x0000003d030b7c36 */ /* 0x004fc80008000000 */
        /* <DEDUP_REMOVED lines=116> */
[----:B0-----:R-:W-:Y:S01]  /*ea30*/  IMAD R2, R17, 0x20, R78 ;  /* 0x0000002011027824 */ /* 0x001fe200078e024e */
[----:B------:R-:W-:Y:S01]  /*ea40*/  UIMAD.WIDE.U32 UR10, UR4, UR14, URZ ;  /* 0x0000000e040a72a5 */ /* 0x000fe2000f8e003f */
[----:B------:R-:W-:Y:S01]  /*ea50*/  @!PT LDS RZ, [RZ] ;  /* 0x00000000fffff984 */ /* 0x000fe20000000800 */
[----:B------:R-:W-:Y:S01]  /*ea60*/  @!PT LDS RZ, [RZ] ;  /* 0x00000000fffff984 */ /* 0x000fe20000000800 */
[----:B------:R-:W-:Y:S01]  /*ea70*/  @!PT LDS RZ, [RZ] ;  /* 0x00000000fffff984 */ /* 0x000fe20000000800 */
[----:B------:R-:W-:Y:S01]  /*ea80*/  @!PT LDS RZ, [RZ] ;  /* 0x00000000fffff984 */ /* 0x000fe20000000800 */
[----:B------:R0:W-:Y:S06]  /*ea90*/  MEMBAR.ALL.CTA ;  /* 0x0000000000007992 */ /* 0x0001ec0000008000 */
[----:B0-----:R-:W0:Y:S01]  /*eaa0*/  FENCE.VIEW.ASYNC.S ;  /* 0x00000000000073c6 */ /* 0x001e220000000000 */
[----:B------:R-:W-:-:S03]  /*eab0*/  UIMAD UR13, UR4, UR15, UR13 ;  /* 0x0000000f040d72a4 */ /* 0x000fc6000f8e020d */
[----:B------:R-:W-:Y:S01]  /*eac0*/  ULDC.64 UR14, c[0x0][0xae8] ;  /* 0x0002ba00000e7ab9 */ /* 0x000fe20000000a00 */
[----:B------:R-:W-:Y:S02]  /*ead0*/  UIADD3 UR11, UR11, UR13, URZ ;  /* 0x0000000d0b0b7290 */ /* 0x000fe4000fffe03f */
[----:B------:R-:W-:Y:S02]  /*eae0*/  USHF.R.S32.HI UR4, URZ, 0x1f, UR9 ;  /* 0x0000001f3f047899 */ /* 0x000fe40008011409 */
[----:B------:R-:W-:Y:S01]  /*eaf0*/  UIMAD.WIDE.U32 UR10, UR16, UR14, UR10 ;  /* 0x0000000e100a72a5 */ /* 0x000fe2000f8e000a */
[----:B------:R-:W-:Y:S01]  /*eb00*/  VIADD R72, R2, UR61 ;  /* 0x0000003d02487c36 */ /* 0x000fe20008000000 */
        /* <DEDUP_REMOVED lines=25> */
[----:B------:R-:W-:Y:S02]  /*eca0*/  VIADD R78, R78, UR61 ;  /* 0x0000003d4e4e7c36 */ /* 0x000fe40008000000 */
[----:B------:R-:W-:-:S02]  /*ecb0*/  IMAD R17, R73, UR11, R18 ;  /* 0x0000000b49117c24 */ /* 0x000fc4000f8e0212 */
[----:B------:R-:W-:Y:S01]  /*ecc0*/  IMAD.WIDE.U32 R2, R73, UR10, R2 ;  /* 0x0000000a49027c25 */ /* 0x000fe2000f8e0002 */
[----:B------:R-:W-:-:S03]  /*ecd0*/  ULDC.64 UR10, c[0x0][0xa80] ;  /* 0x0002a000000a7ab9 */ /* 0x000fc60000000a00 */
[----:B------:R-:W-:Y:S02]  /*ece0*/  VIADD R18, R78, 0x20 ;  /* 0x000000204e127836 */ /* 0x000fe40000000000 */
[----:B------:R-:W-:Y:S01]  /*ecf0*/  IMAD.IADD R3, R3, 0x1, R17 ;  /* 0x0000000103037824 */ /* 0x000fe200078e0211 */
[----:B------:R-:W-:Y:S01]  /*ed00*/  LEA R17, P2, R2, UR10, 0x1 ;  /* 0x0000000a02117c11 */ /* 0x000fe2000f8408ff */
[----:B------:R-:W-:Y:S01]  /*ed10*/  UIADD3 UR8, UR8, 0x30820, URZ ;  /* 0x0003082008087890 */ /* 0x000fe2000fffe03f */
        /* <DEDUP_REMOVED lines=36> */
.L_x_1283:
[----:B------:R-:W-:Y:S05]  /*ef60*/  BSYNC B1 ;  /* 0x0000000000017941 */ /* 0x000fea0003800000 */
.L_x_1282:
[----:B0----5:R0:W3:Y:S01]  /*ef70*/  SHFL.IDX PT, R25, R18, 0x1, 0x181f ;  /* 0x00381f0012197f89 */ /* 0x0210e200000e0000 */
[----:B------:R-:W-:Y:S03]  /*ef80*/  BSSY B1, `(.L_x_1284) ;  /* 0x0000015000017945 */ /* 0x000fe60003800000 */
[----:B------:R0:W4:Y:S01]  /*ef90*/  SHFL.IDX PT, R7, R17, 0x1, 0x181f ;  /* 0x00381f0011077f89 */ /* 0x00012200000e0000 */
        /* <DEDUP_REMOVED lines=19> */
.L_x_1285:
[----:B------:R-:W-:Y:S05]  /*f0d0*/  BSYNC B1 ;  /* 0x0000000000017941 */ /* 0x000fea0003800000 */
.L_x_1284:
        /* <DEDUP_REMOVED lines=22> */
.L_x_1287:
[----:B------:R-:W-:Y:S05]  /*f240*/  BSYNC B1 ;  /* 0x0000000000017941 */ /* 0x000fea0003800000 */
.L_x_1286:
[----:B0-----:R-:W-:Y:S01]  /*f250*/  VIADD R2, R78, 0x60 ;  /* 0x000000604e027836 */ /* 0x001fe20000000000 */
[----:B------:R0:W0:Y:S04]  /*f260*/  SHFL.IDX PT, R9, R18, 0x3, 0x181f ;  /* 0x00781f0012097f89 */ /* 0x00002800000e0000 */
[----:B------:R-:W-:Y:S01]  /*f270*/  ISETP.GE.AND P0, PT, R2, UR12, PT ;  /* 0x0000000c02007c0c */ /* 0x000fe2000bf06270 */
[----:B---3--:R-:W3:-:S12]  /*f280*/  SHFL.IDX PT, R17, R17, 0x3, 0x181f ;  /* 0x00781f0011117f89 */ /* 0x008ed800000e0000 */
[----:B------:R-:W-:Y:S05]  /*f290*/  @P0 BRA `(.L_x_1288) ;  /* 0x0000002800000947 */ /* 0x000fea0003800000 */
[----:B------:R-:W-:Y:S01]  /*f2a0*/  ULDC UR4, c[0x0][0xac8] ;  /* 0x0002b20000047ab9 */ /* 0x000fe20000000800 */
[----:B------:R-:W-:Y:S01]  /*f2b0*/  ULDC.64 UR8, c[0x0][0x208] ;  /* 0x0000820000087ab9 */ /* 0x000fe20000000a00 */
[----:B------:R-:W-:Y:S02]  /*f2c0*/  ISETP.GE.AND P3, PT, R0, UR4, PT ;  /* 0x0000000400007c0c */ /* 0x000fe4000bf66270 */
[----:B------:R-:W-:Y:S02]  /*f2d0*/  ISETP.GE.AND P4, PT, R80, UR4, PT ;  /* 0x0000000450007c0c */ /* 0x000fe4000bf86270 */
[----:B------:R-:W-:-:S09]  /*f2e0*/  ISETP.GE.AND P5, PT, R82, UR4, PT ;  /* 0x0000000452007c0c */ /* 0x000fd2000bfa6270 */
[-C--:B---3--:R-:W-:Y:S02]  /*f2f0*/  @!P3 LEA R2, P0, R0, R17.reuse, 0x1 ;  /* 0x000000110002b211 */ /* 0x088fe400078008ff */
[----:B------:R-:W-:Y:S02]  /*f300*/  @!P4 LEA R4, P1, R80, R17, 0x1 ;  /* 0x000000115004c211 */ /* 0x000fe400078208ff */
[----:B0-----:R-:W-:Y:S02]  /*f310*/  @!P3 LEA.HI.X R3, R0, R9, R86, 0x1, P0 ;  /* 0x000000090003b211 */ /* 0x001fe400000f0c56 */
        /* <DEDUP_REMOVED lines=13> */
.L_x_1281:
        /* <DEDUP_REMOVED lines=9> */
[----:B------:R-:W-:Y:S01]  /*f480*/  BSSY B1, `(.L_x_1289) ;  /* 0x00000cc000017945 */ /* 0x000fe20003800000 */
[----:B------:R-:W-:Y:S01]  /*f490*/  UIADD3 UR11, UR11, UR13, URZ ;  /* 0x0000000d0b0b7290 */ /* 0x000fe2000fffe03f */
[----:B------:R-:W-:Y:S01]  /*f4a0*/  SHF.R.S32.HI R152, RZ, 0x1f, R207 ;  /* 0x0000001fff987819 */ /* 0x000fe200000114cf */
[----:B------:R-:W-:Y:S01]  /*f4b0*/  ULDC.64 UR14, c[0x0][0xb38] ;  /* 0x0002ce00000e7ab9 */ /* 0x000fe20000000a00 */
[----:B------:R-:W-:Y:S01]  /*f4c0*/  ULDC.64 UR16, c[0x0][0xb40] ;  /* 0x0002d00000107ab9 */ /* 0x000fe20000000a00 */
[----:B------:R-:W-:Y:S01]  /*f4d0*/  UIMAD.WIDE.U32 UR10, UR19, UR14, UR10 ;  /* 0x0000000e130a72a5 */ /* 0x000fe2000f8e000a */
[----:B------:R-:W-:Y:S01]  /*f4e0*/  SHF.R.S32.HI R153, RZ, 0x1f, R208 ;  /* 0x0000001fff997819 */ /* 0x000fe200000114d0 */
[----:B------:R-:W-:Y:S01]  /*f4f0*/  UIMAD UR4, UR4, UR16, URZ ;  /* 0x00000010040472a4 */ /* 0x000fe2000f8e023f */
[----:B------:R-:W-:Y:S01]  /*f500*/  SHF.R.S32.HI R154, RZ, 0x1f, R209 ;  /* 0x0000001fff9a7819 */ /* 0x000fe200000114d1 */
        /* <DEDUP_REMOVED lines=46> */
[----:B------:R-:W-:-:S02]  /*f7f0*/  LEA R0, P1, R2, UR10, 0x2 ;  /* 0x0000000a02007c11 */ /* 0x000fc4000f8210ff */
[----:B------:R-:W-:Y:S02]  /*f800*/  SHF.R.S32.HI R169, RZ, 0x1f, R224 ;  /* 0x0000001fffa97819 */ /* 0x000fe400000114e0 */
[----:B------:R-:W-:Y:S01]  /*f810*/  LEA.HI.X R9, R2, UR11, R9, 0x2, P1 ;  /* 0x0000000b02097c11 */ /* 0x000fe200088f1409 */
[----:B------:R0:W1:Y:S01]  /*f820*/  SHFL.IDX PT, R10, R0, RZ, 0x1c1f ;  /* 0x001c1fff000a7589 */ /* 0x00006200000e0000 */
[----:B------:R-:W-:Y:S02]  /*f830*/  SHF.R.S32.HI R170, RZ, 0x1f, R225 ;  /* 0x0000001fffaa7819 */ /* 0x000fe400000114e1 */
[----:B------:R-:W-:Y:S01]  /*f840*/  SHF.R.S32.HI R171, RZ, 0x1f, R226 ;  /* 0x0000001fffab7819 */ /* 0x000fe200000114e2 */
[----:B------:R0:W2:Y:S01]  /*f850*/  SHFL.IDX PT, R11, R9, RZ, 0x1c1f ;  /* 0x001c1fff090b7589 */ /* 0x0000a200000e0000 */
[----:B------:R-:W-:Y:S02]  /*f860*/  SHF.R.S32.HI R172, RZ, 0x1f, R227 ;  /* 0x0000001fffac7819 */ /* 0x000fe400000114e3 */
[----:B------:R-:W-:-:S02]  /*f870*/  SHF.R.S32.HI R173, RZ, 0x1f, R228 ;  /* 0x0000001fffad7819 */ /* 0x000fc400000114e4 */
[----:B------:R-:W-:Y:S02]  /*f880*/  SHF.R.S32.HI R174, RZ, 0x1f, R229 ;  /* 0x0000001fffae7819 */ /* 0x000fe400000114e5 */
[----:B------:R-:W-:Y:S01]  /*f890*/  SHF.R.S32.HI R175, RZ, 0x1f, R16 ;  /* 0x0000001fffaf7819 */ /* 0x000fe20000011410 */
[----:B0-----:R-:W-:Y:S06]  /*f8a0*/  @P0 BRA `(.L_x_1290) ;  /* 0x0000000800240947 */ /* 0x001fec0003800000 */
[----:B------:R-:W-:Y:S01]  /*f8b0*/  ULDC UR4, c[0x0][0xac8] ;  /* 0x0002b20000047ab9 */ /* 0x000fe20000000800 */
[----:B------:R-:W-:Y:S01]  /*f8c0*/  ULDC.64 UR8, c[0x0][0x208] ;  /* 0x0000820000087ab9 */ /* 0x000fe20000000a00 */
[C---:B------:R-:W-:Y:S01]  /*f8d0*/  ISETP.GE.AND P5, PT, R16.reuse, UR4, PT ;  /* 0x0000000410007c0c */ /* 0x040fe2000bfa6270 */
[----:B------:R-:W-:Y:S01]  /*f8e0*/  VIADD R17, R16, 0xe8 ;  /* 0x000000e810117836 */ /* 0x000fe20000000000 */
[----:B------:R-:W-:Y:S02]  /*f8f0*/  ISETP.GE.AND P4, PT, R229, UR4, PT ;  /* 0x00000004e5007c0c */ /* 0x000fe4000bf86270 */
[----:B------:R-:W-:Y:S02]  /*f900*/  ISETP.GE.AND P3, PT, R228, UR4, PT ;  /* 0x00000004e4007c0c */ /* 0x000fe4000bf66270 */
[----:B------:R-:W-:-:S07]  /*f910*/  ISETP.GE.AND P0, PT, R227, UR4, PT ;  /* 0x00000004e3007c0c */ /* 0x000fce000bf06270 */
[CC--:B-1----:R-:W-:Y:S02]  /*f920*/  @!P5 LEA R2, P1, R16.reuse, R10.reuse, 0x2 ;  /* 0x0000000a1002d211 */ /* 0x0c2fe400078210ff */
[CC--:B------:R-:W-:Y:S02]  /*f930*/  @!P4 LEA R4, P2, R229.reuse, R10.reuse, 0x2 ;  /* 0x0000000ae504c211 */ /* 0x0c0fe400078410ff */
[-C--:B--2---:R-:W-:Y:S02]  /*f940*/  @!P5 LEA.HI.X R3, R16, R11.reuse, R175, 0x2, P1 ;  /* 0x0000000b1003d211 */ /* 0x084fe400008f14af */
[----:B------:R-:W-:Y:S02]  /*f950*/  ISETP.GE.AND P1, PT, R226, UR4, PT ;  /* 0x00000004e2007c0c */ /* 0x000fe4000bf26270 */
[----:B------:R-:W-:Y:S01]  /*f960*/  @!P3 LEA R6, P6, R228, R10, 0x2 ;  /* 0x0000000ae406b211 */ /* 0x000fe200078c10ff */
[----:B------:R0:W-:Y:S01]  /*f970*/  @!P5 ST.E.64 desc[UR8][R2.64], R24 ;  /* 0x000000180200d985 */ /* 0x0001e2000c101b08 */
[----:B------:R-:W-:-:S02]  /*f980*/  @!P4 LEA.HI.X R5, R229, R11, R174, 0x2, P2 ;  /* 0x0000000be505c211 */ /* 0x000fc400010f14ae */
[----:B------:R-:W-:Y:S02]  /*f990*/  ISETP.GE.AND P2, PT, R225, UR4, PT ;  /* 0x00000004e1007c0c */ /* 0x000fe4000bf46270 */
[----:B------:R-:W-:Y:S01]  /*f9a0*/  @!P3 LEA.HI.X R7, R228, R11, R173, 0x2, P6 ;  /* 0x0000000be407b211 */ /* 0x000fe200030f14ad */
[----:B------:R1:W-:Y:S01]  /*f9b0*/  @!P4 ST.E.64 desc[UR8][R4.64], R28 ;  /* 0x0000001c0400c985 */ /* 0x0003e2000c101b08 */
[----:B------:R-:W-:-:S03]  /*f9c0*/  ISETP.GE.AND P4, PT, R223, UR4, PT ;  /* 0x00000004df007c0c */ /* 0x000fc6000bf86270 */
[----:B------:R2:W-:Y:S01]  /*f9d0*/  @!P3 ST.E.64 desc[UR8][R6.64], R32 ;  /* 0x000000200600b985 */ /* 0x0005e2000c101b08 */
[----:B------:R-:W-:Y:S02]  /*f9e0*/  ISETP.GE.AND P3, PT, R224, UR4, PT ;  /* 0x00000004e0007c0c */ /* 0x000fe4000bf66270 */
[----:B0-----:R-:W-:-:S04]  /*f9f0*/  @!P0 LEA R2, P6, R227, R10, 0x2 ;  /* 0x0000000ae3028211 */ /* 0x001fc800078c10ff */
[----:B------:R-:W-:Y:S02]  /*fa00*/  @!P0 LEA.HI.X R3, R227, R11, R172, 0x2, P6 ;  /* 0x0000000be3038211 */ /* 0x000fe400030f14ac */
[----:B-1----:R-:W-:-:S03]  /*fa10*/  @!P1 LEA R4, P5, R226, R10, 0x2 ;  /* 0x0000000ae2049211 */ /* 0x002fc600078a10ff */
[----:B------:R0:W-:Y:S01]  /*fa20*/  @!P0 ST.E.64 desc[UR8][R2.64], R36 ;  /* 0x0000002402008985 */ /* 0x0001e2000c101b08 */
[-C--:B------:R-:W-:Y:S02]  /*fa30*/  @!P1 LEA.HI.X R5, R226, R11.reuse, R171, 0x2, P5 ;  /* 0x0000000be2059211 */ /* 0x080fe400028f14ab */
[----:B------:R-:W-:Y:S02]  /*fa40*/  ISETP.GE.AND P5, PT, R222, UR4, PT ;  /* 0x00000004de007c0c */ /* 0x000fe4000bfa6270 */
[----:B--2---:R-:W-:Y:S01]  /*fa50*/  @!P2 LEA R6, P6, R225, R10, 0x2 ;  /* 0x0000000ae106a211 */ /* 0x004fe200078c10ff */
[----:B------:R1:W-:Y:S01]  /*fa60*/  @!P1 ST.E.64 desc[UR8][R4.64], R40 ;  /* 0x0000002804009985 */ /* 0x0003e2000c101b08 */
[----:B------:R-:W-:Y:S02]  /*fa70*/  ISETP.GE.AND P0, PT, R221, UR4, PT ;  /* 0x00000004dd007c0c */ /* 0x000fe4000bf06270 */
[----:B------:R-:W-:Y:S02]  /*fa80*/  @!P2 LEA.HI.X R7, R225, R11, R170, 0x2, P6 ;  /* 0x0000000be107a211 */ /* 0x000fe400030f14aa */
[----:B------:R-:W-:-:S02]  /*fa90*/  ISETP.GE.AND P1, PT, R220, UR4, PT ;  /* 0x00000004dc007c0c */ /* 0x000fc4000bf26270 */
[CC--:B0-----:R-:W-:Y:S01]  /*faa0*/  @!P3 LEA R2, P6, R224.reuse, R10.reuse, 0x2 ;  /* 0x0000000ae002b211 */ /* 0x0c1fe200078c10ff */
[----:B------:R0:W-:Y:S03]  /*fab0*/  @!P2 ST.E.64 desc[UR8][R6.64], R44 ;  /* 0x0000002c0600a985 */ /* 0x0001e6000c101b08 */
[----:B------:R-:W-:Y:S02]  /*fac0*/  @!P3 LEA.HI.X R3, R224, R11, R169, 0x2, P6 ;  /* 0x0000000be003b211 */ /* 0x000fe400030f14a9 */
[----:B-1----:R-:W-:-:S03]  /*fad0*/  @!P4 LEA R4, P2, R223, R10, 0x2 ;  /* 0x0000000adf04c211 */ /* 0x002fc600078410ff */
[----:B------:R1:W-:Y:S01]  /*fae0*/  @!P3 ST.E.64 desc[UR8][R2.64], R48 ;  /* 0x000000300200b985 */ /* 0x0003e2000c101b08 */
[----:B------:R-:W-:Y:S02]  /*faf0*/  @!P4 LEA.HI.X R5, R223, R11, R168, 0x2, P2 ;  /* 0x0000000bdf05c211 */ /* 0x000fe400010f14a8 */
[----:B------:R-:W-:Y:S02]  /*fb00*/  ISETP.GE.AND P2, PT, R219, UR4, PT ;  /* 0x00000004db007c0c */ /* 0x000fe4000bf46270 */
[----:B------:R-:W-:Y:S01]  /*fb10*/  ISETP.GE.AND P3, PT, R218, UR4, PT ;  /* 0x00000004da007c0c */ /* 0x000fe2000bf66270 */
[----:B------:R2:W-:Y:S01]  /*fb20*/  @!P4 ST.E.64 desc[UR8][R4.64], R52 ;  /* 0x000000340400c985 */ /* 0x0005e2000c101b08 */
[----:B0-----:R-:W-:-:S04]  /*fb30*/  @!P5 LEA R6, P6, R222, R10, 0x2 ;  /* 0x0000000ade06d211 */ /* 0x001fc800078c10ff */
[----:B------:R-:W-:Y:S02]  /*fb40*/  @!P5 LEA.HI.X R7, R222, R11, R167, 0x2, P6 ;  /* 0x0000000bde07d211 */ /* 0x000fe400030f14a7 */
[----:B-1----:R-:W-:-:S03]  /*fb50*/  @!P0 LEA R2, P4, R221, R10, 0x2 ;  /* 0x0000000add028211 */ /* 0x002fc600078810ff */
[----:B------:R0:W-:Y:S01]  /*fb60*/  @!P5 ST.E.64 desc[UR8][R6.64], R56 ;  /* 0x000000380600d985 */ /* 0x0001e2000c101b08 */
[-C--:B------:R-:W-:Y:S02]  /*fb70*/  @!P0 LEA.HI.X R3, R221, R11.reuse, R166, 0x2, P4 ;  /* 0x0000000bdd038211 */ /* 0x080fe400020f14a6 */
[C---:B--2---:R-:W-:Y:S02]  /*fb80*/  @!P1 LEA R4, P5, R220.reuse, R10, 0x2 ;  /* 0x0000000adc049211 */ /* 0x044fe400078a10ff */
[----:B------:R-:W-:Y:S01]  /*fb90*/  ISETP.GE.AND P4, PT, R217, UR4, PT ;  /* 0x00000004d9007c0c */ /* 0x000fe2000bf86270 */
[----:B------:R1:W-:Y:S01]  /*fba0*/  @!P0 ST.E.64 desc[UR8][R2.64], R60 ;  /* 0x0000003c02008985 */ /* 0x0003e2000c101b08 */
[----:B------:R-:W-:Y:S02]  /*fbb0*/  @!P1 LEA.HI.X R5, R220, R11, R165, 0x2, P5 ;  /* 0x0000000bdc059211 */ /* 0x000fe400028f14a5 */
[----:B------:R-:W-:-:S03]  /*fbc0*/  ISETP.GE.AND P5, PT, R216, UR4, PT ;  /* 0x00000004d8007c0c */ /* 0x000fc6000bfa6270 */
[----:B------:R2:W-:Y:S01]  /*fbd0*/  @!P1 ST.E.64 desc[UR8][R4.64], R64 ;  /* 0x0000004004009985 */ /* 0x0005e2000c101b08 */
[CC--:B0-----:R-:W-:Y:S02]  /*fbe0*/  @!P2 LEA R6, P6, R219.reuse, R10.reuse, 0x2 ;  /* 0x0000000adb06a211 */ /* 0x0c1fe400078c10ff */
[----:B------:R-:W-:Y:S02]  /*fbf0*/  ISETP.GE.AND P1, PT, R214, UR4, PT ;  /* 0x00000004d6007c0c */ /* 0x000fe4000bf26270 */
[----:B------:R-:W-:Y:S02]  /*fc00*/  @!P2 LEA.HI.X R7, R219, R11, R164, 0x2, P6 ;  /* 0x0000000bdb07a211 */ /* 0x000fe400030f14a4 */
[----:B-1----:R-:W-:-:S03]  /*fc10*/  @!P3 LEA R2, P6, R218, R10, 0x2 ;  /* 0x0000000ada02b211 */ /* 0x002fc600078c10ff */
        /* <DEDUP_REMOVED lines=8> */
[----:B------:R0:W-:Y:S01]  /*fca0*/  @!P4 ST.E.64 desc[UR8][R4.64], R76 ;  /* 0x0000004c0400c985 */ /* 0x0001e2000c101b08 */
[----:B------:R-:W-:Y:S02]  /*fcb0*/  ISETP.GE.AND P4, PT, R211, UR4, PT ;  /* 0x00000004d3007c0c */ /* 0x000fe4000bf86270 */
[----:B------:R-:W-:Y:S02]  /*fcc0*/  @!P5 LEA.HI.X R7, R216, R11, R161, 0x2, P6 ;  /* 0x0000000bd807d211 */ /* 0x000fe400030f14a1 */
[----:B-1----:R-:W-:-:S03]  /*fcd0*/  @!P2 LEA R2, P6, R215, R10, 0x2 ;  /* 0x0000000ad702a211 */ /* 0x002fc600078c10ff */
        /* <DEDUP_REMOVED lines=8> */
[C---:B-1----:R-:W-:Y:S01]  /*fd60*/  @!P0 LEA R6, P6, R213.reuse, R10, 0x2 ;  /* 0x0000000ad5068211 */ /* 0x042fe200078c10ff */
[----:B------:R1:W-:Y:S03]  /*fd70*/  @!P1 ST.E.64 desc[UR8][R4.64], R88 ;  /* 0x0000005804009985 */ /* 0x0003e6000c101b08 */
[----:B------:R-:W-:-:S02]  /*fd80*/  @!P0 LEA.HI.X R7, R213, R11, R158, 0x2, P6 ;  /* 0x0000000bd5078211 */ /* 0x000fc400030f149e */
[----:B0-----:R-:W-:-:S03]  /*fd90*/  @!P5 LEA R2, P1, R212, R10, 0x2 ;  /* 0x0000000ad402d211 */ /* 0x001fc600078210ff */
[----:B------:R0:W-:Y:S01]  /*fda0*/  @!P0 ST.E.64 desc[UR8][R6.64], R92 ;  /* 0x0000005c06008985 */ /* 0x0001e2000c101b08 */
[-C--:B------:R-:W-:Y:S02]  /*fdb0*/  @!P5 LEA.HI.X R3, R212, R11.reuse, R157, 0x2, P1 ;  /* 0x0000000bd403d211 */ /* 0x080fe400008f149d */
[----:B------:R-:W-:Y:S02]  /*fdc0*/  ISETP.GE.AND P1, PT, R208, UR4, PT ;  /* 0x00000004d0007c0c */ /* 0x000fe4000bf26270 */
[C---:B-1----:R-:W-:Y:S01]  /*fdd0*/  @!P4 LEA R4, P0, R211.reuse, R10, 0x2 ;  /* 0x0000000ad304c211 */ /* 0x042fe200078010ff */
[----:B------:R1:W-:Y:S03]  /*fde0*/  @!P5 ST.E.64 desc[UR8][R2.64], R96 ;  /* 0x000000600200d985 */ /* 0x0003e6000c101b08 */
[----:B------:R-:W-:Y:S02]  /*fdf0*/  @!P4 LEA.HI.X R5, R211, R11, R156, 0x2, P0 ;  /* 0x0000000bd305c211 */ /* 0x000fe400000f149c */
[----:B------:R-:W-:-:S02]  /*fe00*/  ISETP.GE.AND P0, PT, R207, UR4, PT ;  /* 0x00000004cf007c0c */ /* 0x000fc4000bf06270 */
[CC--:B0-----:R-:W-:Y:S01]  /*fe10*/  @!P3 LEA R6, P6, R210.reuse, R10.reuse, 0x2 ;  /* 0x0000000ad206b211 */ /* 0x0c1fe200078c10ff */
[----:B------:R-:W-:Y:S01]  /*fe20*/  @!P4 ST.E.64 desc[UR8][R4.64], R100 ;  /* 0x000000640400c985 */ /* 0x000fe2000c101b08 */
[----:B------:R-:W-:Y:S02]  /*fe30*/  ISETP.GE.AND P4, PT, R205, UR4, PT ;  /* 0x00000004cd007c0c */ /* 0x000fe4000bf86270 */
[----:B------:R-:W-:Y:S02]  /*fe40*/  @!P3 LEA.HI.X R7, R210, R11, R155, 0x2, P6 ;  /* 0x0000000bd207b211 */ /* 0x000fe400030f149b */
[-C--:B------:R-:W-:Y:S02]  /*fe50*/  @!P2 LEA R12, P6, R209, R10.reuse, 0x2 ;  /* 0x0000000ad10ca211 */ /* 0x080fe400078c10ff */
[----:B------:R-:W-:Y:S01]  /*fe60*/  @!P1 LEA R14, P5, R208, R10, 0x2 ;  /* 0x0000000ad00e9211 */ /* 0x000fe200078a10ff */
[----:B------:R-:W-:Y:S01]  /*fe70*/  @!P3 ST.E.64 desc[UR8][R6.64], R104 ;  /* 0x000000680600b985 */ /* 0x000fe2000c101b08 */
[----:B------:R-:W-:-:S02]  /*fe80*/  ISETP.GE.AND P3, PT, R206, UR4, PT ;  /* 0x00000004ce007c0c */ /* 0x000fc4000bf66270 */
[-C--:B------:R-:W-:Y:S02]  /*fe90*/  @!P2 LEA.HI.X R13, R209, R11.reuse, R154, 0x2, P6 ;  /* 0x0000000bd10da211 */ /* 0x080fe400030f149a */
[-C--:B------:R-:W-:Y:S02]  /*fea0*/  @!P1 LEA.HI.X R15, R208, R11.reuse, R153, 0x2, P5 ;  /* 0x0000000bd00f9211 */ /* 0x080fe400028f1499 */
[-C--:B------:R-:W-:Y:S01]  /*feb0*/  @!P0 LEA R20, P6, R207, R10.reuse, 0x2 ;  /* 0x0000000acf148211 */ /* 0x080fe200078c10ff */
[----:B------:R-:W-:Y:S01]  /*fec0*/  @!P2 ST.E.64 desc[UR8][R12.64], R108 ;  /* 0x0000006c0c00a985 */ /* 0x000fe2000c101b08 */
[----:B------:R-:W-:Y:S02]  /*fed0*/  @!P4 LEA R24, P5, R205, R10, 0x2 ;  /* 0x0000000acd18c211 */ /* 0x000fe400078a10ff */
[----:B------:R-:W-:Y:S01]  /*fee0*/  @!P0 LEA.HI.X R21, R207, R11, R152, 0x2, P6 ;  /* 0x0000000bcf158211 */ /* 0x000fe200030f1498 */
[----:B------:R0:W-:Y:S01]  /*fef0*/  @!P1 ST.E.64 desc[UR8][R14.64], R112 ;  /* 0x000000700e009985 */ /* 0x0001e2000c101b08 */
[----:B------:R-:W-:-:S02]  /*ff00*/  ISETP.GE.AND P2, PT, R204, UR4, PT ;  /* 0x00000004cc007c0c */ /* 0x000fc4000bf46270 */
[CC--:B------:R-:W-:Y:S01]  /*ff10*/  @!P3 LEA R22, P1, R206.reuse, R10.reuse, 0x2 ;  /* 0x0000000ace16b211 */ /* 0x0c0fe200078210ff */
[----:B------:R2:W-:Y:S01]  /*ff20*/  @!P0 ST.E.64 desc[UR8][R20.64], R116 ;  /* 0x0000007414008985 */ /* 0x0005e2000c101b08 */
[-C--:B------:R-:W-:Y:S02]  /*ff30*/  @!P4 LEA.HI.X R25, R205, R11.reuse, R236, 0x2, P5 ;  /* 0x0000000bcd19c211 */ /* 0x080fe400028f14ec */
[----:B------:R-:W-:Y:S02]  /*ff40*/  @!P3 LEA.HI.X R23, R206, R11, R237, 0x2, P1 ;  /* 0x0000000bce17b211 */ /* 0x000fe400008f14ed */
[----:B------:R-:W-:Y:S02]  /*ff50*/  ISETP.GE.AND P1, PT, R203, UR4, PT ;  /* 0x00000004cb007c0c */ /* 0x000fe4000bf26270 */
[----:B------:R-:W-:Y:S01]  /*ff60*/  ISETP.GE.AND P0, PT, R200, UR4, PT ;  /* 0x00000004c8007c0c */ /* 0x000fe2000bf06270 */
[----:B------:R3:W-:Y:S01]  /*ff70*/  @!P3 ST.E.64 desc[UR8][R22.64], R120 ;  /* 0x000000781600b985 */ /* 0x0007e2000c101b08 */
[----:B-1----:R-:W-:Y:S01]  /*ff80*/  SHF.R.S32.HI R3, RZ, 0x1f, R200 ;  /* 0x0000001fff037819 */ /* 0x002fe200000114c8 */
[----:B0-----:R-:W-:Y:S01]  /*ff90*/  VIADD R15, R16, 0xf0 ;  /* 0x000000f0100f7836 */ /* 0x001fe20000000000 */
[----:B------:R-:W-:Y:S01]  /*ffa0*/  @!P2 LEA R6, P5, R204, R10, 0x2 ;  /* 0x0000000acc06a211 */ /* 0x000fe200078a10ff */
[----:B------:R3:W-:Y:S01]  /*ffb0*/  @!P4 ST.E.64 desc[UR8][R24.64], R124 ;  /* 0x0000007c1800c985 */ /* 0x0007e2000c101b08 */
[----:B------:R-:W-:Y:S01]  /*ffc0*/  ISETP.GE.AND P4, PT, R17, UR4, PT ;  /* 0x0000000411007c0c */ /* 0x000fe2000bf86270 */
[----:B--2---:R-:W-:Y:S01]  /*ffd0*/  VIADD R20, R16, 0xf8 ;  /* 0x000000f810147836 */ /* 0x004fe20000000000 */
[----:B------:R-:W-:-:S02]  /*ffe0*/  ISETP.GE.AND P3, PT, R15, UR4, PT ;  /* 0x000000040f007c0c */ /* 0x000fc4000bf66270 */
[-C--:B------:R-:W-:Y:S02]  /*fff0*/  @!P2 LEA.HI.X R7, R204, R11.reuse, R235, 0x2, P5 ;  /* 0x0000000bcc07a211 */ /* 0x080fe400028f14eb */
[CC--:B------:R-:W-:Y:S02]  /*10000*/  @!P1 LEA R4, P6, R203.reuse, R10.reuse, 0x2 ;  /* 0x0000000acb049211 */ /* 0x0c0fe400078c10ff */
[----:B------:R-:W-:Y:S01]  /*10010*/  @!P0 LEA R2, P5, R200, R10, 0x2 ;  /* 0x0000000ac8028211 */ /* 0x000fe200078a10ff */
[----:B------:R3:W-:Y:S01]  /*10020*/  @!P2 ST.E.64 desc[UR8][R6.64], R128 ;  /* 0x000000800600a985 */ /* 0x0007e2000c101b08 */
        /* <DEDUP_REMOVED lines=8> */
[-C--:B------:R-:W-:Y:S02]  /*100b0*/  @!P4 LEA.HI.X R13, R17, R11.reuse, R14, 0x2, P5 ;  /* 0x0000000b110dc211 */ /* 0x080fe400028f140e */
[C---:B------:R-:W-:Y:S02]  /*100c0*/  @!P3 LEA R14, P5, R15.reuse, R10, 0x2 ;  /* 0x0000000a0f0eb211 */ /* 0x040fe400078a10ff */
[----:B------:R-:W-:Y:S01]  /*100d0*/  SHF.R.S32.HI R17, RZ, 0x1f, R20 ;  /* 0x0000001fff117819 */ /* 0x000fe20000011414 */
[----:B------:R3:W-:Y:S01]  /*100e0*/  @!P4 ST.E.64 desc[UR8][R12.64], R140 ;  /* 0x0000008c0c00c985 */ /* 0x0007e2000c101b08 */
[----:B------:R-:W-:-:S02]  /*100f0*/  @!P3 LEA.HI.X R15, R15, R11, R18, 0x2, P5 ;  /* 0x0000000b0f0fb211 */ /* 0x000fc400028f1412 */
[----:B------:R-:W-:-:S03]  /*10100*/  @!P6 LEA R10, P5, R20, R10, 0x2 ;  /* 0x0000000a140ae211 */ /* 0x000fc600078a10ff */
[----:B------:R3:W-:Y:S01]  /*10110*/  @!P3 ST.E.64 desc[UR8][R14.64], R144 ;  /* 0x000000900e00b985 */ /* 0x0007e2000c101b08 */
[----:B------:R-:W-:-:S05]  /*10120*/  @!P6 LEA.HI.X R11, R20, R11, R17, 0x2, P5 ;  /* 0x0000000b140be211 */ /* 0x000fca00028f1411 */
[----:B------:R3:W-:Y:S04]  /*10130*/  @!P6 ST.E.64 desc[UR8][R10.64], R148 ;  /* 0x000000940a00e985 */ /* 0x0007e8000c101b08 */
.L_x_1290:
[----:B------:R-:W-:Y:S05]  /*10140*/  BSYNC B1 ;  /* 0x0000000000017941 */ /* 0x000fea0003800000 */
.L_x_1289:
[----:B------:R-:W-:Y:S01]  /*10150*/  ISETP.GE.AND P0, PT, R8, UR12, PT ;  /* 0x0000000c08007c0c */ /* 0x000fe2000bf06270 */
[----:B---3--:R0:W3:Y:S04]  /*10160*/  SHFL.IDX PT, R15, R9, 0x1, 0x1c1f ;  /* 0x003c1f00090f7f89 */ /* 0x0080e800000e0000 */
[----:B------:R0:W4:Y:S08]  /*10170*/  SHFL.IDX PT, R17, R0, 0x1, 0x1c1f ;  /* 0x003c1f0000117f89 */ /* 0x00013000000e0000 */
[----:B0-----:R-:W-:Y:S05]  /*10180*/  @P0 BRA `(.L_x_1288) ;  /* 0x0000001800440947 */ /* 0x001fea0003800000 */
[----:B------:R-:W-:Y:S01]  /*10190*/  ULDC UR4, c[0x0][0xac8] ;  /* 0x0002b20000047ab9 */ /* 0x000fe20000000800 */
[----:B------:R-:W-:Y:S01]  /*101a0*/  ULDC.64 UR8, c[0x0][0x208] ;  /* 0x0000820000087ab9 */ /* 0x000fe20000000a00 */
[C---:B------:R-:W-:Y:S01]  /*101b0*/  ISETP.GE.AND P4, PT, R16.reuse, UR4, PT ;  /* 0x0000000410007c0c */ /* 0x040fe2000bf86270 */
[C---:B------:R-:W-:Y:S01]  /*101c0*/  VIADD R0, R16.reuse, 0xf0 ;  /* 0x000000f010007836 */ /* 0x040fe20000000000 */
[----:B------:R-:W-:Y:S01]  /*101d0*/  ISETP.GE.AND P5, PT, R229, UR4, PT ;  /* 0x00000004e5007c0c */ /* 0x000fe2000bfa6270 */
[----:B------:R-:W-:Y:S01]  /*101e0*/  VIADD R14, R16, 0xe8 ;  /* 0x000000e8100e7836 */ /* 0x000fe20000000000 */
[----:B------:R-:W-:Y:S02]  /*101f0*/  ISETP.GE.AND P2, PT, R228, UR4, PT ;  /* 0x00000004e4007c0c */ /* 0x000fe4000bf46270 */
[----:B------:R-:W-:-:S07]  /*10200*/  ISETP.GE.AND P1, PT, R227, UR4, PT ;  /* 0x00000004e3007c0c */ /* 0x000fce000bf26270 */
[CC--:B----4-:R-:W-:Y:S02]  /*10210*/  @!P4 LEA R2, P0, R16.reuse, R17.reuse, 0x2 ;  /* 0x000000111002c211 */ /* 0x0d0fe400078010ff */
[C---:B------:R-:W-:Y:S02]  /*10220*/  @!P5 LEA R4, P3, R229.reuse, R17, 0x2 ;  /* 0x00000011e504d211 */ /* 0x040fe400078610ff */
[-C--:B---3--:R-:W-:Y:S02]  /*10230*/  @!P4 LEA.HI.X R3, R16, R15.reuse, R175, 0x2, P0 ;  /* 0x0000000f1003c211 */ /* 0x088fe400000f14af */
[----:B------:R-:W-:Y:S02]  /*10240*/  ISETP.GE.AND P0, PT, R226, UR4, PT ;  /* 0x00000004e2007c0c */ /* 0x000fe4000bf06270 */
[----:B------:R-:W-:Y:S01]  /*10250*/  @!P5 LEA.HI.X R5, R229, R15, R174, 0x2, P3 ;  /* 0x0000000fe505d211 */ /* 0x000fe200018f14ae */
[----:B------:R0:W-:Y:S01]  /*10260*/  @!P4 ST.E.64 desc[UR8][R2.64], R26 ;  /* 0x0000001a0200c985 */ /* 0x0001e2000c101b08 */
[----:B------:R-:W-:-:S02]  /*10270*/  @!P2 LEA R6, P6, R228, R17, 0x2 ;  /* 0x00000011e406a211 */ /* 0x000fc400078c10ff */
[----:B------:R-:W-:Y:S01]  /*10280*/  ISETP.GE.AND P3, PT, R225, UR4, PT ;  /* 0x00000004e1007c0c */ /* 0x000fe2000bf66270 */
[----:B------:R3:W-:Y:S01]  /*10290*/  @!P5 ST.E.64 desc[UR8][R4.64], R30 ;  /* 0x0000001e0400d985 */ /* 0x0007e2000c101b08 */
[C---:B------:R-:W-:Y:S02]  /*102a0*/  @!P1 LEA R8, P5, R227.reuse, R17, 0x2 ;  /* 0x00000011e3089211 */ /* 0x040fe400078a10ff */
[----:B------:R-:W-:Y:S02]  /*102b0*/  @!P2 LEA.HI.X R7, R228, R15, R173, 0x2, P6 ;  /* 0x0000000fe407a211 */ /* 0x000fe400030f14ad */
[----:B------:R-:W-:Y:S02]  /*102c0*/  ISETP.GE.AND P4, PT, R224, UR4, PT ;  /* 0x00000004e0007c0c */ /* 0x000fe4000bf86270 */
[----:B-1----:R-:W-:Y:S01]  /*102d0*/  @!P0 LEA R10, P6, R226, R17, 0x2 ;  /* 0x00000011e20a8211 */ /* 0x002fe200078c10ff */
[----:B------:R1:W-:Y:S01]  /*102e0*/  @!P2 ST.E.64 desc[UR8][R6.64], R34 ;  /* 0x000000220600a985 */ /* 0x0003e2000c101b08 */
[----:B------:R-:W-:-:S02]  /*102f0*/  @!P1 LEA.HI.X R9, R227, R15, R172, 0x2, P5 ;  /* 0x0000000fe3099211 */ /* 0x000fc400028f14ac */
[----:B------:R-:W-:Y:S02]  /*10300*/  ISETP.GE.AND P5, PT, R223, UR4, PT ;  /* 0x00000004df007c0c */ /* 0x000fe4000bfa6270 */
[----:B--2---:R-:W-:Y:S01]  /*10310*/  @!P0 LEA.HI.X R11, R226, R15, R171, 0x2, P6 ;  /* 0x0000000fe20b8211 */ /* 0x004fe200030f14ab */
[----:B------:R2:W-:Y:S01]  /*10320*/  @!P1 ST.E.64 desc[UR8][R8.64], R38 ;  /* 0x0000002608009985 */ /* 0x0005e2000c101b08 */
[-C--:B0-----:R-:W-:Y:S02]  /*10330*/  @!P3 LEA R2, P6, R225, R17.reuse, 0x2 ;  /* 0x00000011e102b211 */ /* 0x081fe400078c10ff */
[----:B------:R-:W-:Y:S01]  /*10340*/  ISETP.GE.AND P1, PT, R221, UR4, PT ;  /* 0x00000004dd007c0c */ /* 0x000fe2000bf26270 */
[----:B------:R0:W-:Y:S01]  /*10350*/  @!P0 ST.E.64 desc[UR8][R10.64], R42 ;  /* 0x0000002a0a008985 */ /* 0x0001e2000c101b08 */
[----:B------:R-:W-:Y:S02]  /*10360*/  ISETP.GE.AND P0, PT, R222, UR4, PT ;  /* 0x00000004de007c0c */ /* 0x000fe4000bf06270 */
[----:B---3--:R-:W-:-:S02]  /*10370*/  @!P4 LEA R4, P2, R224, R17, 0x2 ;  /* 0x00000011e004c211 */ /* 0x008fc400078410ff */
[----:B------:R-:W-:Y:S02]  /*10380*/  @!P3 LEA.HI.X R3, R225, R15, R170, 0x2, P6 ;  /* 0x0000000fe103b211 */ /* 0x000fe400030f14aa */
[C---:B------:R-:W-:Y:S02]  /*10390*/  @!P5 LEA R12, P6, R223.reuse, R17, 0x2 ;  /* 0x00000011df0cd211 */ /* 0x040fe400078c10ff */
[-C--:B------:R-:W-:Y:S01]  /*103a0*/  @!P4 LEA.HI.X R5, R224, R15.reuse, R169, 0x2, P2 ;  /* 0x0000000fe005c211 */ /* 0x080fe200010f14a9 */
[----:B------:R3:W-:Y:S01]  /*103b0*/  @!P3 ST.E.64 desc[UR8][R2.64], R46 ;  /* 0x0000002e0200b985 */ /* 0x0007e2000c101b08 */
[----:B------:R-:W-:Y:S02]  /*103c0*/  ISETP.GE.AND P2, PT, R220, UR4, PT ;  /* 0x00000004dc007c0c */ /* 0x000fe4000bf46270 */
[----:B------:R-:W-:Y:S01]  /*103d0*/  @!P5 LEA.HI.X R13, R223, R15, R168, 0x2, P6 ;  /* 0x0000000fdf0dd211 */ /* 0x000fe200030f14a8 */
[----:B------:R4:W-:Y:S01]  /*103e0*/  @!P4 ST.E.64 desc[UR8][R4.64], R50 ;  /* 0x000000320400c985 */ /* 0x0009e2000c101b08 */
[----:B-1----:R-:W-:-:S02]  /*103f0*/  @!P0 LEA R6, P4, R222, R17, 0x2 ;  /* 0x00000011de068211 */ /* 0x002fc400078810ff */
[----:B------:R-:W-:Y:S01]  /*10400*/  ISETP.GE.AND P3, PT, R219, UR4, PT ;  /* 0x00000004db007c0c */ /* 0x000fe2000bf66270 */
[----:B------:R1:W-:Y:S01]  /*10410*/  @!P5 ST.E.64 desc[UR8][R12.64], R54 ;  /* 0x000000360c00d985 */ /* 0x0003e2000c101b08 */
[C---:B--2---:R-:W-:Y:S02]  /*10420*/  @!P1 LEA R8, P5, R221.reuse, R17, 0x2 ;  /* 0x00000011dd089211 */ /* 0x044fe400078a10ff */
[-C--:B------:R-:W-:Y:S02]  /*10430*/  @!P0 LEA.HI.X R7, R222, R15.reuse, R167, 0x2, P4 ;  /* 0x0000000fde078211 */ /* 0x080fe400020f14a7 */
[----:B------:R-:W-:Y:S02]  /*10440*/  ISETP.GE.AND P4, PT, R218, UR4, PT ;  /* 0x00000004da007c0c */ /* 0x000fe4000bf86270 */
[----:B------:R-:W-:Y:S01]  /*10450*/  @!P1 LEA.HI.X R9, R221, R15, R166, 0x2, P5 ;  /* 0x0000000fdd099211 */ /* 0x000fe200028f14a6 */
[----:B------:R-:W-:Y:S01]  /*10460*/  @!P0 ST.E.64 desc[UR8][R6.64], R58 ;  /* 0x0000003a06008985 */ /* 0x000fe2000c101b08 */
[----:B------:R-:W-:-:S02]  /*10470*/  ISETP.GE.AND P5, PT, R217, UR4, PT ;  /* 0x00000004d9007c0c */ /* 0x000fc4000bfa6270 */
[C---:B0-----:R-:W-:Y:S01]  /*10480*/  @!P2 LEA R10, P6, R220.reuse, R17, 0x2 ;  /* 0x00000011dc0aa211 */ /* 0x041fe200078c10ff */
[----:B------:R0:W-:Y:S01]  /*10490*/  @!P1 ST.E.64 desc[UR8][R8.64], R62 ;  /* 0x0000003e08009985 */ /* 0x0001e2000c101b08 */
[----:B------:R-:W-:Y:S02]  /*104a0*/  ISETP.GE.AND P1, PT, R215, UR4, PT ;  /* 0x00000004d7007c0c */ /* 0x000fe4000bf26270 */
[----:B------:R-:W-:Y:S02]  /*104b0*/  @!P2 LEA.HI.X R11, R220, R15, R165, 0x2, P6 ;  /* 0x0000000fdc0ba211 */ /* 0x000fe400030f14a5 */
[-C--:B---3--:R-:W-:Y:S02]  /*104c0*/  @!P3 LEA R2, P6, R219, R17.reuse, 0x2 ;  /* 0x00000011db02b211 */ /* 0x088fe400078c10ff */
[----:B----4-:R-:W-:Y:S01]  /*104d0*/  @!P4 LEA R4, P0, R218, R17, 0x2 ;  /* 0x00000011da04c211 */ /* 0x010fe200078010ff */
[----:B------:R2:W-:Y:S01]  /*104e0*/  @!P2 ST.E.64 desc[UR8][R10.64], R66 ;  /* 0x000000420a00a985 */ /* 0x0005e2000c101b08 */
[----:B------:R-:W-:-:S02]  /*104f0*/  ISETP.GE.AND P2, PT, R216, UR4, PT ;  /* 0x00000004d8007c0c */ /* 0x000fc4000bf46270 */
[----:B------:R-:W-:Y:S02]  /*10500*/  @!P3 LEA.HI.X R3, R219, R15, R164, 0x2, P6 ;  /* 0x0000000fdb03b211 */ /* 0x000fe400030f14a4 */
[C---:B-1----:R-:W-:Y:S02]  /*10510*/  @!P5 LEA R12, P6, R217.reuse, R17, 0x2 ;  /* 0x00000011d90cd211 */ /* 0x042fe400078c10ff */
[-C--:B------:R-:W-:Y:S01]  /*10520*/  @!P4 LEA.HI.X R5, R218, R15.reuse, R163, 0x2, P0 ;  /* 0x0000000fda05c211 */ /* 0x080fe200000f14a3 */
[----:B------:R1:W-:Y:S01]  /*10530*/  @!P3 ST.E.64 desc[UR8][R2.64], R70 ;  /* 0x000000460200b985 */ /* 0x0003e2000c101b08 */
[----:B------:R-:W-:Y:S02]  /*10540*/  ISETP.GE.AND P0, PT, R214, UR4, PT ;  /* 0x00000004d6007c0c */ /* 0x000fe4000bf06270 */
[----:B------:R-:W-:Y:S01]  /*10550*/  @!P5 LEA.HI.X R13, R217, R15, R162, 0x2, P6 ;  /* 0x0000000fd90dd211 */ /* 0x000fe200030f14a2 */
[----:B------:R3:W-:Y:S01]  /*10560*/  @!P4 ST.E.64 desc[UR8][R4.64], R74 ;  /* 0x0000004a0400c985 */ /* 0x0007e2000c101b08 */
[----:B0-----:R-:W-:-:S02]  /*10570*/  @!P1 LEA R8, P3, R215, R17, 0x2 ;  /* 0x00000011d7089211 */ /* 0x001fc400078610ff */
[----:B------:R-:W-:Y:S01]  /*10580*/  @!P2 LEA R6, P6, R216, R17, 0x2 ;  /* 0x00000011d806a211 */ /* 0x000fe200078c10ff */
[----:B------:R0:W-:Y:S01]  /*10590*/  @!P5 ST.E.64 desc[UR8][R12.64], R78 ;  /* 0x0000004e0c00d985 */ /* 0x0001e2000c101b08 */
[----:B------:R-:W-:Y:S02]  /*105a0*/  ISETP.GE.AND P5, PT, R213, UR4, PT ;  /* 0x00000004d5007c0c */ /* 0x000fe4000bfa6270 */
[----:B------:R-:W-:Y:S02]  /*105b0*/  ISETP.GE.AND P4, PT, R212, UR4, PT ;  /* 0x00000004d4007c0c */ /* 0x000fe4000bf86270 */
[----:B------:R-:W-:Y:S02]  /*105c0*/  @!P2 LEA.HI.X R7, R216, R15, R161, 0x2, P6 ;  /* 0x0000000fd807a211 */ /* 0x000fe400030f14a1 */
[----:B--2---:R-:W-:Y:S02]  /*105d0*/  @!P0 LEA R10, P6, R214, R17, 0x2 ;  /* 0x00000011d60a8211 */ /* 0x004fe400078c10ff */
[----:B------:R-:W-:Y:S01]  /*105e0*/  @!P1 LEA.HI.X R9, R215, R15, R160, 0x2, P3 ;  /* 0x0000000fd7099211 */ /* 0x000fe200018f14a0 */
[----:B------:R2:W-:Y:S01]  /*105f0*/  @!P2 ST.E.64 desc[UR8][R6.64], R82 ;  /* 0x000000520600a985 */ /* 0x0005e2000c101b08 */
[----:B------:R-:W-:-:S02]  /*10600*/  ISETP.GE.AND P3, PT, R211, UR4, PT ;  /* 0x00000004d3007c0c */ /* 0x000fc4000bf66270 */
[----:B------:R-:W-:Y:S01]  /*10610*/  @!P0 LEA.HI.X R11, R214, R15, R159, 0x2, P6 ;  /* 0x0000000fd60b8211 */ /* 0x000fe200030f149f */
[----:B------:R4:W-:Y:S01]  /*10620*/  @!P1 ST.E.64 desc[UR8][R8.64], R86 ;  /* 0x0000005608009985 */ /* 0x0009e2000c101b08 */
[CC--:B-1----:R-:W-:Y:S02]  /*10630*/  @!P5 LEA R2, P2, R213.reuse, R17.reuse, 0x2 ;  /* 0x00000011d502d211 */ /* 0x0c2fe400078410ff */
[----:B---3--:R-:W-:Y:S01]  /*10640*/  @!P4 LEA R4, P1, R212, R17, 0x2 ;  /* 0x00000011d404c211 */ /* 0x008fe200078210ff */
[----:B------:R1:W-:Y:S01]  /*10650*/  @!P0 ST.E.64 desc[UR8][R10.64], R90 ;  /* 0x0000005a0a008985 */ /* 0x0003e2000c101b08 */
[----:B------:R-:W-:Y:S02]  /*10660*/  ISETP.GE.AND P0, PT, R210, UR4, PT ;  /* 0x00000004d2007c0c */ /* 0x000fe4000bf06270 */
[----:B------:R-:W-:Y:S02]  /*10670*/  @!P5 LEA.HI.X R3, R213, R15, R158, 0x2, P2 ;  /* 0x0000000fd503d211 */ /* 0x000fe400010f149e */
[----:B------:R-:W-:-:S02]  /*10680*/  ISETP.GE.AND P2, PT, R209, UR4, PT ;  /* 0x00000004d1007c0c */ /* 0x000fc4000bf46270 */
[----:B------:R-:W-:Y:S01]  /*10690*/  @!P4 LEA.HI.X R5, R212, R15, R157, 0x2, P1 ;  /* 0x0000000fd405c211 */ /* 0x000fe200008f149d */
[----:B------:R3:W-:Y:S01]  /*106a0*/  @!P5 ST.E.64 desc[UR8][R2.64], R94 ;  /* 0x0000005e0200d985 */ /* 0x0007e2000c101b08 */
[C---:B0-----:R-:W-:Y:S02]  /*106b0*/  @!P3 LEA R12, P6, R211.reuse, R17, 0x2 ;  /* 0x00000011d30cb211 */ /* 0x041fe400078c10ff */
[----:B------:R-:W-:Y:S01]  /*106c0*/  ISETP.GE.AND P1, PT, R208, UR4, PT ;  /* 0x00000004d0007c0c */ /* 0x000fe2000bf26270 */
[----:B------:R-:W-:Y:S01]  /*106d0*/  @!P4 ST.E.64 desc[UR8][R4.64], R98 ;  /* 0x000000620400c985 */ /* 0x000fe2000c101b08 */
[----:B------:R-:W-:Y:S02]  /*106e0*/  @!P3 LEA.HI.X R13, R211, R15, R156, 0x2, P6 ;  /* 0x0000000fd30db211 */ /* 0x000fe400030f149c */
[----:B------:R-:W-:Y:S02]  /*106f0*/  ISETP.GE.AND P4, PT, R207, UR4, PT ;  /* 0x00000004cf007c0c */ /* 0x000fe4000bf86270 */
[-C--:B--2---:R-:W-:Y:S01]  /*10700*/  @!P0 LEA R6, P6, R210, R17.reuse, 0x2 ;  /* 0x00000011d2068211 */ /* 0x084fe200078c10ff */
[----:B------:R0:W-:Y:S01]  /*10710*/  @!P3 ST.E.64 desc[UR8][R12.64], R102 ;  /* 0x000000660c00b985 */ /* 0x0001e2000c101b08 */
[----:B----4-:R-:W-:-:S02]  /*10720*/  @!P2 LEA R8, P3, R209, R17, 0x2 ;  /* 0x00000011d108a211 */ /* 0x010fc400078610ff */
[-C--:B------:R-:W-:Y:S02]  /*10730*/  @!P0 LEA.HI.X R7, R210, R15.reuse, R155, 0x2, P6 ;  /* 0x0000000fd2078211 */ /* 0x080fe400030f149b */
[----:B------:R-:W-:Y:S02]  /*10740*/  @!P2 LEA.HI.X R9, R209, R15, R154, 0x2, P3 ;  /* 0x0000000fd109a211 */ /* 0x000fe400018f149a */
[----:B------:R-:W-:Y:S01]  /*10750*/  ISETP.GE.AND P3, PT, R205, UR4, PT ;  /* 0x00000004cd007c0c */ /* 0x000fe2000bf66270 */
[----:B------:R2:W-:Y:S01]  /*10760*/  @!P0 ST.E.64 desc[UR8][R6.64], R106 ;  /* 0x0000006a06008985 */ /* 0x0005e2000c101b08 */
[-C--:B-1----:R-:W-:Y:S02]  /*10770*/  @!P1 LEA R10, P6, R208, R17.reuse, 0x2 ;  /* 0x00000011d00a9211 */ /* 0x082fe400078c10ff */
[----:B------:R-:W-:Y:S01]  /*10780*/  ISETP.GE.AND P5, PT, R206, UR4, PT ;  /* 0x00000004ce007c0c */ /* 0x000fe2000bfa6270 */
[----:B------:R1:W-:Y:S01]  /*10790*/  @!P2 ST.E.64 desc[UR8][R8.64], R110 ;  /* 0x0000006e0800a985 */ /* 0x0003e2000c101b08 */
[----:B---3--:R-:W-:-:S02]  /*107a0*/  @!P4 LEA R2, P0, R207, R17, 0x2 ;  /* 0x00000011cf02c211 */ /* 0x008fc400078010ff */
[-C--:B------:R-:W-:Y:S02]  /*107b0*/  @!P1 LEA.HI.X R11, R208, R15.reuse, R153, 0x2, P6 ;  /* 0x0000000fd00b9211 */ /* 0x080fe400030f1499 */
[----:B------:R-:W-:Y:S02]  /*107c0*/  @!P4 LEA.HI.X R3, R207, R15, R152, 0x2, P0 ;  /* 0x0000000fcf03c211 */ /* 0x000fe400000f1498 */
[----:B------:R-:W-:Y:S01]  /*107d0*/  ISETP.GE.AND P0, PT, R204, UR4, PT ;  /* 0x00000004cc007c0c */ /* 0x000fe2000bf06270 */
[----:B------:R-:W-:Y:S01]  /*107e0*/  @!P1 ST.E.64 desc[UR8][R10.64], R114 ;  /* 0x000000720a009985 */ /* 0x000fe2000c101b08 */
[----:B0-----:R-:W-:Y:S02]  /*107f0*/  @!P3 LEA R12, P2, R205, R17, 0x2 ;  /* 0x00000011cd0cb211 */ /* 0x001fe400078410ff */
[----:B------:R-:W-:Y:S01]  /*10800*/  ISETP.GE.AND P1, PT, R14, UR4, PT ;  /* 0x000000040e007c0c */ /* 0x000fe2000bf26270 */
[----:B------:R0:W-:Y:S01]  /*10810*/  @!P4 ST.E.64 desc[UR8][R2.64], R118 ;  /* 0x000000760200c985 */ /* 0x0001e2000c101b08 */
[----:B------:R-:W-:-:S02]  /*10820*/  ISETP.GE.AND P4, PT, R203, UR4, PT ;  /* 0x00000004cb007c0c */ /* 0x000fc4000bf86270 */
[----:B------:R-:W-:Y:S02]  /*10830*/  @!P5 LEA R4, P6, R206, R17, 0x2 ;  /* 0x00000011ce04d211 */ /* 0x000fe400078c10ff */
[-C--:B------:R-:W-:Y:S02]  /*10840*/  @!P3 LEA.HI.X R13, R205, R15.reuse, R236, 0x2, P2 ;  /* 0x0000000fcd0db211 */ /* 0x080fe400010f14ec */
[----:B------:R-:W-:Y:S02]  /*10850*/  ISETP.GE.AND P2, PT, R0, UR4, PT ;  /* 0x0000000400007c0c */ /* 0x000fe4000bf46270 */
[----:B------:R-:W-:Y:S02]  /*10860*/  @!P5 LEA.HI.X R5, R206, R15, R237, 0x2, P6 ;  /* 0x0000000fce05d211 */ /* 0x000fe400030f14ed */
[C---:B--2---:R-:W-:Y:S02]  /*10870*/  @!P0 LEA R6, P6, R204.reuse, R17, 0x2 ;  /* 0x00000011cc068211 */ /* 0x044fe400078c10ff */
[----:B-1----:R-:W-:Y:S01]  /*10880*/  SHF.R.S32.HI R9, RZ, 0x1f, R14 ;  /* 0x0000001fff097819 */ /* 0x002fe2000001140e */
[----:B------:R1:W-:Y:S01]  /*10890*/  @!P5 ST.E.64 desc[UR8][R4.64], R122 ;  /* 0x0000007a0400d985 */ /* 0x0003e2000c101b08 */
[----:B------:R-:W-:-:S02]  /*108a0*/  @!P0 LEA.HI.X R7, R204, R15, R235, 0x2, P6 ;  /* 0x0000000fcc078211 */ /* 0x000fc400030f14eb */
[C---:B0-----:R-:W-:Y:S01]  /*108b0*/  @!P4 LEA R2, P6, R203.reuse, R17, 0x2 ;  /* 0x00000011cb02c211 */ /* 0x041fe200078c10ff */
[----:B------:R0:W-:Y:S01]  /*108c0*/  @!P3 ST.E.64 desc[UR8][R12.64], R126 ;  /* 0x0000007e0c00b985 */ /* 0x0001e2000c101b08 */
[----:B------:R-:W-:Y:S02]  /*108d0*/  ISETP.GE.AND P5, PT, R200, UR4, PT ;  /* 0x00000004c8007c0c */ /* 0x000fe4000bfa6270 */
[----:B------:R-:W-:Y:S01]  /*108e0*/  @!P4 LEA.HI.X R3, R203, R15, R234, 0x2, P6 ;  /* 0x0000000fcb03c211 */ /* 0x000fe200030f14ea */
[----:B------:R0:W-:Y:S01]  /*108f0*/  @!P0 ST.E.64 desc[UR8][R6.64], R130 ;  /* 0x0000008206008985 */ /* 0x0001e2000c101b08 */
[-C--:B------:R-:W-:Y:S02]  /*10900*/  @!P2 LEA R10, P6, R0, R17.reuse, 0x2 ;  /* 0x00000011000aa211 */ /* 0x080fe400078c10ff */
[----:B------:R-:W-:Y:S01]  /*10910*/  @!P1 LEA R8, P3, R14, R17, 0x2 ;  /* 0x000000110e089211 */ /* 0x000fe200078610ff */
[----:B------:R0:W-:Y:S01]  /*10920*/  @!P4 ST.E.64 desc[UR8][R2.64], R134 ;  /* 0x000000860200c985 */ /* 0x0001e2000c101b08 */
[----:B-1----:R-:W-:-:S02]  /*10930*/  SHF.R.S32.HI R5, RZ, 0x1f, R0 ;  /* 0x0000001fff057819 */ /* 0x002fc40000011400 */
[-C--:B------:R-:W-:Y:S02]  /*10940*/  @!P1 LEA.HI.X R9, R14, R15.reuse, R9, 0x2, P3 ;  /* 0x0000000f0e099211 */ /* 0x080fe400018f1409 */
[----:B------:R-:W-:Y:S01]  /*10950*/  @!P2 LEA.HI.X R11, R0, R15, R5, 0x2, P6 ;  /* 0x0000000f000ba211 */ /* 0x000fe200030f1405 */
[----:B------:R-:W-:Y:S01]  /*10960*/  VIADD R0, R16, 0xf8 ;  /* 0x000000f810007836 */ /* 0x000fe20000000000 */
[----:B------:R-:W-:Y:S02]  /*10970*/  SHF.R.S32.HI R14, RZ, 0x1f, R200 ;  /* 0x0000001fff0e7819 */ /* 0x000fe400000114c8 */
[----:B------:R-:W-:Y:S02]  /*10980*/  @!P5 LEA R4, P3, R200, R17, 0x2 ;  /* 0x00000011c804d211 */ /* 0x000fe400078610ff */
[----:B------:R-:W-:Y:S02]  /*10990*/  ISETP.GE.AND P0, PT, R0, UR4, PT ;  /* 0x0000000400007c0c */ /* 0x000fe4000bf06270 */
[----:B------:R-:W-:-:S05]  /*109a0*/  @!P5 LEA.HI.X R5, R200, R15, R14, 0x2, P3 ;  /* 0x0000000fc805d211 */ /* 0x000fca00018f140e */
[----:B------:R0:W-:Y:S04]  /*109b0*/  @!P5 ST.E.64 desc[UR8][R4.64], R138 ;  /* 0x0000008a0400d985 */ /* 0x0001e8000c101b08 */
[----:B------:R0:W-:Y:S04]  /*109c0*/  @!P1 ST.E.64 desc[UR8][R8.64], R142 ;  /* 0x0000008e08009985 */ /* 0x0001e8000c101b08 */
[----:B------:R0:W-:Y:S01]  /*109d0*/  @!P2 ST.E.64 desc[UR8][R10.64], R146 ;  /* 0x000000920a00a985 */ /* 0x0001e2000c101b08 */
[----:B------:R-:W-:Y:S05]  /*109e0*/  @P0 BRA `(.L_x_1288) ;  /* 0x00000010002c0947 */ /* 0x000fea0003800000 */
[----:B0-----:R-:W-:Y:S01]  /*109f0*/  LEA R2, P0, R0, R17, 0x2 ;  /* 0x0000001100027211 */ /* 0x001fe200078010ff */
[----:B------:R-:W-:Y:S01]  /*10a00*/  ULDC.64 UR8, c[0x0][0x208] ;  /* 0x0000820000087ab9 */ /* 0x000fe20000000a00 */
[----:B------:R-:W-:-:S04]  /*10a10*/  SHF.R.S32.HI R3, RZ, 0x1f, R0 ;  /* 0x0000001fff037819 */ /* 0x000fc80000011400 */
[----:B------:R-:W-:-:S05]  /*10a20*/  LEA.HI.X R3, R0, R15, R3, 0x2, P0 ;  /* 0x0000000f00037211 */ /* 0x000fca00000f1403 */
[----:B------:R0:W-:Y:S01]  /*10a30*/  ST.E.64 desc[UR8][R2.64], R150 ;  /* 0x0000009602007985 */ /* 0x0001e2000c101b08 */
[----:B------:R-:W-:Y:S05]  /*10a40*/  BRA `(.L_x_1288) ;  /* 0x0000001000147947 */ /* 0x000fea0003800000 */
.L_x_1279:
[----:B------:R-:W-:Y:S01]  /*10a50*/  ULDC.64 UR8, c[0x0][0xc00] ;  /* 0x0003000000087ab9 */ /* 0x000fe20000000a00 */
[----:B------:R-:W-:Y:S01]  /*10a60*/  R2UR UR4, R231 ;  /* 0x00000000e70472ca */ /* 0x000fe200000e0000 */
[----:B------:R-:W-:Y:S01]  /*10a70*/  UISETP.NE.U32.AND UP0, UPT, UR8, URZ, UPT ;  /* 0x0000003f0800728c */ /* 0x000fe2000bf05070 */
[----:B------:R-:W-:Y:S01]  /*10a80*/  R2UR UR10, R23 ;  /* 0x00000000170a72ca */ /* 0x000fe200000e0000 */
[----:B------:R-:W-:Y:S02]  /*10a90*/  ULDC.64 UR12, c[0x0][0x208] ;  /* 0x00008200000c7ab9 */ /* 0x000fe40000000a00 */
[----:B------:R-:W-:-:S03]  /*10aa0*/  UISETP.NE.AND.EX UP0, UPT, UR9, URZ, UPT, UP0 ;  /* 0x0000003f0900728c */ /* 0x000fc6000bf05300 */
[----:B------:R-:W-:-:S03]  /*10ab0*/  ULDC.64 UR8, c[0x0][0xc00] ;  /* 0x0003000000087ab9 */ /* 0x000fc60000000a00 */
[----:B------:R-:W-:Y:S02]  /*10ac0*/  PLOP3.LUT P1, PT, PT, PT, UP0, 0x80, 0x0 ;  /* 0x000000000000781c */ /* 0x000fe40003f2f008 */
[----:B------:R-:W-:-:S06]  /*10ad0*/  UIMAD.WIDE UR8, UR4, 0x4, UR8 ;  /* 0x00000004040878a5 */ /* 0x000fcc000f8e0208 */
[----:B------:R-:W-:Y:S02]  /*10ae0*/  IMAD.U32 R2, RZ, RZ, UR8 ;  /* 0x00000008ff027e24 */ /* 0x000fe4000f8e00ff */
[----:B------:R-:W-:Y:S01]  /*10af0*/  IMAD.U32 R3, RZ, RZ, UR9 ;  /* 0x00000009ff037e24 */ /* 0x000fe2000f8e00ff */
[----:B------:R-:W0:Y:S01]  /*10b00*/  S2R R6, SR_TID.X ;  /* 0x0000000000067919 */ /* 0x000e220000002100 */
[----:B------:R-:W-:-:S03]  /*10b10*/  ULDC.64 UR8, c[0x0][0xc08] ;  /* 0x0003020000087ab9 */ /* 0x000fc60000000a00 */
[----:B------:R-:W2:Y:S01]  /*10b20*/  @P1 LDG.E R7, desc[UR12][R2.64] ;  /* 0x0000000c02071981 */ /* 0x000ea2000c1e1900 */
[----:B------:R-:W-:-:S04]  /*10b30*/  UISETP.NE.U32.AND UP1, UPT, UR8, URZ, UPT ;  /* 0x0000003f0800728c */ /* 0x000fc8000bf25070 */
[----:B------:R-:W-:-:S06]  /*10b40*/  UISETP.NE.AND.EX UP1, UPT, UR9, URZ, UPT, UP1 ;  /* 0x0000003f0900728c */ /* 0x000fcc000bf25310 */
[----:B------:R-:W-:-:S05]  /*10b50*/  PLOP3.LUT P2, PT, PT, PT, UP1, 0x80, 0x0 ;  /* 0x000000000000781c */ /* 0x000fca0003f4f018 */
[----:B------:R-:W-:Y:S02]  /*10b60*/  @UP1 ULDC.64 UR8, c[0x0][0xc08] ;  /* 0x0003020000081ab9 */ /* 0x000fe40000000a00 */
[----:B------:R-:W-:Y:S02]  /*10b70*/  @UP1 UIMAD.WIDE UR8, UR4, 0x4, UR8 ;  /* 0x00000004040818a5 */ /* 0x000fe4000f8e0208 */
[----:B------:R-:W-:Y:S01]  /*10b80*/  UISETP.NE.AND UP1, UPT, UR10, URZ, UPT ;  /* 0x0000003f0a00728c */ /* 0x000fe2000bf25270 */
[----:B------:R-:W-:Y:S02]  /*10b90*/  ULDC UR4, c[0x0][0xa88] ;  /* 0x0002a20000047ab9 */ /* 0x000fe40000000800 */
[----:B------:R-:W-:Y:S02]  /*10ba0*/  IMAD.U32 R0, RZ, RZ, UR4 ;  /* 0x00000004ff007e24 */ /* 0x000fe4000f8e00ff */
[----:B------:R-:W-:Y:S02]  /*10bb0*/  IMAD.U32 R4, RZ, RZ, UR8 ;  /* 0x00000008ff047e24 */ /* 0x000fe4000f8e00ff */
[----:B------:R-:W-:Y:S01]  /*10bc0*/  IMAD.U32 R5, RZ, RZ, UR9 ;  /* 0x00000009ff057e24 */ /* 0x000fe2000f8e00ff */
[----:B------:R-:W-:Y:S01]  /*10bd0*/  UMOV UR4, URZ ;  /* 0x0000003f00047c82 */ /* 0x000fe20008000000 */
[----:B0-----:R-:W-:-:S02]  /*10be0*/  VIADD R6, R6, 0xffffff80 ;  /* 0xffffff8006067836 */ /* 0x001fc40000000000 */
[----:B------:R-:W-:Y:S01]  /*10bf0*/  @!UP1 ULDC UR10, c[0x0][0xad4] ;  /* 0x0002b500000a9ab9 */ /* 0x000fe20000000800 */
[----:B------:R0:W5:Y:S01]  /*10c00*/  @P2 LDG.E R0, desc[UR12][R4.64] ;  /* 0x0000000c04002981 */ /* 0x000162000c1e1900 */
[----:B------:R-:W-:Y:S01]  /*10c10*/  IMAD.U32 R23, RZ, RZ, UR10 ;  /* 0x0000000aff177e24 */ /* 0x000fe2000f8e00ff */
[----:B------:R-:W-:Y:S02]  /*10c20*/  ISETP.GT.AND P0, PT, R6, 0x7f, PT ;  /* 0x0000007f0600780c */ /* 0x000fe40003f04270 */
[----:B--2---:R-:W-:Y:S01]  /*10c30*/  @P1 R2UR UR4, R7 ;  /* 0x00000000070412ca */ /* 0x004fe200000e0000 */
[----:B0-----:R-:W-:-:S14]  /*10c40*/  @P2 BRA `(.L_x_1291) ;  /* 0x0000000000142947 */ /* 0x001fdc0003800000 */
[----:B------:R-:W-:Y:S05]  /*10c50*/  @!P1 BRA `(.L_x_1291) ;  /* 0x0000000000109947 */ /* 0x000fea0003800000 */
[----:B------:R-:W-:Y:S02]  /*10c60*/  ULDC.64 UR8, c[0x0][0x208] ;  /* 0x0000820000087ab9 */ /* 0x000fe40000000a00 */
[----:B------:R-:W2:Y:S04]  /*10c70*/  LDG.E R5, desc[UR8][R2.64] ;  /* 0x0000000802057981 */ /* 0x000ea8000c1e1900 */
[----:B-----5:R-:W2:Y:S02]  /*10c80*/  LDG.E R0, desc[UR8][R2.64+0x4] ;  /* 0x0000040802007981 */ /* 0x020ea4000c1e1900 */
[----:B--2---:R-:W-:-:S07]  /*10c90*/  IMAD.IADD R0, R0, 0x1, -R5 ;  /* 0x0000000100007824 */ /* 0x004fce00078e0a05 */
.L_x_1291:
[----:B------:R-:W-:Y:S01]  /*10ca0*/  R2UR UR8, R231 ;  /* 0x00000000e70872ca */ /* 0x000fe200000e0000 */
[----:B------:R-:W-:Y:S01]  /*10cb0*/  USHF.R.S32.HI UR21, URZ, 0x1f, UR4 ;  /* 0x0000001f3f157899 */ /* 0x000fe20008011404 */
[----:B------:R-:W-:Y:S11]  /*10cc0*/  BSSY B1, `(.L_x_1292) ;  /* 0x000003e000017945 */ /* 0x000ff60003800000 */
[----:B------:R-:W-:-:S02]  /*10cd0*/  USHF.R.S32.HI UR13, URZ, 0x1f, UR8 ;  /* 0x0000001f3f0d7899 */ /* 0x000fc40008011408 */
[----:B------:R-:W-:Y:S02]  /*10ce0*/  USEL UR12, UR8, URZ, !UP0 ;  /* 0x0000003f080c7287 */ /* 0x000fe4000c000000 */
[----:B------:R-:W-:Y:S01]  /*10cf0*/  USEL UR13, UR13, URZ, !UP0 ;  /* 0x0000003f0d0d7287 */ /* 0x000fe2000c000000 */
[----:B------:R-:W-:Y:S11]  /*10d00*/  @P0 BRA `(.L_x_1293) ;  /* 0x0000000000e40947 */ /* 0x000ff60003800000 */
[----:B------:R-:W0:Y:S01]  /*10d10*/  S2R R4, SR_TID.X ;  /* 0x0000000000047919 */ /* 0x000e220000002100 */
[----:B------:R-:W1:Y:S01]  /*10d20*/  LDC R9, c[0x0][0xbe8] ;  /* 0x0002fa00ff097b82 */ /* 0x000e620000000800 */
[----:B------:R-:W-:Y:S02]  /*10d30*/  IMAD.U32 R3, RZ, RZ, UR61 ;  /* 0x0000003dff037e24 */ /* 0x000fe4000f8e00ff */
[----:B-1---5:R-:W-:-:S03]  /*10d40*/  IMAD R2, R0, R9, RZ ;  /* 0x0000000900027224 */ /* 0x022fc600078e02ff */
[----:B0-----:R-:W-:-:S04]  /*10d50*/  IADD3 R4, R3, -0x80, R4 ;  /* 0xffffff8003047810 */ /* 0x001fc80007ffe004 */
        /* <DEDUP_REMOVED lines=17> */
[----:B------:R-:W-:Y:S02]  /*10e70*/  UIMAD.WIDE.U32 UR10, UR8, UR20, URZ ;  /* 0x00000014080a72a5 */ /* 0x000fe4000f8e003f */
[----:B------:R-:W-:Y:S01]  /*10e80*/  UIMAD UR20, UR9, UR20, URZ ;  /* 0x00000014091472a4 */ /* 0x000fe2000f8e023f */
        /* <DEDUP_REMOVED lines=14> */
[----:B------:R-:W-:Y:S01]  /*10f70*/  IADD3 R2, P0, P1, R5, UR10, R2 ;  /* 0x0000000a05027c10 */ /* 0x000fe2000f91e002 */
[----:B------:R-:W-:Y:S01]  /*10f80*/  IMAD R7, R9, R7, R4 ;  /* 0x0000000709077224 */ /* 0x000fe200078e0204 */
[----:B------:R-:W-:Y:S01]  /*10f90*/  SHF.R.S32.HI R5, RZ, 0x1f, R5 ;  /* 0x0000001fff057819 */ /* 0x000fe20000011405 */
[----:B------:R-:W-:Y:S01]  /*10fa0*/  UIADD3.X UR10, UR15, UR20, UR21, UP1, UP2 ;  /* 0x000000140f0a7290 */ /* 0x000fe20008fe4415 */
[----:B------:R-:W-:Y:S01]  /*10fb0*/  IMAD.U32 R8, RZ, RZ, UR16 ;  /* 0x00000010ff087e24 */ /* 0x000fe2000f8e00ff */
        /* <DEDUP_REMOVED lines=14> */
.L_x_1293:
[----:B------:R-:W-:Y:S05]  /*110a0*/  BSYNC B1 ;  /* 0x0000000000017941 */ /* 0x000fea0003800000 */
.L_x_1292:
[----:B------:R-:W-:-:S13]  /*110b0*/  R2UR UR8, R23 ;  /* 0x00000000170872ca */ /* 0x000fda00000e0000 */
[----:B------:R-:W-:-:S06]  /*110c0*/  UISETP.GT.AND UP0, UPT, UR8, 0x1, UPT ;  /* 0x000000010800788c */ /* 0x000fcc000bf04270 */
[----:B------:R-:W-:-:S13]  /*110d0*/  PLOP3.LUT P0, PT, PT, PT, UP0, 0x80, 0x0 ;  /* 0x000000000000781c */ /* 0x000fda0003f0f008 */
[----:B------:R-:W-:Y:S05]  /*110e0*/  @P0 BRA `(.L_x_1288) ;  /* 0x00000008006c0947 */ /* 0x000fea0003800000 */
[----:B------:R-:W1:Y:S01]  /*110f0*/  LDC R11, c[0x0][0xbe8] ;  /* 0x0002fa00ff0b7b82 */ /* 0x000e620000000800 */
[----:B0-----:R-:W-:Y:S01]  /*11100*/  SHF.R.S32.HI R3, RZ, 0x1f, R6 ;  /* 0x0000001fff037819 */ /* 0x001fe20000011406 */
[----:B------:R-:W-:Y:S01]  /*11110*/  ULDC.64 UR10, c[0x0][0xaa0] ;  /* 0x0002a800000a7ab9 */ /* 0x000fe20000000a00 */
[----:B------:R-:W-:Y:S01]  /*11120*/  R2UR UR14, R202 ;  /* 0x00000000ca0e72ca */ /* 0x000fe200000e0000 */
[----:B------:R-:W-:Y:S01]  /*11130*/  UIMAD.WIDE.U32 UR8, UR4, UR10, URZ ;  /* 0x0000000a040872a5 */ /* 0x000fe2000f8e003f */
[----:B------:R-:W-:Y:S01]  /*11140*/  LEA.HI R2, R3, R6, RZ, 0x3 ;  /* 0x0000000603027211 */ /* 0x000fe200078f18ff */
[----:B------:R-:W-:Y:S01]  /*11150*/  UIMAD UR10, UR21, UR10, URZ ;  /* 0x0000000a150a72a4 */ /* 0x000fe2000f8e023f */
[----:B------:R-:W-:Y:S02]  /*11160*/  BSSY B1, `(.L_x_1294) ;  /* 0x000004e000017945 */ /* 0x000fe40003800000 */
[----:B------:R-:W-:Y:S01]  /*11170*/  LOP3.LUT R5, R2, 0xfffffff8, RZ, 0xc0, !PT ;  /* 0xfffffff802057812 */ /* 0x000fe200078ec0ff */
[----:B------:R-:W-:Y:S01]  /*11180*/  UIMAD UR10, UR4, UR11, UR10 ;  /* 0x0000000b040a72a4 */ /* 0x000fe2000f8e020a */
[----:B------:R-:W-:-:S03]  /*11190*/  SHF.R.S32.HI R13, RZ, 0x3, R2 ;  /* 0x00000003ff0d7819 */ /* 0x000fc60000011402 */
[----:B------:R-:W-:Y:S01]  /*111a0*/  IMAD.IADD R8, R6, 0x1, -R5 ;  /* 0x0000000106087824 */ /* 0x000fe200078e0a05 */
[----:B------:R-:W-:-:S03]  /*111b0*/  UIADD3 UR9, UR9, UR10, URZ ;  /* 0x0000000a09097290 */ /* 0x000fc6000fffe03f */
[----:B------:R-:W-:Y:S01]  /*111c0*/  IMAD R2, R8, 0x20, R13 ;  /* 0x0000002008027824 */ /* 0x000fe200078e020d */
[----:B------:R-:W-:Y:S02]  /*111d0*/  ULDC.64 UR10, c[0x0][0xae8] ;  /* 0x0002ba00000a7ab9 */ /* 0x000fe40000000a00 */
[----:B------:R-:W-:Y:S01]  /*111e0*/  UIMAD.WIDE.U32 UR8, UR14, UR10, UR8 ;  /* 0x0000000a0e0872a5 */ /* 0x000fe2000f8e0008 */
[----:B------:R-:W-:Y:S01]  /*111f0*/  VIADD R6, R2, UR61 ;  /* 0x0000003d02067c36 */ /* 0x000fe20008000000 */
[----:B-1----:R-:W-:Y:S02]  /*11200*/  ISETP.NE.AND P0, PT, R11, 0x1, PT ;  /* 0x000000010b00780c */ /* 0x002fe40003f05270 */
[----:B------:R-:W-:Y:S01]  /*11210*/  UIMAD UR9, UR14, UR11, UR9 ;  /* 0x0000000b0e0972a4 */ /* 0x000fe2000f8e0209 */
[----:B------:R-:W-:Y:S02]  /*11220*/  IMAD.MOV.U32 R5, RZ, RZ, R6 ;  /* 0x000000ffff057224 */ /* 0x000fe400078e0006 */
[----:B------:R-:W-:-:S02]  /*11230*/  ULDC.64 UR10, c[0x0][0xaf0] ;  /* 0x0002bc00000a7ab9 */ /* 0x000fc40000000a00 */
[----:B------:R-:W-:-:S04]  /*11240*/  UIMAD UR13, UR13, UR10, URZ ;  /* 0x0000000a0d0d72a4 */ /* 0x000fc8000f8e023f */
[----:B------:R-:W-:Y:S02]  /*11250*/  UIMAD UR4, UR12, UR11, UR13 ;  /* 0x0000000b0c0472a4 */ /* 0x000fe4000f8e020d */
[----:B------:R-:W-:Y:S01]  /*11260*/  UIMAD.WIDE.U32 UR12, UR12, UR10, UR8 ;  /* 0x0000000a0c0c72a5 */ /* 0x000fe2000f8e0008 */
[----:B------:R-:W0:Y:S02]  /*11270*/  @P0 LDC R3, c[0x0][0xbec] ;  /* 0x0002fb00ff030b82 */ /* 0x000e240000000800 */
[----:B------:R-:W-:Y:S01]  /*11280*/  ULDC.64 UR8, c[0x0][0xae0] ;  /* 0x0002b80000087ab9 */ /* 0x000fe20000000a00 */
[----:B------:R-:W-:-:S05]  /*11290*/  UIADD3 UR4, UR13, UR4, URZ ;  /* 0x000000040d047290 */ /* 0x000fca000fffe03f */
[----:B------:R-:W1:Y:S01]  /*112a0*/  @P0 LDC R7, c[0x0][0xbf0] ;  /* 0x0002fc00ff070b82 */ /* 0x000e620000000800 */
[----:B0-----:R-:W-:-:S04]  /*112b0*/  @P0 IMAD.HI.U32 R2, R6, R3, RZ ;  /* 0x0000000306020227 */ /* 0x001fc800078e00ff */
[----:B------:R-:W-:Y:S02]  /*112c0*/  IMAD.U32 R3, RZ, RZ, UR13 ;  /* 0x0000000dff037e24 */ /* 0x000fe4000f8e00ff */
[----:B------:R-:W-:Y:S01]  /*112d0*/  IMAD.U32 R3, RZ, RZ, UR4 ;  /* 0x00000004ff037e24 */ /* 0x000fe2000f8e00ff */
[----:B-1----:R-:W-:Y:S01]  /*112e0*/  @P0 SHF.R.U32.HI R5, RZ, R7, R2 ;  /* 0x00000007ff050219 */ /* 0x002fe20000011602 */
[----:B------:R-:W-:-:S03]  /*112f0*/  IMAD.U32 R2, RZ, RZ, UR12 ;  /* 0x0000000cff027e24 */ /* 0x000fc6000f8e00ff */
[--C-:B------:R-:W-:Y:S01]  /*11300*/  SHF.R.S32.HI R4, RZ, 0x1f, R5.reuse ;  /* 0x0000001fff047819 */ /* 0x100fe20000011405 */
[----:B------:R-:W-:Y:S02]  /*11310*/  IMAD.MOV R7, RZ, RZ, -R5 ;  /* 0x000000ffff077224 */ /* 0x000fe400078e0a05 */
[----:B------:R-:W-:-:S04]  /*11320*/  IMAD.WIDE.U32 R2, R5, UR8, R2 ;  /* 0x0000000805027c25 */ /* 0x000fc8000f8e0002 */
[----:B------:R-:W-:Y:S02]  /*11330*/  IMAD R7, R11, R7, R6 ;  /* 0x000000070b077224 */ /* 0x000fe400078e0206 */
[----:B------:R-:W-:Y:S02]  /*11340*/  IMAD R4, R4, UR8, RZ ;  /* 0x0000000804047c24 */ /* 0x000fe4000f8e02ff */
[----:B------:R-:W-:Y:S02]  /*11350*/  VIADD R6, R13, UR61 ;  /* 0x0000003d0d067c36 */ /* 0x000fe40008000000 */
[----:B------:R-:W-:Y:S01]  /*11360*/  IMAD R9, R5, UR9, R4 ;  /* 0x0000000905097c24 */ /* 0x000fe2000f8e0204 */
[----:B------:R-:W-:Y:S01]  /*11370*/  SHF.R.S32.HI R4, RZ, 0x1f, R7 ;  /* 0x0000001fff047819 */ /* 0x000fe20000011407 */
[----:B------:R-:W-:Y:S01]  /*11380*/  ULDC.64 UR8, c[0x0][0xad8] ;  /* 0x0002b60000087ab9 */ /* 0x000fe20000000a00 */
[----:B-----5:R-:W-:Y:S02]  /*11390*/  IMAD R11, R0, R11, RZ ;  /* 0x0000000b000b7224 */ /* 0x020fe400078e02ff */
[----:B------:R-:W-:-:S02]  /*113a0*/  IMAD.IADD R3, R3, 0x1, R9 ;  /* 0x0000000103037824 */ /* 0x000fc400078e0209 */
[----:B------:R-:W-:Y:S02]  /*113b0*/  IMAD R4, R4, UR8, RZ ;  /* 0x0000000804047c24 */ /* 0x000fe4000f8e02ff */
[----:B------:R-:W-:-:S04]  /*113c0*/  IMAD.WIDE.U32 R2, R7, UR8, R2 ;  /* 0x0000000807027c25 */ /* 0x000fc8000f8e0002 */
[----:B------:R-:W-:Y:S01]  /*113d0*/  IMAD R5, R7, UR9, R4 ;  /* 0x0000000907057c24 */ /* 0x000fe2000f8e0204 */
[----:B------:R-:W-:Y:S01]  /*113e0*/  ULDC.64 UR8, c[0x0][0xa80] ;  /* 0x0002a00000087ab9 */ /* 0x000fe20000000a00 */
[----:B------:R-:W-:Y:S02]  /*113f0*/  VIADD R4, R6, 0x40 ;  /* 0x0000004006047836 */ /* 0x000fe40000000000 */
[----:B------:R-:W-:Y:S01]  /*11400*/  IMAD.IADD R3, R3, 0x1, R5 ;  /* 0x0000000103037824 */ /* 0x000fe200078e0205 */
[----:B------:R-:W-:Y:S01]  /*11410*/  LEA R5, P2, R2, UR8, 0x1 ;  /* 0x0000000802057c11 */ /* 0x000fe2000f8408ff */
[----:B------:R-:W-:Y:S01]  /*11420*/  VIADD R0, R6, 0x20 ;  /* 0x0000002006007836 */ /* 0x000fe20000000000 */
[-C--:B------:R-:W-:Y:S01]  /*11430*/  ISETP.GE.AND P0, PT, R4, R11.reuse, PT ;  /* 0x0000000b0400720c */ /* 0x080fe20003f06270 */
[----:B------:R-:W-:Y:S01]  /*11440*/  IMAD.SHL.U32 R7, R8, 0x8, RZ ;  /* 0x0000000808077824 */ /* 0x000fe200078e00ff */
[----:B------:R-:W-:Y:S02]  /*11450*/  LEA.HI.X R4, R2, UR9, R3, 0x1, P2 ;  /* 0x0000000902047c11 */ /* 0x000fe400090f0c03 */
[-C--:B------:R-:W-:Y:S01]  /*11460*/  ISETP.GE.AND P2, PT, R6, R11.reuse, PT ;  /* 0x0000000b0600720c */ /* 0x080fe20003f46270 */
[C---:B------:R-:W-:Y:S01]  /*11470*/  VIADD R9, R7.reuse, 0x80 ;  /* 0x0000008007097836 */ /* 0x040fe20000000000 */
[----:B------:R-:W-:Y:S01]  /*11480*/  ISETP.GE.AND P1, PT, R0, R11, PT ;  /* 0x0000000b0000720c */ /* 0x000fe20003f26270 */
[C---:B------:R-:W-:Y:S01]  /*11490*/  VIADD R13, R7.reuse, 0xc0 ;  /* 0x000000c0070d7836 */ /* 0x040fe20000000000 */
[----:B------:R0:W1:Y:S01]  /*114a0*/  SHFL.IDX PT, R2, R5, RZ, 0x181f ;  /* 0x00181fff05027589 */ /* 0x00006200000e0000 */
[----:B------:R-:W-:Y:S01]  /*114b0*/  VIADD R15, R7, 0x40 ;  /* 0x00000040070f7836 */ /* 0x000fe20000000000 */
[----:B------:R-:W-:-:S02]  /*114c0*/  SHF.R.S32.HI R10, RZ, 0x1f, R7 ;  /* 0x0000001fff0a7819 */ /* 0x000fc40000011407 */
[----:B------:R0:W2:Y:S01]  /*114d0*/  SHFL.IDX PT, R0, R4, RZ, 0x181f ;  /* 0x00181fff04007589 */ /* 0x0000a200000e0000 */
[----:B------:R-:W-:Y:S02]  /*114e0*/  SHF.R.S32.HI R8, RZ, 0x1f, R9 ;  /* 0x0000001fff087819 */ /* 0x000fe40000011409 */
[----:B------:R-:W-:Y:S02]  /*114f0*/  SHF.R.S32.HI R12, RZ, 0x1f, R13 ;  /* 0x0000001fff0c7819 */ /* 0x000fe4000001140d */
        /* <DEDUP_REMOVED lines=20> */
.L_x_1295:
[----:B------:R-:W-:Y:S05]  /*11640*/  BSYNC B1 ;  /* 0x0000000000017941 */ /* 0x000fea0003800000 */
.L_x_1294:
        /* <DEDUP_REMOVED lines=22> */
.L_x_1297:
[----:B------:R-:W-:Y:S05]  /*117b0*/  BSYNC B1 ;  /* 0x0000000000017941 */ /* 0x000fea0003800000 */
.L_x_1296:
        /* <DEDUP_REMOVED lines=22> */
.L_x_1299:
[----:B------:R-:W-:Y:S05]  /*11920*/  BSYNC B1 ;  /* 0x0000000000017941 */ /* 0x000fea0003800000 */
.L_x_1298:
[----:B0-----:R-:W-:Y:S01]  /*11930*/  VIADD R0, R6, 0x60 ;  /* 0x0000006006007836 */ /* 0x001fe20000000000 */
[----:B--2-4-:R-:W2:Y:S04]  /*11940*/  SHFL.IDX PT, R4, R4, 0x3, 0x181f ;  /* 0x00781f0004047f89 */ /* 0x014ea800000e0000 */
[----:B------:R-:W-:Y:S01]  /*11950*/  ISETP.GE.AND P0, PT, R0, R11, PT ;  /* 0x0000000b0000720c */ /* 0x000fe20003f06270 */
[----:B-1-3--:R1:W3:-:S12]  /*11960*/  SHFL.IDX PT, R2, R5, 0x3, 0x181f ;  /* 0x00781f0005027f89 */ /* 0x00a2d800000e0000 */
[----:B-1----:R-:W-:Y:S05]  /*11970*/  @P0 BRA `(.L_x_1288) ;  /* 0x0000000000480947 */ /* 0x002fea0003800000 */
[----:B------:R-:W-:Y:S01]  /*11980*/  ULDC UR4, c[0x0][0xac8] ;  /* 0x0002b20000047ab9 */ /* 0x000fe20000000800 */
[----:B------:R-:W-:Y:S01]  /*11990*/  ULDC.64 UR8, c[0x0][0x208] ;  /* 0x0000820000087ab9 */ /* 0x000fe20000000a00 */
[----:B------:R-:W-:Y:S02]  /*119a0*/  ISETP.GE.AND P3, PT, R7, UR4, PT ;  /* 0x0000000407007c0c */ /* 0x000fe4000bf66270 */
[----:B------:R-:W-:Y:S02]  /*119b0*/  ISETP.GE.AND P2, PT, R15, UR4, PT ;  /* 0x000000040f007c0c */ /* 0x000fe4000bf46270 */
[----:B------:R-:W-:Y:S02]  /*119c0*/  ISETP.GE.AND P1, PT, R9, UR4, PT ;  /* 0x0000000409007c0c */ /* 0x000fe4000bf26270 */
[----:B------:R-:W-:-:S07]  /*119d0*/  ISETP.GE.AND P0, PT, R13, UR4, PT ;  /* 0x000000040d007c0c */ /* 0x000fce000bf06270 */
[----:B---3--:R-:W-:-:S04]  /*119e0*/  @!P3 LEA R6, P4, R7, R2, 0x1 ;  /* 0x000000020706b211 */ /* 0x008fc800078808ff */
[----:B--2---:R-:W-:Y:S02]  /*119f0*/  @!P3 LEA.HI.X R7, R7, R4, R10, 0x1, P4 ;  /* 0x000000040707b211 */ /* 0x004fe400020f0c0a */
        /* <DEDUP_REMOVED lines=10> */
.L_x_1288:
[----:B------:R-:W-:Y:S05]  /*11aa0*/  BSYNC B0 ;  /* 0x0000000000007941 */ /* 0x000fea0003800000 */
.L_x_1278:
[----:B------:R-:W-:Y:S02]  /*11ab0*/  ULDC UR4, c[0x0][0xc3c] ;  /* 0x00030f0000047ab9 */ /* 0x000fe40000000800 */
[----:B------:R-:W-:-:S06]  /*11ac0*/  UISETP.GE.AND UP0, UPT, UR6, UR4, UPT ;  /* 0x000000040600728c */ /* 0x000fcc000bf06270 */
[----:B------:R-:W-:-:S13]  /*11ad0*/  PLOP3.LUT P0, PT, PT, PT, UP0, 0x80, 0x0 ;  /* 0x000000000000781c */ /* 0x000fda0003f0f008 */
[----:B------:R-:W-:Y:S05]  /*11ae0*/  @!P0 BRA `(.L_x_1300) ;  /* 0xfffffef4009c8947 */ /* 0x000fea000383ffff */
[----:B------:R-:W-:Y:S05]  /*11af0*/  EXIT ;  /* 0x000000000000794d */ /* 0x000fea0003800000 */
.L_x_1195:
[----:B------:R-:W-:-:S08]  /*11b00*/  NOP ;  /* 0x0000000000007918 */ /* 0x000fd00000000000 */
[----:B0-----:R-:W0:-:S00]  /*11b10*/  USETMAXREG.DEALLOC.CTAPOOL 0x18 ;  /* 0x00000018000079c8 */ /* 0x001e0000080e0500 */
        /* <DEDUP_REMOVED lines=18> */
.L_x_1301:
        /* <DEDUP_REMOVED lines=44> */
.L_x_1305:
        /* <DEDUP_REMOVED lines=39> */
[----:B------:R-:W-:-:S07]  /*12170*/  IMAD.MOV.U32 R5, RZ, RZ, R2 ;  /* 0x000000ffff057224 */ /* 0x000fce00078e0002 */
.L_x_1303:
[----:B------:R-:W-:Y:S02]  /*12180*/  IMAD.IADD R10, R9, 0x1, -R4 ;  /* 0x00000001090a7824 */ /* 0x000fe400078e0a04 */
[----:B------:R-:W-:Y:S02]  /*12190*/  IMAD.MOV.U32 R3, RZ, RZ, RZ ;  /* 0x000000ffff037224 */ /* 0x000fe400078e00ff */
[----:B------:R-:W-:-:S05]  /*121a0*/  IMAD R2, R5, UR5, R10 ;  /* 0x0000000505027c24 */ /* 0x000fca000f8e020a */
[----:B------:R-:W-:-:S13]  /*121b0*/  ISETP.GT.AND P0, PT, R2, UR6, PT ;  /* 0x0000000602007c0c */ /* 0x000fda000bf04270 */
[----:B------:R-:W-:-:S04]  /*121c0*/  VOTE.ANY R2, PT, !P0 ;  /* 0x0000000000027806 */ /* 0x000fc800040e0100 */
[----:B------:R-:W0:Y:S01]  /*121d0*/  POPC R9, R2 ;  /* 0x0000000200097309 */ /* 0x000e220000000000 */
[----:B------:R-:W-:Y:S01]  /*121e0*/  ISETP.NE.AND P0, PT, R2, RZ, PT ;  /* 0x000000ff0200720c */ /* 0x000fe20003f05270 */
[----:B0-----:R0:W1:Y:S04]  /*121f0*/  SHFL.IDX PT, R8, R8, R9, 0x1f ;  /* 0x00001f0908087589 */ /* 0x00106800000e0000 */
[----:B------:R0:W2:Y:S08]  /*12200*/  SHFL.IDX PT, R4, R7, R9, 0x1f ;  /* 0x00001f0907047589 */ /* 0x0000b000000e0000 */
[----:B------:R-:W-:Y:S05]  /*12210*/  @!P0 BRA `(.L_x_1306) ;  /* 0x0000000000088947 */ /* 0x000fea0003800000 */
[----:B------:R-:W-:-:S05]  /*12220*/  VIADD R2, R9, 0xffffffff ;  /* 0xffffffff09027836 */ /* 0x000fca0000000000 */
[----:B------:R3:W4:Y:S02]  /*12230*/  SHFL.IDX PT, R3, R5, R2, 0x1f ;  /* 0x00001f0205037589 */ /* 0x00072400000e0000 */
.L_x_1306:
[----:B----4-:R-:W-:Y:S01]  /*12240*/  IMAD R3, R3, UR5, R10 ;  /* 0x0000000503037c24 */ /* 0x010fe2000f8e020a */
[----:B-1----:R-:W-:Y:S01]  /*12250*/  ISETP.NE.AND P0, PT, R8, 0x1, PT ;  /* 0x000000010800780c */ /* 0x002fe20003f05270 */
[----:B------:R-:W-:-:S03]  /*12260*/  VIADD R14, R9, UR4 ;  /* 0x00000004090e7c36 */ /* 0x000fc60008000000 */
[----:B------:R1:W-:Y:S01]  /*12270*/  STL [R1], R3 ;  /* 0x0000000301007387 */ /* 0x0003e20000100800 */
[----:B---3--:R-:W-:-:S03]  /*12280*/  IADD3 R5, -R3, UR6, RZ ;  /* 0x0000000603057c10 */ /* 0x008fc6000fffe1ff */
[----:B------:R1:W-:Y:S05]  /*12290*/  STL [R1+0xc], R14 ;  /* 0x00000c0e01007387 */ /* 0x0003ea0000100800 */
[----:B------:R-:W-:Y:S05]  /*122a0*/  @!P0 BRA `(.L_x_1307) ;  /* 0x0000000000e08947 */ /* 0x000fea0003800000 */
[----:B0-2---:R-:W-:Y:S02]  /*122b0*/  IABS R7, R4 ;  /* 0x0000000400077213 */ /* 0x005fe40000000000 */
[----:B------:R-:W-:Y:S02]  /*122c0*/  IABS R9, R8 ;  /* 0x0000000800097213 */ /* 0x000fe40000000000 */
[----:B------:R-:W0:Y:S01]  /*122d0*/  I2F.RP R10, R7 ;  /* 0x00000007000a7306 */ /* 0x000e220000209400 */
[----:B------:R-:W-:-:S07]  /*122e0*/  IABS R12, R5 ;  /* 0x00000005000c7213 */ /* 0x000fce0000000000 */
[----:B------:R-:W-:Y:S08]  /*122f0*/  I2F.RP R13, R9 ;  /* 0x00000009000d7306 */ /* 0x000ff00000209400 */
[----:B0-----:R-:W1:Y:S02]  /*12300*/  MUFU.RCP R10, R10 ;  /* 0x0000000a000a7308 */ /* 0x001e640000001000 */
[----:B-1----:R-:W-:-:S06]  /*12310*/  VIADD R3, R10, 0xffffffe ;  /* 0x0ffffffe0a037836 */ /* 0x002fcc0000000000 */
[----:B------:R-:W0:Y:S02]  /*12320*/  F2I.FTZ.U32.TRUNC.NTZ R3, R3 ;  /* 0x0000000300037305 */ /* 0x000e24000021f000 */
[----:B0-----:R-:W-:-:S04]  /*12330*/  IMAD.MOV R2, RZ, RZ, -R3 ;  /* 0x000000ffff027224 */ /* 0x001fc800078e0a03 */
[----:B------:R-:W-:Y:S02]  /*12340*/  IMAD R11, R2, R7, RZ ;  /* 0x00000007020b7224 */ /* 0x000fe400078e02ff */
[----:B------:R-:W-:-:S04]  /*12350*/  IMAD.MOV.U32 R2, RZ, RZ, RZ ;  /* 0x000000ffff027224 */ /* 0x000fc800078e00ff */
[----:B------:R-:W-:Y:S01]  /*12360*/  IMAD.HI.U32 R11, R3, R11, R2 ;  /* 0x0000000b030b7227 */ /* 0x000fe200078e0002 */
[----:B------:R-:W-:Y:S01]  /*12370*/  IABS R3, R4 ;  /* 0x0000000400037213 */ /* 0x000fe20000000000 */
[----:B------:R-:W0:Y:S04]  /*12380*/  MUFU.RCP R2, R13 ;  /* 0x0000000d00027308 */ /* 0x000e280000001000 */
[----:B------:R-:W-:Y:S02]  /*12390*/  IMAD.MOV R3, RZ, RZ, -R3 ;  /* 0x000000ffff037224 */ /* 0x000fe400078e0a03 */
[----:B------:R-:W-:-:S04]  /*123a0*/  IMAD.HI.U32 R10, R11, R12, RZ ;  /* 0x0000000c0b0a7227 */ /* 0x000fc800078e00ff */
[----:B------:R-:W-:-:S05]  /*123b0*/  IMAD R12, R10, R3, R12 ;  /* 0x000000030a0c7224 */ /* 0x000fca00078e020c */
[----:B------:R-:W-:Y:S01]  /*123c0*/  ISETP.GT.U32.AND P1, PT, R7, R12, PT ;  /* 0x0000000c0700720c */ /* 0x000fe20003f24070 */
[----:B0-----:R-:W-:-:S06]  /*123d0*/  VIADD R3, R2, 0xffffffe ;  /* 0x0ffffffe02037836 */ /* 0x001fcc0000000000 */
[----:B------:R-:W0:Y:S06]  /*123e0*/  F2I.FTZ.U32.TRUNC.NTZ R3, R3 ;  /* 0x0000000300037305 */ /* 0x000e2c000021f000 */
[----:B------:R-:W-:Y:S02]  /*123f0*/  @!P1 IMAD.IADD R12, R12, 0x1, -R7 ;  /* 0x000000010c0c9824 */ /* 0x000fe400078e0a07 */
[----:B------:R-:W-:Y:S01]  /*12400*/  @!P1 VIADD R10, R10, 0x1 ;  /* 0x000000010a0a9836 */ /* 0x000fe20000000000 */
[----:B------:R-:W-:Y:S02]  /*12410*/  ISETP.NE.AND P1, PT, R4, RZ, PT ;  /* 0x000000ff0400720c */ /* 0x000fe40003f25270 */
[----:B------:R-:W-:Y:S01]  /*12420*/  ISETP.GE.U32.AND P0, PT, R12, R7, PT ;  /* 0x000000070c00720c */ /* 0x000fe20003f06070 */
[----:B0-----:R-:W-:-:S04]  /*12430*/  IMAD.MOV R2, RZ, RZ, -R3 ;  /* 0x000000ffff027224 */ /* 0x001fc800078e0a03 */
[----:B------:R-:W-:Y:S02]  /*12440*/  IMAD R7, R2, R9, RZ ;  /* 0x0000000902077224 */ /* 0x000fe400078e02ff */
[----:B------:R-:W-:-:S06]  /*12450*/  IMAD.MOV.U32 R2, RZ, RZ, RZ ;  /* 0x000000ffff027224 */ /* 0x000fcc00078e00ff */
[----:B------:R-:W-:Y:S02]  /*12460*/  @P0 VIADD R10, R10, 0x1 ;  /* 0x000000010a0a0836 */ /* 0x000fe40000000000 */
[----:B------:R-:W-:Y:S01]  /*12470*/  IMAD.HI.U32 R7, R3, R7, R2 ;  /* 0x0000000703077227 */ /* 0x000fe200078e0002 */
[----:B------:R-:W-:Y:S02]  /*12480*/  LOP3.LUT R2, R5, R4, RZ, 0x3c, !PT ;  /* 0x0000000405027212 */ /* 0x000fe400078e3cff */
[----:B------:R-:W-:Y:S02]  /*12490*/  IABS R3, R8 ;  /* 0x0000000800037213 */ /* 0x000fe40000000000 */
[----:B------:R-:W-:-:S03]  /*124a0*/  ISETP.GE.AND P2, PT, R2, RZ, PT ;  /* 0x000000ff0200720c */ /* 0x000fc60003f46270 */
[----:B------:R-:W-:-:S10]  /*124b0*/  IMAD.MOV R3, RZ, RZ, -R3 ;  /* 0x000000ffff037224 */ /* 0x000fd400078e0a03 */
[----:B------:R-:W-:Y:S01]  /*124c0*/  @!P2 IMAD.MOV R10, RZ, RZ, -R10 ;  /* 0x000000ffff0aa224 */ /* 0x000fe200078e0a0a */
[----:B------:R-:W-:-:S04]  /*124d0*/  @!P1 LOP3.LUT R10, RZ, R4, RZ, 0x33, !PT ;  /* 0x00000004ff0a9212 */ /* 0x000fc800078e33ff */
        /* <DEDUP_REMOVED lines=8> */
[----:B------:R-:W-:-:S04]  /*12560*/  LOP3.LUT R2, R10, R8, RZ, 0x3c, !PT ;  /* 0x000000080a027212 */ /* 0x000fc800078e3cff */
[----:B------:R-:W-:Y:S01]  /*12570*/  ISETP.GE.AND P2, PT, R2, RZ, PT ;  /* 0x000000ff0200720c */ /* 0x000fe20003f46270 */
[----:B------:R-:W-:-:S04]  /*12580*/  IMAD.MOV R2, RZ, RZ, -R10 ;  /* 0x000000ffff027224 */ /* 0x000fc800078e0a0a */
[----:B------:R-:W-:Y:S02]  /*12590*/  IMAD R2, R4, R2, R5 ;  /* 0x0000000204027224 */ /* 0x000fe400078e0205 */
        /* <DEDUP_REMOVED lines=8> */
[----:B------:R-:W-:Y:S05]  /*12620*/  BRA `(.L_x_1308) ;  /* 0x0000000000f87947 */ /* 0x000fea0003800000 */
.L_x_1307:
[----:B-1----:R-:W1:Y:S01]  /*12630*/  LDC.64 R2, c[0x0][0xc90] ;  /* 0x00032400ff027b82 */ /* 0x002e620000000a00 */
[----:B------:R-:W-:Y:S01]  /*12640*/  ULDC.64 UR6, c[0x0][0x208] ;  /* 0x0000820000067ab9 */ /* 0x000fe20000000a00 */
[----:B-1----:R-:W-:-:S05]  /*12650*/  IMAD.WIDE R2, R14, 0x4, R2 ;  /* 0x000000040e027825 */ /* 0x002fca00078e0202 */
[----:B0-----:R0:W2:Y:S02]  /*12660*/  LDG.E R7, desc[UR6][R2.64] ;  /* 0x0000000602077981 */ /* 0x0010a4000c1e1900 */
[----:B0-----:R-:W-:Y:S02]  /*12670*/  IMAD.MOV.U32 R2, RZ, RZ, RZ ;  /* 0x000000ffff027224 */ /* 0x001fe400078e00ff */
[----:B--2---:R-:W-:-:S05]  /*12680*/  IMAD R8, R4, R7, RZ ;  /* 0x0000000704087224 */ /* 0x004fca00078e02ff */
[----:B------:R-:W-:-:S04]  /*12690*/  IABS R9, R8 ;  /* 0x0000000800097213 */ /* 0x000fc80000000000 */
[----:B------:R-:W0:Y:S08]  /*126a0*/  I2F.RP R10, R9 ;  /* 0x00000009000a7306 */ /* 0x000e300000209400 */
[----:B0-----:R-:W0:Y:S02]  /*126b0*/  MUFU.RCP R10, R10 ;  /* 0x0000000a000a7308 */ /* 0x001e240000001000 */
[----:B0-----:R-:W-:-:S06]  /*126c0*/  VIADD R11, R10, 0xffffffe ;  /* 0x0ffffffe0a0b7836 */ /* 0x001fcc0000000000 */
[----:B------:R-:W0:Y:S02]  /*126d0*/  F2I.FTZ.U32.TRUNC.NTZ R3, R11 ;  /* 0x0000000b00037305 */ /* 0x000e24000021f000 */
[----:B0-----:R-:W-:-:S04]  /*126e0*/  IMAD.MOV R12, RZ, RZ, -R3 ;  /* 0x000000ffff0c7224 */ /* 0x001fc800078e0a03 */
[----:B------:R-:W-:-:S04]  /*126f0*/  IMAD R13, R12, R9, RZ ;  /* 0x000000090c0d7224 */ /* 0x000fc800078e02ff */
[----:B------:R-:W-:Y:S01]  /*12700*/  IMAD.HI.U32 R2, R3, R13, R2 ;  /* 0x0000000d03027227 */ /* 0x000fe200078e0002 */
[----:B------:R-:W-:Y:S02]  /*12710*/  IABS R13, R5 ;  /* 0x00000005000d7213 */ /* 0x000fe40000000000 */
[----:B------:R-:W-:-:S03]  /*12720*/  IABS R3, R8 ;  /* 0x0000000800037213 */ /* 0x000fc60000000000 */
[----:B------:R-:W-:-:S04]  /*12730*/  IMAD.HI.U32 R2, R2, R13, RZ ;  /* 0x0000000d02027227 */ /* 0x000fc800078e00ff */
[----:B------:R-:W-:-:S04]  /*12740*/  IMAD.MOV R3, RZ, RZ, -R3 ;  /* 0x000000ffff037224 */ /* 0x000fc800078e0a03 */
        /* <DEDUP_REMOVED lines=11> */
[----:B------:R-:W-:Y:S02]  /*12800*/  IMAD R9, R7, R2, RZ ;  /* 0x0000000207097224 */ /* 0x000fe400078e02ff */
[----:B------:R-:W-:Y:S02]  /*12810*/  IMAD.MOV R2, RZ, RZ, -R2 ;  /* 0x000000ffff027224 */ /* 0x000fe400078e0a02 */
[----:B------:R-:W-:Y:S02]  /*12820*/  IMAD.MOV R10, RZ, RZ, -R9 ;  /* 0x000000ffff0a7224 */ /* 0x000fe400078e0a09 */
[----:B------:R-:W-:Y:S02]  /*12830*/  IMAD R8, R8, R2, R5 ;  /* 0x0000000208087224 */ /* 0x000fe400078e0205 */
[----:B------:R-:W-:Y:S01]  /*12840*/  IMAD.MOV.U32 R2, RZ, RZ, RZ ;  /* 0x000000ffff027224 */ /* 0x000fe200078e00ff */
[----:B------:R-:W-:Y:S02]  /*12850*/  VIADDMNMX R7, R10, UR5, R7, PT ;  /* 0x000000050a077c46 */ /* 0x000fe4000b800107 */
[----:B------:R-:W-:-:S02]  /*12860*/  IADD3 R9, R9, 0x1000000, R8 ;  /* 0x0100000009097810 */ /* 0x000fc40007ffe008 */
[----:B------:R-:W-:-:S04]  /*12870*/  IABS R10, R7 ;  /* 0x00000007000a7213 */ /* 0x000fc80000000000 */
[----:B------:R-:W0:Y:S08]  /*12880*/  I2F.RP R11, R10 ;  /* 0x0000000a000b7306 */ /* 0x000e300000209400 */
[----:B0-----:R-:W0:Y:S02]  /*12890*/  MUFU.RCP R11, R11 ;  /* 0x0000000b000b7308 */ /* 0x001e240000001000 */
[----:B0-----:R-:W-:Y:S01]  /*128a0*/  VIADD R3, R11, 0xffffffe ;  /* 0x0ffffffe0b037836 */ /* 0x001fe20000000000 */
[----:B------:R-:W-:-:S05]  /*128b0*/  IABS R11, R7 ;  /* 0x00000007000b7213 */ /* 0x000fca0000000000 */
[----:B------:R-:W0:Y:S02]  /*128c0*/  F2I.FTZ.U32.TRUNC.NTZ R3, R3 ;  /* 0x0000000300037305 */ /* 0x000e24000021f000 */
[----:B0-----:R-:W-:-:S04]  /*128d0*/  IMAD.MOV R5, RZ, RZ, -R3 ;  /* 0x000000ffff057224 */ /* 0x001fc800078e0a03 */
[----:B------:R-:W-:-:S04]  /*128e0*/  IMAD R5, R5, R10, RZ ;  /* 0x0000000a05057224 */ /* 0x000fc800078e02ff */
[----:B------:R-:W-:Y:S01]  /*128f0*/  IMAD.HI.U32 R2, R3, R5, R2 ;  /* 0x0000000503027227 */ /* 0x000fe200078e0002 */
[----:B------:R-:W-:-:S03]  /*12900*/  IABS R5, R8 ;  /* 0x0000000800057213 */ /* 0x000fc60000000000 */
[----:B------:R-:W-:Y:S02]  /*12910*/  IMAD.MOV R3, RZ, RZ, -R11 ;  /* 0x000000ffff037224 */ /* 0x000fe400078e0a0b */
        /* <DEDUP_REMOVED lines=11> */
[----:B------:R-:W-:Y:S01]  /*129d0*/  @!P1 LOP3.LUT R2, RZ, R7, RZ, 0x33, !PT ;  /* 0x00000007ff029212 */ /* 0x000fe200078e33ff */
[----:B------:R-:W-:-:S04]  /*129e0*/  IMAD.MOV R7, RZ, RZ, -R7 ;  /* 0x000000ffff077224 */ /* 0x000fc800078e0a07 */
[----:B------:R-:W-:-:S05]  /*129f0*/  IMAD R3, R2, R7, R9 ;  /* 0x0000000702037224 */ /* 0x000fca00078e0209 */
[----:B------:R1:W-:Y:S02]  /*12a00*/  STL [R1+0x8], R3 ;  /* 0x0000080301007387 */ /* 0x0003e40000100800 */
.L_x_1308:
[----:B01----:R-:W-:-:S05]  /*12a10*/  LOP3.LUT R3, RZ, R2, RZ, 0x33, !PT ;  /* 0x00000002ff037212 */ /* 0x003fca00078e33ff */
[----:B------:R-:W-:-:S05]  /*12a20*/  IMAD.IADD R2, R4, 0x1, R3 ;  /* 0x0000000104027824 */ /* 0x000fca00078e0203 */
[----:B------:R1:W-:Y:S01]  /*12a30*/  STL [R1+0x4], R2 ;  /* 0x0000040201007387 */ /* 0x0003e20000100800 */
[----:B------:R-:W-:Y:S05]  /*12a40*/  BRA `(.L_x_1309) ;  /* 0x0000000000107947 */ /* 0x000fea0003800000 */
.L_x_1304:
[----:B------:R-:W-:Y:S01]  /*12a50*/  IMAD.U32 R2, RZ, RZ, UR6 ;  /* 0x00000006ff027e24 */ /* 0x000fe2000f8e00ff */
[----:B------:R0:W-:Y:S04]  /*12a60*/  STL [R1+0x4], RZ ;  /* 0x000004ff01007387 */ /* 0x0001e80000100800 */
[----:B------:R0:W-:Y:S04]  /*12a70*/  STL [R1+0x8], RZ ;  /* 0x000008ff01007387 */ /* 0x0001e80000100800 */
[----:B------:R0:W-:Y:S02]  /*12a80*/  STL [R1], R2 ;  /* 0x0000000201007387 */ /* 0x0001e40000100800 */
.L_x_1309:
[----:B------:R-:W2:Y:S04]  /*12a90*/  LDL R8, [R1] ;  /* 0x0000000001087983 */ /* 0x000ea80000100800 */
[----:B------:R-:W2:Y:S04]  /*12aa0*/  LDL R9, [R1+0x4] ;  /* 0x0000040001097983 */ /* 0x000ea80000100800 */
[----:B------:R-:W2:Y:S04]  /*12ab0*/  LDL R10, [R1+0x8] ;  /* 0x00000800010a7983 */ /* 0x000ea80000100800 */
[----:B------:R-:W2:Y:S01]  /*12ac0*/  LDL R11, [R1+0xc] ;  /* 0x00000c00010b7983 */ /* 0x000ea20000100800 */
[----:B------:R-:W-:-:S13]  /*12ad0*/  ISETP.NE.AND P0, PT, R0, RZ, PT ;  /* 0x000000ff0000720c */ /* 0x000fda0003f05270 */
[----:B------:R-:W3:Y:S01]  /*12ae0*/  @!P0 S2R R3, SR_CgaCtaId ;  /* 0x0000000000038919 */ /* 0x000ee20000008800 */
[----:B------:R-:W-:-:S04]  /*12af0*/  @!P0 MOV R0, 0x400 ;  /* 0x0000040000008802 */ /* 0x000fc80000000f00 */
[----:B---3--:R-:W-:-:S05]  /*12b00*/  @!P0 LEA R0, R3, R0, 0x18 ;  /* 0x0000000003008211 */ /* 0x008fca00078ec0ff */
[----:B--2---:R2:W-:Y:S01]  /*12b10*/  @!P0 STS.128 [R0+0x308d0], R8 ;  /* 0x0308d00800008388 */ /* 0x0045e20000000c00 */
[----:B------:R-:W-:Y:S06]  /*12b20*/  BAR.ARV 0x5, 0x180 ;  /* 0x0146000000007b1d */ /* 0x000fec0000002000 */
.L_x_1302:
[----:B--2---:R-:W2:Y:S01]  /*12b30*/  LDL R0, [R1+0xc] ;  /* 0x00000c0001007983 */ /* 0x004ea20000100800 */
[----:B------:R-:W-:Y:S01]  /*12b40*/  ULDC UR4, c[0x0][0xc3c] ;  /* 0x00030f0000047ab9 */ /* 0x000fe20000000800 */
[----:B------:R-:W-:Y:S01]  /*12b50*/  IMAD.MOV.U32 R19, RZ, RZ, RZ ;  /* 0x000000ffff137224 */ /* 0x000fe200078e00ff */
[----:B--2---:R-:W-:Y:S01]  /*12b60*/  ISETP.GE.AND P0, PT, R0, UR4, PT ;  /* 0x0000000400007c0c */ /* 0x004fe2000bf06270 */
[----:B------:R-:W-:-:S05]  /*12b70*/  IMAD.MOV.U32 R0, RZ, RZ, 0x1 ;  /* 0x00000001ff007424 */ /* 0x000fca00078e00ff */
[----:B------:R2:W-:Y:S04]  /*12b80*/  STL [R1+0x10], R0 ;  /* 0x0000100001007387 */ /* 0x0005e80000100800 */
[----:B------:R2:W-:Y:S03]  /*12b90*/  STL [R1+0x50], RZ ;  /* 0x000050ff01007387 */ /* 0x0005e60000100800 */
[----:B------:R-:W-:Y:S05]  /*12ba0*/  @P0 BRA `(.L_x_1310) ;  /* 0x0000006c00240947 */ /* 0x000fea0003800000 */
[----:B------:R-:W4:Y:S01]  /*12bb0*/  S2UR UR5, SR_CgaCtaId ;  /* 0x00000000000579c3 */ /* 0x000f220000008800 */
[C---:B--2---:R-:W-:Y:S01]  /*12bc0*/  IMAD.SHL.U32 R0, R6.reuse, 0x8, RZ ;  /* 0x0000000806007824 */ /* 0x044fe200078e00ff */
[----:B------:R-:W-:Y:S01]  /*12bd0*/  LOP3.LUT R4, R6, 0x7f, RZ, 0xc0, !PT ;  /* 0x0000007f06047812 */ /* 0x000fe200078ec0ff */
[----:B------:R-:W-:Y:S01]  /*12be0*/  UMOV UR4, 0x400 ;  /* 0x0000040000047882 */ /* 0x000fe20000000000 */
[----:B------:R-:W-:Y:S01]  /*12bf0*/  BSSY B8, `(.L_x_1310) ;  /* 0x00006c4000087945 */ /* 0x000fe20003800000 */
[----:B------:R-:W-:Y:S01]  /*12c00*/  IMAD.MOV.U32 R19, RZ, RZ, RZ ;  /* 0x000000ffff137224 */ /* 0x000fe200078e00ff */
[----:B------:R-:W-:Y:S01]  /*12c10*/  LOP3.LUT R3, R0, 0x1f8, RZ, 0xc0, !PT ;  /* 0x000001f800037812 */ /* 0x000fe200078ec0ff */
[----:B01----:R-:W-:Y:S01]  /*12c20*/  IMAD.SHL.U32 R2, R4, 0x8, RZ ;  /* 0x0000000804027824 */ /* 0x003fe200078e00ff */
        /* <DEDUP_REMOVED lines=9> */
[----:B----4-:R-:W-:-:S06]  /*12cc0*/  ULEA UR4, UR5, UR4, 0x18 ;  /* 0x0000000405047291 */ /* 0x010fcc000f8ec03f */
[----:B------:R-:W-:-:S04]  /*12cd0*/  IMAD.U32 R18, RZ, RZ, UR4 ;  /* 0x00000004ff127e24 */ /* 0x000fc8000f8e00ff */
[----:B------:R-:W-:-:S05]  /*12ce0*/  IMAD R3, R3, 0x2, R18 ;  /* 0x0000000203037824 */ /* 0x000fca00078e0212 */
[----:B------:R0:W-:Y:S04]  /*12cf0*/  STL [R1+0x20], R3 ;  /* 0x0000200301007387 */ /* 0x0001e80000100800 */
[----:B------:R-:W-:Y:S04]  /*12d00*/  STL [R1+0x50], RZ ;  /* 0x000050ff01007387 */ /* 0x000fe80000100800 */
[----:B------:R1:W-:Y:S01]  /*12d10*/  STL [R1+0x10], R2 ;  /* 0x0000100201007387 */ /* 0x0003e20000100800 */
[C---:B0-----:R-:W-:Y:S02]  /*12d20*/  LOP3.LUT R3, R0.reuse, 0x40, RZ, 0xfc, !PT ;  /* 0x0000004000037812 */ /* 0x041fe400078efcff */
[----:B-1----:R-:W-:-:S02]  /*12d30*/  LOP3.LUT R2, R0, 0x80, RZ, 0xfc, !PT ;  /* 0x0000008000027812 */ /* 0x002fc400078efcff */
[----:B------:R-:W-:-:S07]  /*12d40*/  LOP3.LUT R0, R0, 0xc0, RZ, 0xfc, !PT ;  /* 0x000000c000007812 */ /* 0x000fce00078efcff */
.L_x_1433:
[----:B---3--:R-:W2:Y:S01]  /*12d50*/  LDL R9, [R1+0xc] ;  /* 0x00000c0001097983 */ /* 0x008ea20000100800 */
[----:B------:R-:W-:Y:S05]  /*12d60*/  YIELD ;  /* 0x0000000000007946 */ /* 0x000fea0003800000 */
[----:B------:R-:W-:Y:S01]  /*12d70*/  ULDC.64 UR4, c[0x0][0xa28] ;  /* 0x00028a0000047ab9 */ /* 0x000fe20000000a00 */
[----:B------:R-:W-:Y:S01]  /*12d80*/  IMAD.MOV.U32 R0, RZ, RZ, RZ ;  /* 0x000000ffff007224 */ /* 0x000fe200078e00ff */
[----:B------:R-:W-:Y:S01]  /*12d90*/  ISETP.NE.U32.AND P0, PT, RZ, UR4, PT ;  /* 0x00000004ff007c0c */ /* 0x000fe2000bf05070 */
[----:B01----:R-:W0:Y:S01]  /*12da0*/  LDC.64 R4, c[0x0][0xa00] ;  /* 0x00028000ff047b82 */ /* 0x003e220000000a00 */
[----:B------:R-:W-:Y:S01]  /*12db0*/  ULDC.64 UR8, c[0x0][0x208] ;  /* 0x0000820000087ab9 */ /* 0x000fe20000000a00 */
[----:B------:R-:W-:Y:S01]  /*12dc0*/  IMAD.MOV.U32 R10, RZ, RZ, RZ ;  /* 0x000000ffff0a7224 */ /* 0x000fe200078e00ff */
[----:B------:R-:W-:Y:S01]  /*12dd0*/  ISETP.NE.AND.EX P0, PT, RZ, UR5, PT, P0 ;  /* 0x00000005ff007c0c */ /* 0x000fe2000bf05300 */
[----:B------:R-:W-:Y:S01]  /*12de0*/  ULDC.64 UR4, c[0x0][0xa18] ;  /* 0x0002860000047ab9 */ /* 0x000fe20000000a00 */
[----:B------:R-:W-:-:S11]  /*12df0*/  ULDC.64 UR6, c[0x0][0xa08] ;  /* 0x0002820000067ab9 */ /* 0x000fd60000000a00 */
[----:B------:R-:W2:Y:S02]  /*12e00*/  @P0 LDC.64 R2, c[0x0][0xa28] ;  /* 0x00028a00ff020b82 */ /* 0x000ea40000000a00 */
[----:B--2---:R-:W-:-:S05]  /*12e10*/  @P0 IMAD.WIDE R2, R9, 0x4, R2 ;  /* 0x0000000409020825 */ /* 0x004fca00078e0202 */
[----:B------:R1:W5:Y:S01]  /*12e20*/  @P0 LDG.E R0, desc[UR8][R2.64] ;  /* 0x0000000802000981 */ /* 0x000362000c1e1900 */
[----:B------:R-:W-:Y:S01]  /*12e30*/  ISETP.NE.U32.AND P0, PT, RZ, UR4, PT ;  /* 0x00000004ff007c0c */ /* 0x000fe2000bf05070 */
[----:B0-----:R-:W-:Y:S01]  /*12e40*/  IMAD.WIDE R4, R9, 0x4, R4 ;  /* 0x0000000409047825 */ /* 0x001fe200078e0204 */
[----:B------:R-:W-:Y:S02]  /*12e50*/  ISETP.NE.U32.AND P1, PT, RZ, UR6, PT ;  /* 0x00000006ff007c0c */ /* 0x000fe4000bf25070 */
[----:B------:R-:W-:Y:S01]  /*12e60*/  ISETP.NE.AND.EX P2, PT, RZ, UR5, PT, P0 ;  /* 0x00000005ff007c0c */ /* 0x000fe2000bf45300 */
[----:B------:R-:W-:Y:S01]  /*12e70*/  ULDC.64 UR4, c[0x0][0xa00] ;  /* 0x0002800000047ab9 */ /* 0x000fe20000000a00 */
[----:B------:R-:W-:Y:S01]  /*12e80*/  ISETP.NE.AND.EX P1, PT, RZ, UR7, PT, P1 ;  /* 0x00000007ff007c0c */ /* 0x000fe2000bf25310 */
[----:B------:R-:W-:Y:S01]  /*12e90*/  IMAD.MOV.U32 R8, RZ, RZ, RZ ;  /* 0x000000ffff087224 */ /* 0x000fe200078e00ff */
[----:B------:R-:W-:Y:S01]  /*12ea0*/  ISETP.NE.U32.AND P0, PT, RZ, UR4, PT ;  /* 0x00000004ff007c0c */ /* 0x000fe2000bf05070 */
[----:B-1----:R-:W0:Y:S03]  /*12eb0*/  LDC.64 R2, c[0x0][0xa08] ;  /* 0x00028200ff027b82 */ /* 0x002e260000000a00 */
[----:B------:R-:W-:-:S05]  /*12ec0*/  ISETP.NE.AND.EX P0, PT, RZ, UR5, PT, P0 ;  /* 0x00000005ff007c0c */ /* 0x000fca000bf05300 */
[----:B------:R-:W1:Y:S08]  /*12ed0*/  @P2 LDC.64 R6, c[0x0][0xa18] ;  /* 0x00028600ff062b82 */ /* 0x000e700000000a00 */
[----:B------:R-:W2:Y:S01]  /*12ee0*/  @P0 LDG.E R10, desc[UR8][R4.64] ;  /* 0x00000008040a0981 */ /* 0x000ea2000c1e1900 */
[----:B------:R-:W-:Y:S01]  /*12ef0*/  ULDC UR4, c[0x0][0x288] ;  /* 0x0000a20000047ab9 */ /* 0x000fe20000000800 */
[----:B0-----:R-:W-:-:S05]  /*12f00*/  IMAD.WIDE R2, R9, 0x4, R2 ;  /* 0x0000000409027825 */ /* 0x001fca00078e0202 */
[----:B------:R-:W5:Y:S01]  /*12f10*/  @P1 LDG.E R8, desc[UR8][R2.64] ;  /* 0x0000000802081981 */ /* 0x000f62000c1e1900 */
[----:B-1----:R-:W-:-:S03]  /*12f20*/  @P2 IMAD.WIDE R6, R9, 0x4, R6 ;  /* 0x0000000409062825 */ /* 0x002fc600078e0206 */
[----:B--2---:R0:W-:Y:S02]  /*12f30*/  STL [R1+0x30], R10 ;  /* 0x0000300a01007387 */ /* 0x0041e40000100800 */
[----:B0-----:R-:W-:Y:S01]  /*12f40*/  IMAD.U32 R10, RZ, RZ, UR4 ;  /* 0x00000004ff0a7e24 */ /* 0x001fe2000f8e00ff */
[----:B------:R-:W-:-:S05]  /*12f50*/  ULDC.64 UR4, c[0x0][0x418] ;  /* 0x0001060000047ab9 */ /* 0x000fca0000000a00 */
        /* <DEDUP_REMOVED lines=12> */
[----:B------:R-:W0:Y:S04]  /*13020*/  LDG.E R7, desc[UR4][R4.64] ;  /* 0x0000000404077981 */ /* 0x000e28000c1e1900 */
[----:B------:R-:W0:Y:S02]  /*13030*/  LDG.E R4, desc[UR4][R4.64+0x4] ;  /* 0x0000040404047981 */ /* 0x000e24000c1e1900 */
[----:B0-----:R-:W-:-:S05]  /*13040*/  IMAD.IADD R10, R4, 0x1, -R7 ;  /* 0x00000001040a7824 */ /* 0x001fca00078e0a07 */
[----:B------:R1:W-:Y:S02]  /*13050*/  STL [R1+0x2c], R10 ;  /* 0x00002c0a01007387 */ /* 0x0003e40000100800 */
.L_x_1311:
[----:B------:R-:W2:Y:S01]  /*13060*/  LDL.LU R5, [R1+0x8] ;  /* 0x0000080001057983 */ /* 0x000ea20000300800 */
[----:B------:R-:W-:Y:S02]  /*13070*/  ULDC.64 UR4, c[0x0][0xa20] ;  /* 0x0002880000047ab9 */ /* 0x000fe40000000a00 */
[----:B------:R-:W-:-:S04]  /*13080*/  ISETP.NE.U32.AND P0, PT, RZ, UR4, PT ;  /* 0x00000004ff007c0c */ /* 0x000fc8000bf05070 */
[----:B------:R-:W-:Y:S02]  /*13090*/  ISETP.NE.AND.EX P0, PT, RZ, UR5, PT, P0 ;  /* 0x00000005ff007c0c */ /* 0x000fe4000bf05300 */
[C---:B--2---:R-:W-:Y:S02]  /*130a0*/  LOP3.LUT R7, R5.reuse, 0xff000000, RZ, 0xc0, !PT ;  /* 0xff00000005077812 */ /* 0x044fe400078ec0ff */
[C---:B------:R-:W-:Y:S02]  /*130b0*/  LOP3.LUT R4, R5.reuse, 0xff0000, RZ, 0xc0, !PT ;  /* 0x00ff000005047812 */ /* 0x040fe400078ec0ff */
[----:B------:R-:W-:Y:S02]  /*130c0*/  SHF.R.U32.HI R7, RZ, 0x8, R7 ;  /* 0x00000008ff077819 */ /* 0x000fe40000011607 */
[----:B------:R-:W-:Y:S02]  /*130d0*/  LOP3.LUT R16, R5, 0xffff, RZ, 0xc0, !PT ;  /* 0x0000ffff05107812 */ /* 0x000fe400078ec0ff */
[----:B------:R-:W-:Y:S01]  /*130e0*/  LEA.HI R7, R4, R7, RZ, 0x10 ;  /* 0x0000000704077211 */ /* 0x000fe200078f80ff */
[----:B-----5:R-:W-:-:S05]  /*130f0*/  IMAD.IADD R4, R8, 0x1, R0 ;  /* 0x0000000108047824 */ /* 0x020fca00078e0200 */
[----:B------:R2:W-:Y:S01]  /*13100*/  STL [R1+0x14], R4 ;  /* 0x0000140401007387 */ /* 0x0005e20000100800 */
[----:B------:R-:W-:Y:S05]  /*13110*/  @!P0 BRA `(.L_x_1312) ;  /* 0x0000000000148947 */ /* 0x000fea0003800000 */
[----:B------:R-:W3:Y:S01]  /*13120*/  LDC.64 R2, c[0x0][0xa20] ;  /* 0x00028800ff027b82 */ /* 0x000ee20000000a00 */
[----:B------:R-:W-:Y:S01]  /*13130*/  ULDC.64 UR4, c[0x0][0x208] ;  /* 0x0000820000047ab9 */ /* 0x000fe20000000a00 */
[----:B---3--:R-:W-:-:S05]  /*13140*/  IMAD.WIDE R2, R9, 0x4, R2 ;  /* 0x0000000409027825 */ /* 0x008fca00078e0202 */
[----:B------:R3:W5:Y:S01]  /*13150*/  LDG.E R6, desc[UR4][R2.64] ;  /* 0x0000000402067981 */ /* 0x000762000c1e1900 */
[----:B------:R-:W-:Y:S05]  /*13160*/  BRA `(.L_x_1313) ;  /* 0x0000000000147947 */ /* 0x000fea0003800000 */
.L_x_1312:
[----:B------:R-:W-:Y:S05]  /*13170*/  @!P1 BRA `(.L_x_1313) ;  /* 0x0000000000109947 */ /* 0x000fea0003800000 */
[----:B------:R-:W-:Y:S02]  /*13180*/  ULDC.64 UR4, c[0x0][0x208] ;  /* 0x0000820000047ab9 */ /* 0x000fe40000000a00 */
[----:B------:R-:W3:Y:S04]  /*13190*/  LDG.E R6, desc[UR4][R2.64] ;  /* 0x0000000402067981 */ /* 0x000ee8000c1e1900 */
[----:B------:R-:W3:Y:S02]  /*131a0*/  LDG.E R2, desc[UR4][R2.64+0x4] ;  /* 0x0000040402027981 */ /* 0x000ee4000c1e1900 */
[----:B---3--:R-:W-:-:S07]  /*131b0*/  IMAD.IADD R6, R2, 0x1, -R6 ;  /* 0x0000000102067824 */ /* 0x008fce00078e0a06 */
.L_x_1313:
[----:B--2---:R-:W2:Y:S01]  /*131c0*/  LDL.LU R4, [R1+0x4] ;  /* 0x0000040001047983 */ /* 0x004ea20000300800 */
[----:B---3--:R-:W3:Y:S01]  /*131d0*/  LDC R2, c[0x0][0x448] ;  /* 0x00011200ff027b82 */ /* 0x008ee20000000800 */
[----:B-----5:R-:W-:Y:S01]  /*131e0*/  IMAD.IADD R0, R6, 0x1, -R0 ;  /* 0x0000000106007824 */ /* 0x020fe200078e0a00 */
[----:B---3--:R-:W-:-:S13]  /*131f0*/  ISETP.NE.AND P1, PT, R2, 0x1, PT ;  /* 0x000000010200780c */ /* 0x008fda0003f25270 */
[----:B------:R-:W3:Y:S08]  /*13200*/  @P1 LDC R3, c[0x0][0x44c] ;  /* 0x00011300ff031b82 */ /* 0x000ef00000000800 */
[----:B------:R-:W4:Y:S01]  /*13210*/  @P1 LDC R2, c[0x0][0x450] ;  /* 0x00011400ff021b82 */ /* 0x000f220000000800 */
[----:B--2---:R-:W-:-:S04]  /*13220*/  IMAD.SHL.U32 R11, R4, 0x80, RZ ;  /* 0x00000080040b7824 */ /* 0x004fc800078e00ff */
[----:B------:R-:W-:Y:S01]  /*13230*/  VIADD R4, R11, 0x7f ;  /* 0x0000007f0b047836 */ /* 0x000fe20000000000 */
[----:B------:R2:W-:Y:S03]  /*13240*/  STL [R1+0x28], R11 ;  /* 0x0000280b01007387 */ /* 0x0005e60000100800 */
[----:B---3--:R-:W-:-:S04]  /*13250*/  @P1 IMAD.HI.U32 R3, R4, R3, RZ ;  /* 0x0000000304031227 */ /* 0x008fc800078e00ff */
[----:B------:R-:W-:Y:S01]  /*13260*/  IMAD.MOV.U32 R6, RZ, RZ, R4 ;  /* 0x000000ffff067224 */ /* 0x000fe200078e0004 */
[----:B----4-:R-:W-:Y:S01]  /*13270*/  @P1 SHF.R.U32.HI R6, RZ, R2, R3 ;  /* 0x00000002ff061219 */ /* 0x010fe20000011603 */
[----:B------:R-:W-:-:S05]  /*13280*/  VIADD R4, R0, 0x3f ;  /* 0x0000003f00047836 */ /* 0x000fca0000000000 */
[----:B------:R-:W-:-:S04]  /*13290*/  SHF.R.S32.HI R2, RZ, 0x1f, R4 ;  /* 0x0000001fff027819 */ /* 0x000fc80000011404 */
[----:B------:R-:W-:Y:S02]  /*132a0*/  LEA.HI R4, R2, R4, RZ, 0x6 ;  /* 0x0000000402047211 */ /* 0x000fe400078f30ff */
[----:B------:R-:W-:Y:S02]  /*132b0*/  IADD3 R2, R0, 0x1, -R10 ;  /* 0x0000000100027810 */ /* 0x000fe40007ffe80a */
[----:B------:R-:W-:-:S03]  /*132c0*/  SHF.R.S32.HI R9, RZ, 0x6, R4 ;  /* 0x00000006ff097819 */ /* 0x000fc60000011404 */
[----:B------:R-:W-:Y:S02]  /*132d0*/  IMAD.IADD R6, R2, 0x1, R6 ;  /* 0x0000000102067824 */ /* 0x000fe400078e0206 */
[----:B------:R-:W3:Y:S01]  /*132e0*/  LDC.64 R2, c[0x0][0x9e0] ;  /* 0x00027800ff027b82 */ /* 0x000ee20000000a00 */
[----:B------:R2:W-:Y:S01]  /*132f0*/  STL [R1+0x58], R9 ;  /* 0x0000580901007387 */ /* 0x0005e20000100800 */
[----:B---3--:R-:W-:Y:S01]  /*13300*/  ISETP.GE.AND P2, PT, R3, 0x1, PT ;  /* 0x000000010300780c */ /* 0x008fe20003f46270 */
[----:B------:R-:W-:-:S12]  /*13310*/  IMAD.IADD R2, R6, 0x1, R2 ;  /* 0x0000000106027824 */ /* 0x000fd800078e0202 */
[----:B--2---:R-:W-:Y:S05]  /*13320*/  @!P2 BRA `(.L_x_1314) ;  /* 0x000000000048a947 */ /* 0x004fea0003800000 */
[C---:B------:R-:W-:Y:S01]  /*13330*/  ISETP.GT.AND P0, PT, R6.reuse, RZ, PT ;  /* 0x000000ff0600720c */ /* 0x040fe20003f04270 */
[----:B------:R-:W-:Y:S01]  /*13340*/  BSSY B0, `(.L_x_1315) ;  /* 0x000000e000007945 */ /* 0x000fe20003800000 */
[----:B------:R-:W-:-:S11]  /*13350*/  VIADD R8, R6, 0xffffffff ;  /* 0xffffffff06087836 */ /* 0x000fd60000000000 */
[----:B------:R-:W-:Y:S05]  /*13360*/  @P0 BRA `(.L_x_1316) ;  /* 0x00000000001c0947 */ /* 0x000fea0003800000 */
[----:B------:R-:W-:Y:S01]  /*13370*/  ISETP.NE.AND P0, PT, R3, 0x1, PT ;  /* 0x000000010300780c */ /* 0x000fe20003f05270 */
[----:B------:R-:W-:-:S12]  /*13380*/  IMAD.MOV R6, RZ, RZ, -R6 ;  /* 0x000000ffff067224 */ /* 0x000fd800078e0a06 */
[----:B------:R-:W2:Y:S02]  /*13390*/  @P0 LDC.64 R4, c[0x0][0x9e8] ;  /* 0x00027a00ff040b82 */ /* 0x000ea40000000a00 */
[----:B--2---:R-:W-:-:S05]  /*133a0*/  @P0 IMAD.HI.U32 R4, R6, R4, RZ ;  /* 0x0000000406040227 */ /* 0x004fca00078e00ff */
[----:B------:R-:W-:-:S04]  /*133b0*/  @P0 SHF.R.U32.HI R6, RZ, R5, R4 ;  /* 0x00000005ff060219 */ /* 0x000fc80000011604 */
[----:B------:R-:W-:Y:S01]  /*133c0*/  LOP3.LUT R8, RZ, R6, RZ, 0x33, !PT ;  /* 0x00000006ff087212 */ /* 0x000fe200078e33ff */
[----:B------:R-:W-:Y:S06]  /*133d0*/  BRA `(.L_x_1317) ;  /* 0x0000000000107947 */ /* 0x000fec0003800000 */
.L_x_1316:
[----:B------:R-:W-:-:S13]  /*133e0*/  ISETP.NE.AND P0, PT, R3, 0x1, PT ;  /* 0x000000010300780c */ /* 0x000fda0003f05270 */
[----:B------:R-:W2:Y:S02]  /*133f0*/  @P0 LDC.64 R4, c[0x0][0x9e8] ;  /* 0x00027a00ff040b82 */ /* 0x000ea40000000a00 */
[----:B--2---:R-:W-:-:S05]  /*13400*/  @P0 IMAD.HI.U32 R4, R8, R4, RZ ;  /* 0x0000000408040227 */ /* 0x004fca00078e00ff */
[----:B------:R-:W-:-:S07]  /*13410*/  @P0 SHF.R.U32.HI R8, RZ, R5, R4 ;  /* 0x00000005ff080219 */ /* 0x000fce0000011604 */
.L_x_1317:
[----:B------:R-:W-:Y:S05]  /*13420*/  BSYNC B0 ;  /* 0x0000000000007941 */ /* 0x000fea0003800000 */
.L_x_1315:
[----:B------:R-:W-:-:S05]  /*13430*/  IMAD R8, R8, R3, R3 ;  /* 0x0000000308087224 */ /* 0x000fca00078e0203 */
[----:B------:R-:W-:-:S07]  /*13440*/  VIMNMX R2, R2, R8, PT ;  /* 0x0000000802027248 */ /* 0x000fce0003fe0100 */
.L_x_1314:
[----:B------:R-:W2:Y:S01]  /*13450*/  @P1 LDC R4, c[0x0][0x44c] ;  /* 0x00011300ff041b82 */ /* 0x000ea20000000800 */
[----:B------:R-:W-:Y:S01]  /*13460*/  IMAD.MOV.U32 R5, RZ, RZ, R11 ;  /* 0x000000ffff057224 */ /* 0x000fe200078e000b */
[----:B------:R-:W-:Y:S01]  /*13470*/  ULDC UR4, c[0x0][0x9dc] ;  /* 0x0002770000047ab9 */ /* 0x000fe20000000800 */
[----:B------:R-:W-:-:S05]  /*13480*/  VIADD R2, R2, 0x3f ;  /* 0x0000003f02027836 */ /* 0x000fca0000000000 */
[----:B------:R-:W3:Y:S01]  /*13490*/  @P1 LDC R6, c[0x0][0x450] ;  /* 0x00011400ff061b82 */ /* 0x000ee20000000800 */
[----:B--2---:R-:W-:-:S05]  /*134a0*/  @P1 IMAD.HI.U32 R4, R11, R4, RZ ;  /* 0x000000040b041227 */ /* 0x004fca00078e00ff */
[----:B---3--:R-:W-:-:S04]  /*134b0*/  @P1 SHF.R.U32.HI R5, RZ, R6, R4 ;  /* 0x00000006ff051219 */ /* 0x008fc80000011604 */
[----:B------:R-:W-:Y:S02]  /*134c0*/  IADD3 R6, R5, R0, -R10 ;  /* 0x0000000005067210 */ /* 0x000fe40007ffe80a */
[----:B------:R-:W-:-:S04]  /*134d0*/  SHF.R.S32.HI R0, RZ, 0x1f, R2 ;  /* 0x0000001fff007819 */ /* 0x000fc80000011402 */
[----:B------:R-:W-:Y:S01]  /*134e0*/  LEA.HI R0, R0, R2, RZ, 0x6 ;  /* 0x0000000200007211 */ /* 0x000fe200078f30ff */
[----:B------:R-:W-:-:S03]  /*134f0*/  VIADD R2, R6, -UR4 ;  /* 0x8000000406027c36 */ /* 0x000fc60008000000 */
[----:B------:R-:W-:-:S04]  /*13500*/  SHF.R.S32.HI R4, RZ, 0x6, R0 ;  /* 0x00000006ff047819 */ /* 0x000fc80000011400 */
[----:B------:R-:W-:Y:S01]  /*13510*/  VIMNMX R0, R9, R4, PT ;  /* 0x0000000409007248 */ /* 0x000fe20003fe0100 */
[----:B------:R2:W-:Y:S01]  /*13520*/  STL [R1+0x54], R4 ;  /* 0x0000540401007387 */ /* 0x0005e20000100800 */
[----:B------:R-:W-:Y:S05]  /*13530*/  @!P2 BRA `(.L_x_1318) ;  /* 0x000000000044a947 */ /* 0x000fea0003800000 */
[----:B------:R-:W-:Y:S01]  /*13540*/  ISETP.GT.AND P0, PT, R6, -0x1, PT ;  /* 0xffffffff0600780c */ /* 0x000fe20003f04270 */
[----:B------:R-:W-:-:S12]  /*13550*/  BSSY B0, `(.L_x_1319) ;  /* 0x000000d000007945 */ /* 0x000fd80003800000 */
[----:B------:R-:W-:Y:S05]  /*13560*/  @P0 BRA `(.L_x_1320) ;  /* 0x00000000001c0947 */ /* 0x000fea0003800000 */
[----:B------:R-:W-:Y:S02]  /*13570*/  ISETP.NE.AND P0, PT, R3, 0x1, PT ;  /* 0x000000010300780c */ /* 0x000fe40003f05270 */
[----:B------:R-:W-:-:S11]  /*13580*/  LOP3.LUT R6, RZ, R6, RZ, 0x33, !PT ;  /* 0x00000006ff067212 */ /* 0x000fd600078e33ff */
[----:B--2---:R-:W2:Y:S02]  /*13590*/  @P0 LDC.64 R4, c[0x0][0x9e8] ;  /* 0x00027a00ff040b82 */ /* 0x004ea40000000a00 */
[----:B--2---:R-:W-:-:S05]  /*135a0*/  @P0 IMAD.HI.U32 R4, R6, R4, RZ ;  /* 0x0000000406040227 */ /* 0x004fca00078e00ff */
[----:B------:R-:W-:-:S04]  /*135b0*/  @P0 SHF.R.U32.HI R6, RZ, R5, R4 ;  /* 0x00000005ff060219 */ /* 0x000fc80000011604 */
[----:B------:R-:W-:Y:S01]  /*135c0*/  LOP3.LUT R6, RZ, R6, RZ, 0x33, !PT ;  /* 0x00000006ff067212 */ /* 0x000fe200078e33ff */
[----:B------:R-:W-:Y:S06]  /*135d0*/  BRA `(.L_x_1321) ;  /* 0x0000000000107947 */ /* 0x000fec0003800000 */
.L_x_1320:
[----:B------:R-:W-:-:S13]  /*135e0*/  ISETP.NE.AND P0, PT, R3, 0x1, PT ;  /* 0x000000010300780c */ /* 0x000fda0003f05270 */
[----:B--2---:R-:W2:Y:S02]  /*135f0*/  @P0 LDC.64 R4, c[0x0][0x9e8] ;  /* 0x00027a00ff040b82 */ /* 0x004ea40000000a00 */
[----:B--2---:R-:W-:-:S05]  /*13600*/  @P0 IMAD.HI.U32 R4, R6, R4, RZ ;  /* 0x0000000406040227 */ /* 0x004fca00078e00ff */
[----:B------:R-:W-:-:S07]  /*13610*/  @P0 SHF.R.U32.HI R6, RZ, R5, R4 ;  /* 0x00000005ff060219 */ /* 0x000fce0000011604 */
.L_x_1321:
[----:B------:R-:W-:Y:S05]  /*13620*/  BSYNC B0 ;  /* 0x0000000000007941 */ /* 0x000fea0003800000 */
.L_x_1319:
[----:B------:R-:W-:-:S05]  /*13630*/  IMAD R3, R6, R3, RZ ;  /* 0x0000000306037224 */ /* 0x000fca00078e02ff */
[----:B------:R-:W-:-:S07]  /*13640*/  VIMNMX R2, R2, R3, !PT ;  /* 0x0000000302027248 */ /* 0x000fce0007fe0100 */
.L_x_1318:
[----:B------:R-:W-:Y:S01]  /*13650*/  SHF.R.S32.HI R3, RZ, 0x1f, R2 ;  /* 0x0000001fff037819 */ /* 0x000fe20000011402 */
[----:B------:R-:W-:Y:S01]  /*13660*/  IMAD.MOV.U32 R5, RZ, RZ, RZ ;  /* 0x000000ffff057224 */ /* 0x000fe200078e00ff */
[----:B--2---:R-:W-:Y:S01]  /*13670*/  SHF.R.U32.HI R4, RZ, 0x10, R7 ;  /* 0x00000010ff047819 */ /* 0x004fe20000011607 */
[----:B------:R-:W-:Y:S01]  /*13680*/  BSSY B0, `(.L_x_1322) ;  /* 0x0000029000007945 */ /* 0x000fe20003800000 */
[----:B------:R-:W-:Y:S01]  /*13690*/  LEA.HI R3, R3, R2, RZ, 0x6 ;  /* 0x0000000203037211 */ /* 0x000fe200078f30ff */
[----:B01----:R-:W-:Y:S01]  /*136a0*/  IMAD.MOV.U32 R10, RZ, RZ, R5 ;  /* 0x000000ffff0a7224 */ /* 0x003fe200078e0005 */
[----:B------:R-:W-:Y:S02]  /*136b0*/  ISETP.NE.AND P0, PT, R4, RZ, PT ;  /* 0x000000ff0400720c */ /* 0x000fe40003f05270 */
[----:B------:R-:W-:Y:S02]  /*136c0*/  SHF.R.S32.HI R3, RZ, 0x6, R3 ;  /* 0x00000006ff037819 */ /* 0x000fe40000011403 */
[----:B------:R-:W-:-:S02]  /*136d0*/  LOP3.LUT R8, R7, 0xff, RZ, 0xc0, !PT ;  /* 0x000000ff07087812 */ /* 0x000fc400078ec0ff */
[----:B------:R-:W-:-:S04]  /*136e0*/  VIMNMX R9, RZ, R3, !PT ;  /* 0x00000003ff097248 */ /* 0x000fc80007fe0100 */
[----:B------:R-:W-:Y:S01]  /*136f0*/  ISETP.GT.AND P1, PT, R0, R9, PT ;  /* 0x000000090000720c */ /* 0x000fe20003f24270 */
[----:B------:R0:W-:Y:S02]  /*13700*/  STL [R1+0x34], R9 ;  /* 0x0000340901007387 */ /* 0x0001e40000100800 */
[----:B------:R-:W1:Y:S02]  /*13710*/  @!P0 LDC R4, c[0x0][0x9f0] ;  /* 0x00027c00ff048b82 */ /* 0x000e640000000800 */
[----:B------:R0:W-:Y:S04]  /*13720*/  STL [R1+0x38], R5 ;  /* 0x0000380501007387 */ /* 0x0001e80000100800 */
[----:B------:R0:W-:Y:S04]  /*13730*/  STL [R1+0x40], R8 ;  /* 0x0000400801007387 */ /* 0x0001e80000100800 */
[----:B------:R-:W-:Y:S05]  /*13740*/  @!P1 BRA `(.L_x_1323) ;  /* 0x0000000000709947 */ /* 0x000fea0003800000 */
[-C--:B01----:R-:W-:Y:S02]  /*13750*/  IABS R5, R4.reuse ;  /* 0x0000000400057213 */ /* 0x083fe40000000000 */
[----:B------:R-:W-:Y:S02]  /*13760*/  IABS R7, R4 ;  /* 0x0000000400077213 */ /* 0x000fe40000000000 */
[----:B------:R-:W0:Y:S03]  /*13770*/  I2F.RP R2, R5 ;  /* 0x0000000500027306 */ /* 0x000e260000209400 */
[----:B------:R-:W-:-:S05]  /*13780*/  IMAD.MOV R7, RZ, RZ, -R7 ;  /* 0x000000ffff077224 */ /* 0x000fca00078e0a07 */
[----:B0-----:R-:W0:Y:S02]  /*13790*/  MUFU.RCP R2, R2 ;  /* 0x0000000200027308 */ /* 0x001e240000001000 */
[----:B0-----:R-:W-:-:S06]  /*137a0*/  VIADD R2, R2, 0xffffffe ;  /* 0x0ffffffe02027836 */ /* 0x001fcc0000000000 */
[----:B------:R-:W0:Y:S02]  /*137b0*/  F2I.FTZ.U32.TRUNC.NTZ R3, R2 ;  /* 0x0000000200037305 */ /* 0x000e24000021f000 */
[----:B0-----:R-:W-:-:S04]  /*137c0*/  IMAD.MOV R2, RZ, RZ, -R3 ;  /* 0x000000ffff027224 */ /* 0x001fc800078e0a03 */
[----:B------:R-:W-:Y:S02]  /*137d0*/  IMAD R6, R2, R5, RZ ;  /* 0x0000000502067224 */ /* 0x000fe400078e02ff */
[----:B------:R-:W-:-:S04]  /*137e0*/  IMAD.MOV.U32 R2, RZ, RZ, RZ ;  /* 0x000000ffff027224 */ /* 0x000fc800078e00ff */
[----:B------:R-:W-:Y:S01]  /*137f0*/  IMAD.HI.U32 R6, R3, R6, R2 ;  /* 0x0000000603067227 */ /* 0x000fe200078e0002 */
[----:B------:R-:W-:-:S05]  /*13800*/  IADD3 R3, R4, -0x1, R0 ;  /* 0xffffffff04037810 */ /* 0x000fca0007ffe000 */
[----:B------:R-:W-:-:S05]  /*13810*/  IMAD.IADD R3, R3, 0x1, -R9 ;  /* 0x0000000103037824 */ /* 0x000fca00078e0a09 */
[----:B------:R-:W-:Y:S02]  /*13820*/  IABS R2, R3 ;  /* 0x0000000300027213 */ /* 0x000fe40000000000 */
[----:B------:R-:W-:-:S03]  /*13830*/  LOP3.LUT R3, R3, R4, RZ, 0x3c, !PT ;  /* 0x0000000403037212 */ /* 0x000fc600078e3cff */
        /* <DEDUP_REMOVED lines=13> */
.L_x_1323:
[----:B------:R-:W-:Y:S05]  /*13910*/  BSYNC B0 ;  /* 0x0000000000007941 */ /* 0x000fea0003800000 */
.L_x_1322:
[----:B------:R-:W-:Y:S01]  /*13920*/  IMAD.MOV.U32 R3, RZ, RZ, R10 ;  /* 0x000000ffff037224 */ /* 0x000fe200078e000a */
[----:B------:R-:W-:Y:S03]  /*13930*/  BSSY B7, `(.L_x_1324) ;  /* 0x00004ce000077945 */ /* 0x000fe60003800000 */
[----:B------:R-:W-:-:S05]  /*13940*/  IMAD R2, R8, R3, R9 ;  /* 0x0000000308027224 */ /* 0x000fca00078e0209 */
[----:B------:R-:W-:Y:S01]  /*13950*/  VIADDMNMX R0, R2, R3, R0, PT ;  /* 0x0000000302007246 */ /* 0x000fe20003800100 */
[----:B------:R3:W-:Y:S03]  /*13960*/  STL [R1+0x24], R2 ;  /* 0x0000240201007387 */ /* 0x0007e60000100800 */
[----:B------:R-:W-:Y:S01]  /*13970*/  ISETP.GT.AND P0, PT, R0, R2, PT ;  /* 0x000000020000720c */ /* 0x000fe20003f04270 */
[----:B------:R3:W-:-:S12]  /*13980*/  STL [R1+0x3c], R0 ;  /* 0x00003c0001007387 */ /* 0x0007d80000100800 */
[----:B---3--:R-:W-:Y:S05]  /*13990*/  @P0 BRA `(.L_x_1325) ;  /* 0x00000000004c0947 */ /* 0x008fea0003800000 */
[----:B------:R-:W3:Y:S02]  /*139a0*/  S2R R2, SR_TID.X ;  /* 0x0000000000027919 */ /* 0x000ee40000002100 */
[----:B---3--:R-:W-:-:S04]  /*139b0*/  LOP3.LUT R2, R2, 0x7f, RZ, 0xc0, !PT ;  /* 0x0000007f02027812 */ /* 0x008fc800078ec0ff */
[----:B------:R-:W-:-:S13]  /*139c0*/  ISETP.NE.AND P0, PT, R2, RZ, PT ;  /* 0x000000ff0200720c */ /* 0x000fda0003f05270 */
[----:B------:R-:W-:Y:S05]  /*139d0*/  @P0 BRA `(.L_x_1326) ;  /* 0x0000004c000c0947 */ /* 0x000fea0003800000 */
[----:B------:R-:W3:Y:S01]  /*139e0*/  S2R R3, SR_LANEID ;  /* 0x0000000000037919 */ /* 0x000ee20000000000 */
[----:B------:R-:W-:Y:S01]  /*139f0*/  VOTEU.ANY UR4, UPT, PT ;  /* 0x0000000000047886 */ /* 0x000fe200038e0100 */
[----:B------:R-:W-:Y:S01]  /*13a00*/  ULDC.64 UR6, c[0x0][0x208] ;  /* 0x0000820000067ab9 */ /* 0x000fe20000000a00 */
[----:B------:R-:W3:Y:S08]  /*13a10*/  FLO.U32 R0, UR4 ;  /* 0x0000000400007d00 */ /* 0x000ef000080e0000 */
[----:B0-----:R-:W0:Y:S01]  /*13a20*/  POPC R5, UR4 ;  /* 0x0000000400057d09 */ /* 0x001e220008000000 */
[----:B---3--:R-:W-:-:S02]  /*13a30*/  ISETP.EQ.U32.AND P0, PT, R0, R3, PT ;  /* 0x000000030000720c */ /* 0x008fc40003f02070 */
[----:B------:R-:W0:Y:S11]  /*13a40*/  LDC.64 R2, c[0x0][0xc60] ;  /* 0x00031800ff027b82 */ /* 0x000e360000000a00 */
[----:B0-----:R-:W3:Y:S01]  /*13a50*/  @P0 ATOMG.E.ADD.STRONG.GPU PT, R3, desc[UR6][R2.64], R5 ;  /* 0x00000005020309a8 */ /* 0x001ee200081ee1c6 */
[----:B-1----:R-:W0:Y:S02]  /*13a60*/  S2R R4, SR_LTMASK ;  /* 0x0000000000047919 */ /* 0x002e240000003900 */
[----:B0-----:R-:W-:-:S04]  /*13a70*/  LOP3.LUT R4, R4, UR4, RZ, 0xc0, !PT ;  /* 0x0000000404047c12 */ /* 0x001fc8000f8ec0ff */
[----:B------:R-:W0:Y:S01]  /*13a80*/  POPC R7, R4 ;  /* 0x0000000400077309 */ /* 0x000e220000000000 */
[----:B---3--:R-:W0:Y:S02]  /*13a90*/  SHFL.IDX PT, R0, R3, R0, 0x1f ;  /* 0x00001f0003007589 */ /* 0x008e2400000e0000 */
[----:B0-----:R-:W-:-:S05]  /*13aa0*/  IADD3 R0, R0, UR38, R7 ;  /* 0x0000002600007c10 */ /* 0x001fca000fffe007 */
[----:B------:R3:W-:Y:S01]  /*13ab0*/  STL [R1], R0 ;  /* 0x0000000001007387 */ /* 0x0007e20000100800 */
[----:B------:R-:W-:Y:S05]  /*13ac0*/  BRA `(.L_x_1326) ;  /* 0x0000004800d07947 */ /* 0x000fea0003800000 */
.L_x_1325:
        /* <DEDUP_REMOVED lines=8> */
[----:B-1----:R-:W-:Y:S02]  /*13b50*/  IMAD.U32 R4, RZ, RZ, UR6 ;  /* 0x00000006ff047e24 */ /* 0x002fe4000f8e00ff */
[----:B------:R-:W1:Y:S01]  /*13b60*/  LDC.64 R2, c[0x4][R2] ;  /* 0x0100000002027b82 */ /* 0x000e620000000a00 */
[----:B0-----:R-:W-:Y:S02]  /*13b70*/  IMAD.U32 R5, RZ, RZ, UR7 ;  /* 0x00000007ff057e24 */ /* 0x001fe4000f8e00ff */
[----:B------:R-:W-:Y:S02]  /*13b80*/  IMAD.U32 R6, RZ, RZ, UR8 ;  /* 0x00000008ff067e24 */ /* 0x000fe4000f8e00ff */
[----:B------:R-:W-:-:S02]  /*13b90*/  IMAD.U32 R7, RZ, RZ, UR9 ;  /* 0x00000009ff077e24 */ /* 0x000fc4000f8e00ff */
[----:B--2---:R-:W-:Y:S02]  /*13ba0*/  IMAD.U32 R10, RZ, RZ, UR4 ;  /* 0x00000004ff0a7e24 */ /* 0x004fe4000f8e00ff */
[----:B------:R-:W-:Y:S02]  /*13bb0*/  IMAD.U32 R11, RZ, RZ, UR5 ;  /* 0x00000005ff0b7e24 */ /* 0x000fe4000f8e00ff */
[----:B------:R-:W-:Y:S02]  /*13bc0*/  IMAD.MOV.U32 R8, RZ, RZ, 0x70 ;  /* 0x00000070ff087424 */ /* 0x000fe400078e00ff */
[----:B------:R-:W-:Y:S02]  /*13bd0*/  IMAD.MOV.U32 R12, RZ, RZ, 0x1 ;  /* 0x00000001ff0c7424 */ /* 0x000fe400078e00ff */
[----:B------:R-:W-:-:S07]  /*13be0*/  IMAD.MOV.U32 R13, RZ, RZ, RZ ;  /* 0x000000ffff0d7224 */ /* 0x000fce00078e00ff */
[----:B------:R-:W-:-:S07]  /*13bf0*/  LEPC R20, `(.L_x_1328) ;  /* 0x000000001014794e */ /* 0x000fce0000000000 */
[----:B-1----:R-:W-:Y:S05]  /*13c00*/  CALL.ABS.NOINC R2 ;  /* 0x0000000002007343 */ /* 0x002fea0003c00000 */
.L_x_1328:
[----:B------:R-:W-:Y:S05]  /*13c10*/  BSYNC B6 ;  /* 0x0000000000067941 */ /* 0x000fea0003800000 */
.L_x_1327:
        /* <DEDUP_REMOVED lines=9> */
[----:B-1----:R-:W-:Y:S02]  /*13cb0*/  IMAD.U32 R4, RZ, RZ, UR6 ;  /* 0x00000006ff047e24 */ /* 0x002fe4000f8e00ff */
[----:B0-----:R-:W-:Y:S02]  /*13cc0*/  IMAD.U32 R5, RZ, RZ, UR7 ;  /* 0x00000007ff057e24 */ /* 0x001fe4000f8e00ff */
[----:B------:R-:W-:Y:S02]  /*13cd0*/  IMAD.U32 R6, RZ, RZ, UR8 ;  /* 0x00000008ff067e24 */ /* 0x000fe4000f8e00ff */
[----:B------:R-:W-:-:S02]  /*13ce0*/  IMAD.U32 R7, RZ, RZ, UR9 ;  /* 0x00000009ff077e24 */ /* 0x000fc4000f8e00ff */
[----:B--2---:R-:W-:Y:S02]  /*13cf0*/  IMAD.U32 R10, RZ, RZ, UR4 ;  /* 0x00000004ff0a7e24 */ /* 0x004fe4000f8e00ff */
[----:B------:R-:W-:Y:S02]  /*13d00*/  IMAD.U32 R11, RZ, RZ, UR5 ;  /* 0x00000005ff0b7e24 */ /* 0x000fe4000f8e00ff */
[----:B------:R-:W-:Y:S02]  /*13d10*/  IMAD.MOV.U32 R8, RZ, RZ, 0x70 ;  /* 0x00000070ff087424 */ /* 0x000fe400078e00ff */
[----:B------:R-:W-:Y:S02]  /*13d20*/  IMAD.MOV.U32 R12, RZ, RZ, 0x1 ;  /* 0x00000001ff0c7424 */ /* 0x000fe400078e00ff */
[----:B---3--:R-:W-:-:S07]  /*13d30*/  IMAD.MOV.U32 R13, RZ, RZ, RZ ;  /* 0x000000ffff0d7224 */ /* 0x008fce00078e00ff */
[----:B------:R-:W-:-:S07]  /*13d40*/  LEPC R20, `(.L_x_1331) ;  /* 0x000000001014794e */ /* 0x000fce0000000000 */
[----:B----4-:R-:W-:Y:S05]  /*13d50*/  CALL.ABS.NOINC R2 ;  /* 0x0000000002007343 */ /* 0x010fea0003c00000 */
.L_x_1331:
        /* <DEDUP_REMOVED lines=15> */
.L_x_1330:
[----:B------:R-:W-:Y:S05]  /*13e50*/  BSYNC B6 ;  /* 0x0000000000067941 */ /* 0x000fea0003800000 */
.L_x_1329:
[----:B------:R-:W3:Y:S01]  /*13e60*/  LDL R0, [R1+0xc] ;  /* 0x00000c0001007983 */ /* 0x000ee20000100800 */
[----:B------:R-:W-:Y:S02]  /*13e70*/  ULDC.64 UR4, c[0x0][0x9f8] ;  /* 0x00027e0000047ab9 */ /* 0x000fe40000000a00 */
[----:B------:R-:W-:Y:S01]  /*13e80*/  ISETP.NE.U32.AND P0, PT, RZ, UR4, PT ;  /* 0x00000004ff007c0c */ /* 0x000fe2000bf05070 */
[----:B------:R-:W4:Y:S01]  /*13e90*/  LDL R17, [R1+0x3c] ;  /* 0x00003c0001117983 */ /* 0x000f220000100800 */
[----:B------:R-:W-:Y:S02]  /*13ea0*/  ULDC.64 UR6, c[0x0][0x208] ;  /* 0x0000820000067ab9 */ /* 0x000fe40000000a00 */
[----:B------:R-:W-:Y:S01]  /*13eb0*/  ISETP.NE.AND.EX P0, PT, RZ, UR5, PT, P0 ;  /* 0x00000005ff007c0c */ /* 0x000fe2000bf05300 */
[----:B------:R-:W-:-:S12]  /*13ec0*/  ULDC.64 UR4, c[0x0][0xa08] ;  /* 0x0002820000047ab9 */ /* 0x000fd80000000a00 */
[----:B------:R-:W5:Y:S01]  /*13ed0*/  @P0 LDC.64 R2, c[0x0][0x9f8] ;  /* 0x00027e00ff020b82 */ /* 0x000f620000000a00 */
[----:B---3--:R-:W-:Y:S02]  /*13ee0*/  IMAD.MOV.U32 R7, RZ, RZ, R0 ;  /* 0x000000ffff077224 */ /* 0x008fe400078e0000 */
[----:B-----5:R-:W-:-:S05]  /*13ef0*/  @P0 IMAD.WIDE R2, R0, 0x4, R2 ;  /* 0x0000000400020825 */ /* 0x020fca00078e0202 */
[----:B------:R3:W0:Y:S01]  /*13f00*/  @P0 LDG.E R7, desc[UR6][R2.64] ;  /* 0x0000000602070981 */ /* 0x000622000c1e1900 */
[----:B----4-:R-:W-:Y:S01]  /*13f10*/  VIADD R0, R17, 0xffffffff ;  /* 0xffffffff11007836 */ /* 0x010fe20000000000 */
[----:B---3--:R-:W3:Y:S02]  /*13f20*/  LDC.64 R2, c[0x0][0x418] ;  /* 0x00010600ff027b82 */ /* 0x008ee40000000a00 */
[----:B---3--:R-:W-:Y:S01]  /*13f30*/  LOP3.LUT P0, RZ, R2, UR4, RZ, 0xfc, !PT ;  /* 0x0000000402ff7c12 */ /* 0x008fe2000f80fcff */
[----:B------:R-:W-:-:S03]  /*13f40*/  UMOV UR4, 0xffffffff ;  /* 0xffffffff00047882 */ /* 0x000fc60000000000 */
[----:B------:R-:W-:Y:S02]  /*13f50*/  LOP3.LUT P0, RZ, R3, UR5, RZ, 0xfc, P0 ;  /* 0x0000000503ff7c12 */ /* 0x000fe4000800fcff */
[----:B0-----:R-:W-:Y:S01]  /*13f60*/  SHF.R.S32.HI R8, RZ, 0x1f, R7 ;  /* 0x0000001fff087819 */ /* 0x001fe20000011407 */
[----:B------:R0:W-:Y:S01]  /*13f70*/  STL [R1+0x8], R7 ;  /* 0x0000080701007387 */ /* 0x0001e20000100800 */
[----:B------:R-:W-:-:S03]  /*13f80*/  SEL R17, R7, RZ, !P0 ;  /* 0x000000ff07117207 */ /* 0x000fc60004000000 */
[----:B------:R0:W-:Y:S01]  /*13f90*/  STL [R1+0x1c], R8 ;  /* 0x00001c0801007387 */ /* 0x0001e20000100800 */
[----:B------:R-:W-:Y:S05]  /*13fa0*/  BRA.DIV UR4, `(.L_x_1332) ;  /* 0x0000005e04ec7947 */ /* 0x000fea000b800000 */
[----:B-1----:R-:W1:Y:S02]  /*13fb0*/  S2R R4, SR_TID.X ;  /* 0x0000000000047919 */ /* 0x002e640000002100 */
[----:B-1----:R-:W-:-:S04]  /*13fc0*/  SHF.R.U32.HI R4, RZ, 0x5, R4 ;  /* 0x00000005ff047819 */ /* 0x002fc80000011604 */
[----:B------:R-:W-:-:S05]  /*13fd0*/  LOP3.LUT R4, R4, 0x3, RZ, 0xc0, !PT ;  /* 0x0000000304047812 */ /* 0x000fca00078ec0ff */
[----:B------:R1:W3:Y:S02]  /*13fe0*/  SHFL.IDX PT, R14, R4, RZ, 0x1f ;  /* 0x00001fff040e7589 */ /* 0x0002e400000e0000 */
.L_x_1449:
[----:B-1----:R-:W4:Y:S01]  /*13ff0*/  LDL.LU R4, [R1+0x18] ;  /* 0x0000180001047983 */ /* 0x002f220000300800 */
[----:B------:R-:W-:Y:S02]  /*14000*/  PLOP3.LUT P1, PT, PT, PT, PT, 0x8, 0x0 ;  /* 0x000000000000781c */ /* 0x000fe40003f2e170 */
[----:B---3--:R-:W-:Y:S01]  /*14010*/  ISETP.NE.AND P0, PT, R14, RZ, PT ;  /* 0x000000ff0e00720c */ /* 0x008fe20003f05270 */
[----:B------:R1:W-:Y:S01]  /*14020*/  STL [R1+0x4], R0 ;  /* 0x0000040001007387 */ /* 0x0003e20000100800 */
[----:B----4-:R-:W-:-:S09]  /*14030*/  LOP3.LUT R4, R4, 0xfffffffe, RZ, 0xc0, !PT ;  /* 0xfffffffe04047812 */ /* 0x010fd200078ec0ff */
[----:B------:R-:W-:-:S05]  /*14040*/  @P1 LOP3.LUT R4, R4, 0x1, RZ, 0xfc, !PT ;  /* 0x0000000104041812 */ /* 0x000fca00078efcff */
[----:B------:R1:W-:Y:S01]  /*14050*/  STL [R1+0x18], R4 ;  /* 0x0000180401007387 */ /* 0x0003e20000100800 */
[----:B------:R-:W-:Y:S05]  /*14060*/  @P0 BRA `(.L_x_1333) ;  /* 0x00000004004c0947 */ /* 0x000fea0003800000 */
[----:B------:R-:W-:-:S03]  /*14070*/  UMOV UR4, 0xffffffff ;  /* 0xffffffff00047882 */ /* 0x000fc60000000000 */
[----:B------:R-:W-:Y:S05]  /*14080*/  BRA.DIV UR4, `(.L_x_1334) ;  /* 0x0000005e04e87947 */ /* 0x000fea000b800000 */
[----:B------:R-:W-:-:S13]  /*14090*/  ELECT P6, URZ, PT ;  /* 0x00000000003f782f */ /* 0x000fda00038c0000 */
.L_x_1452:
[----:B------:R-:W-:Y:S05]  /*140a0*/  @!P6 BRA `(.L_x_1333) ;  /* 0x00000004003ce947 */ /* 0x000fea0003800000 */
[----:B------:R-:W-:-:S04]  /*140b0*/  ISETP.NE.U32.AND P0, PT, R2, RZ, PT ;  /* 0x000000ff0200720c */ /* 0x000fc80003f05070 */
[----:B------:R-:W-:-:S13]  /*140c0*/  ISETP.NE.AND.EX P0, PT, R3, RZ, PT, P0 ;  /* 0x000000ff0300720c */ /* 0x000fda0003f05300 */
[----:B------:R-:W-:Y:S05]  /*140d0*/  @!P0 BRA `(.L_x_1335) ;  /* 0x0000000000548947 */ /* 0x000fea0003800000 */
[----:B------:R-:W3:Y:S01]  /*140e0*/  LDC R6, c[0x0][0x43c] ;  /* 0x00010f00ff067b82 */ /* 0x000ee20000000800 */
[----:B------:R-:W-:Y:S01]  /*140f0*/  IMAD.MOV.U32 R9, RZ, RZ, R0 ;  /* 0x000000ffff097224 */ /* 0x000fe200078e0000 */
[----:B------:R-:W-:Y:S01]  /*14100*/  ULDC.64 UR4, c[0x0][0x428] ;  /* 0x00010a0000047ab9 */ /* 0x000fe20000000a00 */
[----:B------:R-:W-:Y:S02]  /*14110*/  ULDC.64 UR6, c[0x0][0x208] ;  /* 0x0000820000067ab9 */ /* 0x000fe40000000a00 */
[----:B-1----:R-:W-:Y:S01]  /*14120*/  IMAD.MOV.U32 R0, RZ, RZ, R9 ;  /* 0x000000ffff007224 */ /* 0x002fe200078e0009 */
[----:B---3--:R-:W-:-:S13]  /*14130*/  ISETP.NE.AND P0, PT, R6, 0x1, PT ;  /* 0x000000010600780c */ /* 0x008fda0003f05270 */
        /* <DEDUP_REMOVED lines=15> */
.L_x_1335:
[----:B---3--:R-:W3:Y:S01]  /*14230*/  LDL R2, [R1+0x10] ;  /* 0x0000100001027983 */ /* 0x008ee20000100800 */
[----:B-1----:R-:W-:Y:S01]  /*14240*/  IMAD R0, R19, 0x8, R18 ;  /* 0x0000000813007824 */ /* 0x002fe200078e0212 */
[----:B---3--:R-:W-:-:S04]  /*14250*/  SHF.L.U32 R2, R2, 0x1f, RZ ;  /* 0x0000001f02027819 */ /* 0x008fc800000006ff */
[----:B------:R-:W1:Y:S02]  /*14260*/  SYNCS.PHASECHK.TRANS64.TRYWAIT P0, [R0+URZ+0x30840], R2 ;  /* 0x03084002000075a7 */ /* 0x000e64000800017f */
[----:B-1----:R-:W-:Y:S05]  /*14270*/  @!P0 BRA `(.L_x_1336) ;  /* 0x0000005c008c8947 */ /* 0x002fea0003800000 */
.L_x_1453:
[----:B------:R-:W3:Y:S02]  /*14280*/  S2R R3, SR_TID.X ;  /* 0x0000000000037919 */ /* 0x000ee40000002100 */
[----:B---3--:R-:W-:-:S04]  /*14290*/  LOP3.LUT R3, R3, 0x7f, RZ, 0xc0, !PT ;  /* 0x0000007f03037812 */ /* 0x008fc800078ec0ff */
[----:B------:R-:W-:-:S13]  /*142a0*/  ISETP.NE.AND P0, PT, R3, RZ, PT ;  /* 0x000000ff0300720c */ /* 0x000fda0003f05270 */
        /* <DEDUP_REMOVED lines=8> */
.L_x_1337:
[----:B-1----:R-:W3:Y:S04]  /*14330*/  LDL R2, [R1+0x14] ;  /* 0x0000140001027983 */ /* 0x002ee80000100800 */
[----:B------:R-:W4:Y:S01]  /*14340*/  LDL R3, [R1+0x4] ;  /* 0x0000040001037983 */ /* 0x000f220000100800 */
[----:B------:R-:W-:Y:S01]  /*14350*/  R2UR UR9, R0 ;  /* 0x00000000000972ca */ /* 0x000fe200000e0000 */
[----:B------:R-:W-:-:S05]  /*14360*/  IMAD R0, R19, 0x8000, R18 ;  /* 0x0000800013007824 */ /* 0x000fca00078e0212 */
[----:B------:R-:W-:Y:S01]  /*14370*/  R2UR UR14, R0 ;  /* 0x00000000000e72ca */ /* 0x000fe200000e0000 */
[----:B------:R-:W-:Y:S01]  /*14380*/  UIADD3 UR4, UP0, UR36, 0x370, URZ ;  /* 0x0000037024047890 */ /* 0x000fe2000ff1e03f */
[----:B---3--:R-:W-:Y:S02]  /*14390*/  R2UR UR5, R2 ;  /* 0x00000000020572ca */ /* 0x008fe400000e0000 */
[----:B------:R-:W3:Y:S01]  /*143a0*/  LDL.LU R2, [R1+0x18] ;  /* 0x0000180001027983 */ /* 0x000ee20000300800 */
[----:B----4-:R-:W-:Y:S02]  /*143b0*/  R2UR UR11, R3 ;  /* 0x00000000030b72ca */ /* 0x010fe400000e0000 */
[----:B------:R-:W-:Y:S02]  /*143c0*/  R2UR UR12, R16 ;  /* 0x00000000100c72ca */ /* 0x000fe400000e0000 */
[----:B-----5:R-:W-:Y:S01]  /*143d0*/  R2UR UR13, R17 ;  /* 0x00000000110d72ca */ /* 0x020fe200000e0000 */
[----:B------:R-:W-:Y:S01]  /*143e0*/  UIADD3 UR9, UR9, 0x30830, URZ ;  /* 0x0003083009097890 */ /* 0x000fe2000fffe03f */
[----:B------:R-:W-:-:S02]  /*143f0*/  PLOP3.LUT P0, PT, PT, PT, PT, 0x80, 0x0 ;  /* 0x000000000000781c */ /* 0x000fc40003f0f070 */
[----:B------:R-:W-:Y:S02]  /*14400*/  UIADD3 UR8, UR14, 0x20400, URZ ;  /* 0x000204000e087890 */ /* 0x000fe4000fffe03f */
[----:B------:R-:W-:-:S03]  /*14410*/  UIADD3 UR15, UR14, 0x22400, URZ ;  /* 0x000224000e0f7890 */ /* 0x000fc6000fffe03f */
[----:B------:R-:W-:Y:S02]  /*14420*/  ULEA UR11, UR11, UR5, 0x6 ;  /* 0x000000050b0b7291 */ /* 0x000fe4000f8e303f */
[----:B------:R-:W-:Y:S02]  /*14430*/  UIADD3.X UR5, URZ, UR37, URZ, UP0, !UPT ;  /* 0x000000253f057290 */ /* 0x000fe400087fe43f */
[----:B------:R-:W-:Y:S01]  /*14440*/  UIADD3 UR17, UR14, 0x24400, URZ ;  /* 0x000244000e117890 */ /* 0x000fe2000fffe03f */
[----:B------:R-:W-:Y:S01]  /*14450*/  UMOV UR10, URZ ;  /* 0x0000003f000a7c82 */ /* 0x000fe20008000000 */
[----:B------:R-:W-:Y:S01]  /*14460*/  UMOV UR6, 0x0 ;  /* 0x0000000000067882 */ /* 0x000fe20000000000 */
[----:B------:R-:W-:Y:S01]  /*14470*/  UMOV UR7, 0x14f00000 ;  /* 0x14f0000000077882 */ /* 0x000fe20000000000 */
[----:B------:R-:W-:Y:S01]  /*14480*/  UMOV UR16, 0x40 ;  /* 0x0000004000107882 */ /* 0x000fe20000000000 */
[----:B------:R-:W-:Y:S02]  /*14490*/  UIADD3 UR18, UR14, 0x26400, URZ ;  /* 0x000264000e127890 */ /* 0x000fe4000fffe03f */
[----:B------:R1:W-:Y:S01]  /*144a0*/  UTMALDG.4D [UR8], [UR4], desc[UR6] ;  /* 0x00000608040075b4 */ /* 0x0003e20008019000 */
[----:B------:R-:W-:Y:S01]  /*144b0*/  UMOV UR14, 0x80 ;  /* 0x00000080000e7882 */ /* 0x000fe20000000000 */
[----:B-1----:R-:W-:Y:S01]  /*144c0*/  UMOV UR8, UR15 ;  /* 0x0000000f00087c82 */ /* 0x002fe20008000000 */
[----:B------:R-:W-:-:S02]  /*144d0*/  UMOV UR10, UR16 ;  /* 0x00000010000a7c82 */ /* 0x000fc40008000000 */
[----:B------:R1:W-:Y:S02]  /*144e0*/  UTMALDG.4D [UR8], [UR4], desc[UR6] ;  /* 0x00000608040075b4 */ /* 0x0003e40008019000 */
[----:B-1----:R-:W-:Y:S01]  /*144f0*/  UMOV UR8, UR17 ;  /* 0x0000001100087c82 */ /* 0x002fe20008000000 */
[----:B------:R-:W-:Y:S01]  /*14500*/  UMOV UR10, UR14 ;  /* 0x0000000e000a7c82 */ /* 0x000fe20008000000 */
[----:B------:R-:W-:Y:S01]  /*14510*/  UMOV UR14, 0xc0 ;  /* 0x000000c0000e7882 */ /* 0x000fe20000000000 */
[----:B------:R1:W-:Y:S02]  /*14520*/  UTMALDG.4D [UR8], [UR4], desc[UR6] ;  /* 0x00000608040075b4 */ /* 0x0003e40008019000 */
[----:B-1----:R-:W-:Y:S01]  /*14530*/  UMOV UR8, UR18 ;  /* 0x0000001200087c82 */ /* 0x002fe20008000000 */
[----:B------:R-:W-:Y:S02]  /*14540*/  UMOV UR10, UR14 ;  /* 0x0000000e000a7c82 */ /* 0x000fe40008000000 */
[----:B------:R4:W-:Y:S01]  /*14550*/  UTMALDG.4D [UR8], [UR4], desc[UR6] ;  /* 0x00000608040075b4 */ /* 0x0009e20008019000 */
[----:B---3--:R-:W-:-:S04]  /*14560*/  LOP3.LUT R2, R2, 0xfffffffe, RZ, 0xc0, !PT ;  /* 0xfffffffe02027812 */ /* 0x008fc800078ec0ff */
[----:B------:R-:W-:-:S05]  /*14570*/  @P0 LOP3.LUT R2, R2, 0x1, RZ, 0xfc, !PT ;  /* 0x0000000102020812 */ /* 0x000fca00078efcff */
[----:B------:R4:W-:Y:S01]  /*14580*/  STL [R1+0x18], R2 ;  /* 0x0000180201007387 */ /* 0x0009e20000100800 */
[----:B------:R-:W-:Y:S01]  /*14590*/  NOP ;  /* 0x0000000000007918 */ /* 0x000fe20000000000 */
.L_x_1333:
[----:B------:R-:W1:Y:S01]  /*145a0*/  LDL.LU R3, [R1+0x30] ;  /* 0x0000300001037983 */ /* 0x000e620000300800 */
[----:B------:R-:W-:Y:S05]  /*145b0*/  WARPSYNC.ALL ;  /* 0x0000000000007948 */ /* 0x000fea0003800000 */
[----:B----4-:R-:W-:Y:S01]  /*145c0*/  ULDC.64 UR4, c[0x0][0x298] ;  /* 0x0000a60000047ab9 */ /* 0x010fe20000000a00 */
[----:B------:R-:W-:Y:S01]  /*145d0*/  BSSY B6, `(.L_x_1338) ;  /* 0x000001c000067945 */ /* 0x000fe20003800000 */
[----:B------:R-:W-:Y:S01]  /*145e0*/  BAR.SYNC.DEFER_BLOCKING 0x8, 0x180 ;  /* 0x0206000000007b1d */ /* 0x000fe20000010000 */
[----:B-1----:R-:W-:Y:S01]  /*145f0*/  SHF.R.S32.HI R0, RZ, 0x1f, R3 ;  /* 0x0000001fff007819 */ /* 0x002fe20000011403 */
[----:B------:R-:W-:-:S04]  /*14600*/  IMAD.WIDE.U32 R4, R3, UR4, RZ ;  /* 0x0000000403047c25 */ /* 0x000fc8000f8e00ff */
[----:B------:R-:W-:Y:S01]  /*14610*/  IMAD R2, R0, UR4, RZ ;  /* 0x0000000400027c24 */ /* 0x000fe2000f8e02ff */
[----:B------:R1:W-:Y:S01]  /*14620*/  STL.64 [R1+0x48], R4 ;  /* 0x0000480401007387 */ /* 0x0003e20000100a00 */
[----:B------:R-:W-:Y:S02]  /*14630*/  VIADD R0, R18, 0x10400 ;  /* 0x0001040012007836 */ /* 0x000fe40000000000 */
[----:B------:R-:W-:-:S03]  /*14640*/  IMAD R2, R3, UR5, R2 ;  /* 0x0000000503027c24 */ /* 0x000fc6000f8e0202 */
[----:B------:R-:W-:Y:S01]  /*14650*/  LOP3.LUT P0, RZ, R0, 0x3ff, RZ, 0xc0, !PT ;  /* 0x000003ff00ff7812 */ /* 0x000fe2000780c0ff */
[----:B------:R-:W-:-:S05]  /*14660*/  IMAD.IADD R0, R5, 0x1, R2 ;  /* 0x0000000105007824 */ /* 0x000fca00078e0202 */
[----:B------:R1:W-:Y:S07]  /*14670*/  STL [R1+0x30], R0 ;  /* 0x0000300001007387 */ /* 0x0003ee0000100800 */
[----:B------:R-:W-:Y:S05]  /*14680*/  @!P0 BRA `(.L_x_1339) ;  /* 0x0000000000408947 */ /* 0x000fea0003800000 */
[----:B------:R-:W-:Y:S01]  /*14690*/  MOV R2, 0x0 ;  /* 0x0000000000027802 */ /* 0x000fe20000000f00 */
[----:B------:R-:W-:Y:S01]  /*146a0*/  ULDC.64 UR6, c[0x4][0xa8] ;  /* 0x01002a0000067ab9 */ /* 0x000fe20000000a00 */
[----:B------:R-:W-:Y:S01]  /*146b0*/  ULDC.64 UR8, c[0x4][0xb0] ;  /* 0x01002c0000087ab9 */ /* 0x000fe20000000a00 */
[----:B------:R-:W-:Y:S01]  /*146c0*/  ULDC.64 UR4, c[0x4][0x20] ;  /* 0x0100080000047ab9 */ /* 0x000fe20000000a00 */
[----:B-1----:R-:W-:Y:S02]  /*146d0*/  IMAD.U32 R4, RZ, RZ, UR6 ;  /* 0x00000006ff047e24 */ /* 0x002fe4000f8e00ff */
[----:B------:R-:W1:Y:S01]  /*146e0*/  LDC.64 R2, c[0x4][R2] ;  /* 0x0100000002027b82 */ /* 0x000e620000000a00 */
[----:B------:R-:W-:Y:S02]  /*146f0*/  IMAD.U32 R5, RZ, RZ, UR7 ;  /* 0x00000007ff057e24 */ /* 0x000fe4000f8e00ff */
[----:B------:R-:W-:Y:S02]  /*14700*/  IMAD.U32 R6, RZ, RZ, UR8 ;  /* 0x00000008ff067e24 */ /* 0x000fe4000f8e00ff */
[----:B0-----:R-:W-:-:S02]  /*14710*/  IMAD.U32 R7, RZ, RZ, UR9 ;  /* 0x00000009ff077e24 */ /* 0x001fc4000f8e00ff */
[----:B--2---:R-:W-:Y:S02]  /*14720*/  IMAD.U32 R10, RZ, RZ, UR4 ;  /* 0x00000004ff0a7e24 */ /* 0x004fe4000f8e00ff */
[----:B------:R-:W-:Y:S02]  /*14730*/  IMAD.U32 R11, RZ, RZ, UR5 ;  /* 0x00000005ff0b7e24 */ /* 0x000fe4000f8e00ff */
[----:B------:R-:W-:Y:S02]  /*14740*/  IMAD.MOV.U32 R8, RZ, RZ, 0x70 ;  /* 0x00000070ff087424 */ /* 0x000fe400078e00ff */
[----:B------:R-:W-:Y:S02]  /*14750*/  IMAD.MOV.U32 R12, RZ, RZ, 0x1 ;  /* 0x00000001ff0c7424 */ /* 0x000fe400078e00ff */
[----:B------:R-:W-:-:S07]  /*14760*/  IMAD.MOV.U32 R13, RZ, RZ, RZ ;  /* 0x000000ffff0d7224 */ /* 0x000fce00078e00ff */
[----:B------:R-:W-:-:S07]  /*14770*/  LEPC R20, `(.L_x_1339) ;  /* 0x000000001014794e */ /* 0x000fce0000000000 */
[----:B-1----:R-:W-:Y:S05]  /*14780*/  CALL.ABS.NOINC R2 ;  /* 0x0000000002007343 */ /* 0x002fea0003c00000 */
.L_x_1339:
[----:B------:R-:W-:Y:S05]  /*14790*/  BSYNC B6 ;  /* 0x0000000000067941 */ /* 0x000fea0003800000 */
.L_x_1338:
[----:B-1----:R-:W3:Y:S01]  /*147a0*/  LDL.LU R0, [R1+0x30] ;  /* 0x0000300001007983 */ /* 0x002ee20000300800 */
[----:B------:R-:W-:Y:S01]  /*147b0*/  ULDC.64 UR6, c[0x0][0xa00] ;  /* 0x0002800000067ab9 */ /* 0x000fe20000000a00 */
[----:B0-----:R-:W0:Y:S01]  /*147c0*/  LDC R7, c[0x0][0x448] ;  /* 0x00011200ff077b82 */ /* 0x001e220000000800 */
[----:B------:R-:W-:Y:S01]  /*147d0*/  ULDC.64 UR4, c[0x0][0x2d8] ;  /* 0x0000b60000047ab9 */ /* 0x000fe20000000a00 */
[----:B------:R-:W3:Y:S04]  /*147e0*/  LDL.LU.64 R2, [R1+0x48] ;  /* 0x0000480001027983 */ /* 0x000ee80000300a00 */
[----:B------:R-:W4:Y:S04]  /*147f0*/  LDL R5, [R1+0xc] ;  /* 0x00000c0001057983 */ /* 0x000f280000100800 */
[----:B------:R-:W2:Y:S01]  /*14800*/  LDL R8, [R1+0x28] ;  /* 0x0000280001087983 */ /* 0x000ea20000100800 */
[----:B------:R-:W-:-:S04]  /*14810*/  ISETP.NE.U32.AND P0, PT, RZ, UR6, PT ;  /* 0x00000006ff007c0c */ /* 0x000fc8000bf05070 */
[----:B------:R-:W-:Y:S01]  /*14820*/  ISETP.NE.AND.EX P0, PT, RZ, UR7, PT, P0 ;  /* 0x00000007ff007c0c */ /* 0x000fe2000bf05300 */
[----:B------:R-:W1:Y:S02]  /*14830*/  S2R R9, SR_TID.X ;  /* 0x0000000000097919 */ /* 0x000e640000002100 */
[----:B-1----:R-:W-:Y:S02]  /*14840*/  IMAD.SHL.U32 R9, R9, 0x10, RZ ;  /* 0x0000001009097824 */ /* 0x002fe400078e00ff */
[----:B---3--:R-:W-:Y:S01]  /*14850*/  IMAD.MOV.U32 R3, RZ, RZ, R0 ;  /* 0x000000ffff037224 */ /* 0x008fe200078e0000 */
[----:B----4-:R-:W-:-:S04]  /*14860*/  SHF.R.S32.HI R0, RZ, 0x1f, R5 ;  /* 0x0000001fff007819 */ /* 0x010fc80000011405 */
[----:B------:R-:W-:Y:S02]  /*14870*/  SEL R4, R0, RZ, !P0 ;  /* 0x000000ff00047207 */ /* 0x000fe40004000000 */
[----:B------:R-:W-:Y:S02]  /*14880*/  SEL R0, R5, RZ, !P0 ;  /* 0x000000ff05007207 */ /* 0x000fe40004000000 */
[----:B------:R-:W1:Y:S01]  /*14890*/  S2R R5, SR_TID.X ;  /* 0x0000000000057919 */ /* 0x000e620000002100 */
[----:B0-----:R-:W-:Y:S01]  /*148a0*/  ISETP.NE.AND P0, PT, R7, 0x1, PT ;  /* 0x000000010700780c */ /* 0x001fe20003f05270 */
[----:B------:R-:W-:-:S04]  /*148b0*/  IMAD.WIDE.U32 R2, R16, UR4, R2 ;  /* 0x0000000410027c25 */ /* 0x000fc8000f8e0002 */
[----:B------:R-:W-:Y:S01]  /*148c0*/  IMAD R3, R16, UR5, R3 ;  /* 0x0000000510037c24 */ /* 0x000fe2000f8e0203 */
[----:B------:R-:W-:-:S07]  /*148d0*/  ULDC.64 UR4, c[0x0][0x2e0] ;  /* 0x0000b80000047ab9 */ /* 0x000fce0000000a00 */
[----:B------:R-:W0:Y:S01]  /*148e0*/  @P0 LDC R6, c[0x0][0x450] ;  /* 0x00011400ff060b82 */ /* 0x000e220000000800 */
[----:B-1----:R-:W-:-:S04]  /*148f0*/  LOP3.LUT R5, R5, 0x7f, RZ, 0xc0, !PT ;  /* 0x0000007f05057812 */ /* 0x002fc800078ec0ff */
[----:B------:R-:W-:-:S04]  /*14900*/  SHF.R.U32.HI R5, RZ, 0x3, R5 ;  /* 0x00000003ff057819 */ /* 0x000fc80000011605 */
[----:B------:R-:W-:Y:S02]  /*14910*/  LOP3.LUT R9, R5, 0x70, R9, 0xf8, !PT ;  /* 0x0000007005097812 */ /* 0x000fe400078ef809 */
[----:B------:R-:W1:Y:S01]  /*14920*/  @P0 LDC R5, c[0x0][0x44c] ;  /* 0x00011300ff050b82 */ /* 0x000e620000000800 */
[----:B------:R-:W-:Y:S02]  /*14930*/  IMAD R4, R4, UR4, RZ ;  /* 0x0000000404047c24 */ /* 0x000fe4000f8e02ff */
[----:B------:R-:W-:-:S04]  /*14940*/  IMAD.WIDE.U32 R2, R0, UR4, R2 ;  /* 0x0000000400027c25 */ /* 0x000fc8000f8e0002 */
[----:B------:R-:W-:Y:S01]  /*14950*/  IMAD R0, R0, UR5, R4 ;  /* 0x0000000500007c24 */ /* 0x000fe2000f8e0204 */
[----:B------:R-:W-:Y:S01]  /*14960*/  ULDC.64 UR4, c[0x0][0x2d0] ;  /* 0x0000b40000047ab9 */ /* 0x000fe20000000a00 */
[----:B--2---:R-:W-:Y:S02]  /*14970*/  IMAD.IADD R4, R9, 0x1, R8 ;  /* 0x0000000109047824 */ /* 0x004fe400078e0208 */
[----:B------:R-:W2:Y:S01]  /*14980*/  S2R R9, SR_TID.X ;  /* 0x0000000000097919 */ /* 0x000ea20000002100 */
[----:B------:R-:W-:Y:S02]  /*14990*/  IMAD.IADD R3, R3, 0x1, R0 ;  /* 0x0000000103037824 */ /* 0x000fe400078e0200 */
[----:B------:R-:W-:Y:S02]  /*149a0*/  IMAD.MOV.U32 R0, RZ, RZ, R4 ;  /* 0x000000ffff007224 */ /* 0x000fe400078e0004 */
[----:B-1----:R-:W-:-:S05]  /*149b0*/  @P0 IMAD.HI.U32 R5, R4, R5, RZ ;  /* 0x0000000504050227 */ /* 0x002fca00078e00ff */
[----:B0-----:R-:W-:-:S05]  /*149c0*/  @P0 SHF.R.U32.HI R0, RZ, R6, R5 ;  /* 0x00000006ff000219 */ /* 0x001fca0000011605 */
[----:B------:R-:W-:-:S04]  /*149d0*/  IMAD.MOV R5, RZ, RZ, -R0 ;  /* 0x000000ffff057224 */ /* 0x000fc800078e0a00 */
[----:B------:R-:W-:Y:S01]  /*149e0*/  IMAD R4, R7, R5, R4 ;  /* 0x0000000507047224 */ /* 0x000fe200078e0204 */
[----:B------:R-:W-:Y:S01]  /*149f0*/  SHF.R.S32.HI R5, RZ, 0x1f, R0 ;  /* 0x0000001fff057819 */ /* 0x000fe20000011400 */
[----:B------:R-:W-:-:S04]  /*14a00*/  IMAD.WIDE.U32 R2, R0, UR4, R2 ;  /* 0x0000000400027c25 */ /* 0x000fc8000f8e0002 */
[----:B------:R-:W-:-:S04]  /*14a10*/  IMAD R5, R5, UR4, RZ ;  /* 0x0000000405057c24 */ /* 0x000fc8000f8e02ff */
[----:B------:R-:W-:Y:S01]  /*14a20*/  IMAD R0, R0, UR5, R5 ;  /* 0x0000000500007c24 */ /* 0x000fe2000f8e0205 */
[----:B------:R-:W-:-:S03]  /*14a30*/  ULDC.64 UR4, c[0x0][0x2c8] ;  /* 0x0000b20000047ab9 */ /* 0x000fc60000000a00 */
[----:B------:R-:W-:Y:S01]  /*14a40*/  IMAD.IADD R3, R3, 0x1, R0 ;  /* 0x0000000103037824 */ /* 0x000fe200078e0200 */
[----:B------:R-:W-:Y:S01]  /*14a50*/  SHF.R.S32.HI R0, RZ, 0x1f, R4 ;  /* 0x0000001fff007819 */ /* 0x000fe20000011404 */
[----:B--2---:R-:W-:-:S04]  /*14a60*/  IMAD.SHL.U32 R9, R9, 0x8, RZ ;  /* 0x0000000809097824 */ /* 0x004fc800078e00ff */
[----:B------:R-:W-:Y:S01]  /*14a70*/  IMAD R0, R0, UR4, RZ ;  /* 0x0000000400007c24 */ /* 0x000fe2000f8e02ff */
[----:B------:R-:W-:Y:S01]  /*14a80*/  LOP3.LUT R9, R9, 0x38, RZ, 0xc0, !PT ;  /* 0x0000003809097812 */ /* 0x000fe200078ec0ff */
[----:B------:R-:W-:-:S04]  /*14a90*/  IMAD.WIDE.U32 R2, R4, UR4, R2 ;  /* 0x0000000404027c25 */ /* 0x000fc8000f8e0002 */
[----:B------:R-:W-:Y:S01]  /*14aa0*/  IMAD R4, R4, UR5, R0 ;  /* 0x0000000504047c24 */ /* 0x000fe2000f8e0200 */
[C---:B------:R-:W-:Y:S01]  /*14ab0*/  LOP3.LUT R12, R9.reuse, 0x40, RZ, 0xfc, !PT ;  /* 0x00000040090c7812 */ /* 0x040fe200078efcff */
[----:B------:R-:W-:Y:S01]  /*14ac0*/  ULDC.64 UR4, c[0x0][0x280] ;  /* 0x0000a00000047ab9 */ /* 0x000fe20000000a00 */
[----:B------:R-:W-:Y:S01]  /*14ad0*/  LOP3.LUT R11, R9, 0x80, RZ, 0xfc, !PT ;  /* 0x00000080090b7812 */ /* 0x000fe200078efcff */
[----:B------:R-:W-:Y:S01]  /*14ae0*/  IMAD.IADD R3, R3, 0x1, R4 ;  /* 0x0000000103037824 */ /* 0x000fe200078e0204 */
[----:B------:R-:W-:Y:S02]  /*14af0*/  LOP3.LUT R9, R9, 0xc0, RZ, 0xfc, !PT ;  /* 0x000000c009097812 */ /* 0x000fe400078efcff */
[----:B------:R-:W-:Y:S01]  /*14b00*/  LEA R4, P0, R2, UR4, 0x1 ;  /* 0x0000000402047c11 */ /* 0x000fe2000f8008ff */
[----:B------:R-:W-:Y:S02]  /*14b10*/  ULDC UR4, c[0x0][0x2b8] ;  /* 0x0000ae0000047ab9 */ /* 0x000fe40000000800 */
[----:B------:R-:W-:-:S02]  /*14b20*/  ISETP.GE.AND P3, PT, R9, UR4, PT ;  /* 0x0000000409007c0c */ /* 0x000fc4000bf66270 */
[----:B------:R0:W5:Y:S01]  /*14b30*/  LDL R9, [R1+0x20] ;  /* 0x0000200001097983 */ /* 0x0001620000100800 */
[----:B------:R-:W1:Y:S01]  /*14b40*/  S2R R10, SR_TID.X ;  /* 0x00000000000a7919 */ /* 0x000e620000002100 */
[----:B------:R-:W-:Y:S02]  /*14b50*/  LEA.HI.X R3, R2, UR5, R3, 0x1, P0 ;  /* 0x0000000502037c11 */ /* 0x000fe400080f0c03 */
[----:B------:R-:W-:Y:S02]  /*14b60*/  ISETP.GE.AND P1, PT, R12, UR4, PT ;  /* 0x000000040c007c0c */ /* 0x000fe4000bf26270 */
[----:B------:R-:W-:Y:S01]  /*14b70*/  ISETP.GE.AND P2, PT, R11, UR4, PT ;  /* 0x000000040b007c0c */ /* 0x000fe2000bf46270 */
[----:B-1----:R-:W-:-:S05]  /*14b80*/  IMAD.SHL.U32 R10, R10, 0x8, RZ ;  /* 0x000000080a0a7824 */ /* 0x002fca00078e00ff */
[----:B------:R-:W-:-:S04]  /*14b90*/  LOP3.LUT R10, R10, 0x38, RZ, 0xc0, !PT ;  /* 0x000000380a0a7812 */ /* 0x000fc800078ec0ff */
[----:B------:R-:W-:Y:S01]  /*14ba0*/  ISETP.GE.AND P0, PT, R10, UR4, PT ;  /* 0x000000040a007c0c */ /* 0x000fe2000bf06270 */
[----:B------:R-:W-:-:S03]  /*14bb0*/  UMOV UR4, 0xffffffff ;  /* 0xffffffff00047882 */ /* 0x000fc60000000000 */
[----:B0-----:R-:W-:Y:S09]  /*14bc0*/  BRA.DIV UR4, `(.L_x_1340) ;  /* 0x00000056044c7947 */ /* 0x001ff2000b800000 */
[----:B------:R-:W2:Y:S04]  /*14bd0*/  LDL.LU R6, [R1+0x2c] ;  /* 0x00002c0001067983 */ /* 0x000ea80000300800 */
[----:B------:R-:W3:Y:S01]  /*14be0*/  LDL.LU R11, [R1+0x28] ;  /* 0x00002800010b7983 */ /* 0x000ee20000300800 */
[----:B------:R-:W0:Y:S02]  /*14bf0*/  S2R R8, SR_TID.X ;  /* 0x0000000000087919 */ /* 0x000e240000002100 */
[----:B0-----:R-:W-:-:S04]  /*14c00*/  LOP3.LUT R8, R8, 0x7f, RZ, 0xc0, !PT ;  /* 0x0000007f08087812 */ /* 0x001fc800078ec0ff */
[----:B------:R-:W-:Y:S01]  /*14c10*/  SHF.R.U32.HI R8, RZ, 0x3, R8 ;  /* 0x00000003ff087819 */ /* 0x000fe20000011608 */
[----:B------:R-:W-:Y:S01]  /*14c20*/  ULDC.64 UR4, c[0x0][0x208] ;  /* 0x0000820000047ab9 */ /* 0x000fe20000000a00 */
[----:B--2---:R-:W-:Y:S02]  /*14c30*/  IMAD R2, R6, R7, RZ ;  /* 0x0000000706027224 */ /* 0x004fe400078e02ff */
[----:B------:R-:W0:Y:S01]  /*14c40*/  SHFL.IDX PT, R7, R4, RZ, 0x181f ;  /* 0x00181fff04077589 */ /* 0x000e2200000e0000 */
[----:B---3--:R-:W-:-:S03]  /*14c50*/  IMAD.IADD R0, R8, 0x1, R11 ;  /* 0x0000000108007824 */ /* 0x008fc600078e020b */
[----:B------:R-:W1:Y:S02]  /*14c60*/  SHFL.IDX PT, R6, R3, RZ, 0x181f ;  /* 0x00181fff03067589 */ /* 0x000e6400000e0000 */
[----:B------:R-:W-:-:S13]  /*14c70*/  ISETP.GE.AND P5, PT, R0, R2, PT ;  /* 0x000000020000720c */ /* 0x000fda0003fa6270 */
[----:B0-----:R-:W-:-:S05]  /*14c80*/  @!P5 LEA R7, P4, R10, R7, 0x1 ;  /* 0x000000070a07d211 */ /* 0x001fca00078808ff */
[----:B-1----:R-:W-:-:S05]  /*14c90*/  @!P5 IMAD.X R6, RZ, RZ, R6, P4 ;  /* 0x000000ffff06d224 */ /* 0x002fca00020e0606 */
[----:B------:R-:W-:-:S04]  /*14ca0*/  @!P5 LOP3.LUT R7, R7, R6, RZ, 0x3c, !PT ;  /* 0x000000060707d212 */ /* 0x000fc800078e3cff */
[----:B------:R-:W-:-:S04]  /*14cb0*/  @!P5 LOP3.LUT R6, R7, R6, RZ, 0x3c, !PT ;  /* 0x000000060706d212 */ /* 0x000fc800078e3cff */
[----:B------:R-:W-:Y:S01]  /*14cc0*/  @!P5 LOP3.LUT R7, R7, R6, RZ, 0x3c, !PT ;  /* 0x000000060707d212 */ /* 0x000fe200078e3cff */
[----:B------:R-:W-:-:S04]  /*14cd0*/  VIADD R5, R0, 0x10 ;  /* 0x0000001000057836 */ /* 0x000fc80000000000 */
        /* <DEDUP_REMOVED lines=78> */
.L_x_1470:
        /* <DEDUP_REMOVED lines=14> */
.L_x_1342:
[----:B------:R-:W-:Y:S05]  /*152a0*/  BSYNC B0 ;  /* 0x0000000000007941 */ /* 0x000fea0003800000 */
.L_x_1341:
[----:B------:R-:W-:Y:S01]  /*152b0*/  NOP ;  /* 0x0000000000007918 */ /* 0x000fe20000000000 */
[----:B------:R-:W-:Y:S01]  /*152c0*/  PLOP3.LUT P0, PT, PT, PT, PT, 0x80, 0x0 ;  /* 0x000000000000781c */ /* 0x000fe20003f0f070 */
[----:B0-----:R-:W-:-:S12]  /*152d0*/  VIADD R6, R18, 0x30800 ;  /* 0x0003080012067836 */ /* 0x001fd80000000000 */
.L_x_1343:
        /* <DEDUP_REMOVED lines=18> */
.L_x_1471:
[----:B------:R-:W-:Y:S05]  /*15400*/  BSYNC B0 ;  /* 0x0000000000007941 */ /* 0x000fea0003800000 */
.L_x_1344:
[----:B------:R-:W0:Y:S04]  /*15410*/  LDL R2, [R1+0x3c] ;  /* 0x00003c0001027983 */ /* 0x000e280000100800 */
[----:B------:R-:W3:Y:S01]  /*15420*/  LDL R4, [R1+0x24] ;  /* 0x0000240001047983 */ /* 0x000ee20000100800 */
[----:B------:R-:W-:Y:S01]  /*15430*/  BSSY B0, `(.L_x_1346) ;  /* 0x00002a8000007945 */ /* 0x000fe20003800000 */
[----:B0-----:R-:W-:-:S05]  /*15440*/  VIADD R0, R2, 0xfffffffe ;  /* 0xfffffffe02007836 */ /* 0x001fca0000000000 */
[----:B---3--:R-:W-:-:S13]  /*15450*/  ISETP.GE.AND P0, PT, R0, R4, PT ;  /* 0x000000040000720c */ /* 0x008fda0003f06270 */
[----:B------:R-:W-:Y:S05]  /*15460*/  @!P0 BRA `(.L_x_1347) ;  /* 0x0000002800908947 */ /* 0x000fea0003800000 */
[----:B------:R-:W3:Y:S04]  /*15470*/  LDL.LU R2, [R1+0x40] ;  /* 0x0000400001027983 */ /* 0x000ee80000300800 */
[----:B------:R-:W4:Y:S04]  /*15480*/  LDL.LU R8, [R1+0x38] ;  /* 0x0000380001087983 */ /* 0x000f280000300800 */
[----:B--2---:R-:W2:Y:S04]  /*15490*/  LDL.LU R3, [R1+0x54] ;  /* 0x0000540001037983 */ /* 0x004ea80000300800 */
[----:B------:R-:W5:Y:S04]  /*154a0*/  LDL.LU R7, [R1+0x34] ;  /* 0x0000340001077983 */ /* 0x000f680000300800 */
[----:B-1----:R-:W5:Y:S01]  /*154b0*/  LDL.LU R5, [R1+0x58] ;  /* 0x0000580001057983 */ /* 0x002f620000300800 */
[----:B------:R-:W-:Y:S01]  /*154c0*/  LOP3.LUT R11, RZ, R4, RZ, 0x33, !PT ;  /* 0x00000004ff0b7212 */ /* 0x000fe200078e33ff */
[----:B------:R-:W-:Y:S01]  /*154d0*/  BSSY B2, `(.L_x_1348) ;  /* 0x00000e9000027945 */ /* 0x000fe20003800000 */
[----:B---3--:R-:W-:-:S04]  /*154e0*/  VIADD R2, R2, 0x1 ;  /* 0x0000000102027836 */ /* 0x008fc80000000000 */
[----:B----4-:R-:W-:Y:S01]  /*154f0*/  IMAD R2, R2, R8, RZ ;  /* 0x0000000802027224 */ /* 0x010fe200078e02ff */
[----:B--2---:R-:W-:-:S04]  /*15500*/  LOP3.LUT R3, RZ, R3, RZ, 0x33, !PT ;  /* 0x00000003ff037212 */ /* 0x004fc800078e33ff */
[----:B------:R-:W-:-:S04]  /*15510*/  LOP3.LUT R2, RZ, R2, RZ, 0x33, !PT ;  /* 0x00000002ff027212 */ /* 0x000fc800078e33ff */
[----:B-----5:R-:W-:Y:S02]  /*15520*/  VIADDMNMX R2, R2, -R7, R3, !PT ;  /* 0x8000000702027246 */ /* 0x020fe40007800103 */
[----:B------:R-:W-:-:S04]  /*15530*/  LOP3.LUT R8, RZ, R5, RZ, 0x33, !PT ;  /* 0x00000005ff087212 */ /* 0x000fc800078e33ff */
[----:B------:R-:W-:-:S04]  /*15540*/  VIMNMX R8, R2, R8, !PT ;  /* 0x0000000802087248 */ /* 0x000fc80007fe0100 */
[----:B------:R-:W-:Y:S02]  /*15550*/  VIADDMNMX R11, R8, 0x2, R11, !PT ;  /* 0x00000002080b7846 */ /* 0x000fe4000780010b */
[----:B------:R-:W-:-:S05]  /*15560*/  LOP3.LUT R2, RZ, R8, RZ, 0x33, !PT ;  /* 0x00000008ff027212 */ /* 0x000fca00078e33ff */
        /* <DEDUP_REMOVED lines=39> */
.L_x_1352:
[----:B------:R-:W-:Y:S01]  /*157e0*/  IMAD R3, R9, 0x8, R18 ;  /* 0x0000000809037824 */ /* 0x000fe200078e0212 */
[----:B------:R-:W-:Y:S01]  /*157f0*/  SHF.L.U32 R2, R10, 0x1f, RZ ;  /* 0x0000001f0a027819 */ /* 0x000fe200000006ff */
[----:B------:R-:W-:Y:S03]  /*15800*/  BSSY B3, `(.L_x_1353) ;  /* 0x0000003000037945 */ /* 0x000fe60003800000 */
[----:B------:R-:W1:Y:S02]  /*15810*/  SYNCS.PHASECHK.TRANS64.TRYWAIT P0, [R3+URZ+0x30840], R2 ;  /* 0x03084002030075a7 */ /* 0x000e64000800017f */
[----:B-1----:R-:W-:Y:S05]  /*15820*/  @!P0 BRA `(.L_x_1354) ;  /* 0x0000005400548947 */ /* 0x002fea0003800000 */
.L_x_1472:
[----:B------:R-:W-:Y:S05]  /*15830*/  BSYNC B3 ;  /* 0x0000000000037941 */ /* 0x000fea0003800000 */
.L_x_1353:
        /* <DEDUP_REMOVED lines=12> */
.L_x_1356:
[----:B------:R-:W-:Y:S05]  /*15900*/  BSYNC B3 ;  /* 0x0000000000037941 */ /* 0x000fea0003800000 */
.L_x_1355:
        /* <DEDUP_REMOVED lines=12> */
.L_x_1357:
        /* <DEDUP_REMOVED lines=16> */
.L_x_1358:
        /* <DEDUP_REMOVED lines=16> */
.L_x_1359:
        /* <DEDUP_REMOVED lines=16> */
.L_x_1360:
        /* <DEDUP_REMOVED lines=16> */
.L_x_1473:
[----:B------:R-:W-:Y:S05]  /*15dd0*/  BSYNC B3 ;  /* 0x0000000000037941 */ /* 0x000fea0003800000 */
.L_x_1361:
        /* <DEDUP_REMOVED lines=12> */
.L_x_1364:
[----:B------:R-:W-:Y:S05]  /*15ea0*/  BSYNC B3 ;  /* 0x0000000000037941 */ /* 0x000fea0003800000 */
.L_x_1363:
        /* <DEDUP_REMOVED lines=13> */
.L_x_1365:
        /* <DEDUP_REMOVED lines=15> */
.L_x_1366:
        /* <DEDUP_REMOVED lines=15> */
.L_x_1367:
        /* <DEDUP_REMOVED lines=15> */
.L_x_1368:
        /* <DEDUP_REMOVED lines=12> */
.L_x_1351:
[----:B------:R-:W-:Y:S05]  /*16310*/  BSYNC B1 ;  /* 0x0000000000017941 */ /* 0x000fea0003800000 */
.L_x_1350:
[----:B0-----:R-:W2:Y:S01]  /*16320*/  LDL.LU R0, [R1+0x3c] ;  /* 0x00003c0001007983 */ /* 0x001ea20000300800 */
[----:B------:R-:W-:-:S03]  /*16330*/  IMAD.MOV.U32 R19, RZ, RZ, R9 ;  /* 0x000000ffff137224 */ /* 0x000fc600078e0009 */
[----:B------:R0:W-:Y:S02]  /*16340*/  STL [R1+0x10], R10 ;  /* 0x0000100a01007387 */ /* 0x0001e40000100800 */
[----:B0-2---:R-:W-:-:S07]  /*16350*/  VIADD R0, R0, 0xfffffffd ;  /* 0xfffffffd00007836 */ /* 0x005fce0000000000 */
.L_x_1349:
[----:B------:R-:W-:Y:S05]  /*16360*/  BSYNC B2 ;  /* 0x0000000000027941 */ /* 0x000fea0003800000 */
.L_x_1348:
[----:B------:R-:W-:-:S05]  /*16370*/  VIADD R11, R11, 0xfffffffe ;  /* 0xfffffffe0b0b7836 */ /* 0x000fca0000000000 */
[----:B------:R-:W-:-:S13]  /*16380*/  ISETP.NE.AND P0, PT, R11, R8, PT ;  /* 0x000000080b00720c */ /* 0x000fda0003f05270 */
[----:B------:R-:W-:Y:S05]  /*16390*/  @!P0 BRA `(.L_x_1347) ;  /* 0x0000001800c48947 */ /* 0x000fea0003800000 */
[----:B------:R-:W-:-:S07]  /*163a0*/  IMAD.MOV.U32 R9, RZ, RZ, R17 ;  /* 0x000000ffff097224 */ /* 0x000fce00078e0011 */
.L_x_1407:
        /* <DEDUP_REMOVED lines=36> */
.L_x_1371:
[----:B------:R-:W-:Y:S01]  /*165f0*/  IMAD R3, R4, 0x8, R18 ;  /* 0x0000000804037824 */ /* 0x000fe200078e0212 */
[----:B------:R-:W-:Y:S01]  /*16600*/  SHF.L.U32 R2, R5, 0x1f, RZ ;  /* 0x0000001f05027819 */ /* 0x000fe200000006ff */
[----:B------:R-:W-:Y:S03]  /*16610*/  BSSY B2, `(.L_x_1372) ;  /* 0x0000003000027945 */ /* 0x000fe60003800000 */
[----:B------:R-:W1:Y:S02]  /*16620*/  SYNCS.PHASECHK.TRANS64.TRYWAIT P0, [R3+URZ+0x30840], R2 ;  /* 0x03084002030075a7 */ /* 0x000e64000800017f */
[----:B-1----:R-:W-:Y:S05]  /*16630*/  @!P0 BRA `(.L_x_1373) ;  /* 0x0000004400f88947 */ /* 0x002fea0003800000 */
.L_x_1474:
[----:B------:R-:W-:Y:S05]  /*16640*/  BSYNC B2 ;  /* 0x0000000000027941 */ /* 0x000fea0003800000 */
.L_x_1372:
        /* <DEDUP_REMOVED lines=12> */
.L_x_1375:
[----:B------:R-:W-:Y:S05]  /*16710*/  BSYNC B2 ;  /* 0x0000000000027941 */ /* 0x000fea0003800000 */
.L_x_1374:
        /* <DEDUP_REMOVED lines=12> */
.L_x_1376:
        /* <DEDUP_REMOVED lines=16> */
.L_x_1377:
        /* <DEDUP_REMOVED lines=16> */
.L_x_1378:
        /* <DEDUP_REMOVED lines=16> */
.L_x_1379:
        /* <DEDUP_REMOVED lines=16> */
.L_x_1475:
[----:B------:R-:W-:Y:S05]  /*16be0*/  BSYNC B2 ;  /* 0x0000000000027941 */ /* 0x000fea0003800000 */
.L_x_1380:
        /* <DEDUP_REMOVED lines=11> */
.L_x_1383:
[----:B------:R-:W-:Y:S05]  /*16ca0*/  BSYNC B2 ;  /* 0x0000000000027941 */ /* 0x000fea0003800000 */
.L_x_1382:
        /* <DEDUP_REMOVED lines=12> */
.L_x_1384:
        /* <DEDUP_REMOVED lines=15> */
.L_x_1385:
        /* <DEDUP_REMOVED lines=15> */
.L_x_1386:
        /* <DEDUP_REMOVED lines=15> */
.L_x_1387:
        /* <DEDUP_REMOVED lines=12> */
.L_x_1370:
[----:B------:R-:W-:Y:S05]  /*17100*/  BSYNC B1 ;  /* 0x0000000000017941 */ /* 0x000fea0003800000 */
.L_x_1369:
        /* <DEDUP_REMOVED lines=36> */
.L_x_1390:
[----:B------:R-:W-:Y:S01]  /*17350*/  IMAD R2, R19, 0x8, R18 ;  /* 0x0000000813027824 */ /* 0x000fe200078e0212 */
[----:B------:R-:W-:Y:S01]  /*17360*/  SHF.L.U32 R3, R12, 0x1f, RZ ;  /* 0x0000001f0c037819 */ /* 0x000fe200000006ff */
[----:B------:R-:W-:Y:S03]  /*17370*/  BSSY B2, `(.L_x_1391) ;  /* 0x0000003000027945 */ /* 0x000fe60003800000 */
[----:B------:R-:W2:Y:S02]  /*17380*/  SYNCS.PHASECHK.TRANS64.TRYWAIT P0, [R2+URZ+0x30840], R3 ;  /* 0x03084003020075a7 */ /* 0x000ea4000800017f */
[----:B--2---:R-:W-:Y:S05]  /*17390*/  @!P0 BRA `(.L_x_1392) ;  /* 0x0000003800c88947 */ /* 0x004fea0003800000 */
.L_x_1476:
[----:B------:R-:W-:Y:S05]  /*173a0*/  BSYNC B2 ;  /* 0x0000000000027941 */ /* 0x000fea0003800000 */
.L_x_1391:
        /* <DEDUP_REMOVED lines=12> */
.L_x_1394:
[----:B------:R-:W-:Y:S05]  /*17470*/  BSYNC B2 ;  /* 0x0000000000027941 */ /* 0x000fea0003800000 */
.L_x_1393:
        /* <DEDUP_REMOVED lines=13> */
.L_x_1395:
        /* <DEDUP_REMOVED lines=16> */
.L_x_1396:
        /* <DEDUP_REMOVED lines=16> */
.L_x_1397:
        /* <DEDUP_REMOVED lines=16> */
.L_x_1398:
        /* <DEDUP_REMOVED lines=15> */
.L_x_1477:
[----:B------:R-:W-:Y:S05]  /*17940*/  BSYNC B2 ;  /* 0x0000000000027941 */ /* 0x000fea0003800000 */
.L_x_1399:
        /* <DEDUP_REMOVED lines=11> */
.L_x_1402:
[----:B------:R-:W-:Y:S05]  /*17a00*/  BSYNC B2 ;  /* 0x0000000000027941 */ /* 0x000fea0003800000 */
.L_x_1401:
        /* <DEDUP_REMOVED lines=12> */
.L_x_1403:
        /* <DEDUP_REMOVED lines=15> */
.L_x_1404:
        /* <DEDUP_REMOVED lines=15> */
.L_x_1405:
        /* <DEDUP_REMOVED lines=15> */
.L_x_1406:
        /* <DEDUP_REMOVED lines=12> */
.L_x_1389:
[----:B------:R-:W-:Y:S05]  /*17e60*/  BSYNC B1 ;  /* 0x0000000000017941 */ /* 0x000fea0003800000 */
.L_x_1388:
[----:B------:R-:W2:Y:S01]  /*17e70*/  LDL R2, [R1+0x24] ;  /* 0x0000240001027983 */ /* 0x000ea20000100800 */
[----:B------:R-:W-:Y:S01]  /*17e80*/  VIADD R0, R0, 0xfffffffe ;  /* 0xfffffffe00007836 */ /* 0x000fe20000000000 */
[----:B--2---:R-:W-:-:S13]  /*17e90*/  ISETP.GT.AND P0, PT, R7, R2, PT ;  /* 0x000000020700720c */ /* 0x004fda0003f04270 */
[----:B------:R-:W-:Y:S05]  /*17ea0*/  @P0 BRA `(.L_x_1407) ;  /* 0xffffffe400400947 */ /* 0x000fea000383ffff */
.L_x_1347:
[----:B------:R-:W-:Y:S05]  /*17eb0*/  BSYNC B0 ;  /* 0x0000000000007941 */ /* 0x000fea0003800000 */
.L_x_1346:
[----:B--2---:R-:W2:Y:S01]  /*17ec0*/  S2R R3, SR_TID.X ;  /* 0x0000000000037919 */ /* 0x004ea20000002100 */
        /* <DEDUP_REMOVED lines=18> */
.L_x_1409:
[----:B------:R-:W-:Y:S05]  /*17ff0*/  BSYNC B0 ;  /* 0x0000000000007941 */ /* 0x000fea0003800000 */
.L_x_1408:
        /* <DEDUP_REMOVED lines=11> */
.L_x_1478:
[----:B------:R-:W-:Y:S05]  /*180b0*/  BSYNC B1 ;  /* 0x0000000000017941 */ /* 0x000fea0003800000 */
.L_x_1412:
        /* <DEDUP_REMOVED lines=9> */
.L_x_1415:
[----:B------:R-:W-:Y:S05]  /*18150*/  BSYNC B1 ;  /* 0x0000000000017941 */ /* 0x000fea0003800000 */
.L_x_1414:
        /* <DEDUP_REMOVED lines=12> */
.L_x_1416:
        /* <DEDUP_REMOVED lines=15> */
.L_x_1417:
        /* <DEDUP_REMOVED lines=15> */
.L_x_1418:
        /* <DEDUP_REMOVED lines=15> */
.L_x_1419:
        /* <DEDUP_REMOVED lines=10> */
.L_x_1411:
[----:B------:R-:W-:Y:S05]  /*18590*/  BSYNC B0 ;  /* 0x0000000000007941 */ /* 0x000fea0003800000 */
.L_x_1410:
[----:B------:R-:W2:Y:S01]  /*185a0*/  LDL.LU R4, [R1+0x10] ;  /* 0x0000100001047983 */ /* 0x000ea20000300800 */
[----:B------:R-:W-:-:S05]  /*185b0*/  VIADD R19, R19, 0x1 ;  /* 0x0000000113137836 */ /* 0x000fca0000000000 */
[----:B------:R-:W-:-:S04]  /*185c0*/  ISETP.NE.AND P0, PT, R19, 0x2, PT ;  /* 0x000000021300780c */ /* 0x000fc80003f05270 */
[----:B------:R-:W-:Y:S02]  /*185d0*/  SEL R0, RZ, 0x1, P0 ;  /* 0x00000001ff007807 */ /* 0x000fe40000000000 */
[----:B------:R-:W-:Y:S02]  /*185e0*/  SEL R19, R19, RZ, P0 ;  /* 0x000000ff13137207 */ /* 0x000fe40000000000 */
[----:B--2---:R-:W-:-:S05]  /*185f0*/  LOP3.LUT R4, R4, R0, RZ, 0x3c, !PT ;  /* 0x0000000004047212 */ /* 0x004fca00078e3cff */
[----:B------:R2:W-:Y:S02]  /*18600*/  STL [R1+0x10], R4 ;  /* 0x0000100401007387 */ /* 0x0005e40000100800 */
.L_x_1326:
[----:B------:R-:W-:Y:S05]  /*18610*/  BSYNC B7 ;  /* 0x0000000000077941 */ /* 0x000fea0003800000 */
.L_x_1324:
[----:B---3--:R-:W3:Y:S02]  /*18620*/  LDL R0, [R1+0x18] ;  /* 0x0000180001007983 */ /* 0x008ee40000100800 */
[----:B---3--:R-:W-:-:S13]  /*18630*/  LOP3.LUT P0, RZ, R0, 0x2, RZ, 0xc0, !PT ;  /* 0x0000000200ff7812 */ /* 0x008fda000780c0ff */
[----:B------:R-:W-:Y:S05]  /*18640*/  @!P0 BRA `(.L_x_1420) ;  /* 0x00000000002c8947 */ /* 0x000fea0003800000 */
[----:B------:R-:W-:Y:S05]  /*18650*/  WARPSYNC.ALL ;  /* 0x0000000000007948 */ /* 0x000fea0003800000 */
[----:B------:R-:W3:Y:S08]  /*18660*/  S2UR UR5, SR_CgaCtaId ;  /* 0x00000000000579c3 */ /* 0x000ef00000008800 */
[----:B------:R-:W-:Y:S06]  /*18670*/  BAR.SYNC.DEFER_BLOCKING 0x5, 0x180 ;  /* 0x0146000000007b1d */ /* 0x000fec0000010000 */
[----:B------:R-:W-:-:S02]  /*18680*/  UMOV UR4, 0x400 ;  /* 0x0000040000047882 */ /* 0x000fc40000000000 */
[----:B---3--:R-:W-:-:S06]  /*18690*/  ULEA UR4, UR5, UR4, 0x18 ;  /* 0x0000000405047291 */ /* 0x008fcc000f8ec03f */
[----:B------:R-:W-:-:S05]  /*186a0*/  IMAD.U32 R18, RZ, RZ, UR4 ;  /* 0x00000004ff127e24 */ /* 0x000fca000f8e00ff */
[----:B012---:R-:W0:Y:S04]  /*186b0*/  LDS.128 R4, [R18+0x308d0] ;  /* 0x0308d00012047984 */ /* 0x007e280000000c00 */
[----:B0-----:R1:W-:Y:S04]  /*186c0*/  STL.64 [R1], R4 ;  /* 0x0000000401007387 */ /* 0x0013e80000100a00 */
[----:B------:R1:W-:Y:S01]  /*186d0*/  STL.64 [R1+0x8], R6 ;  /* 0x0000080601007387 */ /* 0x0003e20000100a00 */
[----:B------:R-:W-:Y:S06]  /*186e0*/  BAR.ARV 0x4, 0x180 ;  /* 0x0106000000007b1d */ /* 0x000fec0000002000 */
[----:B------:R-:W-:Y:S05]  /*186f0*/  BRA `(.L_x_1421) ;  /* 0x00000010003c7947 */ /* 0x000fea0003800000 */
.L_x_1420:
[----:B------:R-:W3:Y:S01]  /*18700*/  S2R R16, SR_TID.X ;  /* 0x0000000000107919 */ /* 0x000ee20000002100 */
[----:B------:R-:W-:Y:S01]  /*18710*/  UMOV UR4, 0xffffffff ;  /* 0xffffffff00047882 */ /* 0x000fe20000000000 */
[----:B---3--:R-:W-:-:S04]  /*18720*/  LOP3.LUT R16, R16, 0x1f, RZ, 0xc0, !PT ;  /* 0x0000001f10107812 */ /* 0x008fc800078ec0ff */
[----:B------:R-:W-:Y:S01]  /*18730*/  ISETP.NE.AND P0, PT, R16, 0x1f, PT ;  /* 0x0000001f1000780c */ /* 0x000fe20003f05270 */
[----:B------:R-:W-:-:S12]  /*18740*/  BRA.DIV UR4, `(.L_x_1422) ;  /* 0x0000002a04187947 */ /* 0x000fd8000b800000 */
[----:B------:R-:W0:Y:S01]  /*18750*/  LDL.LU R3, [R1] ;  /* 0x0000000001037983 */ /* 0x000e220000300800 */
[----:B------:R-:W-:-:S03]  /*18760*/  ULDC UR4, c[0x0][0xc3c] ;  /* 0x00030f0000047ab9 */ /* 0x000fc60000000800 */
[----:B-12---:R-:W2:Y:S01]  /*18770*/  LDL R4, [R1+0xc] ;  /* 0x00000c0001047983 */ /* 0x006ea20000100800 */
[----:B------:R-:W-:Y:S01]  /*18780*/  ULDC.64 UR6, c[0x0][0x208] ;  /* 0x0000820000067ab9 */ /* 0x000fe20000000a00 */
[----:B0-----:R-:W-:Y:S02]  /*18790*/  IMAD.MOV.U32 R8, RZ, RZ, R3 ;  /* 0x000000ffff087224 */ /* 0x001fe400078e0003 */
[----:B--2---:R-:W-:-:S05]  /*187a0*/  IMAD.IADD R0, R4, 0x1, R16 ;  /* 0x0000000104007824 */ /* 0x004fca00078e0210 */
        /* <DEDUP_REMOVED lines=8> */
[C---:B------:R-:W-:Y:S02]  /*18830*/  ISETP.GE.U32.AND P2, PT, R16.reuse, 0x2, PT ;  /* 0x000000021000780c */ /* 0x040fe40003f46070 */
[C---:B------:R-:W-:Y:S01]  /*18840*/  ISETP.GE.U32.AND P3, PT, R16.reuse, 0x4, PT ;  /* 0x000000041000780c */ /* 0x040fe20003f66070 */
[----:B------:R-:W-:Y:S01]  /*18850*/  SHFL.IDX PT, R0, R8, RZ, 0x1f ;  /* 0x00001fff08007589 */ /* 0x000fe200000e0000 */
[C---:B------:R-:W-:Y:S02]  /*18860*/  ISETP.GE.U32.AND P4, PT, R16.reuse, 0x8, PT ;  /* 0x000000081000780c */ /* 0x040fe40003f86070 */
[----:B------:R-:W-:Y:S01]  /*18870*/  ISETP.GE.U32.AND P5, PT, R16, 0x10, PT ;  /* 0x000000101000780c */ /* 0x000fe20003fa6070 */
[----:B------:R-:W-:Y:S01]  /*18880*/  SHFL.IDX PT, R9, R8, 0x1, 0x1f ;  /* 0x00201f0008097f89 */ /* 0x000fe200000e0000 */
[----:B--2---:R-:W-:Y:S01]  /*18890*/  @!P1 IMAD.MOV.U32 R5, RZ, RZ, R6 ;  /* 0x000000ffff059224 */ /* 0x004fe200078e0006 */
[----:B------:R-:W-:-:S02]  /*188a0*/  CS2R R6, SRZ ;  /* 0x0000000000067805 */ /* 0x000fc4000001ff00 */
[----:B---3--:R-:W-:Y:S01]  /*188b0*/  @!P1 IMAD.MOV.U32 R7, RZ, RZ, R2 ;  /* 0x000000ffff079224 */ /* 0x008fe200078e0002 */
        /* <DEDUP_REMOVED lines=18> */
.L_x_1488:
[----:B------:R-:W-:Y:S02]  /*189e0*/  ULDC UR4, c[0x0][0xc38] ;  /* 0x00030e0000047ab9 */ /* 0x000fe40000000800 */
[----:B------:R-:W-:-:S04]  /*189f0*/  IMAD.U32 R8, RZ, RZ, UR4 ;  /* 0x00000004ff087e24 */ /* 0x000fc8000f8e00ff */
[----:B-1----:R-:W-:-:S04]  /*18a00*/  IMAD R10, R10, R8, RZ ;  /* 0x000000080a0a7224 */ /* 0x002fc800078e02ff */
[----:B------:R-:W-:-:S05]  /*18a10*/  IMAD.IADD R4, R9, 0x1, R10 ;  /* 0x0000000109047824 */ /* 0x000fca00078e020a */
[----:B------:R-:W-:-:S13]  /*18a20*/  ISETP.GT.AND P6, PT, R4, R0, PT ;  /* 0x000000000400720c */ /* 0x000fda0003fc4270 */
[----:B------:R-:W-:Y:S05]  /*18a30*/  @P6 BRA `(.L_x_1423) ;  /* 0x0000000000b06947 */ /* 0x000fea0003800000 */
.L_x_1426:
[----:B------:R-:W2:Y:S01]  /*18a40*/  LDL.LU R3, [R1+0xc] ;  /* 0x00000c0001037983 */ /* 0x000ea20000300800 */
[----:B0-----:R-:W0:Y:S01]  /*18a50*/  LDC R2, c[0x0][0xc3c] ;  /* 0x00030f00ff027b82 */ /* 0x001e220000000800 */
[----:B--2---:R-:W-:-:S05]  /*18a60*/  VIADD R3, R3, 0x1f ;  /* 0x0000001f03037836 */ /* 0x004fca0000000000 */
[----:B0-----:R-:W-:-:S13]  /*18a70*/  ISETP.GE.AND P6, PT, R3, R2, PT ;  /* 0x000000020300720c */ /* 0x001fda0003fc6270 */
[----:B------:R-:W-:Y:S05]  /*18a80*/  @P6 BRA `(.L_x_1424) ;  /* 0x0000000800f06947 */ /* 0x000fea0003800000 */
[----:B------:R-:W0:Y:S01]  /*18a90*/  S2R R5, SR_TID.X ;  /* 0x0000000000057919 */ /* 0x000e220000002100 */
[----:B------:R-:W-:Y:S01]  /*18aa0*/  ULDC.64 UR4, c[0x0][0x208] ;  /* 0x0000820000047ab9 */ /* 0x000fe20000000a00 */
[----:B------:R1:W-:Y:S01]  /*18ab0*/  STL [R1+0xc], R3 ;  /* 0x00000c0301007387 */ /* 0x0003e20000100800 */
[----:B0-----:R-:W-:-:S05]  /*18ac0*/  LOP3.LUT R5, R5, 0x1f, RZ, 0xc0, !PT ;  /* 0x0000001f05057812 */ /* 0x001fca00078ec0ff */
[----:B------:R-:W-:Y:S02]  /*18ad0*/  IMAD.IADD R7, R3, 0x1, R5 ;  /* 0x0000000103077824 */ /* 0x000fe400078e0205 */
[----:B------:R-:W-:-:S03]  /*18ae0*/  IMAD.MOV.U32 R5, RZ, RZ, RZ ;  /* 0x000000ffff057224 */ /* 0x000fc600078e00ff */
[----:B------:R-:W-:-:S13]  /*18af0*/  ISETP.GE.OR P6, PT, R7, R2, !P0 ;  /* 0x000000020700720c */ /* 0x000fda00047c6670 */
[----:B-1----:R-:W0:Y:S02]  /*18b00*/  @!P6 LDC.64 R2, c[0x0][0xc80] ;  /* 0x00032000ff02eb82 */ /* 0x002e240000000a00 */
[----:B0-----:R-:W-:-:S05]  /*18b10*/  @!P6 IMAD.WIDE R2, R7, 0x4, R2 ;  /* 0x000000040702e825 */ /* 0x001fca00078e0202 */
[----:B------:R0:W2:Y:S02]  /*18b20*/  @!P6 LDG.E R5, desc[UR4][R2.64] ;  /* 0x000000040205e981 */ /* 0x0000a4000c1e1900 */
[----:B0-----:R-:W0:Y:S02]  /*18b30*/  @!P6 LDC.64 R2, c[0x0][0xc78] ;  /* 0x00031e00ff02eb82 */ /* 0x001e240000000a00 */
[----:B0-----:R-:W-:-:S04]  /*18b40*/  @!P6 IMAD.WIDE R2, R7, 0x4, R2 ;  /* 0x000000040702e825 */ /* 0x001fc800078e0202 */
[----:B------:R-:W-:-:S06]  /*18b50*/  IMAD.MOV.U32 R7, RZ, RZ, RZ ;  /* 0x000000ffff077224 */ /* 0x000fcc00078e00ff */
[----:B------:R-:W2:Y:S01]  /*18b60*/  @!P6 LDG.E R7, desc[UR4][R2.64] ;  /* 0x000000040207e981 */ /* 0x000ea2000c1e1900 */
[----:B------:R-:W-:Y:S01]  /*18b70*/  UMOV UR4, 0xffffffff ;  /* 0xffffffff00047882 */ /* 0x000fe20000000000 */
[----:B--2---:R-:W-:Y:S02]  /*18b80*/  IMAD R2, R7, R5, RZ ;  /* 0x0000000507027224 */ /* 0x004fe400078e02ff */
[----:B------:R-:W-:Y:S05]  /*18b90*/  BRA.DIV UR4, `(.L_x_1425) ;  /* 0x0000002a04647947 */ /* 0x000fea000b800000 */
        /* <DEDUP_REMOVED lines=16> */
.L_x_1496:
[----:B------:R-:W-:Y:S02]  /*18ca0*/  ULDC UR4, c[0x0][0xc38] ;  /* 0x00030e0000047ab9 */ /* 0x000fe40000000800 */
[----:B------:R-:W-:-:S04]  /*18cb0*/  IMAD.U32 R8, RZ, RZ, UR4 ;  /* 0x00000004ff087e24 */ /* 0x000fc8000f8e00ff */
[----:B-1----:R-:W-:-:S04]  /*18cc0*/  IMAD R10, R10, R8, RZ ;  /* 0x000000080a0a7224 */ /* 0x002fc800078e02ff */
[----:B------:R-:W-:-:S05]  /*18cd0*/  IMAD.IADD R4, R10, 0x1, R4 ;  /* 0x000000010a047824 */ /* 0x000fca00078e0204 */
[----:B------:R-:W-:-:S13]  /*18ce0*/  ISETP.GT.AND P6, PT, R4, R0, PT ;  /* 0x000000000400720c */ /* 0x000fda0003fc4270 */
[----:B------:R-:W-:Y:S05]  /*18cf0*/  @!P6 BRA `(.L_x_1426) ;  /* 0xfffffffc0050e947 */ /* 0x000fea000383ffff */
.L_x_1423:
[----:B------:R-:W-:Y:S01]  /*18d00*/  IMAD.IADD R10, R4, 0x1, -R10 ;  /* 0x00000001040a7824 */ /* 0x000fe200078e0a0a */
[----:B------:R-:W-:-:S03]  /*18d10*/  UMOV UR4, 0xffffffff ;  /* 0xffffffff00047882 */ /* 0x000fc60000000000 */
[----:B------:R-:W-:-:S05]  /*18d20*/  IMAD R3, R2, R8, R10 ;  /* 0x0000000802037224 */ /* 0x000fca00078e020a */
[----:B------:R-:W-:Y:S01]  /*18d30*/  ISETP.GT.AND P6, PT, R3, R0, PT ;  /* 0x000000000300720c */ /* 0x000fe20003fc4270 */
[----:B------:R-:W-:-:S12]  /*18d40*/  BRA.DIV UR4, `(.L_x_1427) ;  /* 0x0000002a04d07947 */ /* 0x000fd8000b800000 */
[----:B------:R-:W2:Y:S01]  /*18d50*/  LDL.LU R11, [R1+0xc] ;  /* 0x00000c00010b7983 */ /* 0x000ea20000300800 */
[----:B------:R-:W-:-:S04]  /*18d60*/  VOTE.ANY R3, PT, !P6 ;  /* 0x0000000000037806 */ /* 0x000fc800070e0100 */
[----:B------:R-:W1:Y:S02]  /*18d70*/  POPC R9, R3 ;  /* 0x0000000300097309 */ /* 0x000e640000000000 */
[----:B-1----:R2:W1:Y:S04]  /*18d80*/  SHFL.IDX PT, R4, R5, R9, 0x1f ;  /* 0x00001f0905047589 */ /* 0x00246800000e0000 */
[----:B------:R3:W4:Y:S01]  /*18d90*/  SHFL.IDX PT, R7, R7, R9, 0x1f ;  /* 0x00001f0907077589 */ /* 0x00072200000e0000 */
[----:B--2---:R-:W-:-:S05]  /*18da0*/  IMAD.IADD R5, R9, 0x1, R11 ;  /* 0x0000000109057824 */ /* 0x004fca00078e020b */
[----:B-1--4-:R3:W-:Y:S02]  /*18db0*/  STL [R1+0xc], R5 ;  /* 0x00000c0501007387 */ /* 0x0127e40000100800 */
.L_x_1501:
[----:B------:R-:W-:-:S13]  /*18dc0*/  ISETP.NE.AND P0, PT, R3, RZ, PT ;  /* 0x000000ff0300720c */ /* 0x000fda0003f05270 */
[----:B------:R-:W-:Y:S05]  /*18dd0*/  @!P0 BRA `(.L_x_1428) ;  /* 0x0000000000148947 */ /* 0x000fea0003800000 */
[----:B------:R-:W-:Y:S01]  /*18de0*/  UMOV UR4, 0xffffffff ;  /* 0xffffffff00047882 */ /* 0x000fe20000000000 */
[----:B---3--:R-:W-:Y:S02]  /*18df0*/  VIADD R9, R9, 0xffffffff ;  /* 0xffffffff09097836 */ /* 0x008fe40000000000 */
[----:B------:R-:W-:Y:S05]  /*18e00*/  BRA.DIV UR4, `(.L_x_1429) ;  /* 0x0000002e04087947 */ /* 0x000fea000b800000 */
[----:B0-----:R0:W2:Y:S02]  /*18e10*/  SHFL.IDX PT, R2, R2, R9, 0x1f ;  /* 0x00001f0902027589 */ /* 0x0010a400000e0000 */
.L_x_1504:
[----:B--2---:R-:W-:-:S07]  /*18e20*/  IMAD.MOV.U32 R6, RZ, RZ, R2 ;  /* 0x000000ffff067224 */ /* 0x004fce00078e0002 */
.L_x_1428:
[----:B0-----:R-:W-:Y:S01]  /*18e30*/  IMAD R2, R6, R8, R10 ;  /* 0x0000000806027224 */ /* 0x001fe200078e020a */
[----:B------:R-:W-:-:S03]  /*18e40*/  ISETP.NE.AND P0, PT, R7, 0x1, PT ;  /* 0x000000010700780c */ /* 0x000fc60003f05270 */
[----:B------:R-:W-:Y:S01]  /*18e50*/  IMAD.IADD R0, R0, 0x1, -R2 ;  /* 0x0000000100007824 */ /* 0x000fe200078e0a02 */
[----:B------:R0:W-:Y:S09]  /*18e60*/  STL [R1], R2 ;  /* 0x0000000201007387 */ /* 0x0001f20000100800 */
[----:B------:R-:W-:Y:S05]  /*18e70*/  @!P0 BRA `(.L_x_1430) ;  /* 0x0000000000e48947 */ /* 0x000fea0003800000 */
[----:B-1-3--:R-:W-:-:S04]  /*18e80*/  IABS R5, R4 ;  /* 0x0000000400057213 */ /* 0x00afc80000000000 */
[----:B0-----:R-:W0:Y:S08]  /*18e90*/  I2F.RP R2, R5 ;  /* 0x0000000500027306 */ /* 0x001e300000209400 */
[----:B0-----:R-:W0:Y:S02]  /*18ea0*/  MUFU.RCP R2, R2 ;  /* 0x0000000200027308 */ /* 0x001e240000001000 */
[----:B0-----:R-:W-:-:S06]  /*18eb0*/  VIADD R2, R2, 0xffffffe ;  /* 0x0ffffffe02027836 */ /* 0x001fcc0000000000 */
[----:B------:R-:W0:Y:S02]  /*18ec0*/  F2I.FTZ.U32.TRUNC.NTZ R3, R2 ;  /* 0x0000000200037305 */ /* 0x000e24000021f000 */
[----:B0-----:R-:W-:-:S04]  /*18ed0*/  IMAD.MOV R2, RZ, RZ, -R3 ;  /* 0x000000ffff027224 */ /* 0x001fc800078e0a03 */
[----:B------:R-:W-:Y:S02]  /*18ee0*/  IMAD R8, R2, R5, RZ ;  /* 0x0000000502087224 */ /* 0x000fe400078e02ff */
[----:B------:R-:W-:-:S04]  /*18ef0*/  IMAD.MOV.U32 R2, RZ, RZ, RZ ;  /* 0x000000ffff027224 */ /* 0x000fc800078e00ff */
[----:B------:R-:W-:Y:S01]  /*18f00*/  IMAD.HI.U32 R8, R3, R8, R2 ;  /* 0x0000000803087227 */ /* 0x000fe200078e0002 */
[----:B------:R-:W-:Y:S02]  /*18f10*/  IABS R2, R0 ;  /* 0x0000000000027213 */ /* 0x000fe40000000000 */
[----:B------:R-:W-:-:S03]  /*18f20*/  IABS R3, R4 ;  /* 0x0000000400037213 */ /* 0x000fc60000000000 */
[----:B------:R-:W-:-:S04]  /*18f30*/  IMAD.HI.U32 R8, R8, R2, RZ ;  /* 0x0000000208087227 */ /* 0x000fc800078e00ff */
[----:B------:R-:W-:-:S04]  /*18f40*/  IMAD.MOV R3, RZ, RZ, -R3 ;  /* 0x000000ffff037224 */ /* 0x000fc800078e0a03 */
[----:B------:R-:W-:-:S05]  /*18f50*/  IMAD R2, R8, R3, R2 ;  /* 0x0000000308027224 */ /* 0x000fca00078e0202 */
[----:B------:R-:W-:-:S13]  /*18f60*/  ISETP.GT.U32.AND P1, PT, R5, R2, PT ;  /* 0x000000020500720c */ /* 0x000fda0003f24070 */
[----:B------:R-:W-:Y:S02]  /*18f70*/  @!P1 IMAD.IADD R2, R2, 0x1, -R5 ;  /* 0x0000000102029824 */ /* 0x000fe400078e0a05 */
[----:B------:R-:W-:Y:S01]  /*18f80*/  @!P1 VIADD R8, R8, 0x1 ;  /* 0x0000000108089836 */ /* 0x000fe20000000000 */
[----:B------:R-:W-:Y:S02]  /*18f90*/  ISETP.NE.AND P1, PT, R4, RZ, PT ;  /* 0x000000ff0400720c */ /* 0x000fe40003f25270 */
[----:B------:R-:W-:Y:S02]  /*18fa0*/  ISETP.GE.U32.AND P0, PT, R2, R5, PT ;  /* 0x000000050200720c */ /* 0x000fe40003f06070 */
[----:B------:R-:W-:-:S04]  /*18fb0*/  IABS R5, R7 ;  /* 0x0000000700057213 */ /* 0x000fc80000000000 */
        /* <DEDUP_REMOVED lines=9> */
[----:B------:R-:W-:-:S03]  /*19050*/  LOP3.LUT R2, R0, R4, RZ, 0x3c, !PT ;  /* 0x0000000400027212 */ /* 0x000fc600078e3cff */
[----:B------:R-:W-:Y:S01]  /*19060*/  IMAD.MOV.U32 R3, RZ, RZ, R8 ;  /* 0x000000ffff037224 */ /* 0x000fe200078e0008 */
[----:B------:R-:W-:Y:S02]  /*19070*/  ISETP.GE.AND P2, PT, R2, RZ, PT ;  /* 0x000000ff0200720c */ /* 0x000fe40003f46270 */
[----:B------:R-:W-:-:S05]  /*19080*/  IABS R8, R7 ;  /* 0x0000000700087213 */ /* 0x000fca0000000000 */
[----:B------:R-:W-:-:S06]  /*19090*/  IMAD.MOV R8, RZ, RZ, -R8 ;  /* 0x000000ffff087224 */ /* 0x000fcc00078e0a08 */
        /* <DEDUP_REMOVED lines=9> */
[----:B------:R-:W-:Y:S01]  /*19130*/  ISETP.GE.U32.AND P0, PT, R2, R5, PT ;  /* 0x000000050200720c */ /* 0x000fe20003f06070 */
[----:B------:R-:W-:-:S04]  /*19140*/  IMAD.MOV R2, RZ, RZ, -R3 ;  /* 0x000000ffff027224 */ /* 0x000fc800078e0a03 */
[----:B------:R-:W-:Y:S01]  /*19150*/  IMAD R0, R4, R2, R0 ;  /* 0x0000000204007224 */ /* 0x000fe200078e0200 */
[----:B------:R-:W-:-:S04]  /*19160*/  LOP3.LUT R2, R3, R7, RZ, 0x3c, !PT ;  /* 0x0000000703027212 */ /* 0x000fc800078e3cff */
[----:B------:R-:W-:-:S03]  /*19170*/  ISETP.GE.AND P2, PT, R2, RZ, PT ;  /* 0x000000ff0200720c */ /* 0x000fc60003f46270 */
[----:B------:R-:W-:-:S10]  /*19180*/  @P0 VIADD R6, R6, 0x1 ;  /* 0x0000000106060836 */ /* 0x000fd40000000000 */
        /* <DEDUP_REMOVED lines=8> */
.L_x_1430:
[----:B-1-3--:R-:W2:Y:S01]  /*19210*/  LDL R5, [R1+0xc] ;  /* 0x00000c0001057983 */ /* 0x00aea20000100800 */
[----:B0-----:R-:W2:Y:S01]  /*19220*/  LDC.64 R2, c[0x0][0xc90] ;  /* 0x00032400ff027b82 */ /* 0x001ea20000000a00 */
[----:B------:R-:W-:Y:S01]  /*19230*/  ULDC.64 UR4, c[0x0][0x208] ;  /* 0x0000820000047ab9 */ /* 0x000fe20000000a00 */
[----:B--2---:R-:W-:-:S05]  /*19240*/  IMAD.WIDE R2, R5, 0x4, R2 ;  /* 0x0000000405027825 */ /* 0x004fca00078e0202 */
[----:B------:R-:W2:Y:S02]  /*19250*/  LDG.E R6, desc[UR4][R2.64] ;  /* 0x0000000402067981 */ /* 0x000ea4000c1e1900 */
[----:B--2---:R-:W-:-:S05]  /*19260*/  IMAD R5, R4, R6, RZ ;  /* 0x0000000604057224 */ /* 0x004fca00078e02ff */
[----:B------:R-:W-:-:S04]  /*19270*/  IABS R7, R5 ;  /* 0x0000000500077213 */ /* 0x000fc80000000000 */
[----:B------:R-:W0:Y:S08]  /*19280*/  I2F.RP R2, R7 ;  /* 0x0000000700027306 */ /* 0x000e300000209400 */
        /* <DEDUP_REMOVED lines=22> */
[----:B------:R-:W-:Y:S02]  /*193f0*/  IMAD R7, R6, R2, RZ ;  /* 0x0000000206077224 */ /* 0x000fe400078e02ff */
[----:B------:R-:W-:Y:S02]  /*19400*/  IMAD.MOV R2, RZ, RZ, -R2 ;  /* 0x000000ffff027224 */ /* 0x000fe400078e0a02 */
[----:B------:R-:W-:Y:S02]  /*19410*/  IMAD.MOV R3, RZ, RZ, -R7 ;  /* 0x000000ffff037224 */ /* 0x000fe400078e0a07 */
[----:B------:R-:W-:-:S03]  /*19420*/  IMAD R0, R5, R2, R0 ;  /* 0x0000000205007224 */ /* 0x000fc600078e0200 */
[----:B------:R-:W-:-:S04]  /*19430*/  VIADDMNMX R6, R3, R8, R6, PT ;  /* 0x0000000803067246 */ /* 0x000fc80003800106 */
        /* <DEDUP_REMOVED lines=19> */
[----:B------:R-:W-:Y:S02]  /*19570*/  LOP3.LUT R3, R0, R6, RZ, 0x3c, !PT ;  /* 0x0000000600037212 */ /* 0x000fe400078e3cff */
[----:B------:R-:W-:Y:S02]  /*19580*/  IADD3 R0, R7, 0x1000000, R0 ;  /* 0x0100000007007810 */ /* 0x000fe40007ffe000 */
[----:B------:R-:W-:-:S07]  /*19590*/  ISETP.GE.AND P2, PT, R3, RZ, PT ;  /* 0x000000ff0300720c */ /* 0x000fce0003f46270 */
[----:B------:R-:W-:-:S06]  /*195a0*/  @P0 VIADD R2, R2, 0x1 ;  /* 0x0000000102020836 */ /* 0x000fcc0000000000 */
[----:B------:R-:W-:Y:S01]  /*195b0*/  @!P2 IMAD.MOV R2, RZ, RZ, -R2 ;  /* 0x000000ffff02a224 */ /* 0x000fe200078e0a02 */
[----:B------:R-:W-:Y:S01]  /*195c0*/  @!P1 LOP3.LUT R2, RZ, R6, RZ, 0x33, !PT ;  /* 0x00000006ff029212 */ /* 0x000fe200078e33ff */
[----:B------:R-:W-:-:S04]  /*195d0*/  IMAD.MOV R6, RZ, RZ, -R6 ;  /* 0x000000ffff067224 */ /* 0x000fc800078e0a06 */
[----:B------:R-:W-:Y:S02]  /*195e0*/  IMAD R3, R2, R6, R0 ;  /* 0x0000000602037224 */ /* 0x000fe400078e0200 */
[----:B------:R-:W-:-:S03]  /*195f0*/  IMAD.MOV.U32 R0, RZ, RZ, R2 ;  /* 0x000000ffff007224 */ /* 0x000fc600078e0002 */
[----:B------:R1:W-:Y:S04]  /*19600*/  STL [R1+0x8], R3 ;  /* 0x0000080301007387 */ /* 0x0003e80000100800 */
.L_x_1431:
[----:B-1----:R-:W-:-:S05]  /*19610*/  LOP3.LUT R3, RZ, R0, RZ, 0x33, !PT ;  /* 0x00000000ff037212 */ /* 0x002fca00078e33ff */
[----:B------:R-:W-:-:S05]  /*19620*/  IMAD.IADD R0, R4, 0x1, R3 ;  /* 0x0000000104007824 */ /* 0x000fca00078e0203 */
[----:B------:R2:W-:Y:S01]  /*19630*/  STL [R1+0x4], R0 ;  /* 0x0000040001007387 */ /* 0x0005e20000100800 */
[----:B------:R-:W-:Y:S05]  /*19640*/  BRA `(.L_x_1432) ;  /* 0x0000000000287947 */ /* 0x000fea0003800000 */
.L_x_1424:
[----:B------:R-:W-:Y:S01]  /*19650*/  UMOV UR4, URZ ;  /* 0x0000003f00047c82 */ /* 0x000fe20008000000 */
[----:B------:R-:W-:Y:S01]  /*19660*/  ULDC UR6, c[0x0][0xc3c] ;  /* 0x00030f0000067ab9 */ /* 0x000fe20000000800 */
[----:B------:R-:W-:Y:S01]  /*19670*/  UMOV UR5, URZ ;  /* 0x0000003f00057c82 */ /* 0x000fe20008000000 */
[----:B------:R0:W-:Y:S01]  /*19680*/  STL [R1], R0 ;  /* 0x0000000001007387 */ /* 0x0001e20000100800 */
[----:B------:R-:W-:Y:S02]  /*19690*/  IMAD.U32 R3, RZ, RZ, UR4 ;  /* 0x00000004ff037e24 */ /* 0x000fe4000f8e00ff */
[----:B------:R-:W-:-:S03]  /*196a0*/  IMAD.U32 R2, RZ, RZ, UR5 ;  /* 0x00000005ff027e24 */ /* 0x000fc6000f8e00ff */
[----:B------:R1:W-:Y:S01]  /*196b0*/  STL [R1+0x4], R3 ;  /* 0x0000040301007387 */ /* 0x0003e20000100800 */
[----:B0-----:R-:W-:-:S05]  /*196c0*/  IMAD.U32 R0, RZ, RZ, UR6 ;  /* 0x00000006ff007e24 */ /* 0x001fca000f8e00ff */
[----:B------:R1:W-:Y:S04]  /*196d0*/  STL [R1+0xc], R0 ;  /* 0x00000c0001007387 */ /* 0x0003e80000100800 */
[----:B------:R1:W-:Y:S02]  /*196e0*/  STL [R1+0x8], R2 ;  /* 0x0000080201007387 */ /* 0x0003e40000100800 */
.L_x_1432:
[----:B01----:R-:W3:Y:S04]  /*196f0*/  LDL R2, [R1+0xc] ;  /* 0x00000c0001027983 */ /* 0x003ee80000100800 */
[----:B------:R-:W4:Y:S04]  /*19700*/  LDL R3, [R1+0x8] ;  /* 0x0000080001037983 */ /* 0x000f280000100800 */
[----:B------:R-:W5:Y:S04]  /*19710*/  LDL R5, [R1+0x4] ;  /* 0x0000040001057983 */ /* 0x000f680000100800 */
[----:B------:R-:W5:Y:S01]  /*19720*/  LDL R4, [R1] ;  /* 0x0000000001047983 */ /* 0x000f620000100800 */
[----:B--2---:R-:W0:Y:S01]  /*19730*/  S2R R0, SR_TID.X ;  /* 0x0000000000007919 */ /* 0x004e220000002100 */
[----:B------:R-:W-:Y:S05]  /*19740*/  WARPSYNC.ALL ;  /* 0x0000000000007948 */ /* 0x000fea0003800000 */
[----:B0-----:R-:W-:Y:S01]  /*19750*/  LOP3.LUT R0, R0, 0x1f, RZ, 0xc0, !PT ;  /* 0x0000001f00007812 */ /* 0x001fe200078ec0ff */
[----:B------:R-:W-:Y:S03]  /*19760*/  BAR.SYNC.DEFER_BLOCKING 0x4, 0x180 ;  /* 0x0106000000007b1d */ /* 0x000fe60000010000 */
[----:B------:R-:W-:-:S13]  /*19770*/  ISETP.NE.AND P0, PT, R0, RZ, PT ;  /* 0x000000ff0000720c */ /* 0x000fda0003f05270 */
[----:B------:R-:W0:Y:S01]  /*19780*/  @!P0 S2R R0, SR_CgaCtaId ;  /* 0x0000000000008919 */ /* 0x000e220000008800 */
[----:B---3--:R-:W-:Y:S01]  /*19790*/  IMAD.MOV.U32 R7, RZ, RZ, R2 ;  /* 0x000000ffff077224 */ /* 0x008fe200078e0002 */
[----:B------:R-:W-:Y:S01]  /*197a0*/  @!P0 MOV R2, 0x400 ;  /* 0x0000040000028802 */ /* 0x000fe20000000f00 */
[----:B----4-:R-:W-:-:S03]  /*197b0*/  IMAD.MOV.U32 R6, RZ, RZ, R3 ;  /* 0x000000ffff067224 */ /* 0x010fc600078e0003 */
[----:B0-----:R-:W-:-:S05]  /*197c0*/  @!P0 LEA R18, R0, R2, 0x18 ;  /* 0x0000000200128211 */ /* 0x001fca00078ec0ff */
[----:B-----5:R0:W-:Y:S01]  /*197d0*/  @!P0 STS.128 [R18+0x308d0], R4 ;  /* 0x0308d00412008388 */ /* 0x0201e20000000c00 */
[----:B------:R-:W-:Y:S06]  /*197e0*/  BAR.ARV 0x5, 0x180 ;  /* 0x0146000000007b1d */ /* 0x000fec0000002000 */
.L_x_1421:
[----:B------:R-:W2:Y:S01]  /*197f0*/  LDL R0, [R1+0xc] ;  /* 0x00000c0001007983 */ /* 0x000ea20000100800 */
[----:B------:R-:W-:Y:S02]  /*19800*/  ULDC UR4, c[0x0][0xc3c] ;  /* 0x00030f0000047ab9 */ /* 0x000fe40000000800 */
[----:B--2---:R-:W-:-:S13]  /*19810*/  ISETP.GE.AND P0, PT, R0, UR4, PT ;  /* 0x0000000400007c0c */ /* 0x004fda000bf06270 */
[----:B------:R-:W-:Y:S05]  /*19820*/  @!P0 BRA `(.L_x_1433) ;  /* 0xffffff9400488947 */ /* 0x000fea000383ffff */
[----:B------:R-:W-:Y:S05]  /*19830*/  BSYNC B8 ;  /* 0x0000000000087941 */ /* 0x000fea0003800000 */
.L_x_1310:
[----:B--2---:R-:W2:Y:S01]  /*19840*/  LDL.LU R0, [R1+0x50] ;  /* 0x0000500001007983 */ /* 0x004ea20000300800 */
[----:B------:R-:W-:Y:S01]  /*19850*/  BSSY B0, `(.L_x_1434) ;  /* 0x000000b000007945 */ /* 0x000fe20003800000 */
[----:B01----:R-:W0:Y:S01]  /*19860*/  S2R R5, SR_CgaCtaId ;  /* 0x0000000000057919 */ /* 0x003e220000008800 */
[----:B--2---:R-:W-:-:S05]  /*19870*/  VIADD R0, R0, 0x1 ;  /* 0x0000000100007836 */ /* 0x004fca0000000000 */
        /* <DEDUP_REMOVED lines=8> */
.L_x_1505:
[----:B------:R-:W-:Y:S05]  /*19900*/  BSYNC B0 ;  /* 0x0000000000007941 */ /* 0x000fea0003800000 */
.L_x_1434:
[----:B------:R-:W-:-:S03]  /*19910*/  UMOV UR4, 0xffffffff ;  /* 0xffffffff00047882 */ /* 0x000fc60000000000 */
[----:B------:R-:W-:Y:S05]  /*19920*/  BRA.DIV UR4, `(.L_x_1436) ;  /* 0x0000002204807947 */ /* 0x000fea000b800000 */
[----:B------:R-:W1:Y:S02]  /*19930*/  S2R R2, SR_TID.X ;  /* 0x0000000000027919 */ /* 0x000e640000002100 */
[----:B-1----:R-:W-:-:S04]  /*19940*/  SHF.R.U32.HI R2, RZ, 0x5, R2 ;  /* 0x00000005ff027819 */ /* 0x002fc80000011602 */
[----:B------:R-:W-:-:S05]  /*19950*/  LOP3.LUT R2, R2, 0x3, RZ, 0xc0, !PT ;  /* 0x0000000302027812 */ /* 0x000fca00078ec0ff */
[----:B------:R1:W2:Y:S02]  /*19960*/  SHFL.IDX PT, R14, R2, RZ, 0x1f ;  /* 0x00001fff020e7589 */ /* 0x0002a400000e0000 */
.L_x_1508:
[----:B--2---:R-:W-:Y:S01]  /*19970*/  ISETP.NE.AND P0, PT, R14, RZ, PT ;  /* 0x000000ff0e00720c */ /* 0x004fe20003f05270 */
[----:B------:R-:W-:-:S12]  /*19980*/  BSSY B0, `(.L_x_1437) ;  /* 0x0000027000007945 */ /* 0x000fd80003800000 */
[----:B------:R-:W-:Y:S05]  /*19990*/  @P0 BRA `(.L_x_1438) ;  /* 0x0000000000940947 */ /* 0x000fea0003800000 */
[----:B------:R-:W-:-:S03]  /*199a0*/  UMOV UR4, 0xffffffff ;  /* 0xffffffff00047882 */ /* 0x000fc60000000000 */
[----:B------:R-:W-:Y:S05]  /*199b0*/  BRA.DIV UR4, `(.L_x_1439) ;  /* 0x0000002204907947 */ /* 0x000fea000b800000 */
[----:B------:R-:W-:-:S13]  /*199c0*/  ELECT P6, URZ, PT ;  /* 0x00000000003f782f */ /* 0x000fda00038c0000 */
.L_x_1511:
        /* <DEDUP_REMOVED lines=8> */
.L_x_1440:
        /* <DEDUP_REMOVED lines=13> */
.L_x_1512:
[----:B------:R-:W1:Y:S02]  /*19b20*/  SYNCS.PHASECHK.TRANS64.TRYWAIT P0, [R7+URZ], R2 ;  /* 0x00000002070075a7 */ /* 0x000e64000800017f */
[----:B-1----:R-:W-:Y:S05]  /*19b30*/  @!P0 BRA `(.L_x_1442) ;  /* 0x0000002000648947 */ /* 0x002fea0003800000 */
.L_x_1513:
[----:B------:R-:W-:Y:S05]  /*19b40*/  @!P2 BRA `(.L_x_1443) ;  /* 0x000000000004a947 */ /* 0x000fea0003800000 */
[----:B------:R-:W-:Y:S01]  /*19b50*/  BPT.TRAP 0x1 ;  /* 0x000000040000795c */ /* 0x000fe20000300000 */
.L_x_1443:
[----:B------:R-:W-:-:S04]  /*19b60*/  VIADD R0, R0, 0x30860 ;  /* 0x0003086000007836 */ /* 0x000fc80000000000 */
[----:B------:R-:W-:-:S04]  /*19b70*/  IMAD R4, R19, 0x8, R0 ;  /* 0x0000000813047824 */ /* 0x000fc800078e0200 */
[----:B------:R-:W2:Y:S02]  /*19b80*/  SYNCS.PHASECHK.TRANS64.TRYWAIT P0, [R4+URZ], R5 ;  /* 0x00000005040075a7 */ /* 0x000ea4000800017f */
[----:B--2---:R-:W-:Y:S05]  /*19b90*/  @!P0 BRA `(.L_x_1444) ;  /* 0x0000002000608947 */ /* 0x004fea0003800000 */
.L_x_1514:
[----:B------:R-:W-:-:S07]  /*19ba0*/  IMAD R3, R3, 0x8, R0 ;  /* 0x0000000803037824 */ /* 0x000fce00078e0200 */
.L_x_1445:
[----:B----4-:R4:W0:Y:S02]  /*19bb0*/  SYNCS.PHASECHK.TRANS64.TRYWAIT P0, [R3+URZ], R2 ;  /* 0x00000002030075a7 */ /* 0x010824000800017f */
[----:B0-----:R-:W-:Y:S05]  /*19bc0*/  @!P0 NANOSLEEP.SYNCS 0x989680 ;  /* 0x009896800000895d */ /* 0x001fea0003900000 */
[----:B------:R-:W0:Y:S02]  /*19bd0*/  @!P0 SYNCS.PHASECHK.TRANS64 P0, [R3+URZ], R2 ;  /* 0x00000002030085a7 */ /* 0x000e24000800007f */
[----:B0-----:R-:W-:Y:S05]  /*19be0*/  @!P0 BRA `(.L_x_1445) ;  /* 0xfffffffc00f08947 */ /* 0x001fea000383ffff */
.L_x_1438:
[----:B------:R-:W-:Y:S05]  /*19bf0*/  BSYNC B0 ;  /* 0x0000000000007941 */ /* 0x000fea0003800000 */
.L_x_1437:
[----:B------:R-:W-:Y:S05]  /*19c00*/  EXIT ;  /* 0x000000000000794d */ /* 0x000fea0003800000 */
.L_x_1209:
[----:B0-----:R-:W-:-:S04]  /*19c10*/  IMAD.U32 R3, RZ, RZ, UR37 ;  /* 0x00000025ff037e24 */ /* 0x001fc8000f8e00ff */
[----:B------:R0:W1:Y:S03]  /*19c20*/  SYNCS.PHASECHK.TRANS64.TRYWAIT P1, [R3+URZ+0x30800], R0 ;  /* 0x03080000030075a7 */ /* 0x000066000802017f */
[----:B-1----:R-:W-:Y:S05]  /*19c30*/  @!P1 NANOSLEEP.SYNCS 0x989680 ;  /* 0x009896800000995d */ /* 0x002fea0003900000 */
[----:B------:R-:W1:Y:S02]  /*19c40*/  @!P1 SYNCS.PHASECHK.TRANS64 P1, [R3+URZ+0x30800], R0 ;  /* 0x03080000030095a7 */ /* 0x000e64000802007f */
[----:B-1----:R-:W-:Y:S05]  /*19c50*/  @!P1 BRA `(.L_x_1209) ;  /* 0xfffffffc00ec9947 */ /* 0x002fea000383ffff */
[----:B------:R-:W-:Y:S05]  /*19c60*/  BRA `(.L_x_1446) ;  /* 0xfffffe8800447947 */ /* 0x000fea000383ffff */
.L_x_1213:
[----:B-1----:R1:W2:Y:S02]  /*19c70*/  SYNCS.PHASECHK.TRANS64.TRYWAIT P2, [R3+URZ+0x30830], R0 ;  /* 0x03083000030075a7 */ /* 0x0022a4000804017f */
[----:B--2---:R-:W-:Y:S05]  /*19c80*/  @!P2 NANOSLEEP.SYNCS 0x989680 ;  /* 0x009896800000a95d */ /* 0x004fea0003900000 */
[----:B------:R-:W2:Y:S02]  /*19c90*/  @!P2 SYNCS.PHASECHK.TRANS64 P2, [R3+URZ+0x30830], R0 ;  /* 0x030830000300a5a7 */ /* 0x000ea4000804007f */
[----:B--2---:R-:W-:Y:S05]  /*19ca0*/  @!P2 BRA `(.L_x_1213) ;  /* 0xfffffffc00f0a947 */ /* 0x004fea000383ffff */
[----:B------:R-:W-:Y:S05]  /*19cb0*/  BRA `(.L_x_1212) ;  /* 0xfffffe88006c7947 */ /* 0x000fea000383ffff */
.L_x_1229:
[----:B-1----:R-:W-:-:S04]  /*19cc0*/  IMAD.U32 R152, RZ, RZ, UR6 ;  /* 0x00000006ff987e24 */ /* 0x002fc8000f8e00ff */
[----:B------:R1:W2:Y:S03]  /*19cd0*/  SYNCS.PHASECHK.TRANS64.TRYWAIT P2, [R152+URZ+0x30830], R21 ;  /* 0x03083015980075a7 */ /* 0x0002a6000804017f */
[----:B--2---:R-:W-:Y:S05]  /*19ce0*/  @!P2 NANOSLEEP.SYNCS 0x989680 ;  /* 0x009896800000a95d */ /* 0x004fea0003900000 */
[----:B------:R-:W2:Y:S02]  /*19cf0*/  @!P2 SYNCS.PHASECHK.TRANS64 P2, [R152+URZ+0x30830], R21 ;  /* 0x030830159800a5a7 */ /* 0x000ea4000804007f */
[----:B--2---:R-:W-:Y:S05]  /*19d00*/  @!P2 BRA `(.L_x_1229) ;  /* 0xfffffffc00eca947 */ /* 0x004fea000383ffff */
[----:B------:R-:W-:Y:S05]  /*19d10*/  BRA `(.L_x_1228) ;  /* 0xfffffeb000407947 */ /* 0x000fea000383ffff */
.L_x_1233:
[----:B--2---:R-:W-:-:S04]  /*19d20*/  IMAD.U32 R2, RZ, RZ, UR10 ;  /* 0x0000000aff027e24 */ /* 0x004fc8000f8e00ff */
[----:B------:R2:W3:Y:S03]  /*19d30*/  SYNCS.PHASECHK.TRANS64.TRYWAIT P2, [R2+URZ+0x30850], R0 ;  /* 0x03085000020075a7 */ /* 0x0004e6000804017f */
[----:B---3--:R-:W-:Y:S05]  /*19d40*/  @!P2 NANOSLEEP.SYNCS 0x989680 ;  /* 0x009896800000a95d */ /* 0x008fea0003900000 */
[----:B------:R-:W3:Y:S02]  /*19d50*/  @!P2 SYNCS.PHASECHK.TRANS64 P2, [R2+URZ+0x30850], R0 ;  /* 0x030850000200a5a7 */ /* 0x000ee4000804007f */
[----:B---3--:R-:W-:Y:S05]  /*19d60*/  @!P2 BRA `(.L_x_1233) ;  /* 0xfffffffc00eca947 */ /* 0x008fea000383ffff */
[----:B------:R-:W-:Y:S05]  /*19d70*/  BRA `(.L_x_1232) ;  /* 0xfffffebc00c47947 */ /* 0x000fea000383ffff */
.L_x_1250:
[----:B-1----:R-:W-:-:S04]  /*19d80*/  IMAD.U32 R4, RZ, RZ, UR5 ;  /* 0x00000005ff047e24 */ /* 0x002fc8000f8e00ff */
[----:B------:R1:W2:Y:S03]  /*19d90*/  SYNCS.PHASECHK.TRANS64.TRYWAIT P2, [R4+URZ+0x30830], R3 ;  /* 0x03083003040075a7 */ /* 0x0002a6000804017f */
[----:B--2---:R-:W-:Y:S05]  /*19da0*/  @!P2 NANOSLEEP.SYNCS 0x989680 ;  /* 0x009896800000a95d */ /* 0x004fea0003900000 */
[----:B------:R-:W2:Y:S02]  /*19db0*/  @!P2 SYNCS.PHASECHK.TRANS64 P2, [R4+URZ+0x30830], R3 ;  /* 0x030830030400a5a7 */ /* 0x000ea4000804007f */
[----:B--2---:R-:W-:Y:S05]  /*19dc0*/  @!P2 BRA `(.L_x_1250) ;  /* 0xfffffffc00eca947 */ /* 0x004fea000383ffff */
[----:B------:R-:W-:Y:S05]  /*19dd0*/  BRA `(.L_x_1249) ;  /* 0xfffffed800b07947 */ /* 0x000fea000383ffff */
.L_x_1254:
[----:B---3--:R-:W-:-:S04]  /*19de0*/  IMAD.U32 R2, RZ, RZ, UR14 ;  /* 0x0000000eff027e24 */ /* 0x008fc8000f8e00ff */
[----:B------:R3:W4:Y:S03]  /*19df0*/  SYNCS.PHASECHK.TRANS64.TRYWAIT P2, [R2+URZ+0x30850], R0 ;  /* 0x03085000020075a7 */ /* 0x000726000804017f */
[----:B----4-:R-:W-:Y:S05]  /*19e00*/  @!P2 NANOSLEEP.SYNCS 0x989680 ;  /* 0x009896800000a95d */ /* 0x010fea0003900000 */
[----:B------:R-:W4:Y:S02]  /*19e10*/  @!P2 SYNCS.PHASECHK.TRANS64 P2, [R2+URZ+0x30850], R0 ;  /* 0x030850000200a5a7 */ /* 0x000f24000804007f */
[----:B----4-:R-:W-:Y:S05]  /*19e20*/  @!P2 BRA `(.L_x_1254) ;  /* 0xfffffffc00eca947 */ /* 0x010fea000383ffff */
[----:B------:R-:W-:Y:S05]  /*19e30*/  BRA `(.L_x_1253) ;  /* 0xfffffee800347947 */ /* 0x000fea000383ffff */
.L_x_1260:
[----:B-1----:R-:W-:-:S04]  /*19e40*/  IMAD.U32 R4, RZ, RZ, UR5 ;  /* 0x00000005ff047e24 */ /* 0x002fc8000f8e00ff */
[----:B------:R1:W2:Y:S03]  /*19e50*/  SYNCS.PHASECHK.TRANS64.TRYWAIT P2, [R4+URZ+0x30830], R3 ;  /* 0x03083003040075a7 */ /* 0x0002a6000804017f */
[----:B--2---:R-:W-:Y:S05]  /*19e60*/  @!P2 NANOSLEEP.SYNCS 0x989680 ;  /* 0x009896800000a95d */ /* 0x004fea0003900000 */
[----:B------:R-:W2:Y:S02]  /*19e70*/  @!P2 SYNCS.PHASECHK.TRANS64 P2, [R4+URZ+0x30830], R3 ;  /* 0x030830030400a5a7 */ /* 0x000ea4000804007f */
[----:B--2---:R-:W-:Y:S05]  /*19e80*/  @!P2 BRA `(.L_x_1260) ;  /* 0xfffffffc00eca947 */ /* 0x004fea000383ffff */
[----:B------:R-:W-:Y:S05]  /*19e90*/  BRA `(.L_x_1259) ;  /* 0xfffffef400b47947 */ /* 0x000fea000383ffff */
.L_x_1264:
[----:B---3--:R-:W-:-:S04]  /*19ea0*/  IMAD.U32 R2, RZ, RZ, UR14 ;  /* 0x0000000eff027e24 */ /* 0x008fc8000f8e00ff */
[----:B------:R3:W4:Y:S03]  /*19eb0*/  SYNCS.PHASECHK.TRANS64.TRYWAIT P2, [R2+URZ+0x30850], R0 ;  /* 0x03085000020075a7 */ /* 0x000726000804017f */
[----:B----4-:R-:W-:Y:S05]  /*19ec0*/  @!P2 NANOSLEEP.SYNCS 0x989680 ;  /* 0x009896800000a95d */ /* 0x010fea0003900000 */
[----:B------:R-:W4:Y:S02]  /*19ed0*/  @!P2 SYNCS.PHASECHK.TRANS64 P2, [R2+URZ+0x30850], R0 ;  /* 0x030850000200a5a7 */ /* 0x000f24000804007f */
[----:B----4-:R-:W-:Y:S05]  /*19ee0*/  @!P2 BRA `(.L_x_1264) ;  /* 0xfffffffc00eca947 */ /* 0x010fea000383ffff */
[----:B------:R-:W-:Y:S05]  /*19ef0*/  BRA `(.L_x_1263) ;  /* 0xffffff0400387947 */ /* 0x000fea000383ffff */
.L_x_1277:
[----:B-1----:R-:W-:-:S04]  /*19f00*/  IMAD.U32 R7, RZ, RZ, UR8 ;  /* 0x00000008ff077e24 */ /* 0x002fc8000f8e00ff */
[----:B------:R1:W2:Y:S03]  /*19f10*/  SYNCS.PHASECHK.TRANS64.TRYWAIT P0, [R7+URZ+0x30850], R0 ;  /* 0x03085000070075a7 */ /* 0x0002a6000800017f */
[----:B--2---:R-:W-:Y:S05]  /*19f20*/  @!P0 NANOSLEEP.SYNCS 0x989680 ;  /* 0x009896800000895d */ /* 0x004fea0003900000 */
[----:B------:R-:W2:Y:S02]  /*19f30*/  @!P0 SYNCS.PHASECHK.TRANS64 P0, [R7+URZ+0x30850], R0 ;  /* 0x03085000070085a7 */ /* 0x000ea4000800007f */
[----:B--2---:R-:W-:Y:S05]  /*19f40*/  @!P0 BRA `(.L_x_1277) ;  /* 0xfffffffc00ec8947 */ /* 0x004fea000383ffff */
[----:B------:R-:W-:Y:S05]  /*19f50*/  BRA `(.L_x_1276) ;  /* 0xffffff2400387947 */ /* 0x000fea000383ffff */
.L_x_1332:
[----:B-1----:R-:W1:Y:S01]  /*19f60*/  S2R R4, SR_TID.X ;  /* 0x0000000000047919 */ /* 0x002e620000002100 */
[----:B------:R-:W-:Y:S01]  /*19f70*/  BSSY B0, `(.L_x_1447) ;  /* 0x000000a000007945 */ /* 0x000fe20003800000 */
[----:B------:R-:W-:Y:S02]  /*19f80*/  IMAD.MOV.U32 R12, RZ, RZ, RZ ;  /* 0x000000ffff0c7224 */ /* 0x000fe400078e00ff */
[----:B------:R-:W-:Y:S02]  /*19f90*/  IMAD.MOV.U32 R11, RZ, RZ, 0x1f ;  /* 0x0000001fff0b7424 */ /* 0x000fe400078e00ff */
[----:B------:R-:W-:Y:S01]  /*19fa0*/  IMAD.MOV.U32 R15, RZ, RZ, -0x1 ;  /* 0xffffffffff0f7424 */ /* 0x000fe200078e00ff */
[----:B-1----:R-:W-:-:S04]  /*19fb0*/  SHF.R.U32.HI R4, RZ, 0x5, R4 ;  /* 0x00000005ff047819 */ /* 0x002fc80000011604 */
[----:B------:R-:W-:-:S05]  /*19fc0*/  LOP3.LUT R4, R4, 0x3, RZ, 0xc0, !PT ;  /* 0x0000000304047812 */ /* 0x000fca00078ec0ff */
[----:B------:R-:W-:-:S07]  /*19fd0*/  IMAD.MOV.U32 R13, RZ, RZ, R4 ;  /* 0x000000ffff0d7224 */ /* 0x000fce00078e0004 */
[----:B0-2---:R-:W-:Y:S05]  /*19fe0*/  WARPSYNC.COLLECTIVE R15, `(.L_x_1448) ;  /* 0x000000000f087348 */ /* 0x005fea0003c00000 */
[----:B------:R1:W3:Y:S02]  /*19ff0*/  SHFL.IDX P6, R14, R13, R12, R11 ;  /* 0x0000000c0d0e7389 */ /* 0x0002e400000c000b */
[----:B0123--:R-:W-:Y:S01]  /*1a000*/  ENDCOLLECTIVE ;  /* 0x000000000000791b */ /* 0x00ffe20003800000 */
.L_x_1448:
[----:B------:R-:W-:Y:S05]  /*1a010*/  BSYNC B0 ;  /* 0x0000000000007941 */ /* 0x000fea0003800000 */
.L_x_1447:
[----:B------:R-:W-:Y:S05]  /*1a020*/  BRA `(.L_x_1449) ;  /* 0xffffff9c00f07947 */ /* 0x000fea000383ffff */
.L_x_1334:
[----:B------:R-:W-:Y:S01]  /*1a030*/  BSSY B0, `(.L_x_1450) ;  /* 0x0000006000007945 */ /* 0x000fe20003800000 */
[----:B------:R-:W-:-:S07]  /*1a040*/  IMAD.MOV.U32 R15, RZ, RZ, -0x1 ;  /* 0xffffffffff0f7424 */ /* 0x000fce00078e00ff */
[----:B012---:R-:W-:Y:S05]  /*1a050*/  WARPSYNC.COLLECTIVE R15, `(.L_x_1451) ;  /* 0x000000000f0c7348 */ /* 0x007fea0003c00000 */
[----:B------:R-:W-:Y:S02]  /*1a060*/  ELECT P6, UR62, PT ;  /* 0x00000000003e782f */ /* 0x000fe400038c0000 */
[----:B------:R-:W-:Y:S01]  /*1a070*/  MOV R14, UR62 ;  /* 0x0000003e000e7c02 */ /* 0x000fe20008000f00 */
[----:B012---:R-:W-:Y:S10]  /*1a080*/  ENDCOLLECTIVE ;  /* 0x000000000000791b */ /* 0x007ff40003800000 */
.L_x_1451:
[----:B------:R-:W-:Y:S05]  /*1a090*/  BSYNC B0 ;  /* 0x0000000000007941 */ /* 0x000fea0003800000 */
.L_x_1450:
[----:B------:R-:W-:Y:S05]  /*1a0a0*/  BRA `(.L_x_1452) ;  /* 0xffffff9c00fc7947 */ /* 0x000fea000383ffff */
.L_x_1336:
[----:B-1----:R1:W3:Y:S02]  /*1a0b0*/  SYNCS.PHASECHK.TRANS64.TRYWAIT P0, [R0+URZ+0x30840], R2 ;  /* 0x03084002000075a7 */ /* 0x0022e4000800017f */
[----:B---3--:R-:W-:Y:S05]  /*1a0c0*/  @!P0 NANOSLEEP.SYNCS 0x989680 ;  /* 0x009896800000895d */ /* 0x008fea0003900000 */
[----:B------:R-:W3:Y:S02]  /*1a0d0*/  @!P0 SYNCS.PHASECHK.TRANS64 P0, [R0+URZ+0x30840], R2 ;  /* 0x03084002000085a7 */ /* 0x000ee4000800007f */
[----:B---3--:R-:W-:Y:S05]  /*1a0e0*/  @!P0 BRA `(.L_x_1336) ;  /* 0xfffffffc00f08947 */ /* 0x008fea000383ffff */
[----:B------:R-:W-:Y:S05]  /*1a0f0*/  BRA `(.L_x_1453) ;  /* 0xffffffa000607947 */ /* 0x000fea000383ffff */
.L_x_1340:
        /* <DEDUP_REMOVED lines=15> */
.L_x_1454:
[----:B------:R-:W-:Y:S02]  /*1a1f0*/  IMAD.MOV.U32 R13, RZ, RZ, R4 ;  /* 0x000000ffff0d7224 */ /* 0x000fe400078e0004 */
[----:B------:R-:W-:-:S07]  /*1a200*/  IMAD.MOV.U32 R6, RZ, RZ, R14 ;  /* 0x000000ffff067224 */ /* 0x000fce00078e000e */
[----:B------:R-:W-:Y:S05]  /*1a210*/  WARPSYNC.COLLECTIVE R15, `(.L_x_1455) ;  /* 0x000000000f087348 */ /* 0x000fea0003c00000 */
[----:B------:R0:W1:Y:S02]  /*1a220*/  SHFL.IDX P6, R14, R13, R12, R11 ;  /* 0x0000000c0d0e7389 */ /* 0x00006400000c000b */
[----:B01----:R-:W-:Y:S01]  /*1a230*/  ENDCOLLECTIVE ;  /* 0x000000000000791b */ /* 0x003fe20003800000 */
.L_x_1455:
        /* <DEDUP_REMOVED lines=20> */
.L_x_1456:
[----:B------:R-:W-:Y:S02]  /*1a380*/  IMAD.MOV.U32 R13, RZ, RZ, R4 ;  /* 0x000000ffff0d7224 */ /* 0x000fe400078e0004 */
[----:B------:R-:W-:-:S07]  /*1a390*/  IMAD.MOV.U32 R6, RZ, RZ, R14 ;  /* 0x000000ffff067224 */ /* 0x000fce00078e000e */
[----:B------:R-:W-:Y:S05]  /*1a3a0*/  WARPSYNC.COLLECTIVE R15, `(.L_x_1457) ;  /* 0x000000000f087348 */ /* 0x000fea0003c00000 */
[----:B------:R0:W1:Y:S02]  /*1a3b0*/  SHFL.IDX P6, R14, R13, R12, R11 ;  /* 0x0000000c0d0e7389 */ /* 0x00006400000c000b */
[----:B01----:R-:W-:Y:S01]  /*1a3c0*/  ENDCOLLECTIVE ;  /* 0x000000000000791b */ /* 0x003fe20003800000 */
.L_x_1457:
        /* <DEDUP_REMOVED lines=20> */
.L_x_1458:
[----:B------:R-:W-:Y:S02]  /*1a510*/  IMAD.MOV.U32 R13, RZ, RZ, R4 ;  /* 0x000000ffff0d7224 */ /* 0x000fe400078e0004 */
[----:B------:R-:W-:-:S07]  /*1a520*/  IMAD.MOV.U32 R6, RZ, RZ, R14 ;  /* 0x000000ffff067224 */ /* 0x000fce00078e000e */
[----:B------:R-:W-:Y:S05]  /*1a530*/  WARPSYNC.COLLECTIVE R15, `(.L_x_1459) ;  /* 0x000000000f087348 */ /* 0x000fea0003c00000 */
[----:B------:R0:W1:Y:S02]  /*1a540*/  SHFL.IDX P6, R14, R13, R12, R11 ;  /* 0x0000000c0d0e7389 */ /* 0x00006400000c000b */
[----:B01----:R-:W-:Y:S01]  /*1a550*/  ENDCOLLECTIVE ;  /* 0x000000000000791b */ /* 0x003fe20003800000 */
.L_x_1459:
        /* <DEDUP_REMOVED lines=20> */
.L_x_1460:
[----:B------:R-:W-:Y:S02]  /*1a6a0*/  IMAD.MOV.U32 R13, RZ, RZ, R4 ;  /* 0x000000ffff0d7224 */ /* 0x000fe400078e0004 */
[----:B------:R-:W-:-:S07]  /*1a6b0*/  IMAD.MOV.U32 R6, RZ, RZ, R14 ;  /* 0x000000ffff067224 */ /* 0x000fce00078e000e */
[----:B------:R-:W-:Y:S05]  /*1a6c0*/  WARPSYNC.COLLECTIVE R15, `(.L_x_1461) ;  /* 0x000000000f087348 */ /* 0x000fea0003c00000 */
[----:B------:R0:W1:Y:S02]  /*1a6d0*/  SHFL.IDX P6, R14, R13, R12, R11 ;  /* 0x0000000c0d0e7389 */ /* 0x00006400000c000b */
[----:B01----:R-:W-:Y:S01]  /*1a6e0*/  ENDCOLLECTIVE ;  /* 0x000000000000791b */ /* 0x003fe20003800000 */
.L_x_1461:
        /* <DEDUP_REMOVED lines=20> */
.L_x_1462:
[----:B------:R-:W-:Y:S02]  /*1a830*/  IMAD.MOV.U32 R13, RZ, RZ, R4 ;  /* 0x000000ffff0d7224 */ /* 0x000fe400078e0004 */
[----:B------:R-:W-:-:S07]  /*1a840*/  IMAD.MOV.U32 R6, RZ, RZ, R14 ;  /* 0x000000ffff067224 */ /* 0x000fce00078e000e */
[----:B------:R-:W-:Y:S05]  /*1a850*/  WARPSYNC.COLLECTIVE R15, `(.L_x_1463) ;  /* 0x000000000f087348 */ /* 0x000fea0003c00000 */
[----:B------:R0:W1:Y:S02]  /*1a860*/  SHFL.IDX P6, R14, R13, R12, R11 ;  /* 0x0000000c0d0e7389 */ /* 0x00006400000c000b */
[----:B01----:R-:W-:Y:S01]  /*1a870*/  ENDCOLLECTIVE ;  /* 0x000000000000791b */ /* 0x003fe20003800000 */
.L_x_1463:
        /* <DEDUP_REMOVED lines=20> */
.L_x_1464:
[----:B------:R-:W-:Y:S02]  /*1a9c0*/  IMAD.MOV.U32 R13, RZ, RZ, R4 ;  /* 0x000000ffff0d7224 */ /* 0x000fe400078e0004 */
[----:B------:R-:W-:-:S07]  /*1a9d0*/  IMAD.MOV.U32 R6, RZ, RZ, R14 ;  /* 0x000000ffff067224 */ /* 0x000fce00078e000e */
[----:B------:R-:W-:Y:S05]  /*1a9e0*/  WARPSYNC.COLLECTIVE R15, `(.L_x_1465) ;  /* 0x000000000f087348 */ /* 0x000fea0003c00000 */
[----:B------:R0:W1:Y:S02]  /*1a9f0*/  SHFL.IDX P6, R14, R13, R12, R11 ;  /* 0x0000000c0d0e7389 */ /* 0x00006400000c000b */
[----:B01----:R-:W-:Y:S01]  /*1aa00*/  ENDCOLLECTIVE ;  /* 0x000000000000791b */ /* 0x003fe20003800000 */
.L_x_1465:
        /* <DEDUP_REMOVED lines=18> */
.L_x_1466:
[----:B------:R-:W-:-:S05]  /*1ab30*/  VIADD R7, R0, 0x60 ;  /* 0x0000006000077836 */ /* 0x000fca0000000000 */
[----:B------:R-:W-:Y:S01]  /*1ab40*/  ISETP.GE.AND P5, PT, R7, R2, PT ;  /* 0x000000020700720c */ /* 0x000fe20003fa6270 */
[----:B------:R-:W-:Y:S02]  /*1ab50*/  IMAD.MOV.U32 R13, RZ, RZ, R4 ;  /* 0x000000ffff0d7224 */ /* 0x000fe400078e0004 */
[----:B------:R-:W-:-:S10]  /*1ab60*/  IMAD.MOV.U32 R8, RZ, RZ, R14 ;  /* 0x000000ffff087224 */ /* 0x000fd400078e000e */
[----:B------:R-:W-:Y:S05]  /*1ab70*/  WARPSYNC.COLLECTIVE R15, `(.L_x_1467) ;  /* 0x000000000f087348 */ /* 0x000fea0003c00000 */
[----:B------:R0:W1:Y:S02]  /*1ab80*/  SHFL.IDX P6, R14, R13, R12, R11 ;  /* 0x0000000c0d0e7389 */ /* 0x00006400000c000b */
[----:B01----:R-:W-:Y:S01]  /*1ab90*/  ENDCOLLECTIVE ;  /* 0x000000000000791b */ /* 0x003fe20003800000 */
.L_x_1467:
        /* <DEDUP_REMOVED lines=18> */
.L_x_1468:
[----:B------:R-:W-:Y:S02]  /*1acc0*/  IMAD.MOV.U32 R13, RZ, RZ, R4 ;  /* 0x000000ffff0d7224 */ /* 0x000fe400078e0004 */
[----:B------:R-:W-:-:S07]  /*1acd0*/  IMAD.MOV.U32 R5, RZ, RZ, R14 ;  /* 0x000000ffff057224 */ /* 0x000fce00078e000e */
[----:B------:R-:W-:Y:S05]  /*1ace0*/  WARPSYNC.COLLECTIVE R15, `(.L_x_1469) ;  /* 0x000000000f087348 */ /* 0x000fea0003c00000 */
[----:B------:R0:W1:Y:S02]  /*1acf0*/  SHFL.IDX P6, R14, R13, R12, R11 ;  /* 0x0000000c0d0e7389 */ /* 0x00006400000c000b */
[----:B01----:R-:W-:Y:S01]  /*1ad00*/  ENDCOLLECTIVE ;  /* 0x000000000000791b */ /* 0x003fe20003800000 */
.L_x_1469:
[----:B------:R-:W-:Y:S01]  /*1ad10*/  IMAD.MOV.U32 R3, RZ, RZ, R14 ;  /* 0x000000ffff037224 */ /* 0x000fe200078e000e */
[----:B------:R-:W-:Y:S06]  /*1ad20*/  BRA `(.L_x_1470) ;  /* 0xffffffa400247947 */ /* 0x000fec000383ffff */
.L_x_1345:
[----:B0-----:R0:W3:Y:S02]  /*1ad30*/  SYNCS.PHASECHK.TRANS64.TRYWAIT P0, [R18+URZ+0x30820], R0 ;  /* 0x03082000120075a7 */ /* 0x0010e4000800017f */
[----:B---3--:R-:W-:Y:S05]  /*1ad40*/  @!P0 NANOSLEEP.SYNCS 0x989680 ;  /* 0x009896800000895d */ /* 0x008fea0003900000 */
[----:B------:R-:W3:Y:S02]  /*1ad50*/  @!P0 SYNCS.PHASECHK.TRANS64 P0, [R18+URZ+0x30820], R0 ;  /* 0x03082000120085a7 */ /* 0x000ee4000800007f */
[----:B---3--:R-:W-:Y:S05]  /*1ad60*/  @!P0 BRA `(.L_x_1345) ;  /* 0xfffffffc00f08947 */ /* 0x008fea000383ffff */
[----:B------:R-:W-:Y:S05]  /*1ad70*/  BRA `(.L_x_1471) ;  /* 0xffffffa400a07947 */ /* 0x000fea000383ffff */
.L_x_1354:
[----:B-1----:R1:W2:Y:S02]  /*1ad80*/  SYNCS.PHASECHK.TRANS64.TRYWAIT P0, [R3+URZ+0x30840], R2 ;  /* 0x03084002030075a7 */ /* 0x0022a4000800017f */
[----:B--2---:R-:W-:Y:S05]  /*1ad90*/  @!P0 NANOSLEEP.SYNCS 0x989680 ;  /* 0x009896800000895d */ /* 0x004fea0003900000 */
[----:B------:R-:W2:Y:S02]  /*1ada0*/  @!P0 SYNCS.PHASECHK.TRANS64 P0, [R3+URZ+0x30840], R2 ;  /* 0x03084002030085a7 */ /* 0x000ea4000800007f */
[----:B--2---:R-:W-:Y:S05]  /*1adb0*/  @!P0 BRA `(.L_x_1354) ;  /* 0xfffffffc00f08947 */ /* 0x004fea000383ffff */
[----:B------:R-:W-:Y:S05]  /*1adc0*/  BRA `(.L_x_1472) ;  /* 0xffffffa800987947 */ /* 0x000fea000383ffff */
.L_x_1362:
[----:B0-----:R0:W1:Y:S02]  /*1add0*/  SYNCS.PHASECHK.TRANS64.TRYWAIT P0, [R3+URZ+0x60], R2 ;  /* 0x00006002030075a7 */ /* 0x001064000800017f */
[----:B-1----:R-:W-:Y:S05]  /*1ade0*/  @!P0 NANOSLEEP.SYNCS 0x989680 ;  /* 0x009896800000895d */ /* 0x002fea0003900000 */
[----:B------:R-:W1:Y:S02]  /*1adf0*/  @!P0 SYNCS.PHASECHK.TRANS64 P0, [R3+URZ+0x60], R2 ;  /* 0x00006002030085a7 */ /* 0x000e64000800007f */
[----:B-1----:R-:W-:Y:S05]  /*1ae00*/  @!P0 BRA `(.L_x_1362) ;  /* 0xfffffffc00f08947 */ /* 0x002fea000383ffff */
[----:B------:R-:W-:Y:S05]  /*1ae10*/  BRA `(.L_x_1473) ;  /* 0xffffffac00ec7947 */ /* 0x000fea000383ffff */
.L_x_1373:
[----:B-1----:R1:W2:Y:S02]  /*1ae20*/  SYNCS.PHASECHK.TRANS64.TRYWAIT P0, [R3+URZ+0x30840], R2 ;  /* 0x03084002030075a7 */ /* 0x0022a4000800017f */
[----:B--2---:R-:W-:Y:S05]  /*1ae30*/  @!P0 NANOSLEEP.SYNCS 0x989680 ;  /* 0x009896800000895d */ /* 0x004fea0003900000 */
[----:B------:R-:W2:Y:S02]  /*1ae40*/  @!P0 SYNCS.PHASECHK.TRANS64 P0, [R3+URZ+0x30840], R2 ;  /* 0x03084002030085a7 */ /* 0x000ea4000800007f */
[----:B--2---:R-:W-:Y:S05]  /*1ae50*/  @!P0 BRA `(.L_x_1373) ;  /* 0xfffffffc00f08947 */ /* 0x004fea000383ffff */
[----:B------:R-:W-:Y:S05]  /*1ae60*/  BRA `(.L_x_1474) ;  /* 0xffffffb400f47947 */ /* 0x000fea000383ffff */
.L_x_1381:
[----:B0-----:R0:W1:Y:S02]  /*1ae70*/  SYNCS.PHASECHK.TRANS64.TRYWAIT P0, [R2+URZ+0x60], R3 ;  /* 0x00006003020075a7 */ /* 0x001064000800017f */
[----:B-1----:R-:W-:Y:S05]  /*1ae80*/  @!P0 NANOSLEEP.SYNCS 0x989680 ;  /* 0x009896800000895d */ /* 0x002fea0003900000 */
[----:B------:R-:W1:Y:S02]  /*1ae90*/  @!P0 SYNCS.PHASECHK.TRANS64 P0, [R2+URZ+0x60], R3 ;  /* 0x00006003020085a7 */ /* 0x000e64000800007f */
[----:B-1----:R-:W-:Y:S05]  /*1aea0*/  @!P0 BRA `(.L_x_1381) ;  /* 0xfffffffc00f08947 */ /* 0x002fea000383ffff */
[----:B------:R-:W-:Y:S05]  /*1aeb0*/  BRA `(.L_x_1475) ;  /* 0xffffffbc00487947 */ /* 0x000fea000383ffff */
.L_x_1392:
[----:B--2---:R2:W3:Y:S02]  /*1aec0*/  SYNCS.PHASECHK.TRANS64.TRYWAIT P0, [R2+URZ+0x30840], R3 ;  /* 0x03084003020075a7 */ /* 0x0044e4000800017f */
[----:B---3--:R-:W-:Y:S05]  /*1aed0*/  @!P0 NANOSLEEP.SYNCS 0x989680 ;  /* 0x009896800000895d */ /* 0x008fea0003900000 */
[----:B------:R-:W3:Y:S02]  /*1aee0*/  @!P0 SYNCS.PHASECHK.TRANS64 P0, [R2+URZ+0x30840], R3 ;  /* 0x03084003020085a7 */ /* 0x000ee4000800007f */
[----:B---3--:R-:W-:Y:S05]  /*1aef0*/  @!P0 BRA `(.L_x_1392) ;  /* 0xfffffffc00f08947 */ /* 0x008fea000383ffff */
[----:B------:R-:W-:Y:S05]  /*1af00*/  BRA `(.L_x_1476) ;  /* 0xffffffc400247947 */ /* 0x000fea000383ffff */
.L_x_1400:
[----:B0-----:R0:W1:Y:S02]  /*1af10*/  SYNCS.PHASECHK.TRANS64.TRYWAIT P0, [R2+URZ+0x60], R5 ;  /* 0x00006005020075a7 */ /* 0x001064000800017f */
[----:B-1----:R-:W-:Y:S05]  /*1af20*/  @!P0 NANOSLEEP.SYNCS 0x989680 ;  /* 0x009896800000895d */ /* 0x002fea0003900000 */
[----:B------:R-:W1:Y:S02]  /*1af30*/  @!P0 SYNCS.PHASECHK.TRANS64 P0, [R2+URZ+0x60], R5 ;  /* 0x00006005020085a7 */ /* 0x000e64000800007f */
[----:B-1----:R-:W-:Y:S05]  /*1af40*/  @!P0 BRA `(.L_x_1400) ;  /* 0xfffffffc00f08947 */ /* 0x002fea000383ffff */
[----:B------:R-:W-:Y:S05]  /*1af50*/  BRA `(.L_x_1477) ;  /* 0xffffffc800787947 */ /* 0x000fea000383ffff */
.L_x_1413:
[----:B--2---:R2:W3:Y:S02]  /*1af60*/  SYNCS.PHASECHK.TRANS64.TRYWAIT P0, [R0+URZ+0x30860], R2 ;  /* 0x03086002000075a7 */ /* 0x0044e4000800017f */
[----:B---3--:R-:W-:Y:S05]  /*1af70*/  @!P0 NANOSLEEP.SYNCS 0x989680 ;  /* 0x009896800000895d */ /* 0x008fea0003900000 */
[----:B------:R-:W3:Y:S02]  /*1af80*/  @!P0 SYNCS.PHASECHK.TRANS64 P0, [R0+URZ+0x30860], R2 ;  /* 0x03086002000085a7 */ /* 0x000ee4000800007f */
[----:B---3--:R-:W-:Y:S05]  /*1af90*/  @!P0 BRA `(.L_x_1413) ;  /* 0xfffffffc00f08947 */ /* 0x008fea000383ffff */
[----:B------:R-:W-:Y:S05]  /*1afa0*/  BRA `(.L_x_1478) ;  /* 0xffffffd000407947 */ /* 0x000fea000383ffff */
.L_x_1422:
[----:B------:R-:W3:Y:S01]  /*1afb0*/  LDL R3, [R1] ;  /* 0x0000000001037983 */ /* 0x000ee20000100800 */
[----:B------:R-:W-:Y:S01]  /*1afc0*/  BSSY B0, `(.L_x_1479) ;  /* 0x0000008000007945 */ /* 0x000fe20003800000 */
[----:B0-----:R-:W-:Y:S02]  /*1afd0*/  IMAD.MOV.U32 R12, RZ, RZ, RZ ;  /* 0x000000ffff0c7224 */ /* 0x001fe400078e00ff */
[----:B------:R-:W-:Y:S02]  /*1afe0*/  IMAD.MOV.U32 R11, RZ, RZ, 0x1f ;  /* 0x0000001fff0b7424 */ /* 0x000fe400078e00ff */
[----:B------:R-:W-:Y:S02]  /*1aff0*/  IMAD.MOV.U32 R15, RZ, RZ, -0x1 ;  /* 0xffffffffff0f7424 */ /* 0x000fe400078e00ff */
[----:B---3--:R-:W-:-:S07]  /*1b000*/  IMAD.MOV.U32 R13, RZ, RZ, R3 ;  /* 0x000000ffff0d7224 */ /* 0x008fce00078e0003 */
[----:B-12---:R-:W-:Y:S05]  /*1b010*/  WARPSYNC.COLLECTIVE R15, `(.L_x_1480) ;  /* 0x000000000f087348 */ /* 0x006fea0003c00000 */
[----:B------:R0:W3:Y:S02]  /*1b020*/  SHFL.IDX P6, R14, R13, R12, R11 ;  /* 0x0000000c0d0e7389 */ /* 0x0000e400000c000b */
[----:B0123--:R-:W-:Y:S01]  /*1b030*/  ENDCOLLECTIVE ;  /* 0x000000000000791b */ /* 0x00ffe20003800000 */
.L_x_1480:
[----:B------:R-:W-:Y:S05]  /*1b040*/  BSYNC B0 ;  /* 0x0000000000007941 */ /* 0x000fea0003800000 */
.L_x_1479:
        /* <DEDUP_REMOVED lines=9> */
.L_x_1481:
        /* <DEDUP_REMOVED lines=14> */
[C---:B------:R-:W-:Y:S02]  /*1b1c0*/  ISETP.GE.U32.AND P3, PT, R16.reuse, 0x4, PT ;  /* 0x000000041000780c */ /* 0x040fe40003f66070 */
[C---:B------:R-:W-:Y:S02]  /*1b1d0*/  ISETP.GE.U32.AND P4, PT, R16.reuse, 0x8, PT ;  /* 0x000000081000780c */ /* 0x040fe40003f86070 */
[----:B------:R-:W-:Y:S01]  /*1b1e0*/  ISETP.GE.U32.AND P5, PT, R16, 0x10, PT ;  /* 0x000000101000780c */ /* 0x000fe20003fa6070 */
[----:B--2---:R-:W-:Y:S01]  /*1b1f0*/  @!P1 IMAD.MOV.U32 R5, RZ, RZ, R6 ;  /* 0x000000ffff059224 */ /* 0x004fe200078e0006 */
[----:B------:R-:W-:-:S02]  /*1b200*/  CS2R R6, SRZ ;  /* 0x0000000000067805 */ /* 0x000fc4000001ff00 */
[----:B---3--:R-:W-:Y:S01]  /*1b210*/  @!P1 IMAD.MOV.U32 R7, RZ, RZ, R2 ;  /* 0x000000ffff079224 */ /* 0x008fe200078e0002 */
[----:B------:R-:W-:-:S03]  /*1b220*/  ISETP.NE.AND P1, PT, R16, RZ, PT ;  /* 0x000000ff1000720c */ /* 0x000fc60003f25270 */
[----:B------:R-:W-:-:S04]  /*1b230*/  IMAD R2, R7, R5, RZ ;  /* 0x0000000507027224 */ /* 0x000fc800078e02ff */
[----:B------:R-:W-:-:S07]  /*1b240*/  IMAD.MOV.U32 R13, RZ, RZ, R2 ;  /* 0x000000ffff0d7224 */ /* 0x000fce00078e0002 */
[----:B------:R-:W-:Y:S05]  /*1b250*/  WARPSYNC.COLLECTIVE R15, `(.L_x_1482) ;  /* 0x000000000f087348 */ /* 0x000fea0003c00000 */
[----:B------:R0:W1:Y:S02]  /*1b260*/  SHFL.UP P6, R14, R13, R12, R11 ;  /* 0x0400000c0d0e7389 */ /* 0x00006400000c000b */
[----:B01----:R-:W-:Y:S01]  /*1b270*/  ENDCOLLECTIVE ;  /* 0x000000000000791b */ /* 0x003fe20003800000 */
.L_x_1482:
        /* <DEDUP_REMOVED lines=8> */
.L_x_1483:
        /* <DEDUP_REMOVED lines=8> */
.L_x_1484:
        /* <DEDUP_REMOVED lines=8> */
.L_x_1485:
        /* <DEDUP_REMOVED lines=8> */
.L_x_1486:
        /* <DEDUP_REMOVED lines=9> */
.L_x_1487:
[----:B------:R-:W-:Y:S01]  /*1b510*/  IMAD.MOV.U32 R10, RZ, RZ, R14 ;  /* 0x000000ffff0a7224 */ /* 0x000fe200078e000e */
[----:B------:R-:W-:Y:S06]  /*1b520*/  BRA `(.L_x_1488) ;  /* 0xffffffd4002c7947 */ /* 0x000fec000383ffff */
.L_x_1425:
[----:B------:R-:W-:Y:S01]  /*1b530*/  BSSY B0, `(.L_x_1489) ;  /* 0x0000008000007945 */ /* 0x000fe20003800000 */
[----:B------:R-:W-:Y:S02]  /*1b540*/  IMAD.MOV.U32 R13, RZ, RZ, R2 ;  /* 0x000000ffff0d7224 */ /* 0x000fe400078e0002 */
[----:B------:R-:W-:Y:S02]  /*1b550*/  IMAD.MOV.U32 R12, RZ, RZ, 0x1 ;  /* 0x00000001ff0c7424 */ /* 0x000fe400078e00ff */
[----:B------:R-:W-:Y:S02]  /*1b560*/  IMAD.MOV.U32 R11, RZ, RZ, RZ ;  /* 0x000000ffff0b7224 */ /* 0x000fe400078e00ff */
[----:B------:R-:W-:-:S07]  /*1b570*/  IMAD.MOV.U32 R15, RZ, RZ, -0x1 ;  /* 0xffffffffff0f7424 */ /* 0x000fce00078e00ff */
[----:B------:R-:W-:Y:S05]  /*1b580*/  WARPSYNC.COLLECTIVE R15, `(.L_x_1490) ;  /* 0x000000000f087348 */ /* 0x000fea0003c00000 */
[----:B------:R0:W1:Y:S02]  /*1b590*/  SHFL.UP P6, R14, R13, R12, R11 ;  /* 0x0400000c0d0e7389 */ /* 0x00006400000c000b */
[----:B01----:R-:W-:Y:S01]  /*1b5a0*/  ENDCOLLECTIVE ;  /* 0x000000000000791b */ /* 0x003fe20003800000 */
.L_x_1490:
[----:B------:R-:W-:Y:S05]  /*1b5b0*/  BSYNC B0 ;  /* 0x0000000000007941 */ /* 0x000fea0003800000 */
.L_x_1489:
        /* <DEDUP_REMOVED lines=10> */
.L_x_1491:
        /* <DEDUP_REMOVED lines=8> */
.L_x_1492:
        /* <DEDUP_REMOVED lines=8> */
.L_x_1493:
        /* <DEDUP_REMOVED lines=8> */
.L_x_1494:
        /* <DEDUP_REMOVED lines=9> */
.L_x_1495:
[----:B------:R-:W-:Y:S01]  /*1b870*/  IMAD.MOV.U32 R10, RZ, RZ, R14 ;  /* 0x000000ffff0a7224 */ /* 0x000fe200078e000e */
[----:B------:R-:W-:Y:S06]  /*1b880*/  BRA `(.L_x_1496) ;  /* 0xffffffd400047947 */ /* 0x000fec000383ffff */
.L_x_1427:
[----:B------:R-:W-:Y:S01]  /*1b890*/  BSSY B0, `(.L_x_1497) ;  /* 0x0000006000007945 */ /* 0x000fe20003800000 */
[----:B------:R-:W-:Y:S01]  /*1b8a0*/  PLOP3.LUT P6, PT, P6, PT, PT, 0x8, 0x0 ;  /* 0x000000000000781c */ /* 0x000fe200037ce170 */
[----:B------:R-:W-:-:S12]  /*1b8b0*/  IMAD.MOV.U32 R15, RZ, RZ, -0x1 ;  /* 0xffffffffff0f7424 */ /* 0x000fd800078e00ff */
[----:B0-----:R-:W-:Y:S05]  /*1b8c0*/  WARPSYNC.COLLECTIVE R15, `(.L_x_1498) ;  /* 0x000000000f087348 */ /* 0x001fea0003c00000 */
[----:B------:R-:W-:Y:S01]  /*1b8d0*/  VOTE.ANY R14, PT, P6 ;  /* 0x00000000000e7806 */ /* 0x000fe200030e0100 */
[----:B0-----:R-:W-:Y:S06]  /*1b8e0*/  ENDCOLLECTIVE ;  /* 0x000000000000791b */ /* 0x001fec0003800000 */
.L_x_1498:
[----:B------:R-:W-:Y:S05]  /*1b8f0*/  BSYNC B0 ;  /* 0x0000000000007941 */ /* 0x000fea0003800000 */
.L_x_1497:
[----:B------:R0:W5:Y:S01]  /*1b900*/  LDL.LU R16, [R1+0xc] ;  /* 0x00000c0001107983 */ /* 0x0001620000300800 */
[----:B------:R-:W-:Y:S02]  /*1b910*/  IMAD.MOV.U32 R3, RZ, RZ, R14 ;  /* 0x000000ffff037224 */ /* 0x000fe400078e000e */
[----:B------:R-:W-:Y:S02]  /*1b920*/  IMAD.MOV.U32 R13, RZ, RZ, R5 ;  /* 0x000000ffff0d7224 */ /* 0x000fe400078e0005 */
[----:B------:R-:W1:Y:S01]  /*1b930*/  POPC R9, R3 ;  /* 0x0000000300097309 */ /* 0x000e620000000000 */
[----:B------:R-:W-:Y:S02]  /*1b940*/  IMAD.MOV.U32 R11, RZ, RZ, 0x1f ;  /* 0x0000001fff0b7424 */ /* 0x000fe400078e00ff */
[----:B------:R-:W-:Y:S02]  /*1b950*/  IMAD.MOV.U32 R15, RZ, RZ, -0x1 ;  /* 0xffffffffff0f7424 */ /* 0x000fe400078e00ff */
[----:B01----:R-:W-:-:S07]  /*1b960*/  IMAD.MOV.U32 R12, RZ, RZ, R9 ;  /* 0x000000ffff0c7224 */ /* 0x003fce00078e0009 */
[----:B-----5:R-:W-:Y:S05]  /*1b970*/  WARPSYNC.COLLECTIVE R15, `(.L_x_1499) ;  /* 0x000000000f087348 */ /* 0x020fea0003c00000 */
[----:B------:R0:W1:Y:S02]  /*1b980*/  SHFL.IDX P6, R14, R13, R12, R11 ;  /* 0x0000000c0d0e7389 */ /* 0x00006400000c000b */
[----:B01---5:R-:W-:Y:S01]  /*1b990*/  ENDCOLLECTIVE ;  /* 0x000000000000791b */ /* 0x023fe20003800000 */
.L_x_1499:
[----:B------:R-:W-:Y:S02]  /*1b9a0*/  IMAD.MOV.U32 R13, RZ, RZ, R7 ;  /* 0x000000ffff0d7224 */ /* 0x000fe400078e0007 */
[----:B------:R-:W-:-:S07]  /*1b9b0*/  IMAD.MOV.U32 R4, RZ, RZ, R14 ;  /* 0x000000ffff047224 */ /* 0x000fce00078e000e */
[----:B------:R-:W-:Y:S05]  /*1b9c0*/  WARPSYNC.COLLECTIVE R15, `(.L_x_1500) ;  /* 0x000000000f087348 */ /* 0x000fea0003c00000 */
[----:B------:R0:W1:Y:S02]  /*1b9d0*/  SHFL.IDX P6, R14, R13, R12, R11 ;  /* 0x0000000c0d0e7389 */ /* 0x00006400000c000b */
[----:B01----:R-:W-:Y:S01]  /*1b9e0*/  ENDCOLLECTIVE ;  /* 0x000000000000791b */ /* 0x003fe20003800000 */
.L_x_1500:
[----:B------:R-:W-:Y:S02]  /*1b9f0*/  IMAD.MOV.U32 R7, RZ, RZ, R14 ;  /* 0x000000ffff077224 */ /* 0x000fe400078e000e */
[----:B------:R-:W-:-:S05]  /*1ba00*/  IMAD.IADD R5, R9, 0x1, R16 ;  /* 0x0000000109057824 */ /* 0x000fca00078e0210 */
[----:B------:R1:W-:Y:S01]  /*1ba10*/  STL [R1+0xc], R5 ;  /* 0x00000c0501007387 */ /* 0x0003e20000100800 */
[----:B------:R-:W-:Y:S05]  /*1ba20*/  BRA `(.L_x_1501) ;  /* 0xffffffd000e47947 */ /* 0x000fea000383ffff */
.L_x_1429:
[----:B------:R-:W-:Y:S01]  /*1ba30*/  BSSY B0, `(.L_x_1502) ;  /* 0x0000008000007945 */ /* 0x000fe20003800000 */
[----:B------:R-:W-:Y:S02]  /*1ba40*/  IMAD.MOV.U32 R13, RZ, RZ, R2 ;  /* 0x000000ffff0d7224 */ /* 0x000fe400078e0002 */
[----:B------:R-:W-:Y:S02]  /*1ba50*/  IMAD.MOV.U32 R12, RZ, RZ, R9 ;  /* 0x000000ffff0c7224 */ /* 0x000fe400078e0009 */
[----:B------:R-:W-:Y:S02]  /*1ba60*/  IMAD.MOV.U32 R11, RZ, RZ, 0x1f ;  /* 0x0000001fff0b7424 */ /* 0x000fe400078e00ff */
[----:B------:R-:W-:-:S07]  /*1ba70*/  IMAD.MOV.U32 R15, RZ, RZ, -0x1 ;  /* 0xffffffffff0f7424 */ /* 0x000fce00078e00ff */
[----:B01----:R-:W-:Y:S05]  /*1ba80*/  WARPSYNC.COLLECTIVE R15, `(.L_x_1503) ;  /* 0x000000000f087348 */ /* 0x003fea0003c00000 */
[----:B------:R2:W3:Y:S02]  /*1ba90*/  SHFL.IDX P6, R14, R13, R12, R11 ;  /* 0x0000000c0d0e7389 */ /* 0x0004e400000c000b */
[----:B0123--:R-:W-:Y:S01]  /*1baa0*/  ENDCOLLECTIVE ;  /* 0x000000000000791b */ /* 0x00ffe20003800000 */
.L_x_1503:
[----:B------:R-:W-:Y:S05]  /*1bab0*/  BSYNC B0 ;  /* 0x0000000000007941 */ /* 0x000fea0003800000 */
.L_x_1502:
[----:B------:R-:W-:Y:S01]  /*1bac0*/  IMAD.MOV.U32 R2, RZ, RZ, R14 ;  /* 0x000000ffff027224 */ /* 0x000fe200078e000e */
[----:B------:R-:W-:Y:S06]  /*1bad0*/  BRA `(.L_x_1504) ;  /* 0xffffffd000d07947 */ /* 0x000fec000383ffff */
.L_x_1435:
[----:B0-----:R0:W1:Y:S02]  /*1bae0*/  SYNCS.PHASECHK.TRANS64.TRYWAIT P0, [R0+URZ+0x30820], R3 ;  /* 0x03082003000075a7 */ /* 0x001064000800017f */
[----:B-1----:R-:W-:Y:S05]  /*1baf0*/  @!P0 NANOSLEEP.SYNCS 0x989680 ;  /* 0x009896800000895d */ /* 0x002fea0003900000 */
[----:B------:R-:W1:Y:S02]  /*1bb00*/  @!P0 SYNCS.PHASECHK.TRANS64 P0, [R0+URZ+0x30820], R3 ;  /* 0x03082003000085a7 */ /* 0x000e64000800007f */
[----:B-1----:R-:W-:Y:S05]  /*1bb10*/  @!P0 BRA `(.L_x_1435) ;  /* 0xfffffffc00f08947 */ /* 0x002fea000383ffff */
[----:B------:R-:W-:Y:S05]  /*1bb20*/  BRA `(.L_x_1505) ;  /* 0xffffffdc00747947 */ /* 0x000fea000383ffff */
.L_x_1436:
[----:B------:R-:W1:Y:S01]  /*1bb30*/  S2R R2, SR_TID.X ;  /* 0x0000000000027919 */ /* 0x000e620000002100 */
[----:B------:R-:W-:Y:S01]  /*1bb40*/  BSSY B0, `(.L_x_1506) ;  /* 0x000000a000007945 */ /* 0x000fe20003800000 */
[----:B------:R-:W-:Y:S02]  /*1bb50*/  IMAD.MOV.U32 R12, RZ, RZ, RZ ;  /* 0x000000ffff0c7224 */ /* 0x000fe400078e00ff */
[----:B---3--:R-:W-:Y:S02]  /*1bb60*/  IMAD.MOV.U32 R11, RZ, RZ, 0x1f ;  /* 0x0000001fff0b7424 */ /* 0x008fe400078e00ff */
[----:B------:R-:W-:Y:S01]  /*1bb70*/  IMAD.MOV.U32 R15, RZ, RZ, -0x1 ;  /* 0xffffffffff0f7424 */ /* 0x000fe200078e00ff */
[----:B-1----:R-:W-:-:S04]  /*1bb80*/  SHF.R.U32.HI R2, RZ, 0x5, R2 ;  /* 0x00000005ff027819 */ /* 0x002fc80000011602 */
[----:B------:R-:W-:-:S05]  /*1bb90*/  LOP3.LUT R2, R2, 0x3, RZ, 0xc0, !PT ;  /* 0x0000000302027812 */ /* 0x000fca00078ec0ff */
[----:B------:R-:W-:-:S07]  /*1bba0*/  IMAD.MOV.U32 R13, RZ, RZ, R2 ;  /* 0x000000ffff0d7224 */ /* 0x000fce00078e0002 */
[----:B0-----:R-:W-:Y:S05]  /*1bbb0*/  WARPSYNC.COLLECTIVE R15, `(.L_x_1507) ;  /* 0x000000000f087348 */ /* 0x001fea0003c00000 */
[----:B------:R1:W2:Y:S02]  /*1bbc0*/  SHFL.IDX P6, R14, R13, R12, R11 ;  /* 0x0000000c0d0e7389 */ /* 0x0002a400000c000b */
[----:B012---:R-:W-:Y:S01]  /*1bbd0*/  ENDCOLLECTIVE ;  /* 0x000000000000791b */ /* 0x007fe20003800000 */
.L_x_1507:
[----:B------:R-:W-:Y:S05]  /*1bbe0*/  BSYNC B0 ;  /* 0x0000000000007941 */ /* 0x000fea0003800000 */
.L_x_1506:
[----:B------:R-:W-:Y:S05]  /*1bbf0*/  BRA `(.L_x_1508) ;  /* 0xffffffdc005c7947 */ /* 0x000fea000383ffff */
.L_x_1439:
[----:B------:R-:W-:Y:S01]  /*1bc00*/  BSSY B1, `(.L_x_1509) ;  /* 0x0000006000017945 */ /* 0x000fe20003800000 */
[----:B------:R-:W-:-:S07]  /*1bc10*/  IMAD.MOV.U32 R15, RZ, RZ, -0x1 ;  /* 0xffffffffff0f7424 */ /* 0x000fce00078e00ff */
[----:B01-3--:R-:W-:Y:S05]  /*1bc20*/  WARPSYNC.COLLECTIVE R15, `(.L_x_1510) ;  /* 0x000000000f0c7348 */ /* 0x00bfea0003c00000 */
[----:B------:R-:W-:Y:S02]  /*1bc30*/  ELECT P6, UR62, PT ;  /* 0x00000000003e782f */ /* 0x000fe400038c0000 */
[----:B------:R-:W-:Y:S01]  /*1bc40*/  MOV R14, UR62 ;  /* 0x0000003e000e7c02 */ /* 0x000fe20008000f00 */
[----:B01-3--:R-:W-:Y:S10]  /*1bc50*/  ENDCOLLECTIVE ;  /* 0x000000000000791b */ /* 0x00bff40003800000 */
.L_x_1510:
[----:B------:R-:W-:Y:S05]  /*1bc60*/  BSYNC B1 ;  /* 0x0000000000017941 */ /* 0x000fea0003800000 */
.L_x_1509:
[----:B------:R-:W-:Y:S05]  /*1bc70*/  BRA `(.L_x_1511) ;  /* 0xffffffdc00547947 */ /* 0x000fea000383ffff */
.L_x_1441:
[----:B0-----:R0:W1:Y:S02]  /*1bc80*/  SYNCS.PHASECHK.TRANS64.TRYWAIT P0, [R6+URZ], R5 ;  /* 0x00000005060075a7 */ /* 0x001064000800017f */
[----:B-1----:R-:W-:Y:S05]  /*1bc90*/  @!P0 NANOSLEEP.SYNCS 0x989680 ;  /* 0x009896800000895d */ /* 0x002fea0003900000 */
[----:B------:R-:W1:Y:S02]  /*1bca0*/  @!P0 SYNCS.PHASECHK.TRANS64 P0, [R6+URZ], R5 ;  /* 0x00000005060085a7 */ /* 0x000e64000800007f */
[----:B-1----:R-:W-:Y:S05]  /*1bcb0*/  @!P0 BRA `(.L_x_1441) ;  /* 0xfffffffc00f08947 */ /* 0x002fea000383ffff */
[----:B------:R-:W-:Y:S05]  /*1bcc0*/  BRA `(.L_x_1512) ;  /* 0xffffffdc00947947 */ /* 0x000fea000383ffff */
.L_x_1442:
[----:B-1----:R1:W2:Y:S02]  /*1bcd0*/  SYNCS.PHASECHK.TRANS64.TRYWAIT P0, [R7+URZ], R2 ;  /* 0x00000002070075a7 */ /* 0x0022a4000800017f */
[----:B--2---:R-:W-:Y:S05]  /*1bce0*/  @!P0 NANOSLEEP.SYNCS 0x989680 ;  /* 0x009896800000895d */ /* 0x004fea0003900000 */
[----:B------:R-:W2:Y:S02]  /*1bcf0*/  @!P0 SYNCS.PHASECHK.TRANS64 P0, [R7+URZ], R2 ;  /* 0x00000002070085a7 */ /* 0x000ea4000800007f */
[----:B--2---:R-:W-:Y:S05]  /*1bd00*/  @!P0 BRA `(.L_x_1442) ;  /* 0xfffffffc00f08947 */ /* 0x004fea000383ffff */
[----:B------:R-:W-:Y:S05]  /*1bd10*/  BRA `(.L_x_1513) ;  /* 0xffffffdc00887947 */ /* 0x000fea000383ffff */
.L_x_1444:
[----:B--2---:R2:W4:Y:S02]  /*1bd20*/  SYNCS.PHASECHK.TRANS64.TRYWAIT P0, [R4+URZ], R5 ;  /* 0x00000005040075a7 */ /* 0x004524000800017f */
[----:B----4-:R-:W-:Y:S05]  /*1bd30*/  @!P0 NANOSLEEP.SYNCS 0x989680 ;  /* 0x009896800000895d */ /* 0x010fea0003900000 */
[----:B------:R-:W4:Y:S02]  /*1bd40*/  @!P0 SYNCS.PHASECHK.TRANS64 P0, [R4+URZ], R5 ;  /* 0x00000005040085a7 */ /* 0x000f24000800007f */
[----:B----4-:R-:W-:Y:S05]  /*1bd50*/  @!P0 BRA `(.L_x_1444) ;  /* 0xfffffffc00f08947 */ /* 0x010fea000383ffff */
[----:B------:R-:W-:Y:S05]  /*1bd60*/  BRA `(.L_x_1514) ;  /* 0xffffffdc008c7947 */ /* 0x000fea000383ffff */
.L_x_1515:
        /* <DEDUP_REMOVED lines=9> */
.L_x_3204:


//--------------------- .text._ZN7cutlass13device_kernelIN5flash11enable_sm90INS1_16FlashAttnFwdSm90INS1_25CollectiveMainloopFwdSm90ILi2EN4cute5tupleIJNS5_1CILi1EEES8_S8_EEENS6_IJNS7_ILi128EEENS7_ILi64EEENS7_ILi256EEEEEELi256ENS_10bfloat16_tEfNS_4arch4Sm90ELb0ELb1ELb0ELb1ELb0ELb1ELb0ELb1ELb1ELb1ELb1ELb0EEENS1_21CollectiveEpilogueFwdINS6_IJSA_SC_SB_EEES9_SE_SG_Li256ELb1ELb1ELb1ELb0EEENS1_36VarlenDynamicPersistentTileSchedulerILi128ELi64ELi256ELi128ELb1ELb1ELb1ELb1ELb0ELb1EEEEEEEEEvNT_6ParamsE --------------------------
	.section	.text._ZN7cutlass13device_kernelIN5flash11enable_sm90INS1_16FlashAttnFwdSm90INS1_25CollectiveMainloopFwdSm90ILi2EN4cute5tupleIJNS5_1CILi1EEES8_S8_EEENS6_IJNS7_ILi128EEENS7_ILi64EEENS7_ILi256EEEEEELi256ENS_10bfloat16_tEfNS_4arch4Sm90ELb0ELb1ELb0ELb1ELb0ELb1ELb0ELb1ELb1ELb1ELb1ELb0EEENS1_21CollectiveEpilogueFwdINS6_IJSA_SC_SB_EEES9_SE_SG_Li256ELb1ELb1ELb1ELb0EEENS1_36VarlenDynamicPersistentTileSchedulerILi128ELi64ELi256ELi128ELb1ELb1ELb1ELb1ELb0ELb1EEEEEEEEEvNT_6ParamsE,"ax",@progbits
	.align	128
.text._ZN7cutlass13device_kernelIN5flash11enable_sm90INS1_16FlashAttnFwdSm90INS1_25CollectiveMainloopFwdSm90ILi2EN4cute5tupleIJNS5_1CILi1EEES8_S8_EEENS6_IJNS7_ILi128EEENS7_ILi64EEENS7_ILi256EEEEEELi256ENS_10bfloat16_tEfNS_4arch4Sm90ELb0ELb1ELb0ELb1ELb0ELb1ELb0ELb1ELb1ELb1ELb1ELb0EEENS1_21CollectiveEpilogueFwdINS6_IJSA_SC_SB_EEES9_SE_SG_Li256ELb1ELb1ELb1ELb0EEENS1_36VarlenDynamicPersistentTileSchedulerILi128ELi64ELi256ELi128ELb1ELb1ELb1ELb1ELb0ELb1EEEEEEEEEvNT_6ParamsE:
        .type           _ZN7cutlass13device_kernelIN5flash11enable_sm90INS1_16FlashAttnFwdSm90INS1_25CollectiveMainloopFwdSm90ILi2EN4cute5tupleIJNS5_1CILi1EEES8_S8_EEENS6_IJNS7_ILi128EEENS7_ILi64EEENS7_ILi256EEEEEELi256ENS_10bfloat16_tEfNS_4arch4Sm90ELb0ELb1ELb0ELb1ELb0ELb1ELb0ELb1ELb1ELb1ELb1ELb0EEENS1_21CollectiveEpilogueFwdINS6_IJSA_SC_SB_EEES9_SE_SG_Li256ELb1ELb1ELb1ELb0EEENS1_36VarlenDynamicPersistentTileSchedulerILi128ELi64ELi256ELi128ELb1ELb1ELb1ELb1ELb0ELb1EEEEEEEEEvNT_6ParamsE,@function
        .size           _ZN7cutlass13device_kernelIN5flash11enable_sm90INS1_16FlashAttnFwdSm90INS1_25CollectiveMainloopFwdSm90ILi2EN4cute5tupleIJNS5_1CILi1EEES8_S8_EEENS6_IJNS7_ILi128EEENS7_ILi64EEENS7_ILi256EEEEEELi256ENS_10bfloat16_tEfNS_4arch4Sm90ELb0ELb1ELb0ELb1ELb0ELb1ELb0ELb1ELb1ELb1ELb1ELb0EEENS1_21CollectiveEpilogueFwdINS6_IJSA_SC_SB_EEES9_SE_SG_Li256ELb1ELb1ELb1ELb0EEENS1_36VarlenDynamicPersistentTileSchedulerILi128ELi64ELi256ELi128ELb1ELb1ELb1ELb1ELb0ELb1EEEEEEEEEvNT_6ParamsE,(.L_x_3205 - _ZN7cutlass13device_kernelIN5flash11enable_sm90INS1_16FlashAttnFwdSm90INS1_25CollectiveMainloopFwdSm90ILi2EN4cute5tupleIJNS5_1CILi1EEES8_S8_EEENS6_IJNS7_ILi128EEENS7_ILi64EEENS7_ILi256EEEEEELi256ENS_10bfloat16_tEfNS_4arch4Sm90ELb0ELb1ELb0ELb1ELb0ELb1ELb0ELb1ELb1ELb1ELb1ELb0EEENS1_21CollectiveEpilogueFwdINS6_IJSA_SC_SB_EEES9_SE_SG_Li256ELb1ELb1ELb1ELb0EEENS1_36VarlenDynamicPersistentTileSchedulerILi128ELi64ELi256ELi128ELb1ELb1ELb1ELb1ELb0ELb1EEEEEEEEEvNT_6ParamsE)
        .other          _ZN7cutlass13device_kernelIN5flash11enable_sm90INS1_16FlashAttnFwdSm90INS1_25CollectiveMainloopFwdSm90ILi2EN4cute5tupleIJNS5_1CILi1EEES8_S8_EEENS6_IJNS7_ILi128EEENS7_ILi64EEENS7_ILi256EEEEEELi256ENS_10bfloat16_tEfNS_4arch4Sm90ELb0ELb1ELb0ELb1ELb0ELb1ELb0ELb1ELb1ELb1ELb1ELb0EEENS1_21CollectiveEpilogueFwdINS6_IJSA_SC_SB_EEES9_SE_SG_Li256ELb1ELb1ELb1ELb0EEENS1_36VarlenDynamicPersistentTileSchedulerILi128ELi64ELi256ELi128ELb1ELb1ELb1ELb1ELb0ELb1EEEEEEEEEvNT_6ParamsE,@"STO_CUDA_ENTRY STV_DEFAULT"
_ZN7cutlass13device_kernelIN5flash11enable_sm90INS1_16FlashAttnFwdSm90INS1_25CollectiveMainloopFwdSm90ILi2EN4cute5tupleIJNS5_1CILi1EEES8_S8_EEENS6_IJNS7_ILi128EEENS7_ILi64EEENS7_ILi256EEEEEELi256ENS_10bfloat16_tEfNS_4arch4Sm90ELb0ELb1ELb0ELb1ELb0ELb1ELb0ELb1ELb1ELb1ELb1ELb0EEENS1_21CollectiveEpilogueFwdINS6_IJSA_SC_SB_EEES9_SE_SG_Li256ELb1ELb1ELb1ELb0EEENS1_36VarlenDynamicPersistentTileSchedulerILi128ELi64ELi256ELi128ELb1ELb1ELb1ELb1ELb0ELb1EEEEEEEEEvNT_6ParamsE:
        /* <DEDUP_REMOVED lines=24> */
.L_x_1517:
[----:B------:R-:W-:Y:S05]  /*0180*/  BSYNC B0 ;  /* 0x0000000000007941 */ /* 0x000fea0003800000 */
.L_x_1516:
        /* <DEDUP_REMOVED lines=41> */
.L_x_1518:
        /* <DEDUP_REMOVED lines=22> */
.L_x_1519:
        /* <DEDUP_REMOVED lines=18> */
.L_x_1520:
        /* <DEDUP_REMOVED lines=22> */
.L_x_1521:
        /* <DEDUP_REMOVED lines=22> */
.L_x_1522:
        /* <DEDUP_REMOVED lines=9> */
.L_x_1525:
        /* <DEDUP_REMOVED lines=8> */
[----:B-1----:R-:W-:-:S06]  /*0a70*/  ULEA UR4, UR5, UR4, 0x18 ;  /* 0x0000000405047291 */ /* 0x002fcc000f8ec03f */
[----:B------:R-:W-:Y:S01]  /*0a80*/  IMAD.U32 R16, RZ, RZ, UR4 ;  /* 0x00000004ff107e24 */ /* 0x000fe2000f8e00ff */
[----:B------:R-:W-:-:S04]  /*0a90*/  ULDC UR4, c[0x0][0xc3c] ;  /* 0x00030f0000047ab9 */ /* 0x000fc80000000800 */
[----:B------:R-:W1:Y:S01]  /*0aa0*/  LDS.128 R24, [R16+0x308d0] ;  /* 0x0308d00010187984 */ /* 0x000e620000000c00 */
[----:B------:R-:W-:Y:S06]  /*0ab0*/  BAR.ARV 0x4, 0x180 ;  /* 0x0106000000007b1d */ /* 0x000fec0000002000 */
[----:B-1----:R-:W-:-:S13]  /*0ac0*/  ISETP.GE.AND P0, PT, R27, UR4, PT ;  /* 0x000000041b007c0c */ /* 0x002fda000bf06270 */
[----:B------:R-:W-:Y:S05]  /*0ad0*/  @P0 BRA `(.L_x_1526) ;  /* 0x000002d8004c0947 */ /* 0x000fea0003800000 */
[----:B------:R-:W2:Y:S01]  /*0ae0*/  LDL R0, [R1+0xa4] ;  /* 0x0000a40001007983 */ /* 0x000ea20000100800 */
[----:B------:R-:W-:Y:S02]  /*0af0*/  VIADD R6, R6, 0xffffff80 ;  /* 0xffffff8006067836 */ /* 0x000fe40000000000 */
[----:B------:R-:W-:Y:S02]  /*0b00*/  IMAD.MOV.U32 R237, RZ, RZ, RZ ;  /* 0x000000ffffed7224 */ /* 0x000fe400078e00ff */
[----:B------:R-:W-:Y:S01]  /*0b10*/  IMAD.MOV.U32 R205, RZ, RZ, RZ ;  /* 0x000000ffffcd7224 */ /* 0x000fe200078e00ff */
[----:B------:R-:W-:-:S04]  /*0b20*/  SHF.R.S32.HI R3, RZ, 0x1f, R6 ;  /* 0x0000001fff037819 */ /* 0x000fc80000011406 */
[CC--:B0-----:R-:W-:Y:S02]  /*0b30*/  LEA.HI R2, R3.reuse, R6.reuse, RZ, 0x4 ;  /* 0x0000000603027211 */ /* 0x0c1fe400078f20ff */
[CC--:B------:R-:W-:Y:S02]  /*0b40*/  LEA.HI R4, R3.reuse, R6.reuse, RZ, 0x5 ;  /* 0x0000000603047211 */ /* 0x0c0fe400078f28ff */
[----:B------:R-:W-:Y:S02]  /*0b50*/  SHF.R.S32.HI R7, RZ, 0x4, R2 ;  /* 0x00000004ff077819 */ /* 0x000fe40000011402 */
[----:B------:R-:W-:Y:S01]  /*0b60*/  LOP3.LUT R5, R2, 0x3fffff0, RZ, 0xc0, !PT ;  /* 0x03fffff002057812 */ /* 0x000fe200078ec0ff */
[----:B------:R-:W-:Y:S01]  /*0b70*/  IMAD.SHL.U32 R4, R4, 0x20, RZ ;  /* 0x0000002004047824 */ /* 0x000fe200078e00ff */
[----:B------:R-:W-:Y:S02]  /*0b80*/  LEA.HI R2, R2, R7, RZ, 0x1 ;  /* 0x0000000702027211 */ /* 0x000fe400078f08ff */
[----:B------:R-:W-:Y:S01]  /*0b90*/  LEA.HI R23, R3, R6, RZ, 0x3 ;  /* 0x0000000603177211 */ /* 0x000fe200078f18ff */
[----:B------:R-:W-:Y:S01]  /*0ba0*/  IMAD.IADD R5, R6, 0x1, -R5 ;  /* 0x0000000106057824 */ /* 0x000fe200078e0a05 */
[----:B------:R-:W-:-:S02]  /*0bb0*/  LOP3.LUT R2, R2, 0x1ffffffe, RZ, 0xc0, !PT ;  /* 0x1ffffffe02027812 */ /* 0x000fc400078ec0ff */
[----:B------:R-:W-:Y:S02]  /*0bc0*/  LOP3.LUT R4, R4, 0xfffffc00, RZ, 0xc0, !PT ;  /* 0xfffffc0004047812 */ /* 0x000fe400078ec0ff */
[----:B------:R-:W-:Y:S01]  /*0bd0*/  LEA.HI R10, R3, R6, RZ, 0x2 ;  /* 0x00000006030a7211 */ /* 0x000fe200078f10ff */
[----:B------:R-:W-:-:S03]  /*0be0*/  IMAD.IADD R2, R7, 0x1, -R2 ;  /* 0x0000000107027824 */ /* 0x000fc600078e0a02 */
[----:B------:R-:W-:-:S05]  /*0bf0*/  LOP3.LUT R13, R10, 0xfffffffc, RZ, 0xc0, !PT ;  /* 0xfffffffc0a0d7812 */ /* 0x000fca00078ec0ff */
[----:B------:R-:W-:Y:S01]  /*0c00*/  IMAD.IADD R13, R6, 0x1, -R13 ;  /* 0x00000001060d7824 */ /* 0x000fe200078e0a0d */
[----:B--2---:R-:W-:Y:S02]  /*0c10*/  R2UR UR4, R0 ;  /* 0x00000000000472ca */ /* 0x004fe400000e0000 */
[----:B------:R-:W-:-:S04]  /*0c20*/  LEA.HI R0, R3, R6, RZ, 0x7 ;  /* 0x0000000603007211 */ /* 0x000fc800078f38ff */
[----:B------:R-:W-:-:S05]  /*0c30*/  LOP3.LUT R9, R0, 0xffffff80, RZ, 0xc0, !PT ;  /* 0xffffff8000097812 */ /* 0x000fca00078ec0ff */
[----:B------:R-:W-:Y:S02]  /*0c40*/  IMAD.IADD R28, R6, 0x1, -R9 ;  /* 0x00000001061c7824 */ /* 0x000fe400078e0a09 */
[----:B------:R-:W-:Y:S01]  /*0c50*/  IMAD R9, R5, 0x40, R4 ;  /* 0x0000004005097824 */ /* 0x000fe200078e0204 */
[----:B------:R-:W-:Y:S01]  /*0c60*/  LEA.HI R4, R3, R6, RZ, 0x6 ;  /* 0x0000000603047211 */ /* 0x000fe200078f30ff */
[----:B------:R-:W-:Y:S01]  /*0c70*/  ULOP3.LUT UR4, UR4, 0x1, URZ, 0xfc, !UPT ;  /* 0x0000000104047892 */ /* 0x000fe2000f8efc3f */
[----:B------:R-:W-:Y:S01]  /*0c80*/  SHF.R.S32.HI R7, RZ, 0x1f, R28 ;  /* 0x0000001fff077819 */ /* 0x000fe2000001141c */
[----:B------:R-:W-:Y:S01]  /*0c90*/  STL [R1+0x7c], R28 ;  /* 0x00007c1c01007387 */ /* 0x000fe20000100800 */
[----:B------:R-:W-:Y:S01]  /*0ca0*/  LOP3.LUT R3, R23, 0xfffffff8, RZ, 0xc0, !PT ;  /* 0xfffffff817037812 */ /* 0x000fe200078ec0ff */
[----:B------:R-:W-:Y:S01]  /*0cb0*/  IMAD.SHL.U32 R4, R4, 0x8, RZ ;  /* 0x0000000804047824 */ /* 0x000fe200078e00ff */
[----:B------:R-:W-:Y:S02]  /*0cc0*/  LEA.HI R8, R7, R28, RZ, 0x2 ;  /* 0x0000001c07087211 */ /* 0x000fe400078f10ff */
[----:B------:R-:W-:Y:S01]  /*0cd0*/  SHF.R.S32.HI R5, RZ, 0x7, R0 ;  /* 0x00000007ff057819 */ /* 0x000fe20000011400 */
[----:B------:R-:W-:Y:S01]  /*0ce0*/  IMAD.IADD R12, R6, 0x1, -R3 ;  /* 0x00000001060c7824 */ /* 0x000fe200078e0a03 */
[--C-:B------:R-:W-:Y:S01]  /*0cf0*/  SHF.R.S32.HI R10, RZ, 0x2, R8.reuse ;  /* 0x00000002ff0a7819 */ /* 0x100fe20000011408 */
[----:B------:R-:W-:Y:S01]  /*0d00*/  IMAD R3, R2, 0x8, R9 ;  /* 0x0000000802037824 */ /* 0x000fe200078e0209 */
[----:B------:R-:W-:Y:S01]  /*0d10*/  SHF.R.S32.HI R11, RZ, 0x1f, R8 ;  /* 0x0000001fff0b7819 */ /* 0x000fe20000011408 */
[----:B------:R-:W-:Y:S01]  /*0d20*/  IMAD.SHL.U32 R200, R12, 0x4, RZ ;  /* 0x000000040cc87824 */ /* 0x000fe200078e00ff */
[----:B------:R-:W-:Y:S01]  /*0d30*/  LEA.HI R0, R0, R5, RZ, 0x1 ;  /* 0x0000000500007211 */ /* 0x000fe200078f08ff */
[----:B------:R-:W-:Y:S01]  /*0d40*/  STL [R1+0x44], R12 ;  /* 0x0000440c01007387 */ /* 0x000fe20000100800 */
[----:B------:R-:W-:Y:S01]  /*0d50*/  LEA.HI R11, R11, R10, RZ, 0x3 ;  /* 0x0000000a0b0b7211 */ /* 0x000fe200078f18ff */
[----:B------:R-:W-:Y:S01]  /*0d60*/  VIADD R233, R200, 0x40 ;  /* 0x00000040c8e97836 */ /* 0x000fe20000000000 */
[----:B------:R-:W-:Y:S01]  /*0d70*/  SHF.R.S32.HI R23, RZ, 0x3, R23 ;  /* 0x00000003ff177819 */ /* 0x000fe20000011417 */
[----:B------:R0:W-:Y:S01]  /*0d80*/  STL [R1+0xa0], R3 ;  /* 0x0000a00301007387 */ /* 0x0001e20000100800 */
[----:B------:R-:W-:Y:S01]  /*0d90*/  LOP3.LUT R0, R0, 0x3fffffe, RZ, 0xc0, !PT ;  /* 0x03fffffe00007812 */ /* 0x000fe200078ec0ff */
[----:B------:R-:W-:Y:S01]  /*0da0*/  IMAD.IADD R226, R200, 0x1, R233 ;  /* 0x00000001c8e27824 */ /* 0x000fe200078e02e9 */
[----:B------:R-:W-:Y:S01]  /*0db0*/  LOP3.LUT R11, R11, 0xfffffff8, RZ, 0xc0, !PT ;  /* 0xfffffff80b0b7812 */ /* 0x000fe200078ec0ff */
[----:B------:R-:W-:Y:S01]  /*0dc0*/  IMAD.SHL.U32 R18, R12, 0x8, RZ ;  /* 0x000000080c127824 */ /* 0x000fe200078e00ff */
[----:B------:R-:W-:Y:S01]  /*0dd0*/  LEA.HI R7, R7, R28, RZ, 0x5 ;  /* 0x0000001c07077211 */ /* 0x000fe200078f28ff */
[----:B------:R-:W-:Y:S01]  /*0de0*/  IMAD.IADD R0, R5, 0x1, -R0 ;  /* 0x0000000105007824 */ /* 0x000fe200078e0a00 */
[----:B------:R-:W-:Y:S01]  /*0df0*/  LEA.HI R2, R13, R13, RZ, 0x1 ;  /* 0x0000000d0d027211 */ /* 0x000fe200078f08ff */
[----:B------:R-:W-:Y:S01]  /*0e00*/  IMAD.IADD R10, R10, 0x1, -R11 ;  /* 0x000000010a0a7824 */ /* 0x000fe200078e0a0b */
[----:B------:R-:W-:Y:S01]  /*0e10*/  SHF.R.S32.HI R7, RZ, 0x5, R7 ;  /* 0x00000005ff077819 */ /* 0x000fe20000011407 */
[C---:B0-----:R-:W-:Y:S01]  /*0e20*/  VIADD R3, R23.reuse, 0x40 ;  /* 0x0000004017037836 */ /* 0x041fe20000000000 */
[----:B------:R-:W-:Y:S01]  /*0e30*/  LOP3.LUT R2, R2, 0x1ffffffe, RZ, 0xc0, !PT ;  /* 0x1ffffffe02027812 */ /* 0x000fe200078ec0ff */
[----:B------:R-:W-:Y:S01]  /*0e40*/  VIADD R5, R23, 0x60 ;  /* 0x0000006017057836 */ /* 0x000fe20000000000 */
[----:B------:R-:W-:Y:S01]  /*0e50*/  SHF.R.S32.HI R9, RZ, 0x1f, R226 ;  /* 0x0000001fff097819 */ /* 0x000fe200000114e2 */
[----:B------:R-:W-:Y:S01]  /*0e60*/  IMAD R7, R7, 0x10, R10 ;  /* 0x0000001007077824 */ /* 0x000fe200078e020a */
[----:B------:R-:W-:Y:S01]  /*0e70*/  SHF.R.S32.HI R6, RZ, 0x1f, R3 ;  /* 0x0000001fff067819 */ /* 0x000fe20000011403 */
[----:B------:R-:W-:Y:S01]  /*0e80*/  IMAD.IADD R2, R13, 0x1, -R2 ;  /* 0x000000010d027824 */ /* 0x000fe200078e0a02 */
[----:B------:R-:W-:Y:S01]  /*0e90*/  SHF.R.S32.HI R10, RZ, 0x1f, R5 ;  /* 0x0000001fff0a7819 */ /* 0x000fe20000011405 */
[----:B------:R-:W-:Y:S01]  /*0ea0*/  VIADD R24, R23, 0x20 ;  /* 0x0000002017187836 */ /* 0x000fe20000000000 */
[----:B------:R-:W-:Y:S01]  /*0eb0*/  LEA.HI R6, R6, R3, RZ, 0x3 ;  /* 0x0000000306067211 */ /* 0x000fe200078f18ff */
[----:B------:R-:W-:Y:S01]  /*0ec0*/  IMAD.SHL.U32 R3, R3, 0x40, RZ ;  /* 0x0000004003037824 */ /* 0x000fe200078e00ff */
[----:B------:R-:W-:Y:S01]  /*0ed0*/  LEA.HI R11, R10, R5, RZ, 0x3 ;  /* 0x000000050a0b7211 */ /* 0x000fe200078f18ff */
[----:B------:R-:W-:Y:S01]  /*0ee0*/  IMAD.SHL.U32 R5, R5, 0x40, RZ ;  /* 0x0000004005057824 */ /* 0x000fe200078e00ff */
[----:B------:R-:W-:Y:S01]  /*0ef0*/  LOP3.LUT R30, R4, 0xfffffe00, RZ, 0xc0, !PT ;  /* 0xfffffe00041e7812 */ /* 0x000fe200078ec0ff */
[----:B------:R-:W-:Y:S01]  /*0f00*/  IMAD.SHL.U32 R10, R6, 0x40, RZ ;  /* 0x00000040060a7824 */ /* 0x000fe200078e00ff */
[----:B------:R-:W-:Y:S01]  /*0f10*/  LOP3.LUT R3, R3, 0x1c0, RZ, 0xc0, !PT ;  /* 0x000001c003037812 */ /* 0x000fe200078ec0ff */
[----:B------:R-:W-:Y:S01]  /*0f20*/  IMAD.SHL.U32 R15, R11, 0x40, RZ ;  /* 0x000000400b0f7824 */ /* 0x000fe200078e00ff */
[----:B------:R-:W-:Y:S01]  /*0f30*/  LOP3.LUT R13, R5, 0x1c0, RZ, 0xc0, !PT ;  /* 0x000001c0050d7812 */ /* 0x000fe200078ec0ff */
[----:B------:R-:W-:Y:S01]  /*0f40*/  IMAD R21, R0, 0x40, R7 ;  /* 0x0000004000157824 */ /* 0x000fe200078e0207 */
[----:B------:R-:W-:Y:S01]  /*0f50*/  LEA.HI R6, R9, R226, RZ, 0x3 ;  /* 0x000000e209067211 */ /* 0x000fe200078f18ff */
[----:B------:R-:W-:Y:S01]  /*0f60*/  IMAD.SHL.U32 R0, R24, 0x40, RZ ;  /* 0x0000004018007824 */ /* 0x000fe200078e00ff */
[--C-:B------:R-:W-:Y:S01]  /*0f70*/  LOP3.LUT R5, R3, 0x38, R18.reuse, 0xf8, !PT ;  /* 0x0000003803057812 */ /* 0x100fe200078ef812 */
[----:B------:R-:W-:Y:S01]  /*0f80*/  IMAD.SHL.U32 R22, R23, 0x40, RZ ;  /* 0x0000004017167824 */ /* 0x000fe200078e00ff */
[----:B------:R-:W-:Y:S01]  /*0f90*/  SHF.R.U32.HI R11, RZ, 0x3, R3 ;  /* 0x00000003ff0b7819 */ /* 0x000fe20000011603 */
[----:B------:R-:W-:Y:S01]  /*0fa0*/  STL [R1+0x9c], R21 ;  /* 0x00009c1501007387 */ /* 0x000fe20000100800 */
[----:B------:R-:W-:Y:S01]  /*0fb0*/  LOP3.LUT R10, R10, 0xfffffe00, RZ, 0xc0, !PT ;  /* 0xfffffe000a0a7812 */ /* 0x000fe200078ec0ff */
[C---:B------:R-:W-:Y:S01]  /*0fc0*/  VIADD R234, R200.reuse, 0x20 ;  /* 0x00000020c8ea7836 */ /* 0x040fe20000000000 */
[C---:B------:R-:W-:Y:S01]  /*0fd0*/  LOP3.LUT R14, R13.reuse, 0x38, R18, 0xf8, !PT ;  /* 0x000000380d0e7812 */ /* 0x040fe200078ef812 */
[----:B------:R-:W-:Y:S01]  /*0fe0*/  STL [R1+0x28], R30 ;  /* 0x0000281e01007387 */ /* 0x000fe20000100800 */
[----:B------:R-:W-:Y:S01]  /*0ff0*/  SHF.R.U32.HI R17, RZ, 0x3, R13 ;  /* 0x00000003ff117819 */ /* 0x000fe2000001160d */
[----:B------:R-:W-:Y:S01]  /*1000*/  VIADD R235, R200, 0x60 ;  /* 0x00000060c8eb7836 */ /* 0x000fe20000000000 */
[----:B------:R-:W-:-:S02]  /*1010*/  LOP3.LUT R20, R13, 0x38, R6, 0xf8, !PT ;  /* 0x000000380d147812 */ /* 0x000fc400078ef806 */
[----:B------:R-:W-:Y:S02]  /*1020*/  LOP3.LUT R13, R10, R5, R11, 0xf6, !PT ;  /* 0x000000050a0d7212 */ /* 0x000fe400078ef60b */
[----:B------:R-:W-:Y:S02]  /*1030*/  SHF.R.S32.HI R5, RZ, 0x1f, R24 ;  /* 0x0000001fff057819 */ /* 0x000fe40000011418 */
[----:B------:R-:W-:Y:S02]  /*1040*/  LEA.HI R9, R9, R226, RZ, 0x6 ;  /* 0x000000e209097211 */ /* 0x000fe400078f30ff */
[----:B------:R-:W-:Y:S02]  /*1050*/  LEA.HI R5, R5, R24, RZ, 0x3 ;  /* 0x0000001805057211 */ /* 0x000fe400078f18ff */
[----:B------:R-:W-:Y:S01]  /*1060*/  LOP3.LUT R29, R0, 0x1c0, RZ, 0xc0, !PT ;  /* 0x000001c0001d7812 */ /* 0x000fe200078ec0ff */
[----:B------:R-:W-:Y:S01]  /*1070*/  IMAD.SHL.U32 R9, R9, 0x80, RZ ;  /* 0x0000008009097824 */ /* 0x000fe200078e00ff */
[----:B------:R-:W-:Y:S01]  /*1080*/  LOP3.LUT R12, R3, 0x38, R6, 0xf8, !PT ;  /* 0x00000038030c7812 */ /* 0x000fe200078ef806 */
[----:B------:R-:W-:Y:S01]  /*1090*/  IMAD.SHL.U32 R5, R5, 0x40, RZ ;  /* 0x0000004005057824 */ /* 0x000fe200078e00ff */
[----:B------:R-:W-:-:S02]  /*10a0*/  LOP3.LUT R15, R15, 0xfffffe00, RZ, 0xc0, !PT ;  /* 0xfffffe000f0f7812 */ /* 0x000fc400078ec0ff */
[----:B------:R-:W-:Y:S02]  /*10b0*/  SHF.R.U32.HI R24, RZ, 0x3, R29 ;  /* 0x00000003ff187819 */ /* 0x000fe4000001161d */
[----:B------:R-:W-:Y:S02]  /*10c0*/  LOP3.LUT R4, R29, 0x38, R6, 0xf8, !PT ;  /* 0x000000381d047812 */ /* 0x000fe400078ef806 */
[----:B------:R-:W-:Y:S02]  /*10d0*/  LOP3.LUT R12, R12, R11, RZ, 0x3c, !PT ;  /* 0x0000000b0c0c7212 */ /* 0x000fe400078e3cff */
[----:B------:R-:W-:Y:S02]  /*10e0*/  LOP3.LUT R11, R15, R14, R17, 0xf6, !PT ;  /* 0x0000000e0f0b7212 */ /* 0x000fe400078ef611 */
[----:B------:R-:W-:Y:S02]  /*10f0*/  LOP3.LUT R9, R9, 0xffffe000, RZ, 0xc0, !PT ;  /* 0xffffe00009097812 */ /* 0x000fe400078ec0ff */
[----:B------:R-:W-:-:S02]  /*1100*/  LOP3.LUT R14, R5, 0xfffffe00, RZ, 0xc0, !PT ;  /* 0xfffffe00050e7812 */ /* 0x000fc400078ec0ff */
[----:B------:R-:W-:Y:S02]  /*1110*/  LOP3.LUT R4, R4, R24, RZ, 0x3c, !PT ;  /* 0x0000001804047212 */ /* 0x000fe400078e3cff */
[----:B------:R-:W-:Y:S01]  /*1120*/  LOP3.LUT R3, R22, 0x1c0, RZ, 0xc0, !PT ;  /* 0x000001c016037812 */ /* 0x000fe200078ec0ff */
[----:B------:R-:W-:Y:S01]  /*1130*/  STL [R1+0x24], R14 ;  /* 0x0000240e01007387 */ /* 0x000fe20000100800 */
[----:B------:R-:W-:Y:S01]  /*1140*/  IADD3 R5, R4, R9, R14 ;  /* 0x0000000904057210 */ /* 0x000fe20007ffe00e */
[----:B------:R-:W-:Y:S01]  /*1150*/  IMAD.U32 R4, RZ, RZ, UR4 ;  /* 0x00000004ff047e24 */ /* 0x000fe2000f8e00ff */
[----:B------:R-:W-:Y:S01]  /*1160*/  SHF.R.U32.HI R31, RZ, 0x3, R3 ;  /* 0x00000003ff1f7819 */ /* 0x000fe20000011603 */
[----:B------:R-:W-:Y:S01]  /*1170*/  STL [R1+0x54], RZ ;  /* 0x000054ff01007387 */ /* 0x000fe20000100800 */
[----:B------:R-:W-:Y:S01]  /*1180*/  LOP3.LUT R20, R20, R17, RZ, 0x3c, !PT ;  /* 0x0000001114147212 */ /* 0x000fe200078e3cff */
[----:B------:R-:W-:Y:S01]  /*1190*/  IMAD.MOV.U32 R17, RZ, RZ, RZ ;  /* 0x000000ffff117224 */ /* 0x000fe200078e00ff */
[----:B------:R-:W-:Y:S01]  /*11a0*/  LOP3.LUT R3, R3, 0x38, R18, 0xf8, !PT ;  /* 0x0000003803037812 */ /* 0x000fe200078ef812 */
[----:B------:R0:W-:Y:S01]  /*11b0*/  STL [R1+0x20], R4 ;  /* 0x0000200401007387 */ /* 0x0001e20000100800 */
[-C--:B------:R-:W-:Y:S01]  /*11c0*/  IADD3 R7, R12, R9.reuse, R10 ;  /* 0x000000090c077210 */ /* 0x080fe20007ffe00a */
[----:B------:R-:W-:Y:S01]  /*11d0*/  VIADD R12, R18, 0x80 ;  /* 0x00000080120c7836 */ /* 0x000fe20000000000 */
[----:B------:R-:W-:Y:S01]  /*11e0*/  LOP3.LUT R0, R6, 0x38, RZ, 0xc0, !PT ;  /* 0x0000003806007812 */ /* 0x000fe200078ec0ff */
[----:B------:R-:W-:Y:S01]  /*11f0*/  VIADD R10, R18, 0xc0 ;  /* 0x000000c0120a7836 */ /* 0x000fe20000000000 */
[----:B------:R-:W-:-:S02]  /*1200*/  IADD3 R15, R20, R9, R15 ;  /* 0x00000009140f7210 */ /* 0x000fc40007ffe00f */
[----:B------:R-:W-:Y:S01]  /*1210*/  SHF.R.S32.HI R20, RZ, 0x1f, R234 ;  /* 0x0000001fff147819 */ /* 0x000fe200000114ea */
[----:B------:R1:W-:Y:S01]  /*1220*/  STL [R1+0xc], R12 ;  /* 0x00000c0c01007387 */ /* 0x0003e20000100800 */
[----:B------:R-:W-:Y:S01]  /*1230*/  LOP3.LUT R0, R0, 0x1c0, R22, 0xf8, !PT ;  /* 0x000001c000007812 */ /* 0x000fe200078ef816 */
[----:B------:R-:W-:Y:S01]  /*1240*/  IMAD.MOV.U32 R22, RZ, RZ, RZ ;  /* 0x000000ffff167224 */ /* 0x000fe200078e00ff */
[----:B0-----:R-:W-:Y:S01]  /*1250*/  SHF.R.S32.HI R4, RZ, 0x1f, R23 ;  /* 0x0000001fff047819 */ /* 0x001fe20000011417 */
[----:B------:R0:W-:Y:S01]  /*1260*/  STL [R1+0x10], R10 ;  /* 0x0000100a01007387 */ /* 0x0001e20000100800 */
[----:B------:R-:W-:Y:S02]  /*1270*/  LOP3.LUT R4, R30, R3, R31, 0xf6, !PT ;  /* 0x000000031e047212 */ /* 0x000fe400078ef61f */
[----:B------:R-:W-:Y:S02]  /*1280*/  LOP3.LUT R3, R29, 0x38, R18, 0xf8, !PT ;  /* 0x000000381d037812 */ /* 0x000fe400078ef812 */
[----:B------:R-:W-:Y:S01]  /*1290*/  LOP3.LUT R0, R0, R31, RZ, 0x3c, !PT ;  /* 0x0000001f00007212 */ /* 0x000fe200078e3cff */
[----:B------:R-:W-:Y:S01]  /*12a0*/  STL [R1+0x3c], R4 ;  /* 0x00003c0401007387 */ /* 0x000fe20000100800 */
[----:B------:R-:W-:-:S02]  /*12b0*/  LOP3.LUT R8, R8, 0x7ffffffc, RZ, 0xc0, !PT ;  /* 0x7ffffffc08087812 */ /* 0x000fc400078ec0ff */
[----:B------:R-:W-:Y:S01]  /*12c0*/  SHF.R.S32.HI R29, RZ, 0x1f, R233 ;  /* 0x0000001fff1d7819 */ /* 0x000fe200000114e9 */
[----:B------:R2:W-:Y:S01]  /*12d0*/  STL [R1+0x74], R20 ;  /* 0x0000741401007387 */ /* 0x0005e20000100800 */
[----:B-1----:R-:W-:Y:S01]  /*12e0*/  SHF.R.S32.HI R12, RZ, 0x1f, R12 ;  /* 0x0000001fff0c7819 */ /* 0x002fe2000001140c */
[----:B------:R-:W-:Y:S01]  /*12f0*/  IMAD.IADD R8, R28, 0x1, -R8 ;  /* 0x000000011c087824 */ /* 0x000fe200078e0a08 */
[----:B0-----:R-:W-:Y:S01]  /*1300*/  SHF.R.S32.HI R10, RZ, 0x1f, R10 ;  /* 0x0000001fff0a7819 */ /* 0x001fe2000001140a */
[----:B------:R-:W-:Y:S01]  /*1310*/  STL [R1+0x70], R29 ;  /* 0x0000701d01007387 */ /* 0x000fe20000100800 */
[----:B------:R-:W-:Y:S01]  /*1320*/  IADD3 R9, R0, R9, R30 ;  /* 0x0000000900097210 */ /* 0x000fe20007ffe01e */
[----:B------:R-:W-:Y:S01]  /*1330*/  VIADD R0, R16, 0x10400 ;  /* 0x0001040010007836 */ /* 0x000fe20000000000 */
[----:B------:R-:W-:Y:S01]  /*1340*/  LOP3.LUT R3, R14, R3, R24, 0xf6, !PT ;  /* 0x000000030e037212 */ /* 0x000fe200078ef618 */
[----:B------:R-:W-:Y:S01]  /*1350*/  IMAD.SHL.U32 R229, R8, 0x2, RZ ;  /* 0x0000000208e57824 */ /* 0x000fe200078e00ff */
[----:B------:R-:W-:Y:S01]  /*1360*/  LOP3.LUT R43, R6, 0xfffffff8, RZ, 0xc0, !PT ;  /* 0xfffffff8062b7812 */ /* 0x000fe200078ec0ff */
[--C-:B------:R-:W-:Y:S01]  /*1370*/  IMAD R8, R11, 0x2, R0.reuse ;  /* 0x000000020b087824 */ /* 0x100fe200078e0200 */
[----:B--2---:R-:W-:Y:S01]  /*1380*/  SHF.R.S32.HI R20, RZ, 0x1f, R235 ;  /* 0x0000001fff147819 */ /* 0x004fe200000114eb */
[--C-:B------:R-:W-:Y:S01]  /*1390*/  IMAD R3, R3, 0x2, R0.reuse ;  /* 0x0000000203037824 */ /* 0x100fe200078e0200 */
[----:B------:R-:W-:Y:S01]  /*13a0*/  SHF.R.S32.HI R44, RZ, 0x1f, R43 ;  /* 0x0000001fff2c7819 */ /* 0x000fe2000001142b */
[----:B------:R-:W-:Y:S01]  /*13b0*/  IMAD R5, R5, 0x2, R0 ;  /* 0x0000000205057824 */ /* 0x000fe200078e0200 */
[----:B------:R-:W-:Y:S01]  /*13c0*/  SHF.R.S32.HI R19, RZ, 0x1f, R18 ;  /* 0x0000001fff137819 */ /* 0x000fe20000011412 */
[----:B------:R-:W-:Y:S01]  /*13d0*/  STL [R1+0x6c], R20 ;  /* 0x00006c1401007387 */ /* 0x000fe20000100800 */
[----:B------:R-:W-:-:S02]  /*13e0*/  IMAD R7, R7, 0x2, R0 ;  /* 0x0000000207077824 */ /* 0x000fc400078e0200 */
[C---:B------:R-:W-:Y:S01]  /*13f0*/  VIADD R42, R229.reuse, 0x8 ;  /* 0x00000008e52a7836 */ /* 0x040fe20000000000 */
[----:B------:R-:W-:Y:S01]  /*1400*/  STL [R1+0x64], R12 ;  /* 0x0000640c01007387 */ /* 0x000fe20000100800 */
[C---:B------:R-:W-:Y:S02]  /*1410*/  VIADD R41, R229.reuse, 0x10 ;  /* 0x00000010e5297836 */ /* 0x040fe40000000000 */
[C---:B------:R-:W-:Y:S01]  /*1420*/  VIADD R40, R229.reuse, 0x18 ;  /* 0x00000018e5287836 */ /* 0x040fe20000000000 */
[----:B------:R0:W-:Y:S01]  /*1430*/  STL [R1+0x60], R10 ;  /* 0x0000600a01007387 */ /* 0x0001e20000100800 */
[C---:B------:R-:W-:Y:S02]  /*1440*/  VIADD R39, R229.reuse, 0x20 ;  /* 0x00000020e5277836 */ /* 0x040fe40000000000 */
[C---:B------:R-:W-:Y:S02]  /*1450*/  VIADD R38, R229.reuse, 0x28 ;  /* 0x00000028e5267836 */ /* 0x040fe40000000000 */
[----:B------:R-:W-:-:S02]  /*1460*/  VIADD R37, R229, 0x30 ;  /* 0x00000030e5257836 */ /* 0x000fc40000000000 */
[C---:B------:R-:W-:Y:S02]  /*1470*/  VIADD R36, R229.reuse, 0x38 ;  /* 0x00000038e5247836 */ /* 0x040fe40000000000 */
[----:B------:R-:W-:Y:S02]  /*1480*/  VIADD R35, R229, 0x40 ;  /* 0x00000040e5237836 */ /* 0x000fe40000000000 */
[----:B0-----:R-:W-:Y:S02]  /*1490*/  IMAD R10, R13, 0x2, R0 ;  /* 0x000000020d0a7824 */ /* 0x001fe400078e0200 */
[C---:B------:R-:W-:Y:S02]  /*14a0*/  VIADD R34, R229.reuse, 0x48 ;  /* 0x00000048e5227836 */ /* 0x040fe40000000000 */
[C---:B------:R-:W-:Y:S01]  /*14b0*/  VIADD R33, R229.reuse, 0x50 ;  /* 0x00000050e5217836 */ /* 0x040fe20000000000 */
[----:B------:R-:W-:Y:S01]  /*14c0*/  STL [R1+0x8c], R10 ;  /* 0x00008c0a01007387 */ /* 0x000fe20000100800 */
[----:B------:R-:W-:-:S02]  /*14d0*/  VIADD R32, R229, 0x58 ;  /* 0x00000058e5207836 */ /* 0x000fc40000000000 */
[C---:B------:R-:W-:Y:S01]  /*14e0*/  VIADD R31, R229.reuse, 0x60 ;  /* 0x00000060e51f7836 */ /* 0x040fe20000000000 */
[----:B------:R-:W-:Y:S01]  /*14f0*/  STL [R1+0x84], R8 ;  /* 0x0000840801007387 */ /* 0x000fe20000100800 */
[C---:B------:R-:W-:Y:S02]  /*1500*/  VIADD R30, R229.reuse, 0x68 ;  /* 0x00000068e51e7836 */ /* 0x040fe40000000000 */
[C---:B------:R-:W-:Y:S01]  /*1510*/  VIADD R29, R229.reuse, 0x70 ;  /* 0x00000070e51d7836 */ /* 0x040fe20000000000 */
[----:B------:R0:W-:Y:S01]  /*1520*/  STL [R1+0x94], R3 ;  /* 0x0000940301007387 */ /* 0x0001e20000100800 */
[C---:B------:R-:W-:Y:S02]  /*1530*/  VIADD R28, R229.reuse, 0x78 ;  /* 0x00000078e51c7836 */ /* 0x040fe40000000000 */
[C---:B------:R-:W-:Y:S01]  /*1540*/  VIADD R24, R229.reuse, 0x80 ;  /* 0x00000080e5187836 */ /* 0x040fe20000000000 */
[----:B------:R1:W-:Y:S01]  /*1550*/  STL [R1+0x90], R5 ;  /* 0x0000900501007387 */ /* 0x0003e20000100800 */
[----:B------:R-:W-:-:S02]  /*1560*/  VIADD R20, R229, 0x88 ;  /* 0x00000088e5147836 */ /* 0x000fc40000000000 */
[C---:B------:R-:W-:Y:S01]  /*1570*/  VIADD R14, R229.reuse, 0x98 ;  /* 0x00000098e50e7836 */ /* 0x040fe20000000000 */
[----:B------:R-:W-:Y:S01]  /*1580*/  STL [R1+0x88], R7 ;  /* 0x0000880701007387 */ /* 0x000fe20000100800 */
[----:B------:R-:W-:Y:S02]  /*1590*/  VIADD R13, R229, 0xa0 ;  /* 0x000000a0e50d7836 */ /* 0x000fe40000000000 */
[--C-:B0-----:R-:W-:Y:S02]  /*15a0*/  IMAD R3, R15, 0x2, R0.reuse ;  /* 0x000000020f037824 */ /* 0x101fe400078e0200 */
[----:B------:R-:W-:Y:S02]  /*15b0*/  VIADD R15, R229, 0x90 ;  /* 0x00000090e50f7836 */ /* 0x000fe40000000000 */
[--C-:B-1----:R-:W-:Y:S01]  /*15c0*/  IMAD R5, R9, 0x2, R0.reuse ;  /* 0x0000000209057824 */ /* 0x102fe200078e0200 */
[----:B------:R0:W-:Y:S01]  /*15d0*/  STL [R1+0x80], R3 ;  /* 0x0000800301007387 */ /* 0x0001e20000100800 */
[----:B------:R-:W-:-:S02]  /*15e0*/  IMAD R0, R4, 0x2, R0 ;  /* 0x0000000204007824 */ /* 0x000fc400078e0200 */
[C---:B------:R-:W-:Y:S01]  /*15f0*/  VIADD R12, R229.reuse, 0xa8 ;  /* 0x000000a8e50c7836 */ /* 0x040fe20000000000 */
[----:B------:R1:W-:Y:S01]  /*1600*/  STL [R1+0x98], R5 ;  /* 0x0000980501007387 */ /* 0x0003e20000100800 */
[C---:B------:R-:W-:Y:S02]  /*1610*/  VIADD R11, R229.reuse, 0xb0 ;  /* 0x000000b0e50b7836 */ /* 0x040fe40000000000 */
[C---:B------:R-:W-:Y:S01]  /*1620*/  VIADD R10, R229.reuse, 0xb8 ;  /* 0x000000b8e50a7836 */ /* 0x040fe20000000000 */
[----:B------:R2:W-:Y:S01]  /*1630*/  STL [R1+0x30], R0 ;  /* 0x0000300001007387 */ /* 0x0005e20000100800 */
[C---:B------:R-:W-:Y:S01]  /*1640*/  VIADD R9, R229.reuse, 0xc0 ;  /* 0x000000c0e5097836 */ /* 0x040fe20000000000 */
[----:B0-----:R-:W-:Y:S01]  /*1650*/  SHF.R.S32.HI R3, RZ, 0x3, R6 ;  /* 0x00000003ff037819 */ /* 0x001fe20000011406 */
[C---:B------:R-:W-:Y:S02]  /*1660*/  VIADD R8, R229.reuse, 0xc8 ;  /* 0x000000c8e5087836 */ /* 0x040fe40000000000 */
[----:B------:R-:W-:-:S02]  /*1670*/  VIADD R7, R229, 0xd0 ;  /* 0x000000d0e5077836 */ /* 0x000fc40000000000 */
[----:B------:R0:W-:Y:S01]  /*1680*/  STL [R1+0x48], R3 ;  /* 0x0000480301007387 */ /* 0x0001e20000100800 */
[C---:B------:R-:W-:Y:S02]  /*1690*/  VIADD R6, R229.reuse, 0xd8 ;  /* 0x000000d8e5067836 */ /* 0x040fe40000000000 */
[C---:B-1----:R-:W-:Y:S01]  /*16a0*/  VIADD R5, R229.reuse, 0xe0 ;  /* 0x000000e0e5057836 */ /* 0x042fe20000000000 */
[----:B------:R1:W-:Y:S01]  /*16b0*/  STL [R1+0x5c], R43 ;  /* 0x00005c2b01007387 */ /* 0x0003e20000100800 */
[C---:B------:R-:W-:Y:S01]  /*16c0*/  VIADD R4, R229.reuse, 0xe8 ;  /* 0x000000e8e5047836 */ /* 0x040fe20000000000 */
[----:B--2---:R-:W-:Y:S01]  /*16d0*/  SHF.R.S32.HI R0, RZ, 0x1f, R229 ;  /* 0x0000001fff007819 */ /* 0x004fe200000114e5 */
[C---:B------:R-:W-:Y:S01]  /*16e0*/  VIADD R0, R229.reuse, 0xf8 ;  /* 0x000000f8e5007836 */ /* 0x040fe20000000000 */
[----:B------:R2:W-:Y:S01]  /*16f0*/  STL [R1+0x78], R44 ;  /* 0x0000782c01007387 */ /* 0x0005e20000100800 */
[----:B0-----:R-:W-:Y:S01]  /*1700*/  VIADD R3, R229, 0xf0 ;  /* 0x000000f0e5037836 */ /* 0x001fe20000000000 */
[----:B-1----:R-:W-:-:S02]  /*1710*/  SHF.R.S32.HI R43, RZ, 0x1f, R42 ;  /* 0x0000001fff2b7819 */ /* 0x002fc4000001142a */
[----:B------:R-:W-:Y:S02]  /*1720*/  SHF.R.S32.HI R42, RZ, 0x1f, R41 ;  /* 0x0000001fff2a7819 */ /* 0x000fe40000011429 */
        /* <DEDUP_REMOVED lines=28> */
[----:B------:R-:W-:Y:S01]  /*18f0*/  SHF.R.S32.HI R3, RZ, 0x1f, R0 ;  /* 0x0000001fff037819 */ /* 0x000fe20000011400 */
[----:B------:R-:W-:-:S05]  /*1900*/  IMAD R0, R2, 0x8, R21 ;  /* 0x0000000802007824 */ /* 0x000fca00078e0215 */
[----:B------:R2:W-:Y:S02]  /*1910*/  STL [R1+0x34], R0 ;  /* 0x0000340001007387 */ /* 0x0005e40000100800 */
.L_x_1822:
[----:B------:R-:W-:Y:S01]  /*1920*/  ULDC.64 UR4, c[0x0][0xa28] ;  /* 0x00028a0000047ab9 */ /* 0x000fe20000000a00 */
[----:B0--3--:R-:W0:Y:S01]  /*1930*/  LDC.64 R4, c[0x0][0xa08] ;  /* 0x00028200ff047b82 */ /* 0x009e220000000a00 */
[----:B------:R-:W-:Y:S01]  /*1940*/  ISETP.NE.U32.AND P0, PT, RZ, UR4, PT ;  /* 0x00000004ff007c0c */ /* 0x000fe2000bf05070 */
[----:B-1----:R-:W-:Y:S01]  /*1950*/  IMAD.MOV.U32 R8, RZ, RZ, RZ ;  /* 0x000000ffff087224 */ /* 0x002fe200078e00ff */
[----:B------:R-:W-:Y:S01]  /*1960*/  ULDC.64 UR6, c[0x0][0x208] ;  /* 0x0000820000067ab9 */ /* 0x000fe20000000a00 */
[----:B------:R-:W-:Y:S01]  /*1970*/  IMAD.MOV.U32 R28, RZ, RZ, RZ ;  /* 0x000000ffff1c7224 */ /* 0x000fe200078e00ff */
[----:B------:R-:W-:Y:S01]  /*1980*/  ISETP.NE.AND.EX P0, PT, RZ, UR5, PT, P0 ;  /* 0x00000005ff007c0c */ /* 0x000fe2000bf05300 */
[----:B------:R-:W-:Y:S02]  /*1990*/  ULDC.64 UR4, c[0x0][0xa18] ;  /* 0x0002860000047ab9 */ /* 0x000fe40000000a00 */
[----:B------:R-:W-:-:S04]  /*19a0*/  ISETP.NE.U32.AND P1, PT, RZ, UR4, PT ;  /* 0x00000004ff007c0c */ /* 0x000fc8000bf25070 */
[----:B------:R-:W-:Y:S01]  /*19b0*/  ISETP.NE.AND.EX P1, PT, RZ, UR5, PT, P1 ;  /* 0x00000005ff007c0c */ /* 0x000fe2000bf25310 */
[----:B------:R-:W-:Y:S02]  /*19c0*/  ULDC.64 UR4, c[0x0][0xa08] ;  /* 0x0002820000047ab9 */ /* 0x000fe40000000a00 */
[----:B------:R-:W-:-:S03]  /*19d0*/  ISETP.NE.U32.AND P3, PT, RZ, UR4, PT ;  /* 0x00000004ff007c0c */ /* 0x000fc6000bf65070 */
[----:B------:R-:W1:Y:S01]  /*19e0*/  @P0 LDC.64 R6, c[0x0][0xa28] ;  /* 0x00028a00ff060b82 */ /* 0x000e620000000a00 */
[----:B------:R-:W-:Y:S02]  /*19f0*/  LOP3.LUT R30, R26, 0xffff, RZ, 0xc0, !PT ;  /* 0x0000ffff1a1e7812 */ /* 0x000fe400078ec0ff */
[----:B------:R-:W-:Y:S01]  /*1a00*/  ISETP.NE.AND.EX P3, PT, RZ, UR5, PT, P3 ;  /* 0x00000005ff007c0c */ /* 0x000fe2000bf65330 */
[----:B------:R3:W-:Y:S01]  /*1a10*/  STL [R1+0x50], R27 ;  /* 0x0000501b01007387 */ /* 0x0007e20000100800 */
[----:B0-----:R-:W-:-:S03]  /*1a20*/  IMAD.WIDE R4, R27, 0x4, R4 ;  /* 0x000000041b047825 */ /* 0x001fc600078e0204 */
[----:B----4-:R-:W0:Y:S01]  /*1a30*/  @P1 LDC.64 R2, c[0x0][0xa18] ;  /* 0x00028600ff021b82 */ /* 0x010e220000000a00 */
[----:B------:R-:W-:Y:S01]  /*1a40*/  ULDC UR4, c[0x0][0x288] ;  /* 0x0000a20000047ab9 */ /* 0x000fe20000000800 */
[----:B------:R3:W-:Y:S01]  /*1a50*/  STL [R1+0x40], R30 ;  /* 0x0000401e01007387 */ /* 0x0007e20000100800 */
[----:B------:R-:W-:Y:S01]  /*1a60*/  IMAD.U32 R220, RZ, RZ, UR4 ;  /* 0x00000004ffdc7e24 */ /* 0x000fe2000f8e00ff */
[----:B------:R-:W-:Y:S02]  /*1a70*/  ULDC.64 UR4, c[0x0][0x418] ;  /* 0x0001060000047ab9 */ /* 0x000fe40000000a00 */
[----:B------:R-:W-:Y:S02]  /*1a80*/  UISETP.NE.U32.AND UP0, UPT, UR4, URZ, UPT ;  /* 0x0000003f0400728c */ /* 0x000fe4000bf05070 */
[----:B-----5:R-:W5:Y:S01]  /*1a90*/  @P3 LDG.E R28, desc[UR6][R4.64] ;  /* 0x00000006041c3981 */ /* 0x020f62000c1e1900 */
[----:B------:R-:W-:Y:S01]  /*1aa0*/  ULDC UR4, c[0x0][0x424] ;  /* 0x0001090000047ab9 */ /* 0x000fe20000000800 */
[----:B------:R-:W-:Y:S01]  /*1ab0*/  UISETP.NE.AND.EX UP0, UPT, UR5, URZ, UPT, UP0 ;  /* 0x0000003f0500728c */ /* 0x000fe2000bf05300 */
[----:B--2---:R-:W-:-:S02]  /*1ac0*/  LOP3.LUT R0, R26, 0xff0000, RZ, 0xc0, !PT ;  /* 0x00ff00001a007812 */ /* 0x004fc400078ec0ff */
[----:B------:R-:W-:Y:S01]  /*1ad0*/  ULDC UR5, c[0x0][0x2f0] ;  /* 0x0000bc0000057ab9 */ /* 0x000fe20000000800 */
[----:B-1----:R-:W-:Y:S01]  /*1ae0*/  @P0 IMAD.WIDE R6, R27, 0x4, R6 ;  /* 0x000000041b060825 */ /* 0x002fe200078e0206 */
[----:B------:R-:W-:-:S04]  /*1af0*/  USEL UR4, UR4, 0x1, UP0 ;  /* 0x0000000104047887 */ /* 0x000fc80008000000 */
[----:B------:R1:W5:Y:S01]  /*1b00*/  @P0 LDG.E R8, desc[UR6][R6.64] ;  /* 0x0000000606080981 */ /* 0x000362000c1e1900 */
[----:B0-----:R-:W-:-:S05]  /*1b10*/  @P1 IMAD.WIDE R2, R27, 0x4, R2 ;  /* 0x000000041b021825 */ /* 0x001fca00078e0202 */
[----:B------:R0:W5:Y:S01]  /*1b20*/  @P1 LDG.E R220, desc[UR6][R2.64] ;  /* 0x0000000602dc1981 */ /* 0x000162000c1e1900 */
[----:B------:R-:W-:Y:S01]  /*1b30*/  ULDC.64 UR6, c[0x0][0xa20] ;  /* 0x0002880000067ab9 */ /* 0x000fe20000000a00 */
[----:B-1----:R-:W-:Y:S02]  /*1b40*/  LOP3.LUT R6, R26, 0xff000000, RZ, 0xc0, !PT ;  /* 0xff0000001a067812 */ /* 0x002fe400078ec0ff */
[----:B------:R-:W-:Y:S01]  /*1b50*/  ISETP.NE.U32.AND P2, PT, RZ, UR6, PT ;  /* 0x00000006ff007c0c */ /* 0x000fe2000bf45070 */
[----:B------:R-:W-:-:S03]  /*1b60*/  UIMAD UR4, UR4, UR5, URZ ;  /* 0x00000005040472a4 */ /* 0x000fc6000f8e023f */
[----:B------:R-:W-:Y:S01]  /*1b70*/  ISETP.NE.AND.EX P2, PT, RZ, UR7, PT, P2 ;  /* 0x00000007ff007c0c */ /* 0x000fe2000bf45320 */
[----:B------:R-:W-:Y:S01]  /*1b80*/  ULDC UR5, c[0x0][0x348] ;  /* 0x0000d20000057ab9 */ /* 0x000fe20000000800 */
[----:B0-----:R-:W-:-:S04]  /*1b90*/  SHF.R.U32.HI R3, RZ, 0x8, R6 ;  /* 0x00000008ff037819 */ /* 0x001fc80000011606 */
[----:B------:R-:W-:Y:S01]  /*1ba0*/  LEA.HI R11, R0, R3, RZ, 0x10 ;  /* 0x00000003000b7211 */ /* 0x000fe200078f80ff */
[----:B---3--:R-:W-:Y:S06]  /*1bb0*/  @P1 BRA `(.L_x_1527) ;  /* 0x0000000000281947 */ /* 0x008fec0003800000 */
        /* <DEDUP_REMOVED lines=10> */
.L_x_1527:
[----:B------:R-:W-:Y:S02]  /*1c60*/  IMAD.U32 R2, RZ, RZ, UR5 ;  /* 0x00000005ff027e24 */ /* 0x000fe4000f8e00ff */
[----:B------:R-:W-:Y:S01]  /*1c70*/  IMAD.U32 R29, RZ, RZ, UR4 ;  /* 0x00000004ff1d7e24 */ /* 0x000fe2000f8e00ff */
[----:B------:R-:W-:Y:S06]  /*1c80*/  @!P2 BRA `(.L_x_1528) ;  /* 0x000000000014a947 */ /* 0x000fec0003800000 */
[----:B------:R-:W0:Y:S01]  /*1c90*/  LDC.64 R4, c[0x0][0xa20] ;  /* 0x00028800ff047b82 */ /* 0x000e220000000a00 */
[----:B------:R-:W-:Y:S01]  /*1ca0*/  ULDC.64 UR4, c[0x0][0x208] ;  /* 0x0000820000047ab9 */ /* 0x000fe20000000a00 */
[----:B0-----:R-:W-:-:S05]  /*1cb0*/  IMAD.WIDE R4, R27, 0x4, R4 ;  /* 0x000000041b047825 */ /* 0x001fca00078e0204 */
[----:B------:R0:W5:Y:S01]  /*1cc0*/  LDG.E R29, desc[UR4][R4.64] ;  /* 0x00000004041d7981 */ /* 0x000162000c1e1900 */
[----:B------:R-:W-:Y:S05]  /*1cd0*/  BRA `(.L_x_1529) ;  /* 0x0000000000147947 */ /* 0x000fea0003800000 */
.L_x_1528:
[----:B------:R-:W-:Y:S05]  /*1ce0*/  @!P3 BRA `(.L_x_1529) ;  /* 0x000000000010b947 */ /* 0x000fea0003800000 */
[----:B------:R-:W-:Y:S02]  /*1cf0*/  ULDC.64 UR4, c[0x0][0x208] ;  /* 0x0000820000047ab9 */ /* 0x000fe40000000a00 */
[----:B------:R-:W2:Y:S04]  /*1d00*/  LDG.E R0, desc[UR4][R4.64] ;  /* 0x0000000404007981 */ /* 0x000ea8000c1e1900 */
[----:B------:R-:W2:Y:S02]  /*1d10*/  LDG.E R29, desc[UR4][R4.64+0x4] ;  /* 0x00000404041d7981 */ /* 0x000ea4000c1e1900 */
[----:B--2---:R-:W-:-:S07]  /*1d20*/  IMAD.IADD R29, R29, 0x1, -R0 ;  /* 0x000000011d1d7824 */ /* 0x004fce00078e0a00 */
.L_x_1529:
[----:B------:R-:W-:Y:S01]  /*1d30*/  ULDC.64 UR4, c[0x0][0xa10] ;  /* 0x0002840000047ab9 */ /* 0x000fe20000000a00 */
[----:B------:R-:W-:Y:S01]  /*1d40*/  ULDC.64 UR6, c[0x0][0x208] ;  /* 0x0000820000067ab9 */ /* 0x000fe20000000a00 */
[----:B------:R-:W-:Y:S01]  /*1d50*/  ISETP.NE.U32.AND P0, PT, RZ, UR4, PT ;  /* 0x00000004ff007c0c */ /* 0x000fe2000bf05070 */
[----:B------:R-:W1:Y:S03]  /*1d60*/  LDC R9, c[0x0][0x448] ;  /* 0x00011200ff097b82 */ /* 0x000e660000000800 */
[----:B------:R-:W-:Y:S01]  /*1d70*/  ISETP.NE.AND.EX P0, PT, RZ, UR5, PT, P0 ;  /* 0x00000005ff007c0c */ /* 0x000fe2000bf05300 */
[----:B------:R-:W-:Y:S02]  /*1d80*/  ULDC.64 UR4, c[0x0][0xa30] ;  /* 0x00028c0000047ab9 */ /* 0x000fe40000000a00 */
[----:B------:R-:W-:-:S04]  /*1d90*/  ISETP.NE.U32.AND P1, PT, RZ, UR4, PT ;  /* 0x00000004ff007c0c */ /* 0x000fc8000bf25070 */
[----:B------:R-:W-:-:S06]  /*1da0*/  ISETP.NE.AND.EX P1, PT, RZ, UR5, PT, P1 ;  /* 0x00000005ff007c0c */ /* 0x000fcc000bf25310 */
[----:B------:R-:W2:Y:S08]  /*1db0*/  @P0 LDC.64 R6, c[0x0][0xa10] ;  /* 0x00028400ff060b82 */ /* 0x000eb00000000a00 */
[----:B0-----:R-:W0:Y:S01]  /*1dc0*/  @P1 LDC.64 R4, c[0x0][0xa30] ;  /* 0x00028c00ff041b82 */ /* 0x001e220000000a00 */
[----:B--2---:R-:W-:-:S05]  /*1dd0*/  @P0 IMAD.WIDE R6, R27, 0x4, R6 ;  /* 0x000000041b060825 */ /* 0x004fca00078e0206 */
[----:B------:R-:W2:Y:S04]  /*1de0*/  @P0 LDG.E R0, desc[UR6][R6.64] ;  /* 0x0000000606000981 */ /* 0x000ea8000c1e1900 */
[----:B------:R-:W2:Y:S01]  /*1df0*/  @P0 LDG.E R3, desc[UR6][R6.64+0x4] ;  /* 0x0000040606030981 */ /* 0x000ea2000c1e1900 */
[----:B-----5:R-:W-:Y:S02]  /*1e00*/  IMAD.MOV.U32 R101, RZ, RZ, R29 ;  /* 0x000000ffff657224 */ /* 0x020fe400078e001d */
[----:B0-----:R-:W-:-:S05]  /*1e10*/  @P1 IMAD.WIDE R4, R27, 0x4, R4 ;  /* 0x000000041b041825 */ /* 0x001fca00078e0204 */
[----:B------:R0:W5:Y:S01]  /*1e20*/  @P1 LDG.E R101, desc[UR6][R4.64] ;  /* 0x0000000604651981 */ /* 0x000162000c1e1900 */
[----:B-1----:R-:W-:Y:S01]  /*1e30*/  ISETP.NE.AND P1, PT, R9, 0x1, PT ;  /* 0x000000010900780c */ /* 0x002fe20003f25270 */
[----:B------:R-:W-:Y:S02]  /*1e40*/  IMAD.SHL.U32 R12, R25, 0x80, RZ ;  /* 0x00000080190c7824 */ /* 0x000fe400078e00ff */
[----:B------:R-:W-:-:S03]  /*1e50*/  IMAD.IADD R13, R29, 0x1, -R8 ;  /* 0x000000011d0d7824 */ /* 0x000fc600078e0a08 */
[----:B------:R1:W-:Y:S01]  /*1e60*/  STL [R1+0x14], R12 ;  /* 0x0000140c01007387 */ /* 0x0003e20000100800 */
[----:B0-----:R-:W0:Y:S08]  /*1e70*/  LDC.64 R4, c[0x0][0x9e0] ;  /* 0x00027800ff047b82 */ /* 0x001e300000000a00 */
[----:B------:R-:W3:Y:S08]  /*1e80*/  @P1 LDC R9, c[0x0][0x44c] ;  /* 0x00011300ff091b82 */ /* 0x000ef00000000800 */
[----:B------:R-:W4:Y:S01]  /*1e90*/  @P1 LDC R10, c[0x0][0x450] ;  /* 0x00011400ff0a1b82 */ /* 0x000f220000000800 */
[----:B0-----:R-:W-:Y:S01]  /*1ea0*/  ISETP.GE.AND P2, PT, R5, 0x1, PT ;  /* 0x000000010500780c */ /* 0x001fe20003f46270 */
[----:B--2---:R-:W-:-:S02]  /*1eb0*/  @P0 IMAD.IADD R2, R3, 0x1, -R0 ;  /* 0x0000000103020824 */ /* 0x004fc400078e0a00 */
[----:B------:R-:W-:Y:S02]  /*1ec0*/  VIADD R0, R12, 0x7f ;  /* 0x0000007f0c007836 */ /* 0x000fe40000000000 */
[----:B------:R-:W-:Y:S02]  /*1ed0*/  IMAD.IADD R221, R13, 0x1, R2 ;  /* 0x000000010ddd7824 */ /* 0x000fe400078e0202 */
[----:B---3--:R-:W-:-:S03]  /*1ee0*/  @P1 IMAD.HI.U32 R3, R0, R9, RZ ;  /* 0x0000000900031227 */ /* 0x008fc600078e00ff */
[C---:B------:R-:W-:Y:S01]  /*1ef0*/  IADD3 R7, R221.reuse, 0x1, -R220 ;  /* 0x00000001dd077810 */ /* 0x040fe20007ffe8dc */
[----:B------:R-:W-:Y:S01]  /*1f00*/  IMAD.MOV.U32 R6, RZ, RZ, R0 ;  /* 0x000000ffff067224 */ /* 0x000fe200078e0000 */
[----:B----4-:R-:W-:Y:S01]  /*1f10*/  @P1 SHF.R.U32.HI R6, RZ, R10, R3 ;  /* 0x0000000aff061219 */ /* 0x010fe20000011603 */
[----:B------:R-:W-:-:S04]  /*1f20*/  VIADD R0, R221, 0x3f ;  /* 0x0000003fdd007836 */ /* 0x000fc80000000000 */
[----:B------:R-:W-:Y:S01]  /*1f30*/  IMAD.IADD R9, R7, 0x1, R6 ;  /* 0x0000000107097824 */ /* 0x000fe200078e0206 */
[----:B------:R-:W-:-:S03]  /*1f40*/  SHF.R.S32.HI R3, RZ, 0x1f, R0 ;  /* 0x0000001fff037819 */ /* 0x000fc60000011400 */
[----:B------:R-:W-:Y:S01]  /*1f50*/  IMAD.IADD R4, R9, 0x1, R4 ;  /* 0x0000000109047824 */ /* 0x000fe200078e0204 */
[----:B------:R-:W-:-:S04]  /*1f60*/  LEA.HI R3, R3, R0, RZ, 0x6 ;  /* 0x0000000003037211 */ /* 0x000fc800078f30ff */
[----:B------:R-:W-:Y:S01]  /*1f70*/  SHF.R.S32.HI R104, RZ, 0x6, R3 ;  /* 0x00000006ff687819 */ /* 0x000fe20000011403 */
[----:B-1----:R-:W-:Y:S06]  /*1f80*/  @!P2 BRA `(.L_x_1530) ;  /* 0x000000000048a947 */ /* 0x002fec0003800000 */
[C---:B------:R-:W-:Y:S01]  /*1f90*/  ISETP.GT.AND P0, PT, R9.reuse, RZ, PT ;  /* 0x000000ff0900720c */ /* 0x040fe20003f04270 */
[----:B------:R-:W-:Y:S01]  /*1fa0*/  BSSY B0, `(.L_x_1531) ;  /* 0x000000e000007945 */ /* 0x000fe20003800000 */
[----:B------:R-:W-:-:S11]  /*1fb0*/  VIADD R0, R9, 0xffffffff ;  /* 0xffffffff09007836 */ /* 0x000fd60000000000 */
[----:B------:R-:W-:Y:S05]  /*1fc0*/  @P0 BRA `(.L_x_1532) ;  /* 0x00000000001c0947 */ /* 0x000fea0003800000 */
[----:B------:R-:W-:Y:S01]  /*1fd0*/  ISETP.NE.AND P0, PT, R5, 0x1, PT ;  /* 0x000000010500780c */ /* 0x000fe20003f05270 */
[----:B------:R-:W-:-:S12]  /*1fe0*/  IMAD.MOV R3, RZ, RZ, -R9 ;  /* 0x000000ffff037224 */ /* 0x000fd800078e0a09 */
[----:B------:R-:W0:Y:S02]  /*1ff0*/  @P0 LDC.64 R6, c[0x0][0x9e8] ;  /* 0x00027a00ff060b82 */ /* 0x000e240000000a00 */
[----:B0-----:R-:W-:-:S05]  /*2000*/  @P0 IMAD.HI.U32 R6, R3, R6, RZ ;  /* 0x0000000603060227 */ /* 0x001fca00078e00ff */
[----:B------:R-:W-:-:S04]  /*2010*/  @P0 SHF.R.U32.HI R3, RZ, R7, R6 ;  /* 0x00000007ff030219 */ /* 0x000fc80000011606 */
[----:B------:R-:W-:Y:S01]  /*2020*/  LOP3.LUT R0, RZ, R3, RZ, 0x33, !PT ;  /* 0x00000003ff007212 */ /* 0x000fe200078e33ff */
[----:B------:R-:W-:Y:S06]  /*2030*/  BRA `(.L_x_1533) ;  /* 0x0000000000107947 */ /* 0x000fec0003800000 */
.L_x_1532:
[----:B------:R-:W-:-:S13]  /*2040*/  ISETP.NE.AND P0, PT, R5, 0x1, PT ;  /* 0x000000010500780c */ /* 0x000fda0003f05270 */
[----:B------:R-:W0:Y:S02]  /*2050*/  @P0 LDC.64 R6, c[0x0][0x9e8] ;  /* 0x00027a00ff060b82 */ /* 0x000e240000000a00 */
[----:B0-----:R-:W-:-:S05]  /*2060*/  @P0 IMAD.HI.U32 R6, R0, R6, RZ ;  /* 0x0000000600060227 */ /* 0x001fca00078e00ff */
[----:B------:R-:W-:-:S07]  /*2070*/  @P0 SHF.R.U32.HI R0, RZ, R7, R6 ;  /* 0x00000007ff000219 */ /* 0x000fce0000011606 */
.L_x_1533:
[----:B------:R-:W-:Y:S05]  /*2080*/  BSYNC B0 ;  /* 0x0000000000007941 */ /* 0x000fea0003800000 */
.L_x_1531:
[----:B------:R-:W-:-:S05]  /*2090*/  IMAD R3, R0, R5, R5 ;  /* 0x0000000500037224 */ /* 0x000fca00078e0205 */
[----:B------:R-:W-:-:S07]  /*20a0*/  VIMNMX R4, R4, R3, PT ;  /* 0x0000000304047248 */ /* 0x000fce0003fe0100 */
.L_x_1530:
[----:B------:R-:W0:Y:S01]  /*20b0*/  @P1 LDC R0, c[0x0][0x44c] ;  /* 0x00011300ff001b82 */ /* 0x000e220000000800 */
[----:B------:R-:W-:Y:S01]  /*20c0*/  VIADD R4, R4, 0x3f ;  /* 0x0000003f04047836 */ /* 0x000fe20000000000 */
[----:B------:R-:W-:Y:S01]  /*20d0*/  ULDC UR4, c[0x0][0x9dc] ;  /* 0x0002770000047ab9 */ /* 0x000fe20000000800 */
[----:B------:R-:W-:Y:S02]  /*20e0*/  IMAD.MOV.U32 R7, RZ, RZ, R12 ;  /* 0x000000ffff077224 */ /* 0x000fe400078e000c */
[----:B------:R-:W-:Y:S01]  /*20f0*/  IMAD.IADD R154, R221, 0x1, -R220 ;  /* 0x00000001dd9a7824 */ /* 0x000fe200078e0adc */
[----:B------:R-:W-:Y:S02]  /*2100*/  SHF.R.S32.HI R3, RZ, 0x1f, R4 ;  /* 0x0000001fff037819 */ /* 0x000fe40000011404 */
[----:B------:R-:W1:Y:S02]  /*2110*/  @P1 LDC R9, c[0x0][0x450] ;  /* 0x00011400ff091b82 */ /* 0x000e640000000800 */
[----:B------:R-:W-:-:S04]  /*2120*/  LEA.HI R3, R3, R4, RZ, 0x6 ;  /* 0x0000000403037211 */ /* 0x000fc800078f30ff */
[----:B------:R-:W-:-:S04]  /*2130*/  SHF.R.S32.HI R3, RZ, 0x6, R3 ;  /* 0x00000006ff037819 */ /* 0x000fc80000011403 */
[----:B------:R-:W-:Y:S01]  /*2140*/  VIMNMX R8, R104, R3, PT ;  /* 0x0000000368087248 */ /* 0x000fe20003fe0100 */
[----:B0-----:R-:W-:-:S05]  /*2150*/  @P1 IMAD.HI.U32 R0, R12, R0, RZ ;  /* 0x000000000c001227 */ /* 0x001fca00078e00ff */
[----:B-1----:R-:W-:-:S05]  /*2160*/  @P1 SHF.R.U32.HI R7, RZ, R9, R0 ;  /* 0x00000009ff071219 */ /* 0x002fca0000011600 */
[----:B------:R-:W-:-:S04]  /*2170*/  IMAD.IADD R0, R154, 0x1, R7 ;  /* 0x000000019a007824 */ /* 0x000fc800078e0207 */
[----:B------:R-:W-:Y:S01]  /*2180*/  VIADD R3, R0, -UR4 ;  /* 0x8000000400037c36 */ /* 0x000fe20008000000 */
[----:B------:R-:W-:Y:S06]  /*2190*/  @!P2 BRA `(.L_x_1534) ;  /* 0x000000000044a947 */ /* 0x000fec0003800000 */
[----:B------:R-:W-:Y:S01]  /*21a0*/  ISETP.GT.AND P0, PT, R0, -0x1, PT ;  /* 0xffffffff0000780c */ /* 0x000fe20003f04270 */
[----:B------:R-:W-:-:S12]  /*21b0*/  BSSY B0, `(.L_x_1535) ;  /* 0x000000d000007945 */ /* 0x000fd80003800000 */
        /* <DEDUP_REMOVED lines=8> */
.L_x_1536:
[----:B------:R-:W-:-:S13]  /*2240*/  ISETP.NE.AND P0, PT, R5, 0x1, PT ;  /* 0x000000010500780c */ /* 0x000fda0003f05270 */
[----:B------:R-:W0:Y:S02]  /*2250*/  @P0 LDC.64 R6, c[0x0][0x9e8] ;  /* 0x00027a00ff060b82 */ /* 0x000e240000000a00 */
[----:B0-----:R-:W-:-:S05]  /*2260*/  @P0 IMAD.HI.U32 R6, R0, R6, RZ ;  /* 0x0000000600060227 */ /* 0x001fca00078e00ff */
[----:B------:R-:W-:-:S07]  /*2270*/  @P0 SHF.R.U32.HI R0, RZ, R7, R6 ;  /* 0x00000007ff000219 */ /* 0x000fce0000011606 */
.L_x_1537:
[----:B------:R-:W-:Y:S05]  /*2280*/  BSYNC B0 ;  /* 0x0000000000007941 */ /* 0x000fea0003800000 */
.L_x_1535:
[----:B------:R-:W-:-:S05]  /*2290*/  IMAD R0, R0, R5, RZ ;  /* 0x0000000500007224 */ /* 0x000fca00078e02ff */
[----:B------:R-:W-:-:S07]  /*22a0*/  VIMNMX R3, R3, R0, !PT ;  /* 0x0000000003037248 */ /* 0x000fce0007fe0100 */
.L_x_1534:
[----:B------:R-:W-:Y:S01]  /*22b0*/  SHF.R.S32.HI R0, RZ, 0x1f, R3 ;  /* 0x0000001fff007819 */ /* 0x000fe20000011403 */
[----:B------:R-:W-:Y:S01]  /*22c0*/  BSSY B0, `(.L_x_1538) ;  /* 0x000002a000007945 */ /* 0x000fe20003800000 */
[----:B------:R-:W-:Y:S02]  /*22d0*/  LOP3.LUT R14, R11, 0xff, RZ, 0xc0, !PT ;  /* 0x000000ff0b0e7812 */ /* 0x000fe400078ec0ff */
[----:B------:R-:W-:Y:S02]  /*22e0*/  LEA.HI R0, R0, R3, RZ, 0x6 ;  /* 0x0000000300007211 */ /* 0x000fe400078f30ff */
[----:B------:R-:W-:Y:S01]  /*22f0*/  SHF.R.U32.HI R4, RZ, 0x10, R11 ;  /* 0x00000010ff047819 */ /* 0x000fe2000001160b */
[----:B------:R0:W-:Y:S01]  /*2300*/  STL [R1+0x68], R14 ;  /* 0x0000680e01007387 */ /* 0x0001e20000100800 */
[----:B------:R-:W-:-:S03]  /*2310*/  SHF.R.S32.HI R0, RZ, 0x6, R0 ;  /* 0x00000006ff007819 */ /* 0x000fc60000011400 */
[----:B------:R0:W-:Y:S01]  /*2320*/  STL [R1+0x4c], R4 ;  /* 0x00004c0401007387 */ /* 0x0001e20000100800 */
[----:B------:R-:W-:Y:S01]  /*2330*/  VIMNMX R9, RZ, R0, !PT ;  /* 0x00000000ff097248 */ /* 0x000fe20007fe0100 */
[----:B------:R-:W-:-:S03]  /*2340*/  IMAD.MOV.U32 R0, RZ, RZ, RZ ;  /* 0x000000ffff007224 */ /* 0x000fc600078e00ff */
[----:B------:R-:W-:-:S13]  /*2350*/  ISETP.GT.AND P0, PT, R8, R9, PT ;  /* 0x000000090800720c */ /* 0x000fda0003f04270 */
[----:B0-----:R-:W-:Y:S05]  /*2360*/  @!P0 BRA `(.L_x_1539) ;  /* 0x00000000007c8947 */ /* 0x001fea0003800000 */
[----:B------:R-:W-:Y:S01]  /*2370*/  ISETP.NE.AND P0, PT, R4, RZ, PT ;  /* 0x000000ff0400720c */ /* 0x000fe20003f05270 */
[----:B------:R-:W-:-:S03]  /*2380*/  ULDC UR4, c[0x0][0x9f0] ;  /* 0x00027c0000047ab9 */ /* 0x000fc60000000800 */
[----:B------:R-:W-:-:S04]  /*2390*/  SEL R11, R4, UR4, P0 ;  /* 0x00000004040b7c07 */ /* 0x000fc80008000000 */
[-C--:B------:R-:W-:Y:S02]  /*23a0*/  IABS R6, R11.reuse ;  /* 0x0000000b00067213 */ /* 0x080fe40000000000 */
[----:B------:R-:W-:Y:S02]  /*23b0*/  IADD3 R0, R11, -0x1, R8 ;  /* 0xffffffff0b007810 */ /* 0x000fe40007ffe008 */
[----:B------:R-:W0:Y:S01]  /*23c0*/  I2F.RP R3, R6 ;  /* 0x0000000600037306 */ /* 0x000e220000209400 */
[----:B------:R-:W-:Y:S02]  /*23d0*/  IABS R12, R11 ;  /* 0x0000000b000c7213 */ /* 0x000fe40000000000 */
[----:B------:R-:W-:-:S05]  /*23e0*/  IMAD.IADD R0, R0, 0x1, -R9 ;  /* 0x0000000100007824 */ /* 0x000fca00078e0a09 */
[----:B------:R-:W-:Y:S02]  /*23f0*/  IABS R10, R0 ;  /* 0x00000000000a7213 */ /* 0x000fe40000000000 */
[----:B------:R-:W-:-:S04]  /*2400*/  LOP3.LUT R0, R0, R11, RZ, 0x3c, !PT ;  /* 0x0000000b00007212 */ /* 0x000fc800078e3cff */
[----:B------:R-:W-:Y:S01]  /*2410*/  ISETP.GE.AND P2, PT, R0, RZ, PT ;  /* 0x000000ff0000720c */ /* 0x000fe20003f46270 */
[----:B0-----:R-:W0:Y:S02]  /*2420*/  MUFU.RCP R3, R3 ;  /* 0x0000000300037308 */ /* 0x001e240000001000 */
[----:B0-----:R-:W-:Y:S02]  /*2430*/  VIADD R4, R3, 0xffffffe ;  /* 0x0ffffffe03047836 */ /* 0x001fe40000000000 */
[----:B------:R-:W-:-:S04]  /*2440*/  IMAD.MOV R3, RZ, RZ, -R12 ;  /* 0x000000ffff037224 */ /* 0x000fc800078e0a0c */
[----:B------:R0:W1:Y:S02]  /*2450*/  F2I.FTZ.U32.TRUNC.NTZ R5, R4 ;  /* 0x0000000400057305 */ /* 0x000064000021f000 */
[----:B0-----:R-:W-:Y:S02]  /*2460*/  IMAD.MOV.U32 R4, RZ, RZ, RZ ;  /* 0x000000ffff047224 */ /* 0x001fe400078e00ff */
[----:B-1----:R-:W-:-:S04]  /*2470*/  IMAD.MOV R7, RZ, RZ, -R5 ;  /* 0x000000ffff077224 */ /* 0x002fc800078e0a05 */
[----:B------:R-:W-:-:S04]  /*2480*/  IMAD R7, R7, R6, RZ ;  /* 0x0000000607077224 */ /* 0x000fc800078e02ff */
[----:B------:R-:W-:-:S04]  /*2490*/  IMAD.HI.U32 R5, R5, R7, R4 ;  /* 0x0000000705057227 */ /* 0x000fc800078e0004 */
[----:B------:R-:W-:-:S04]  /*24a0*/  IMAD.MOV.U32 R4, RZ, RZ, R10 ;  /* 0x000000ffff047224 */ /* 0x000fc800078e000a */
        /* <DEDUP_REMOVED lines=8> */
[----:B------:R-:W-:-:S04]  /*2530*/  IMAD.MOV.U32 R0, RZ, RZ, R5 ;  /* 0x000000ffff007224 */ /* 0x000fc800078e0005 */
[----:B------:R-:W-:Y:S01]  /*2540*/  @!P2 IMAD.MOV R0, RZ, RZ, -R0 ;  /* 0x000000ffff00a224 */ /* 0x000fe200078e0a00 */
[----:B------:R-:W-:-:S07]  /*2550*/  @!P1 LOP3.LUT R0, RZ, R11, RZ, 0x33, !PT ;  /* 0x0000000bff009212 */ /* 0x000fce00078e33ff */
.L_x_1539:
[----:B------:R-:W-:Y:S05]  /*2560*/  BSYNC B0 ;  /* 0x0000000000007941 */ /* 0x000fea0003800000 */
.L_x_1538:
[----:B------:R-:W-:Y:S01]  /*2570*/  IMAD R3, R14, R0, R9 ;  /* 0x000000000e037224 */ /* 0x000fe200078e0209 */
[----:B------:R-:W-:-:S04]  /*2580*/  PLOP3.LUT P2, PT, PT, PT, PT, 0x80, 0x0 ;  /* 0x000000000000781c */ /* 0x000fc80003f4f070 */
[C---:B------:R-:W-:Y:S01]  /*2590*/  VIADDMNMX R0, R3.reuse, R0, R8, PT ;  /* 0x0000000003007246 */ /* 0x040fe20003800108 */
[----:B------:R-:W-:-:S04]  /*25a0*/  IMAD R3, R3, 0x40, -R13 ;  /* 0x0000004003037824 */ /* 0x000fc800078e0a0d */
[----:B------:R-:W-:Y:S01]  /*25b0*/  IMAD R5, R0, 0x40, -R13 ;  /* 0x0000004000057824 */ /* 0x000fe200078e0a0d */
[----:B------:R-:W-:-:S04]  /*25c0*/  VIMNMX R3, RZ, R3, !PT ;  /* 0x00000003ff037248 */ /* 0x000fc80007fe0100 */
[----:B------:R-:W-:Y:S02]  /*25d0*/  VIMNMX R0, R5, R2, PT ;  /* 0x0000000205007248 */ /* 0x000fe40003fe0100 */
[----:B------:R-:W-:Y:S02]  /*25e0*/  SHF.R.U32.HI R24, RZ, 0x6, R3 ;  /* 0x00000006ff187819 */ /* 0x000fe40000011603 */
[----:B------:R-:W-:-:S03]  /*25f0*/  ISETP.GT.AND P0, PT, R0, R3, PT ;  /* 0x000000030000720c */ /* 0x000fc60003f04270 */
[----:B------:R-:W-:-:S10]  /*2600*/  IMAD.MOV.U32 R25, RZ, RZ, R24 ;  /* 0x000000ffff197224 */ /* 0x000fd400078e0018 */
[----:B------:R-:W-:-:S05]  /*2610*/  @P0 VIADD R0, R0, 0x3f ;  /* 0x0000003f00000836 */ /* 0x000fca0000000000 */
[----:B------:R-:W-:-:S04]  /*2620*/  @P0 SHF.R.S32.HI R3, RZ, 0x1f, R0 ;  /* 0x0000001fff030819 */ /* 0x000fc80000011400 */
[----:B------:R-:W-:-:S04]  /*2630*/  @P0 LEA.HI R3, R3, R0, RZ, 0x6 ;  /* 0x0000000003030211 */ /* 0x000fc800078f30ff */
[----:B------:R-:W-:-:S04]  /*2640*/  @P0 SHF.R.S32.HI R25, RZ, 0x6, R3 ;  /* 0x00000006ff190819 */ /* 0x000fc80000011403 */
        /* <DEDUP_REMOVED lines=22> */
.L_x_1542:
[----:B------:R-:W-:Y:S05]  /*27b0*/  BSYNC B6 ;  /* 0x0000000000067941 */ /* 0x000fea0003800000 */
.L_x_1541:
        /* <DEDUP_REMOVED lines=20> */
.L_x_1544:
[----:B------:R-:W-:Y:S05]  /*2900*/  BSYNC B6 ;  /* 0x0000000000067941 */ /* 0x000fea0003800000 */
.L_x_1543:
[----:B------:R-:W-:Y:S01]  /*2910*/  ULDC.64 UR4, c[0x0][0x9f8] ;  /* 0x00027e0000047ab9 */ /* 0x000fe20000000a00 */
[----:B------:R-:W-:Y:S01]  /*2920*/  ULDC.64 UR6, c[0x0][0x208] ;  /* 0x0000820000067ab9 */ /* 0x000fe20000000a00 */
[----:B------:R-:W-:Y:S01]  /*2930*/  ISETP.NE.U32.AND P0, PT, RZ, UR4, PT ;  /* 0x00000004ff007c0c */ /* 0x000fe2000bf05070 */
[----:B------:R-:W2:Y:S01]  /*2940*/  LDL R26, [R1+0xc] ;  /* 0x00000c00011a7983 */ /* 0x000ea20000100800 */
[----:B------:R-:W0:Y:S01]  /*2950*/  LDC.64 R12, c[0x0][0x300] ;  /* 0x0000c000ff0c7b82 */ /* 0x000e220000000a00 */
[----:B------:R-:W-:Y:S01]  /*2960*/  IMAD.IADD R76, R28, 0x1, R29 ;  /* 0x000000011c4c7824 */ /* 0x000fe200078e021d */
[----:B------:R-:W-:Y:S01]  /*2970*/  ISETP.NE.AND.EX P0, PT, RZ, UR5, PT, P0 ;  /* 0x00000005ff007c0c */ /* 0x000fe2000bf05300 */
[----:B------:R-:W-:Y:S01]  /*2980*/  ULDC.64 UR4, c[0x0][0xa08] ;  /* 0x0002820000047ab9 */ /* 0x000fe20000000a00 */
[----:B------:R-:W-:Y:S01]  /*2990*/  ULDC.64 UR8, c[0x0][0x330] ;  /* 0x0000cc0000087ab9 */ /* 0x000fe20000000a00 */
[----:B------:R-:W3:Y:S03]  /*29a0*/  LDL R14, [R1+0x28] ;  /* 0x00002800010e7983 */ /* 0x000ee60000100800 */
[----:B------:R-:W1:Y:S08]  /*29b0*/  LDC.64 R20, c[0x0][0x3f8] ;  /* 0x0000fe00ff147b82 */ /* 0x000e700000000a00 */
[----:B------:R-:W4:Y:S08]  /*29c0*/  @P0 LDC.64 R4, c[0x0][0x9f8] ;  /* 0x00027e00ff040b82 */ /* 0x000f300000000a00 */
[----:B------:R-:W1:Y:S01]  /*29d0*/  LDC R33, c[0x0][0x3f4] ;  /* 0x0000fd00ff217b82 */ /* 0x000e620000000800 */
[----:B------:R-:W-:-:S07]  /*29e0*/  SHF.R.S32.HI R32, RZ, 0x1f, R23 ;  /* 0x0000001fff207819 */ /* 0x000fce0000011417 */
[----:B------:R-:W1:Y:S01]  /*29f0*/  LDC.64 R28, c[0x0][0x408] ;  /* 0x00010200ff1c7b82 */ /* 0x000e620000000a00 */
[----:B----4-:R-:W-:-:S05]  /*2a00*/  @P0 IMAD.WIDE R4, R27, 0x4, R4 ;  /* 0x000000041b040825 */ /* 0x010fca00078e0204 */
[----:B------:R4:W2:Y:S01]  /*2a10*/  @P0 LDG.E R27, desc[UR6][R4.64] ;  /* 0x00000006041b0981 */ /* 0x0008a2000c1e1900 */
[----:B------:R-:W-:Y:S01]  /*2a20*/  SHF.R.S32.HI R31, RZ, 0x1f, R76 ;  /* 0x0000001fff1f7819 */ /* 0x000fe2000001144c */
[-C--:B0-----:R-:W-:Y:S01]  /*2a30*/  IMAD.WIDE.U32 R88, R76, R12.reuse, RZ ;  /* 0x0000000c4c587225 */ /* 0x081fe200078e00ff */
[----:B------:R-:W-:Y:S01]  /*2a40*/  ISETP.NE.U32.AND P0, PT, RZ, UR4, PT ;  /* 0x00000004ff007c0c */ /* 0x000fe2000bf05070 */
[----:B------:R-:W-:Y:S01]  /*2a50*/  ULDC UR6, c[0x0][0x2f4] ;  /* 0x0000bd0000067ab9 */ /* 0x000fe20000000800 */
[----:B------:R-:W-:Y:S01]  /*2a60*/  SHF.R.S32.HI R201, RZ, 0x1f, R200 ;  /* 0x0000001fffc97819 */ /* 0x000fe200000114c8 */
[----:B------:R-:W-:Y:S01]  /*2a70*/  IMAD R0, R31, R12, RZ ;  /* 0x0000000c1f007224 */ /* 0x000fe200078e02ff */
[----:B------:R-:W-:Y:S01]  /*2a80*/  ISETP.NE.AND.EX P0, PT, RZ, UR5, PT, P0 ;  /* 0x00000005ff007c0c */ /* 0x000fe2000bf05300 */
[----:B------:R-:W-:Y:S01]  /*2a90*/  ULDC.64 UR4, c[0x0][0x308] ;  /* 0x0000c20000047ab9 */ /* 0x000fe20000000a00 */
[----:B------:R-:W-:Y:S01]  /*2aa0*/  IMAD.WIDE.U32 R86, R30, UR8, R18 ;  /* 0x000000081e567c25 */ /* 0x000fe2000f8e0012 */
[----:B------:R-:W-:-:S02]  /*2ab0*/  ISETP.GE.AND P2, PT, R226, UR6, PT ;  /* 0x00000006e2007c0c */ /* 0x000fc4000bf46270 */
[----:B------:R-:W-:Y:S01]  /*2ac0*/  ISETP.GE.AND P1, PT, R18, UR6, PT ;  /* 0x0000000612007c0c */ /* 0x000fe2000bf26270 */
[----:B------:R-:W-:Y:S02]  /*2ad0*/  IMAD R3, R76, R13, R0 ;  /* 0x0000000d4c037224 */ /* 0x000fe400078e0200 */
[C---:B------:R-:W-:Y:S01]  /*2ae0*/  IMAD R87, R30.reuse, UR9, R87 ;  /* 0x000000091e577c24 */ /* 0x040fe2000f8e0257 */
[----:B------:R-:W-:Y:S01]  /*2af0*/  SEL R0, RZ, 0x1, P1 ;  /* 0x00000001ff007807 */ /* 0x000fe20000800000 */
[----:B------:R-:W-:Y:S01]  /*2b00*/  IMAD.IADD R89, R89, 0x1, R3 ;  /* 0x0000000159597824 */ /* 0x000fe200078e0203 */
[----:B------:R-:W-:Y:S01]  /*2b10*/  SEL R3, RZ, 0xffffffff, P2 ;  /* 0xffffffffff037807 */ /* 0x000fe20001000000 */
[----:B------:R-:W-:-:S04]  /*2b20*/  IMAD.WIDE.U32 R88, R30, UR4, R88 ;  /* 0x000000041e587c25 */ /* 0x000fc8000f8e0058 */
[----:B------:R-:W-:Y:S01]  /*2b30*/  IMAD R89, R30, UR5, R89 ;  /* 0x000000051e597c24 */ /* 0x000fe2000f8e0259 */
[----:B------:R-:W-:Y:S01]  /*2b40*/  ULDC.64 UR4, c[0x0][0x310] ;  /* 0x0000c40000047ab9 */ /* 0x000fe20000000a00 */
[----:B------:R-:W3:Y:S01]  /*2b50*/  LDL R30, [R1+0x10] ;  /* 0x00001000011e7983 */ /* 0x000ee20000100800 */
[----:B----4-:R-:W-:-:S05]  /*2b60*/  IMAD.SHL.U32 R5, R3, 0x2, RZ ;  /* 0x0000000203057824 */ /* 0x010fca00078e00ff */
[----:B------:R-:W-:Y:S01]  /*2b70*/  LOP3.LUT R6, R5, 0x2, R0, 0xe2, !PT ;  /* 0x0000000205067812 */ /* 0x000fe200078ee200 */
[----:B------:R-:W-:Y:S01]  /*2b80*/  IMAD R8, R32, R12, RZ ;  /* 0x0000000c20087224 */ /* 0x000fe200078e02ff */
[----:B--2---:R-:W-:Y:S02]  /*2b90*/  SHF.R.S32.HI R4, RZ, 0x1f, R27 ;  /* 0x0000001fff047819 */ /* 0x004fe4000001141b */
[----:B------:R-:W-:Y:S02]  /*2ba0*/  SEL R27, R27, RZ, !P0 ;  /* 0x000000ff1b1b7207 */ /* 0x000fe40004000000 */
[----:B------:R-:W-:Y:S02]  /*2bb0*/  SEL R3, R4, RZ, !P0 ;  /* 0x000000ff04037207 */ /* 0x000fe40004000000 */
[----:B------:R-:W-:Y:S01]  /*2bc0*/  ISETP.GE.AND P0, PT, R26, UR6, PT ;  /* 0x000000061a007c0c */ /* 0x000fe2000bf06270 */
[----:B------:R-:W-:Y:S01]  /*2bd0*/  IMAD.WIDE.U32 R88, R27, UR4, R88 ;  /* 0x000000041b587c25 */ /* 0x000fe2000f8e0058 */
[----:B------:R-:W2:Y:S03]  /*2be0*/  LDL R26, [R1+0x24] ;  /* 0x00002400011a7983 */ /* 0x000ea60000100800 */
[----:B------:R-:W-:-:S02]  /*2bf0*/  IMAD R0, R3, UR4, RZ ;  /* 0x0000000403007c24 */ /* 0x000fc4000f8e02ff */
[----:B------:R-:W-:-:S04]  /*2c00*/  IMAD.WIDE.U32 R4, R23, R12, R18 ;  /* 0x0000000c17047225 */ /* 0x000fc800078e0012 */
[----:B------:R-:W-:Y:S01]  /*2c10*/  IMAD R11, R27, UR5, R0 ;  /* 0x000000051b0b7c24 */ /* 0x000fe2000f8e0200 */
[----:B------:R-:W-:Y:S01]  /*2c20*/  ULDC.64 UR4, c[0x0][0x338] ;  /* 0x0000ce0000047ab9 */ /* 0x000fe20000000a00 */
[----:B-1----:R-:W-:Y:S01]  /*2c30*/  IMAD R0, R32, R20, RZ ;  /* 0x0000001420007224 */ /* 0x002fe200078e02ff */
[----:B------:R-:W-:Y:S01]  /*2c40*/  SEL R7, RZ, 0x4, P0 ;  /* 0x00000004ff077807 */ /* 0x000fe20000000000 */
[C---:B------:R-:W-:Y:S02]  /*2c50*/  IMAD R15, R23.reuse, R13, R8 ;  /* 0x0000000d170f7224 */ /* 0x040fe400078e0208 */
[----:B------:R-:W-:Y:S02]  /*2c60*/  IMAD R9, R23, R21, R0 ;  /* 0x0000001517097224 */ /* 0x000fe400078e0200 */
[----:B------:R-:W-:Y:S01]  /*2c70*/  IMAD R8, R3, UR4, RZ ;  /* 0x0000000403087c24 */ /* 0x000fe2000f8e02ff */
[----:B------:R-:W-:Y:S01]  /*2c80*/  IADD3 R3, P0, R88, R4, RZ ;  /* 0x0000000458037210 */ /* 0x000fe20007f1e0ff */
[----:B------:R-:W-:-:S05]  /*2c90*/  IMAD.IADD R0, R89, 0x1, R11 ;  /* 0x0000000159007824 */ /* 0x000fca00078e020b */
[----:B------:R-:W-:Y:S02]  /*2ca0*/  IADD3.X R4, R0, R5, R15, P0, !PT ;  /* 0x0000000500047210 */ /* 0x000fe400007fe40f */
[-C--:B------:R-:W-:Y:S02]  /*2cb0*/  ISETP.GE.AND P0, PT, R18, R33.reuse, PT ;  /* 0x000000211200720c */ /* 0x080fe40003f06270 */
[----:B------:R-:W-:Y:S02]  /*2cc0*/  ISETP.GE.AND P1, PT, R226, R33, PT ;  /* 0x00000021e200720c */ /* 0x000fe40003f26270 */
[C---:B------:R-:W-:Y:S02]  /*2cd0*/  SEL R5, R33.reuse, RZ, P0 ;  /* 0x000000ff21057207 */ /* 0x040fe40000000000 */
[----:B------:R-:W-:Y:S01]  /*2ce0*/  LOP3.LUT R35, R6, R7, RZ, 0xfc, !PT ;  /* 0x0000000706237212 */ /* 0x000fe200078efcff */
[----:B------:R-:W-:Y:S01]  /*2cf0*/  IMAD R6, R32, R28, RZ ;  /* 0x0000001c20067224 */ /* 0x000fe200078e02ff */
[----:B------:R-:W-:Y:S01]  /*2d00*/  SEL R7, R33, RZ, P1 ;  /* 0x000000ff21077207 */ /* 0x000fe20000800000 */
[----:B------:R-:W-:-:S02]  /*2d10*/  IMAD.IADD R5, R18, 0x1, R5 ;  /* 0x0000000112057824 */ /* 0x000fc400078e0205 */
[C---:B------:R-:W-:Y:S02]  /*2d20*/  VIADD R10, R23.reuse, 0x20 ;  /* 0x00000020170a7836 */ /* 0x040fe40000000000 */
[C---:B------:R-:W-:Y:S02]  /*2d30*/  VIADD R36, R23.reuse, 0x20 ;  /* 0x0000002017247836 */ /* 0x040fe40000000000 */
[----:B------:R-:W-:Y:S01]  /*2d40*/  IMAD R11, R23, R29, R6 ;  /* 0x0000001d170b7224 */ /* 0x000fe200078e0206 */
[----:B------:R-:W-:Y:S01]  /*2d50*/  SHF.R.S32.HI R6, RZ, 0x1f, R5 ;  /* 0x0000001fff067819 */ /* 0x000fe20000011405 */
[----:B------:R-:W-:Y:S01]  /*2d60*/  IMAD.IADD R7, R226, 0x1, R7 ;  /* 0x00000001e2077824 */ /* 0x000fe200078e0207 */
[----:B------:R-:W0:Y:S01]  /*2d70*/  S2R R108, SR_TID.X ;  /* 0x00000000006c7919 */ /* 0x000e220000002100 */
[----:B------:R-:W-:Y:S02]  /*2d80*/  IMAD.SHL.U32 R10, R10, 0x40, RZ ;  /* 0x000000400a0a7824 */ /* 0x000fe400078e00ff */
[----:B------:R-:W-:Y:S01]  /*2d90*/  IMAD.SHL.U32 R36, R36, 0x40, RZ ;  /* 0x0000004024247824 */ /* 0x000fe200078e00ff */
[CC--:B------:R-:W-:Y:S01]  /*2da0*/  LEA.HI R90, R6.reuse, R5.reuse, RZ, 0x3 ;  /* 0x00000005065a7211 */ /* 0x0c0fe200078f18ff */
[----:B------:R-:W-:Y:S01]  /*2db0*/  IMAD R37, R27, UR5, R8 ;  /* 0x000000051b257c24 */ /* 0x000fe2000f8e0208 */
[----:B------:R-:W-:Y:S01]  /*2dc0*/  SHF.R.S32.HI R8, RZ, 0x1f, R7 ;  /* 0x0000001fff087819 */ /* 0x000fe20000011407 */
[----:B------:R-:W-:Y:S01]  /*2dd0*/  IMAD.WIDE.U32 R84, R23, R20, R200 ;  /* 0x0000001417547225 */ /* 0x000fe200078e00c8 */
[----:B------:R-:W-:-:S03]  /*2de0*/  LEA.HI R5, R6, R5, RZ, 0x6 ;  /* 0x0000000506057211 */ /* 0x000fc600078f30ff */
[C---:B------:R-:W-:Y:S01]  /*2df0*/  IMAD.WIDE.U32 R82, R23.reuse, R20, R18 ;  /* 0x0000001417527225 */ /* 0x040fe200078e0012 */
[----:B------:R-:W-:Y:S02]  /*2e00*/  LOP3.LUT R10, R10, 0x1c0, RZ, 0xc0, !PT ;  /* 0x000001c00a0a7812 */ /* 0x000fe400078ec0ff */
[----:B------:R-:W-:Y:S01]  /*2e10*/  LOP3.LUT R36, R36, 0x1c0, RZ, 0xc0, !PT ;  /* 0x000001c024247812 */ /* 0x000fe200078ec0ff */
[----:B------:R-:W-:Y:S01]  /*2e20*/  IMAD.SHL.U32 R34, R23, 0x40, RZ ;  /* 0x0000004017227824 */ /* 0x000fe200078e00ff */
[CC--:B------:R-:W-:Y:S01]  /*2e30*/  LEA.HI R92, R8.reuse, R7.reuse, RZ, 0x3 ;  /* 0x00000007085c7211 */ /* 0x0c0fe200078f18ff */
[----:B------:R-:W-:Y:S02]  /*2e40*/  IMAD.IADD R85, R85, 0x1, R9 ;  /* 0x0000000155557824 */ /* 0x000fe400078e0209 */
[----:B------:R-:W-:Y:S01]  /*2e50*/  IMAD.IADD R83, R9, 0x1, R83 ;  /* 0x0000000109537824 */ /* 0x000fe200078e0253 */
[----:B------:R-:W-:Y:S01]  /*2e60*/  LEA.HI R9, R8, R7, RZ, 0x6 ;  /* 0x0000000708097211 */ /* 0x000fe200078f30ff */
[----:B------:R-:W-:Y:S01]  /*2e70*/  IMAD.WIDE.U32 R80, R23, R28, R200 ;  /* 0x0000001c17507225 */ /* 0x000fe200078e00c8 */
[----:B------:R-:W-:-:S02]  /*2e80*/  LOP3.LUT R8, R10, 0x38, R90, 0xf8, !PT ;  /* 0x000000380a087812 */ /* 0x000fc400078ef85a */
[----:B------:R-:W-:Y:S01]  /*2e90*/  SHF.R.U32.HI R36, RZ, 0x3, R36 ;  /* 0x00000003ff247819 */ /* 0x000fe20000011624 */
[----:B------:R-:W-:Y:S01]  /*2ea0*/  IMAD.WIDE.U32 R78, R23, R28, R18 ;  /* 0x0000001c174e7225 */ /* 0x000fe200078e0012 */
[----:B------:R-:W-:-:S03]  /*2eb0*/  LOP3.LUT R34, R34, 0x1c0, RZ, 0xc0, !PT ;  /* 0x000001c022227812 */ /* 0x000fc600078ec0ff */
[----:B------:R-:W-:Y:S01]  /*2ec0*/  IMAD.SHL.U32 R6, R5, 0x40, RZ ;  /* 0x0000004005067824 */ /* 0x000fe200078e00ff */
[----:B------:R-:W-:Y:S01]  /*2ed0*/  LOP3.LUT R5, R90, 0x38, RZ, 0xc0, !PT ;  /* 0x000000385a057812 */ /* 0x000fe200078ec0ff */
[----:B------:R-:W-:Y:S01]  /*2ee0*/  IMAD.SHL.U32 R38, R23, 0x40, RZ ;  /* 0x0000004017267824 */ /* 0x000fe200078e00ff */
[----:B------:R-:W-:Y:S01]  /*2ef0*/  LOP3.LUT R7, R92, 0x38, RZ, 0xc0, !PT ;  /* 0x000000385c077812 */ /* 0x000fe200078ec0ff */
[----:B------:R-:W-:Y:S01]  /*2f00*/  IMAD.IADD R81, R81, 0x1, R11 ;  /* 0x0000000151517824 */ /* 0x000fe200078e020b */
[----:B------:R-:W-:Y:S01]  /*2f10*/  SHF.R.U32.HI R34, RZ, 0x3, R34 ;  /* 0x00000003ff227819 */ /* 0x000fe20000011622 */
[----:B------:R-:W-:Y:S01]  /*2f20*/  IMAD.IADD R79, R11, 0x1, R79 ;  /* 0x000000010b4f7824 */ /* 0x000fe200078e024f */
[----:B------:R-:W-:Y:S01]  /*2f30*/  LOP3.LUT R5, R5, 0x1c0, R38, 0xf8, !PT ;  /* 0x000001c005057812 */ /* 0x000fe200078ef826 */
[----:B------:R-:W-:Y:S01]  /*2f40*/  IMAD.SHL.U32 R9, R9, 0x40, RZ ;  /* 0x0000004009097824 */ /* 0x000fe200078e00ff */
[----:B------:R-:W-:Y:S02]  /*2f50*/  LOP3.LUT R11, R8, R36, RZ, 0x3c, !PT ;  /* 0x00000024080b7212 */ /* 0x000fe400078e3cff */
[----:B---3--:R-:W-:Y:S01]  /*2f60*/  ISETP.GE.AND P2, PT, R30, UR6, PT ;  /* 0x000000061e007c0c */ /* 0x008fe2000bf46270 */
[----:B------:R-:W-:Y:S01]  /*2f70*/  VIADD R30, R23, 0x20 ;  /* 0x00000020171e7836 */ /* 0x000fe20000000000 */
[----:B------:R-:W-:-:S02]  /*2f80*/  LOP3.LUT R10, R10, 0x38, R92, 0xf8, !PT ;  /* 0x000000380a0a7812 */ /* 0x000fc400078ef85c */
[----:B------:R-:W-:Y:S01]  /*2f90*/  LOP3.LUT R8, R7, 0x1c0, R38, 0xf8, !PT ;  /* 0x000001c007087812 */ /* 0x000fe200078ef826 */
[----:B------:R-:W-:Y:S01]  /*2fa0*/  IMAD.WIDE.U32 R86, R27, UR4, R86 ;  /* 0x000000041b567c25 */ /* 0x000fe2000f8e0056 */
[----:B------:R-:W-:Y:S02]  /*2fb0*/  LOP3.LUT R6, R6, 0xfffff000, RZ, 0xc0, !PT ;  /* 0xfffff00006067812 */ /* 0x000fe400078ec0ff */
[----:B------:R-:W-:Y:S02]  /*2fc0*/  LOP3.LUT R7, R5, R34, RZ, 0x3c, !PT ;  /* 0x0000002205077212 */ /* 0x000fe400078e3cff */
[----:B------:R-:W-:Y:S02]  /*2fd0*/  LOP3.LUT R9, R9, 0xfffff000, RZ, 0xc0, !PT ;  /* 0xfffff00009097812 */ /* 0x000fe400078ec0ff */
[----:B------:R-:W-:Y:S02]  /*2fe0*/  LOP3.LUT R10, R10, R36, RZ, 0x3c, !PT ;  /* 0x000000240a0a7212 */ /* 0x000fe400078e3cff */
[----:B------:R-:W-:-:S02]  /*2ff0*/  LOP3.LUT R8, R8, R34, RZ, 0x3c, !PT ;  /* 0x0000002208087212 */ /* 0x000fc400078e3cff */
[----:B-----5:R-:W-:Y:S02]  /*3000*/  SHF.R.S32.HI R27, RZ, 0x1f, R101 ;  /* 0x0000001fff1b7819 */ /* 0x020fe40000011465 */
[----:B------:R-:W-:Y:S02]  /*3010*/  SHF.R.S32.HI R102, RZ, 0x1f, R30 ;  /* 0x0000001fff667819 */ /* 0x000fe4000001141e */
[----:B------:R-:W-:Y:S02]  /*3020*/  SEL R30, RZ, 0x8, P2 ;  /* 0x00000008ff1e7807 */ /* 0x000fe40001000000 */
[----:B------:R-:W-:Y:S02]  /*3030*/  IADD3 R8, R8, R9, R14 ;  /* 0x0000000908087210 */ /* 0x000fe40007ffe00e */
[----:B------:R-:W-:Y:S02]  /*3040*/  LOP3.LUT R95, R35, R30, RZ, 0xfc, !PT ;  /* 0x0000001e235f7212 */ /* 0x000fe400078efcff */
[----:B------:R-:W-:-:S02]  /*3050*/  IADD3 R76, P3, R23, R76, RZ ;  /* 0x0000004c174c7210 */ /* 0x000fc40007f7e0ff */
[----:B------:R-:W-:Y:S01]  /*3060*/  LOP3.LUT R30, R35, 0x1, RZ, 0xc0, !PT ;  /* 0x00000001231e7812 */ /* 0x000fe200078ec0ff */
[CC--:B------:R-:W-:Y:S01]  /*3070*/  IMAD.WIDE.U32 R84, R101.reuse, R20.reuse, R84 ;  /* 0x0000001465547225 */ /* 0x0c0fe200078e0054 */
[----:B------:R-:W-:Y:S02]  /*3080*/  SHF.R.S32.HI R35, RZ, 0x3, R90 ;  /* 0x00000003ff237819 */ /* 0x000fe4000001145a */
[----:B------:R-:W-:Y:S01]  /*3090*/  SHF.R.S32.HI R91, RZ, 0x3, R92 ;  /* 0x00000003ff5b7819 */ /* 0x000fe2000001145c */
[C---:B------:R-:W-:Y:S01]  /*30a0*/  IMAD.WIDE.U32 R82, R101.reuse, R20, R82 ;  /* 0x0000001465527225 */ /* 0x040fe200078e0052 */
[----:B------:R-:W-:Y:S02]  /*30b0*/  LOP3.LUT R90, R90, 0xfffffff8, RZ, 0xc0, !PT ;  /* 0xfffffff85a5a7812 */ /* 0x000fe400078ec0ff */
[----:B------:R-:W-:Y:S01]  /*30c0*/  LOP3.LUT R92, R92, 0xfffffff8, RZ, 0xc0, !PT ;  /* 0xfffffff85c5c7812 */ /* 0x000fe200078ec0ff */
[----:B------:R-:W-:Y:S01]  /*30d0*/  IMAD.WIDE.U32 R80, R101, R28, R80 ;  /* 0x0000001c65507225 */ /* 0x000fe200078e0050 */
[----:B------:R-:W-:-:S03]  /*30e0*/  LOP3.LUT R93, R95, 0x2, RZ, 0xc0, !PT ;  /* 0x000000025f5d7812 */ /* 0x000fc600078ec0ff */
[----:B------:R-:W-:Y:S01]  /*30f0*/  IMAD.WIDE.U32 R78, R101, R28, R78 ;  /* 0x0000001c654e7225 */ /* 0x000fe200078e004e */
[C---:B------:R-:W-:Y:S02]  /*3100*/  LOP3.LUT R94, R95.reuse, 0x4, RZ, 0xc0, !PT ;  /* 0x000000045f5e7812 */ /* 0x040fe400078ec0ff */
[----:B0-----:R-:W-:Y:S01]  /*3110*/  LEA.HI R108, R108, 0x8, RZ, 0x19 ;  /* 0x000000086c6c7811 */ /* 0x001fe200078fc8ff */
[----:B------:R-:W-:Y:S01]  /*3120*/  IMAD.SHL.U32 R15, R20, 0x40, RZ ;  /* 0x00000040140f7824 */ /* 0x000fe200078e00ff */
[----:B------:R-:W-:Y:S01]  /*3130*/  LOP3.LUT R95, R95, 0x8, RZ, 0xc0, !PT ;  /* 0x000000085f5f7812 */ /* 0x000fe200078ec0ff */
[----:B------:R-:W-:Y:S01]  /*3140*/  IMAD.X R77, R32, 0x1, R31, P3 ;  /* 0x00000001204d7824 */ /* 0x000fe200018e061f */
[----:B------:R-:W-:Y:S01]  /*3150*/  SHF.R.S32.HI R96, RZ, 0x1f, R90 ;  /* 0x0000001fff607819 */ /* 0x000fe2000001145a */
[----:B------:R-:W-:Y:S01]  /*3160*/  IMAD.IADD R98, R87, 0x1, R37 ;  /* 0x0000000157627824 */ /* 0x000fe200078e0225 */
[----:B------:R-:W-:Y:S02]  /*3170*/  SHF.R.S32.HI R97, RZ, 0x1f, R92 ;  /* 0x0000001fff617819 */ /* 0x000fe4000001145c */
[----:B--2---:R-:W-:-:S02]  /*3180*/  IADD3 R5, R11, R6, R26 ;  /* 0x000000060b057210 */ /* 0x004fc40007ffe01a */
[----:B------:R-:W-:Y:S01]  /*3190*/  IADD3 R6, R7, R6, R14 ;  /* 0x0000000607067210 */ /* 0x000fe20007ffe00e */
[C---:B------:R-:W-:Y:S01]  /*31a0*/  IMAD R14, R27.reuse, R20, RZ ;  /* 0x000000141b0e7224 */ /* 0x040fe200078e02ff */
[----:B------:R-:W-:Y:S01]  /*31b0*/  IADD3 R7, R10, R9, R26 ;  /* 0x000000090a077210 */ /* 0x000fe20007ffe01a */
[----:B------:R-:W-:Y:S01]  /*31c0*/  IMAD R26, R27, R28, RZ ;  /* 0x0000001c1b1a7224 */ /* 0x000fe200078e02ff */
[C-C-:B------:R-:W-:Y:S01]  /*31d0*/  SHF.L.U64.HI R9, R12.reuse, 0x6, R13.reuse ;  /* 0x000000060c097819 */ /* 0x140fe2000001020d */
[C---:B------:R-:W-:Y:S01]  /*31e0*/  IMAD R39, R101.reuse, R21, R14 ;  /* 0x0000001565277224 */ /* 0x040fe200078e020e */
[----:B------:R-:W-:Y:S01]  /*31f0*/  SHF.L.U64.HI R10, R12, 0x5, R13 ;  /* 0x000000050c0a7819 */ /* 0x000fe2000001020d */
[----:B------:R-:W-:Y:S01]  /*3200*/  IMAD R41, R101, R29, R26 ;  /* 0x0000001d65297224 */ /* 0x000fe200078e021a */
[C-C-:B------:R-:W-:Y:S02]  /*3210*/  SHF.L.U64.HI R13, R20.reuse, 0x6, R21.reuse ;  /* 0x00000006140d7819 */ /* 0x140fe40000010215 */
[----:B------:R-:W-:Y:S01]  /*3220*/  SHF.L.U64.HI R14, R20, 0x5, R21 ;  /* 0x00000005140e7819 */ /* 0x000fe20000010215 */
[----:B------:R-:W-:Y:S01]  /*3230*/  IMAD.SHL.U32 R11, R12, 0x40, RZ ;  /* 0x000000400c0b7824 */ /* 0x000fe200078e00ff */
[C-C-:B------:R-:W-:Y:S01]  /*3240*/  SHF.L.U64.HI R21, R28.reuse, 0x6, R29.reuse ;  /* 0x000000061c157819 */ /* 0x140fe2000001021d */
[C---:B------:R-:W-:Y:S01]  /*3250*/  IMAD.SHL.U32 R27, R28.reuse, 0x40, RZ ;  /* 0x000000401c1b7824 */ /* 0x040fe200078e00ff */
[----:B------:R-:W-:Y:S01]  /*3260*/  SHF.L.U64.HI R26, R28, 0x5, R29 ;  /* 0x000000051c1a7819 */ /* 0x000fe2000001021d */
[----:B------:R-:W-:-:S02]  /*3270*/  IMAD.SHL.U32 R29, R33, 0x2, RZ ;  /* 0x00000002211d7824 */ /* 0x000fc400078e00ff */
[----:B------:R-:W-:Y:S02]  /*3280*/  IMAD.SHL.U32 R12, R12, 0x20, RZ ;  /* 0x000000200c0c7824 */ /* 0x000fe400078e00ff */
[----:B------:R-:W-:Y:S02]  /*3290*/  IMAD.SHL.U32 R20, R20, 0x20, RZ ;  /* 0x0000002014147824 */ /* 0x000fe400078e00ff */
[----:B------:R-:W-:Y:S02]  /*32a0*/  IMAD.SHL.U32 R28, R28, 0x20, RZ ;  /* 0x000000201c1c7824 */ /* 0x000fe400078e00ff */
[----:B------:R-:W-:Y:S02]  /*32b0*/  IMAD.IADD R31, R85, 0x1, R39 ;  /* 0x00000001551f7824 */ /* 0x000fe400078e0227 */
[----:B------:R-:W-:Y:S02]  /*32c0*/  IMAD.IADD R32, R39, 0x1, R83 ;  /* 0x0000000127207824 */ /* 0x000fe400078e0253 */
[----:B------:R-:W-:-:S02]  /*32d0*/  IMAD.IADD R33, R81, 0x1, R41 ;  /* 0x0000000151217824 */ /* 0x000fc400078e0229 */
[----:B------:R-:W-:-:S07]  /*32e0*/  IMAD.IADD R34, R41, 0x1, R79 ;  /* 0x0000000129227824 */ /* 0x000fce00078e024f */
.L_x_1620:
[----:B------:R-:W2:Y:S01]  /*32f0*/  LDL R41, [R1+0x3c] ;  /* 0x00003c0001297983 */ /* 0x000ea20000100800 */
[----:B------:R-:W0:Y:S01]  /*3300*/  LDC R116, c[0x0][0x3f4] ;  /* 0x0000fd00ff747b82 */ /* 0x000e220000000800 */
[----:B------:R-:W-:Y:S01]  /*3310*/  VIADD R40, R25, 0xffffffff ;  /* 0xffffffff19287836 */ /* 0x000fe20000000000 */
[----:B------:R-:W-:Y:S05]  /*3320*/  YIELD ;  /* 0x0000000000007946 */ /* 0x000fea0003800000 */
[----:B------:R-:W-:Y:S01]  /*3330*/  SHF.R.S32.HI R109, RZ, 0x1f, R40 ;  /* 0x0000001fff6d7819 */ /* 0x000fe20000011428 */
[----:B------:R-:W1:Y:S01]  /*3340*/  LDC.64 R106, c[0x0][0x2e8] ;  /* 0x0000ba00ff6a7b82 */ /* 0x000e620000000a00 */
[-C--:B------:R-:W-:Y:S01]  /*3350*/  IMAD R36, R9, R40.reuse, RZ ;  /* 0x0000002809247224 */ /* 0x080fe200078e02ff */
[----:B------:R-:W-:Y:S01]  /*3360*/  BSSY B0, `(.L_x_1545) ;  /* 0x0000573000007945 */ /* 0x000fe20003800000 */
[----:B------:R-:W-:-:S04]  /*3370*/  IMAD.WIDE.U32 R110, R11, R40, RZ ;  /* 0x000000280b6e7225 */ /* 0x000fc800078e00ff */
[----:B------:R-:W-:Y:S01]  /*3380*/  IMAD R39, R109, R11, R36 ;  /* 0x0000000b6d277224 */ /* 0x000fe200078e0224 */
[CC--:B------:R-:W-:Y:S02]  /*3390*/  IADD3 R37, P2, R3.reuse, R110.reuse, RZ ;  /* 0x0000006e03257210 */ /* 0x0c0fe40007f5e0ff */
[----:B------:R-:W-:Y:S01]  /*33a0*/  IADD3 R25, P4, P5, R3, R110, R12 ;  /* 0x0000006e03197210 */ /* 0x000fe20007d9e00c */
[----:B------:R-:W-:-:S04]  /*33b0*/  IMAD.IADD R72, R111, 0x1, R39 ;  /* 0x000000016f487824 */ /* 0x000fc800078e0227 */
[----:B------:R-:W-:Y:S01]  /*33c0*/  IMAD.X R38, R72, 0x1, R4, P2 ;  /* 0x0000000148267824 */ /* 0x000fe200010e0604 */
[----:B0-----:R-:W-:Y:S02]  /*33d0*/  ISETP.GE.AND P2, PT, R116, 0x1, PT ;  /* 0x000000017400780c */ /* 0x001fe40003f46270 */
[----:B------:R-:W-:Y:S02]  /*33e0*/  IADD3.X R36, R4, R72, R10, P4, P5 ;  /* 0x0000004804247210 */ /* 0x000fe400027ea40a */
[-C--:B-1----:R-:W-:Y:S02]  /*33f0*/  LEA R50, P3, R37, R106.reuse, 0x1 ;  /* 0x0000006a25327211 */ /* 0x082fe400078608ff */
[----:B------:R-:W-:Y:S02]  /*3400*/  LEA R48, P6, R25, R106, 0x1 ;  /* 0x0000006a19307211 */ /* 0x000fe400078c08ff */
[----:B------:R-:W-:Y:S02]  /*3410*/  LEA.HI.X R51, R37, R107, R38, 0x1, P3 ;  /* 0x0000006b25337211 */ /* 0x000fe400018f0c26 */
[----:B------:R-:W-:-:S02]  /*3420*/  ISETP.GT.AND P3, PT, R40, R24, PT ;  /* 0x000000182800720c */ /* 0x000fc40003f64270 */
[----:B------:R-:W-:Y:S01]  /*3430*/  LEA.HI.X R49, R25, R107, R36, 0x1, P6 ;  /* 0x0000006b19317211 */ /* 0x000fe200030f0c24 */
[----:B------:R-:W-:Y:S01]  /*3440*/  IMAD.MOV.U32 R25, RZ, RZ, R40 ;  /* 0x000000ffff197224 */ /* 0x000fe200078e0028 */
[----:B------:R-:W-:Y:S01]  /*3450*/  P2R R100, PR, RZ, 0x8 ;  /* 0x00000008ff647803 */ /* 0x000fe20000000000 */
[----:B--2---:R-:W-:-:S04]  /*3460*/  IMAD R103, R17, 0x4000, R41 ;  /* 0x0000400011677824 */ /* 0x004fc800078e0229 */
[----:B------:R-:W-:Y:S01]  /*3470*/  IMAD R103, R103, 0x2, R16 ;  /* 0x0000000267677824 */ /* 0x000fe200078e0210 */
[----:B------:R-:W-:Y:S06]  /*3480*/  @!P2 BRA `(.L_x_1546) ;  /* 0x0000005000c4a947 */ /* 0x000fec0003800000 */
[----:B------:R-:W-:Y:S01]  /*3490*/  ULDC.U8 UR4, c[0x0][0x410] ;  /* 0x0001040000047ab9 */ /* 0x000fe20000000000 */
[-C--:B------:R-:W-:Y:S01]  /*34a0*/  IMAD R36, R13, R40.reuse, RZ ;  /* 0x000000280d247224 */ /* 0x080fe200078e02ff */
[----:B------:R-:W-:Y:S01]  /*34b0*/  ISETP.NE.AND P2, PT, RZ, UR4, PT ;  /* 0x00000004ff007c0c */ /* 0x000fe2000bf45270 */
[-C--:B------:R-:W-:Y:S02]  /*34c0*/  IMAD R38, R21, R40.reuse, RZ ;  /* 0x0000002815267224 */ /* 0x080fe400078e02ff */
[----:B------:R-:W-:Y:S02]  /*34d0*/  IMAD R99, R109, R15, R36 ;  /* 0x0000000f6d637224 */ /* 0x000fe400078e0224 */
[----:B------:R-:W-:Y:S02]  /*34e0*/  IMAD R105, R25, -0x40, R2 ;  /* 0xffffffc019697824 */ /* 0x000fe400078e0202 */
[----:B------:R-:W-:Y:S02]  /*34f0*/  IMAD R109, R109, R27, R38 ;  /* 0x0000001b6d6d7224 */ /* 0x000fe400078e0226 */
[----:B------:R-:W-:Y:S01]  /*3500*/  IMAD.WIDE.U32 R70, R15, R40, RZ ;  /* 0x000000280f467225 */ /* 0x000fe200078e00ff */
[----:B------:R-:W-:-:S03]  /*3510*/  VIMNMX R105, R105, 0x40, PT ;  /* 0x0000004069697848 */ /* 0x000fc60003fe0100 */
        /* <DEDUP_REMOVED lines=18> */
[----:B------:R-:W-:Y:S02]  /*3640*/  IADD3 R39, P4, R80, R68, RZ ;  /* 0x0000004450277210 */ /* 0x000fe40007f9e0ff */
[----:B------:R-:W-:Y:S02]  /*3650*/  CS2R R106, SRZ ;  /* 0x00000000006a7805 */ /* 0x000fe4000001ff00 */
[-C--:B------:R-:W-:Y:S01]  /*3660*/  ISETP.GE.AND P5, PT, R200, R116.reuse, PT ;  /* 0x00000074c800720c */ /* 0x080fe20003fa6270 */
[----:B------:R-:W-:Y:S01]  /*3670*/  IMAD.X R38, R99, 0x1, R31, P2 ;  /* 0x0000000163267824 */ /* 0x000fe200010e061f */
[----:B------:R-:W-:Y:S01]  /*3680*/  LEA R36, P2, R37, UR4, 0x1 ;  /* 0x0000000425247c11 */ /* 0x000fe2000f8408ff */
[----:B------:R-:W-:Y:S01]  /*3690*/  IMAD.X R42, R109, 0x1, R33, P4 ;  /* 0x000000016d2a7824 */ /* 0x000fe200020e0621 */
[----:B------:R-:W-:Y:S01]  /*36a0*/  CS2R R110, SRZ ;  /* 0x00000000006e7805 */ /* 0x000fe2000001ff00 */
[----:B------:R-:W-:Y:S01]  /*36b0*/  ULDC.64 UR6, c[0x0][0x208] ;  /* 0x0000820000067ab9 */ /* 0x000fe20000000a00 */
[----:B------:R-:W-:Y:S01]  /*36c0*/  LEA.HI.X R37, R37, UR5, R38, 0x1, P2 ;  /* 0x0000000525257c11 */ /* 0x000fe200090f0c26 */
[----:B------:R-:W-:Y:S01]  /*36d0*/  ULDC.64 UR4, c[0x0][0x400] ;  /* 0x0001000000047ab9 */ /* 0x000fe20000000a00 */
[----:B------:R-:W-:-:S02]  /*36e0*/  ISETP.GE.AND P4, PT, R234, R116, PT ;  /* 0x00000074ea00720c */ /* 0x000fc40003f86270 */
[----:B------:R-:W-:-:S03]  /*36f0*/  LEA R38, P2, R39, UR4, 0x1 ;  /* 0x0000000427267c11 */ /* 0x000fc6000f8408ff */
[----:B------:R0:W5:Y:S01]  /*3700*/  @!P5 LDG.E.64 R106, desc[UR6][R36.64] ;  /* 0x00000006246ad981 */ /* 0x000162000c1e1b00 */
[----:B------:R-:W-:Y:S02]  /*3710*/  LEA.HI.X R39, R39, UR5, R42, 0x1, P2 ;  /* 0x0000000527277c11 */ /* 0x000fe400090f0c2a */
[----:B------:R-:W-:-:S03]  /*3720*/  ISETP.GE.AND P2, PT, R233, R116, PT ;  /* 0x00000074e900720c */ /* 0x000fc60003f46270 */
[----:B------:R0:W5:Y:S01]  /*3730*/  @!P5 LDG.E.64 R110, desc[UR6][R38.64] ;  /* 0x00000006266ed981 */ /* 0x000162000c1e1b00 */
[----:B------:R-:W-:Y:S02]  /*3740*/  ISETP.GE.AND P5, PT, R235, R116, PT ;  /* 0x00000074eb00720c */ /* 0x000fe40003fa6270 */
[----:B------:R-:W-:Y:S02]  /*3750*/  CS2R R72, SRZ ;  /* 0x0000000000487805 */ /* 0x000fe4000001ff00 */
[----:B------:R-:W-:Y:S02]  /*3760*/  CS2R R64, SRZ ;  /* 0x0000000000407805 */ /* 0x000fe4000001ff00 */
[----:B------:R-:W-:Y:S02]  /*3770*/  CS2R R60, SRZ ;  /* 0x00000000003c7805 */ /* 0x000fe4000001ff00 */
[----:B------:R-:W-:Y:S02]  /*3780*/  CS2R R74, SRZ ;  /* 0x00000000004a7805 */ /* 0x000fe4000001ff00 */
[----:B------:R-:W-:-:S02]  /*3790*/  CS2R R66, SRZ ;  /* 0x0000000000427805 */ /* 0x000fc4000001ff00 */
[----:B------:R-:W-:Y:S01]  /*37a0*/  CS2R R62, SRZ ;  /* 0x00000000003e7805 */ /* 0x000fe2000001ff00 */
[----:B------:R0:W5:Y:S04]  /*37b0*/  @!P4 LDG.E.64 R72, desc[UR6][R36.64+0x40] ;  /* 0x000040062448c981 */ /* 0x000168000c1e1b00 */
[----:B------:R0:W5:Y:S04]  /*37c0*/  @!P2 LDG.E.64 R64, desc[UR6][R36.64+0x80] ;  /* 0x000080062440a981 */ /* 0x000168000c1e1b00 */
[----:B------:R0:W5:Y:S04]  /*37d0*/  @!P5 LDG.E.64 R60, desc[UR6][R36.64+0xc0] ;  /* 0x0000c006243cd981 */ /* 0x000168000c1e1b00 */
[----:B------:R0:W5:Y:S04]  /*37e0*/  @!P4 LDG.E.64 R74, desc[UR6][R38.64+0x40] ;  /* 0x00004006264ac981 */ /* 0x000168000c1e1b00 */
[----:B------:R0:W5:Y:S04]  /*37f0*/  @!P2 LDG.E.64 R66, desc[UR6][R38.64+0x80] ;  /* 0x000080062642a981 */ /* 0x000168000c1e1b00 */
[----:B------:R0:W5:Y:S02]  /*3800*/  @!P5 LDG.E.64 R62, desc[UR6][R38.64+0xc0] ;  /* 0x0000c006263ed981 */ /* 0x000164000c1e1b00 */
.L_x_1549:
[----:B------:R-:W-:Y:S05]  /*3810*/  BSYNC B1 ;  /* 0x0000000000017941 */ /* 0x000fea0003800000 */
.L_x_1548:
[----:B0-----:R-:W-:Y:S01]  /*3820*/  VIADD R36, R23, 0x20 ;  /* 0x0000002017247836 */ /* 0x001fe20000000000 */
[----:B------:R-:W-:Y:S01]  /*3830*/  BSSY B1, `(.L_x_1550) ;  /* 0x0000029000017945 */ /* 0x000fe20003800000 */
[----:B------:R-:W-:Y:S02]  /*3840*/  CS2R R44, SRZ ;  /* 0x00000000002c7805 */ /* 0x000fe4000001ff00 */
[----:B------:R-:W-:Y:S02]  /*3850*/  CS2R R52, SRZ ;  /* 0x0000000000347805 */ /* 0x000fe4000001ff00 */
[----:B------:R-:W-:Y:S02]  /*3860*/  CS2R R56, SRZ ;  /* 0x0000000000387805 */ /* 0x000fe4000001ff00 */
[----:B------:R-:W-:Y:S02]  /*3870*/  ISETP.GE.AND P4, PT, R36, R105, PT ;  /* 0x000000692400720c */ /* 0x000fe40003f86270 */
[----:B------:R-:W-:-:S02]  /*3880*/  CS2R R42, SRZ ;  /* 0x00000000002a7805 */ /* 0x000fc4000001ff00 */
[----:B------:R-:W-:Y:S02]  /*3890*/  CS2R R46, SRZ ;  /* 0x00000000002e7805 */ /* 0x000fe4000001ff00 */
[----:B------:R-:W-:Y:S02]  /*38a0*/  CS2R R54, SRZ ;  /* 0x0000000000367805 */ /* 0x000fe4000001ff00 */
[----:B------:R-:W-:-:S05]  /*38b0*/  CS2R R58, SRZ ;  /* 0x00000000003a7805 */ /* 0x000fca000001ff00 */
[----:B------:R-:W-:Y:S05]  /*38c0*/  @P4 BRA `(.L_x_1551) ;  /* 0x00000000007c4947 */ /* 0x000fea0003800000 */
[----:B------:R-:W-:Y:S01]  /*38d0*/  IADD3 R70, P2, P5, R84, R70, R20 ;  /* 0x0000004654467210 */ /* 0x000fe20007d5e014 */
[----:B------:R-:W-:Y:S01]  /*38e0*/  ULDC.64 UR4, c[0x0][0x3e8] ;  /* 0x0000fa0000047ab9 */ /* 0x000fe20000000a00 */
[----:B------:R-:W-:Y:S01]  /*38f0*/  ULDC.64 UR6, c[0x0][0x400] ;  /* 0x0001000000067ab9 */ /* 0x000fe20000000a00 */
[----:B------:R-:W-:Y:S02]  /*3900*/  CS2R R56, SRZ ;  /* 0x0000000000387805 */ /* 0x000fe4000001ff00 */
[----:B------:R-:W-:Y:S02]  /*3910*/  IADD3.X R99, R31, R99, R14, P2, P5 ;  /* 0x000000631f637210 */ /* 0x000fe400017ea40e */
[----:B------:R-:W-:Y:S02]  /*3920*/  CS2R R52, SRZ ;  /* 0x0000000000347805 */ /* 0x000fe4000001ff00 */
[----:B------:R-:W-:Y:S02]  /*3930*/  IADD3 R68, P2, P5, R80, R68, R28 ;  /* 0x0000004450447210 */ /* 0x000fe40007d5e01c */
[----:B------:R-:W-:-:S02]  /*3940*/  CS2R R58, SRZ ;  /* 0x00000000003a7805 */ /* 0x000fc4000001ff00 */
[----:B------:R-:W-:Y:S01]  /*3950*/  CS2R R54, SRZ ;  /* 0x0000000000367805 */ /* 0x000fe2000001ff00 */
[----:B------:R-:W-:Y:S01]  /*3960*/  ULDC.64 UR8, c[0x0][0x208] ;  /* 0x0000820000087ab9 */ /* 0x000fe20000000a00 */
[----:B------:R-:W-:Y:S02]  /*3970*/  IADD3.X R109, R33, R109, R26, P2, P5 ;  /* 0x0000006d216d7210 */ /* 0x000fe400017ea41a */
[----:B------:R-:W-:Y:S02]  /*3980*/  LEA R36, P2, R70, UR4, 0x1 ;  /* 0x0000000446247c11 */ /* 0x000fe4000f8408ff */
[----:B------:R-:W-:Y:S02]  /*3990*/  LEA R38, P5, R68, UR6, 0x1 ;  /* 0x0000000644267c11 */ /* 0x000fe4000f8a08ff */
[----:B------:R-:W-:Y:S02]  /*39a0*/  LEA.HI.X R37, R70, UR5, R99, 0x1, P2 ;  /* 0x0000000546257c11 */ /* 0x000fe400090f0c63 */
[----:B------:R-:W-:-:S02]  /*39b0*/  LEA.HI.X R39, R68, UR7, R109, 0x1, P5 ;  /* 0x0000000744277c11 */ /* 0x000fc4000a8f0c6d */
[-C--:B------:R-:W-:Y:S02]  /*39c0*/  ISETP.GE.AND P2, PT, R200, R116.reuse, PT ;  /* 0x00000074c800720c */ /* 0x080fe40003f46270 */
[----:B------:R-:W-:Y:S02]  /*39d0*/  ISETP.GE.AND P5, PT, R234, R116, PT ;  /* 0x00000074ea00720c */ /* 0x000fe40003fa6270 */
[----:B------:R-:W-:Y:S02]  /*39e0*/  CS2R R44, SRZ ;  /* 0x00000000002c7805 */ /* 0x000fe4000001ff00 */
[----:B------:R-:W-:Y:S02]  /*39f0*/  CS2R R40, SRZ ;  /* 0x0000000000287805 */ /* 0x000fe4000001ff00 */
[----:B------:R-:W-:-:S05]  /*3a00*/  CS2R R46, SRZ ;  /* 0x00000000002e7805 */ /* 0x000fca000001ff00 */
[----:B------:R0:W5:Y:S04]  /*3a10*/  @!P2 LDG.E.64 R56, desc[UR8][R36.64] ;  /* 0x000000082438a981 */ /* 0x000168000c1e1b00 */
[----:B------:R0:W5:Y:S01]  /*3a20*/  @!P2 LDG.E.64 R58, desc[UR8][R38.64] ;  /* 0x00000008263aa981 */ /* 0x000162000c1e1b00 */
[----:B------:R-:W-:-:S03]  /*3a30*/  ISETP.GE.AND P2, PT, R233, R116, PT ;  /* 0x00000074e900720c */ /* 0x000fc60003f46270 */
[----:B------:R0:W5:Y:S04]  /*3a40*/  @!P5 LDG.E.64 R52, desc[UR8][R36.64+0x40] ;  /* 0x000040082434d981 */ /* 0x000168000c1e1b00 */
[----:B------:R0:W5:Y:S01]  /*3a50*/  @!P5 LDG.E.64 R54, desc[UR8][R38.64+0x40] ;  /* 0x000040082636d981 */ /* 0x000162000c1e1b00 */
[----:B------:R-:W-:Y:S02]  /*3a60*/  ISETP.GE.AND P5, PT, R235, R116, PT ;  /* 0x00000074eb00720c */ /* 0x000fe40003fa6270 */
[----:B------:R-:W-:-:S03]  /*3a70*/  CS2R R42, SRZ ;  /* 0x00000000002a7805 */ /* 0x000fc6000001ff00 */
[----:B------:R0:W5:Y:S04]  /*3a80*/  @!P2 LDG.E.64 R44, desc[UR8][R36.64+0x80] ;  /* 0x00008008242ca981 */ /* 0x000168000c1e1b00 */
[----:B------:R0:W5:Y:S04]  /*3a90*/  @!P2 LDG.E.64 R46, desc[UR8][R38.64+0x80] ;  /* 0x00008008262ea981 */ /* 0x000168000c1e1b00 */
[----:B------:R0:W5:Y:S04]  /*3aa0*/  @!P5 LDG.E.64 R40, desc[UR8][R36.64+0xc0] ;  /* 0x0000c0082428d981 */ /* 0x000168000c1e1b00 */
[----:B------:R0:W5:Y:S02]  /*3ab0*/  @!P5 LDG.E.64 R42, desc[UR8][R38.64+0xc0] ;  /* 0x0000c008262ad981 */ /* 0x000164000c1e1b00 */
.L_x_1551:
[----:B------:R-:W-:Y:S05]  /*3ac0*/  BSYNC B1 ;  /* 0x0000000000017941 */ /* 0x000fea0003800000 */
.L_x_1550:
[----:B0-----:R-:W2:Y:S01]  /*3ad0*/  LDL R36, [R1+0x20] ;  /* 0x0000200001247983 */ /* 0x001ea20000100800 */
[----:B-----5:R-:W-:Y:S02]  /*3ae0*/  IMAD.MOV.U32 R37, RZ, RZ, R61 ;  /* 0x000000ffff257224 */ /* 0x020fe400078e003d */
[----:B------:R-:W-:Y:S02]  /*3af0*/  IMAD.MOV.U32 R38, RZ, RZ, R64 ;  /* 0x000000ffff267224 */ /* 0x000fe400078e0040 */
[----:B------:R-:W-:Y:S01]  /*3b00*/  IMAD.MOV.U32 R39, RZ, RZ, R65 ;  /* 0x000000ffff277224 */ /* 0x000fe200078e0041 */
[----:B------:R-:W-:Y:S01]  /*3b10*/  PRMT R128, R37, 0x7610, R128 ;  /* 0x0000761025807816 */ /* 0x000fe20000000080 */
[----:B------:R-:W-:Y:S01]  /*3b20*/  IMAD.MOV.U32 R37, RZ, RZ, R73 ;  /* 0x000000ffff257224 */ /* 0x000fe200078e0049 */
[----:B------:R-:W-:Y:S01]  /*3b30*/  PRMT R115, R115, 0x5410, R38 ;  /* 0x0000541073737816 */ /* 0x000fe20000000026 */
[----:B------:R-:W-:Y:S01]  /*3b40*/  IMAD.MOV.U32 R38, RZ, RZ, R106 ;  /* 0x000000ffff267224 */ /* 0x000fe200078e006a */
[----:B------:R-:W-:Y:S01]  /*3b50*/  PRMT R114, R114, 0x5410, R39 ;  /* 0x0000541072727816 */ /* 0x000fe20000000027 */
[----:B------:R-:W-:Y:S01]  /*3b60*/  IMAD.MOV.U32 R39, RZ, RZ, R107 ;  /* 0x000000ffff277224 */ /* 0x000fe200078e006b */
[----:B------:R-:W-:Y:S01]  /*3b70*/  PRMT R117, R117, 0x5410, R37 ;  /* 0x0000541075757816 */ /* 0x000fe20000000025 */
[----:B------:R-:W-:-:S03]  /*3b80*/  IMAD.MOV.U32 R37, RZ, RZ, R63 ;  /* 0x000000ffff257224 */ /* 0x000fc600078e003f */
[----:B------:R-:W-:Y:S02]  /*3b90*/  PRMT R70, R39, 0x5410, R38 ;  /* 0x0000541027467816 */ /* 0x000fe40000000026 */
[----:B------:R-:W-:Y:S01]  /*3ba0*/  PRMT R130, R37, 0x7610, R130 ;  /* 0x0000761025827816 */ /* 0x000fe20000000082 */
[----:B------:R-:W-:-:S05]  /*3bb0*/  IMAD.MOV.U32 R37, RZ, RZ, R67 ;  /* 0x000000ffff257224 */ /* 0x000fca00078e0043 */
[----:B------:R-:W-:Y:S01]  /*3bc0*/  PRMT R132, R37, 0x7610, R132 ;  /* 0x0000761025847816 */ /* 0x000fe20000000084 */
[----:B------:R-:W-:-:S05]  /*3bd0*/  IMAD.MOV.U32 R37, RZ, RZ, R75 ;  /* 0x000000ffff257224 */ /* 0x000fca00078e004b */
[----:B------:R-:W-:Y:S01]  /*3be0*/  PRMT R138, R37, 0x7610, R138 ;  /* 0x00007610258a7816 */ /* 0x000fe2000000008a */
[----:B------:R-:W-:Y:S01]  /*3bf0*/  IMAD.MOV.U32 R37, RZ, RZ, R111 ;  /* 0x000000ffff257224 */ /* 0x000fe200078e006f */
[----:B--2---:R-:W-:Y:S01]  /*3c00*/  R2UR UR4, R36 ;  /* 0x00000000240472ca */ /* 0x004fe200000e0000 */
[----:B------:R-:W-:-:S05]  /*3c10*/  IMAD.MOV.U32 R36, RZ, RZ, R60 ;  /* 0x000000ffff247224 */ /* 0x000fca00078e003c */
[----:B------:R-:W-:Y:S01]  /*3c20*/  PRMT R127, R36, 0x7610, R127 ;  /* 0x00007610247f7816 */ /* 0x000fe2000000007f */
[----:B------:R-:W-:-:S05]  /*3c30*/  IMAD.MOV.U32 R36, RZ, RZ, R72 ;  /* 0x000000ffff247224 */ /* 0x000fca00078e0048 */
[----:B------:R-:W-:Y:S01]  /*3c40*/  PRMT R118, R118, 0x5410, R36 ;  /* 0x0000541076767816 */ /* 0x000fe20000000024 */
[----:B------:R-:W-:Y:S01]  /*3c50*/  IMAD.MOV.U32 R36, RZ, RZ, R62 ;  /* 0x000000ffff247224 */ /* 0x000fe200078e003e */
[----:B------:R-:W-:-:S04]  /*3c60*/  UISETP.NE.AND UP0, UPT, UR4, 0x3, UPT ;  /* 0x000000030400788c */ /* 0x000fc8000bf05270 */
[----:B------:R-:W-:Y:S01]  /*3c70*/  PRMT R129, R36, 0x7610, R129 ;  /* 0x0000761024817816 */ /* 0x000fe20000000081 */
[----:B------:R-:W-:Y:S01]  /*3c80*/  IMAD.MOV.U32 R36, RZ, RZ, R66 ;  /* 0x000000ffff247224 */ /* 0x000fe200078e0042 */
[----:B------:R-:W-:-:S04]  /*3c90*/  PLOP3.LUT P2, PT, PT, PT, UP0, 0x80, 0x0 ;  /* 0x000000000000781c */ /* 0x000fc80003f4f008 */
[----:B------:R-:W-:Y:S01]  /*3ca0*/  PRMT R131, R36, 0x7610, R131 ;  /* 0x0000761024837816 */ /* 0x000fe20000000083 */
[----:B------:R-:W-:-:S05]  /*3cb0*/  IMAD.MOV.U32 R36, RZ, RZ, R74 ;  /* 0x000000ffff247224 */ /* 0x000fca00078e004a */
[----:B------:R-:W-:Y:S01]  /*3cc0*/  PRMT R137, R36, 0x7610, R137 ;  /* 0x0000761024897816 */ /* 0x000fe20000000089 */
[----:B------:R-:W-:-:S05]  /*3cd0*/  IMAD.MOV.U32 R36, RZ, RZ, R110 ;  /* 0x000000ffff247224 */ /* 0x000fca00078e006e */
[----:B------:R-:W-:Y:S01]  /*3ce0*/  PRMT R112, R36, 0x5410, R37 ;  /* 0x0000541024707816 */ /* 0x000fe20000000025 */
[----:B------:R-:W-:Y:S02]  /*3cf0*/  IMAD.MOV.U32 R37, RZ, RZ, R40 ;  /* 0x000000ffff257224 */ /* 0x000fe400078e0028 */
[----:B------:R-:W-:-:S03]  /*3d00*/  IMAD.MOV.U32 R36, RZ, RZ, R41 ;  /* 0x000000ffff247224 */ /* 0x000fc600078e0029 */
[----:B------:R-:W-:Y:S01]  /*3d10*/  PRMT R114, R37, 0x7610, R114 ;  /* 0x0000761025727816 */ /* 0x000fe20000000072 */
[----:B------:R-:W-:Y:S01]  /*3d20*/  IMAD.MOV.U32 R37, RZ, RZ, R44 ;  /* 0x000000ffff257224 */ /* 0x000fe200078e002c */
[----:B------:R-:W-:Y:S01]  /*3d30*/  PRMT R115, R36, 0x7610, R115 ;  /* 0x0000761024737816 */ /* 0x000fe20000000073 */
        /* <DEDUP_REMOVED lines=25> */
[----:B------:R-:W-:Y:S02]  /*3ed0*/  PRMT R136, R37, 0x7610, R136 ;  /* 0x0000761025887816 */ /* 0x000fe40000000088 */
[----:B------:R-:W-:Y:S01]  /*3ee0*/  PRMT R135, R36, 0x7610, R135 ;  /* 0x0000761024877816 */ /* 0x000fe20000000087 */
[----:B------:R-:W-:Y:S06]  /*3ef0*/  @!P2 BRA `(.L_x_1552) ;  /* 0x000000000004a947 */ /* 0x000fec0003800000 */
[----:B------:R-:W-:Y:S01]  /*3f00*/  BPT.TRAP 0x1 ;  /* 0x000000040000795c */ /* 0x000fe20000300000 */
.L_x_1552:
[----:B------:R-:W-:Y:S01]  /*3f10*/  IMAD R99, R17, 0x8, R16 ;  /* 0x0000000811637824 */ /* 0x000fe200078e0210 */
[----:B------:R-:W-:Y:S01]  /*3f20*/  SHF.L.U32 R109, R237, 0x1f, RZ ;  /* 0x0000001fed6d7819 */ /* 0x000fe200000006ff */
[----:B------:R-:W-:Y:S03]  /*3f30*/  BSSY B1, `(.L_x_1553) ;  /* 0x0000003000017945 */ /* 0x000fe60003800000 */
[----:B------:R-:W0:Y:S02]  /*3f40*/  SYNCS.PHASECHK.TRANS64.TRYWAIT P5, [R99+URZ+0x30890], R109 ;  /* 0x0308906d630075a7 */ /* 0x000e2400080a017f */
[----:B0-----:R-:W-:Y:S05]  /*3f50*/  @!P5 BRA `(.L_x_1554) ;  /* 0x000002a40034d947 */ /* 0x001fea0003800000 */
.L_x_2020:
[----:B------:R-:W-:Y:S05]  /*3f60*/  BSYNC B1 ;  /* 0x0000000000017941 */ /* 0x000fea0003800000 */
.L_x_1553:
[----:B------:R-:W-:Y:S04]  /*3f70*/  BSSY B1, `(.L_x_1555) ;  /* 0x00000dd000017945 */ /* 0x000fe80003800000 */
[----:B------:R-:W-:Y:S05]  /*3f80*/  @P3 BRA `(.L_x_1556) ;  /* 0x0000000c006c3947 */ /* 0x000fea0003800000 */
[----:B------:R-:W-:Y:S01]  /*3f90*/  ISETP.NE.AND P3, PT, R30, RZ, PT ;  /* 0x000000ff1e00720c */ /* 0x000fe20003f65270 */
[----:B------:R-:W-:-:S12]  /*3fa0*/  BSSY B2, `(.L_x_1557) ;  /* 0x0000035000027945 */ /* 0x000fd80003800000 */
[----:B------:R-:W-:Y:S05]  /*3fb0*/  @!P3 BRA `(.L_x_1558) ;  /* 0x0000000000ccb947 */ /* 0x000fea0003800000 */
[----:B------:R1:W2:Y:S01]  /*3fc0*/  LDS.128 R36, [R103+0x20400] ;  /* 0x0204000067247984 */ /* 0x0002a20000000c00 */
[----:B------:R-:W-:Y:S01]  /*3fd0*/  ISETP.GE.AND P3, PT, R200, R116, PT ;  /* 0x00000074c800720c */ /* 0x000fe20003f66270 */
[----:B------:R-:W-:-:S12]  /*3fe0*/  BSSY B3, `(.L_x_1559) ;  /* 0x000002e000037945 */ /* 0x000fd80003800000 */
[----:B-1----:R-:W-:Y:S05]  /*3ff0*/  @P3 BRA `(.L_x_1560) ;  /* 0x0000000000b03947 */ /* 0x002fea0003800000 */
[----:B------:R-:W-:Y:S01]  /*4000*/  SHF.R.U64 R69, R110, 0x10, R111 ;  /* 0x000000106e457819 */ /* 0x000fe2000000126f */
[----:B--2---:R-:W-:Y:S01]  /*4010*/  IMAD.U32 R110, R37, 0x10000, RZ ;  /* 0x00010000256e7824 */ /* 0x004fe200078e00ff */
[----:B------:R-:W-:Y:S02]  /*4020*/  SHF.R.U64 R68, R106, 0x10, R107 ;  /* 0x000000106a447819 */ /* 0x000fe4000000126b */
[----:B------:R-:W-:Y:S02]  /*4030*/  SHF.R.U32.HI R106, RZ, 0x10, R111 ;  /* 0x00000010ff6a7819 */ /* 0x000fe4000001166f */
[----:B------:R-:W-:Y:S02]  /*4040*/  PRMT R69, R112, 0x5410, R69 ;  /* 0x0000541070457816 */ /* 0x000fe40000000045 */
[----:B------:R-:W-:Y:S02]  /*4050*/  PRMT R68, R70, 0x5432, R68 ;  /* 0x0000543246447816 */ /* 0x000fe40000000044 */
[----:B------:R-:W-:-:S02]  /*4060*/  SHF.R.U32.HI R71, RZ, 0x10, R107 ;  /* 0x00000010ff477819 */ /* 0x000fc4000001166b */
[----:B------:R-:W-:Y:S02]  /*4070*/  PRMT R106, R112, 0x5432, R106 ;  /* 0x00005432706a7816 */ /* 0x000fe4000000006a */
[----:B------:R-:W-:Y:S02]  /*4080*/  LOP3.LUT R112, R37, 0xffff0000, RZ, 0xc0, !PT ;  /* 0xffff000025707812 */ /* 0x000fe400078ec0ff */
[C---:B------:R-:W-:Y:S01]  /*4090*/  LOP3.LUT R107, R69.reuse, 0xffff0000, RZ, 0xc0, !PT ;  /* 0xffff0000456b7812 */ /* 0x040fe200078ec0ff */
[----:B------:R-:W-:Y:S01]  /*40a0*/  IMAD.U32 R69, R69, 0x10000, RZ ;  /* 0x0001000045457824 */ /* 0x000fe200078e00ff */
[C---:B------:R-:W-:Y:S01]  /*40b0*/  LOP3.LUT R37, R68.reuse, 0xffff0000, RZ, 0xc0, !PT ;  /* 0xffff000044257812 */ /* 0x040fe200078ec0ff */
[----:B------:R-:W-:Y:S01]  /*40c0*/  IMAD.U32 R68, R68, 0x10000, RZ ;  /* 0x0001000044447824 */ /* 0x000fe200078e00ff */
[----:B------:R-:W-:Y:S01]  /*40d0*/  PRMT R71, R70, 0x5410, R71 ;  /* 0x0000541046477816 */ /* 0x000fe20000000047 */
[C---:B------:R-:W-:Y:S02]  /*40e0*/  FMUL.FTZ R111, R112.reuse, R107 ;  /* 0x0000006b706f7220 */ /* 0x040fe40000410000 */
[----:B------:R-:W-:-:S02]  /*40f0*/  FMUL.FTZ R112, R112, R37 ;  /* 0x0000002570707220 */ /* 0x000fc40000410000 */
[C---:B------:R-:W-:Y:S01]  /*4100*/  FFMA.FTZ R70, R110.reuse, R37, -R111 ;  /* 0x000000256e467223 */ /* 0x040fe2000001086f */
[----:B------:R-:W-:Y:S02]  /*4110*/  IMAD.U32 R111, R71, 0x10000, RZ ;  /* 0x00010000476f7824 */ /* 0x000fe400078e00ff */
[----:B------:R-:W-:Y:S01]  /*4120*/  FFMA.FTZ R37, R110, R107, R112 ;  /* 0x0000006b6e257223 */ /* 0x000fe20000010070 */
[----:B------:R-:W-:Y:S01]  /*4130*/  LOP3.LUT R112, R38, 0xffff0000, RZ, 0xc0, !PT ;  /* 0xffff000026707812 */ /* 0x000fe200078ec0ff */
        /* <DEDUP_REMOVED lines=9> */
[----:B------:R-:W-:Y:S01]  /*41d0*/  IMAD.U32 R113, R39, 0x10000, RZ ;  /* 0x0001000027717824 */ /* 0x000fe200078e00ff */
[----:B------:R-:W-:Y:S02]  /*41e0*/  LOP3.LUT R110, R71, 0xffff0000, RZ, 0xc0, !PT ;  /* 0xffff0000476e7812 */ /* 0x000fe400078ec0ff */
[C---:B------:R-:W-:Y:S01]  /*41f0*/  LOP3.LUT R71, R36.reuse, 0xffff0000, RZ, 0xc0, !PT ;  /* 0xffff000024477812 */ /* 0x040fe200078ec0ff */
[C---:B------:R-:W-:Y:S01]  /*4200*/  FMUL.FTZ R112, R111.reuse, R106 ;  /* 0x0000006a6f707220 */ /* 0x040fe20000410000 */
[----:B------:R-:W-:Y:S02]  /*4210*/  IMAD.U32 R36, R36, 0x10000, RZ ;  /* 0x0001000024247824 */ /* 0x000fe400078e00ff */
[----:B------:R-:W-:Y:S01]  /*4220*/  FMUL.FTZ R111, R111, R110 ;  /* 0x0000006e6f6f7220 */ /* 0x000fe20000410000 */
[----:B------:R-:W-:Y:S01]  /*4230*/  F2FP.BF16.F32.PACK_AB R38, R107, R38 ;  /* 0x000000266b26723e */ /* 0x000fe200000010ff */
[----:B------:R-:W-:Y:S01]  /*4240*/  FFMA.FTZ R39, R113, R110, -R112 ;  /* 0x0000006e71277223 */ /* 0x000fe20000010870 */
[----:B------:R-:W-:Y:S01]  /*4250*/  FMUL.FTZ R110, R71, R68 ;  /* 0x00000044476e7220 */ /* 0x000fe20000410000 */
[----:B------:R-:W-:Y:S01]  /*4260*/  FFMA.FTZ R106, R113, R106, R111 ;  /* 0x0000006a716a7223 */ /* 0x000fe2000001006f */
[----:B------:R-:W-:-:S02]  /*4270*/  FMUL.FTZ R111, R71, R69 ;  /* 0x00000045476f7220 */ /* 0x000fc40000410000 */
[C---:B------:R-:W-:Y:S02]  /*4280*/  FFMA.FTZ R110, R36.reuse, R69, R110 ;  /* 0x00000045246e7223 */ /* 0x040fe4000001006e */
[----:B------:R-:W-:Y:S01]  /*4290*/  FFMA.FTZ R111, R36, R68, -R111 ;  /* 0x00000044246f7223 */ /* 0x000fe2000001086f */
[----:B------:R-:W-:-:S04]  /*42a0*/  F2FP.BF16.F32.PACK_AB R39, R106, R39 ;  /* 0x000000276a27723e */ /* 0x000fc800000010ff */
[----:B------:R-:W-:-:S07]  /*42b0*/  F2FP.BF16.F32.PACK_AB R36, R110, R111 ;  /* 0x0000006f6e24723e */ /* 0x000fce00000010ff */
.L_x_1560:
[----:B------:R-:W-:Y:S05]  /*42c0*/  BSYNC B3 ;  /* 0x0000000000037941 */ /* 0x000fea0003800000 */
.L_x_1559:
[----:B------:R-:W-:Y:S02]  /*42d0*/  ULDC.64 UR4, c[0x0][0x208] ;  /* 0x0000820000047ab9 */ /* 0x000fe40000000a00 */
[----:B--2---:R1:W-:Y:S03]  /*42e0*/  STG.E.128 desc[UR4][R50.64], R36 ;  /* 0x0000002432007986 */ /* 0x0043e6000c101d04 */
.L_x_1558:
[----:B------:R-:W-:Y:S05]  /*42f0*/  BSYNC B2 ;  /* 0x0000000000027941 */ /* 0x000fea0003800000 */
.L_x_1557:
[----:B------:R-:W-:Y:S01]  /*4300*/  ISETP.NE.AND P3, PT, R93, RZ, PT ;  /* 0x000000ff5d00720c */ /* 0x000fe20003f65270 */
[----:B------:R-:W-:-:S12]  /*4310*/  BSSY B2, `(.L_x_1561) ;  /* 0x0000035000027945 */ /* 0x000fd80003800000 */
[----:B------:R-:W-:Y:S05]  /*4320*/  @!P3 BRA `(.L_x_1562) ;  /* 0x0000000000ccb947 */ /* 0x000fea0003800000 */
[----:B-1----:R1:W2:Y:S01]  /*4330*/  LDS.128 R36, [R103+0x22400] ;  /* 0x0224000067247984 */ /* 0x0022a20000000c00 */
[----:B------:R-:W-:Y:S01]  /*4340*/  ISETP.GE.AND P3, PT, R234, R116, PT ;  /* 0x00000074ea00720c */ /* 0x000fe20003f66270 */
[----:B------:R-:W-:-:S12]  /*4350*/  BSSY B3, `(.L_x_1563) ;  /* 0x000002e000037945 */ /* 0x000fd80003800000 */
[----:B-1----:R-:W-:Y:S05]  /*4360*/  @P3 BRA `(.L_x_1564) ;  /* 0x0000000000b03947 */ /* 0x002fea0003800000 */
[----:B------:R-:W-:Y:S01]  /*4370*/  SHF.R.U64 R69, R74, 0x10, R75 ;  /* 0x000000104a457819 */ /* 0x000fe2000000124b */
[----:B--2---:R-:W-:Y:S01]  /*4380*/  IMAD.U32 R71, R37, 0x10000, RZ ;  /* 0x0001000025477824 */ /* 0x004fe200078e00ff */
[----:B------:R-:W-:Y:S02]  /*4390*/  SHF.R.U64 R68, R72, 0x10, R73 ;  /* 0x0000001048447819 */ /* 0x000fe40000001249 */
[----:B------:R-:W-:Y:S02]  /*43a0*/  PRMT R69, R137, 0x5410, R69 ;  /* 0x0000541089457816 */ /* 0x000fe40000000045 */
[----:B------:R-:W-:Y:S02]  /*43b0*/  PRMT R68, R118, 0x5432, R68 ;  /* 0x0000543276447816 */ /* 0x000fe40000000044 */
[----:B------:R-:W-:Y:S02]  /*43c0*/  SHF.R.U32.HI R72, RZ, 0x10, R73 ;  /* 0x00000010ff487819 */ /* 0x000fe40000011649 */
[----:B------:R-:W-:-:S02]  /*43d0*/  SHF.R.U32.HI R73, RZ, 0x10, R75 ;  /* 0x00000010ff497819 */ /* 0x000fc4000001164b */
[----:B------:R-:W-:Y:S02]  /*43e0*/  LOP3.LUT R75, R37, 0xffff0000, RZ, 0xc0, !PT ;  /* 0xffff0000254b7812 */ /* 0x000fe400078ec0ff */
[----:B------:R-:W-:Y:S02]  /*43f0*/  LOP3.LUT R70, R69, 0xffff0000, RZ, 0xc0, !PT ;  /* 0xffff000045467812 */ /* 0x000fe400078ec0ff */
[C---:B------:R-:W-:Y:S01]  /*4400*/  LOP3.LUT R74, R68.reuse, 0xffff0000, RZ, 0xc0, !PT ;  /* 0xffff0000444a7812 */ /* 0x040fe200078ec0ff */
[----:B------:R-:W-:Y:S01]  /*4410*/  IMAD.U32 R68, R68, 0x10000, RZ ;  /* 0x0001000044447824 */ /* 0x000fe200078e00ff */
[----:B------:R-:W-:Y:S01]  /*4420*/  PRMT R73, R138, 0x5410, R73 ;  /* 0x000054108a497816 */ /* 0x000fe20000000049 */
[----:B------:R-:W-:Y:S01]  /*4430*/  FMUL.FTZ R106, R75, R70 ;  /* 0x000000464b6a7220 */ /* 0x000fe20000410000 */
[----:B------:R-:W-:Y:S01]  /*4440*/  PRMT R72, R117, 0x5432, R72 ;  /* 0x0000543275487816 */ /* 0x000fe20000000048 */
[-C--:B------:R-:W-:Y:S02]  /*4450*/  FMUL.FTZ R75, R75, R74.reuse ;  /* 0x0000004a4b4b7220 */ /* 0x080fe40000410000 */
[C---:B------:R-:W-:Y:S01]  /*4460*/  FFMA.FTZ R37, R71.reuse, R74, -R106 ;  /* 0x0000004a47257223 */ /* 0x040fe2000001086a */
[----:B------:R-:W-:Y:S01]  /*4470*/  LOP3.LUT R106, R38, 0xffff0000, RZ, 0xc0, !PT ;  /* 0xffff0000266a7812 */ /* 0x000fe200078ec0ff */
[----:B------:R-:W-:Y:S01]  /*4480*/  FFMA.FTZ R70, R71, R70, R75 ;  /* 0x0000004647467223 */ /* 0x000fe2000001004b */
[C---:B------:R-:W-:Y:S01]  /*4490*/  IMAD.U32 R71, R73.reuse, 0x10000, RZ ;  /* 0x0001000049477824 */ /* 0x040fe200078e00ff */
[----:B------:R-:W-:Y:S01]  /*44a0*/  LOP3.LUT R73, R73, 0xffff0000, RZ, 0xc0, !PT ;  /* 0xffff000049497812 */ /* 0x000fe200078ec0ff */
[C---:B------:R-:W-:Y:S01]  /*44b0*/  IMAD.U32 R75, R72.reuse, 0x10000, RZ ;  /* 0x00010000484b7824 */ /* 0x040fe200078e00ff */
[----:B------:R-:W-:Y:S01]  /*44c0*/  LOP3.LUT R72, R72, 0xffff0000, RZ, 0xc0, !PT ;  /* 0xffff000048487812 */ /* 0x000fe200078ec0ff */
[----:B------:R-:W-:Y:S01]  /*44d0*/  FMUL.FTZ R107, R106, R71 ;  /* 0x000000476a6b7220 */ /* 0x000fe20000410000 */
[----:B------:R-:W-:-:S02]  /*44e0*/  IMAD.U32 R74, R38, 0x10000, RZ ;  /* 0x00010000264a7824 */ /* 0x000fc400078e00ff */
[----:B------:R-:W-:Y:S01]  /*44f0*/  FMUL.FTZ R106, R106, R75 ;  /* 0x0000004b6a6a7220 */ /* 0x000fe20000410000 */
[----:B------:R-:W-:Y:S01]  /*4500*/  F2FP.BF16.F32.PACK_AB R37, R70, R37 ;  /* 0x000000254625723e */ /* 0x000fe200000010ff */
[C---:B------:R-:W-:Y:S02]  /*4510*/  FFMA.FTZ R38, R74.reuse, R75, -R107 ;  /* 0x0000004b4a267223 */ /* 0x040fe4000001086b */
        /* <DEDUP_REMOVED lines=8> */
[----:B------:R-:W-:Y:S01]  /*45a0*/  IMAD.U32 R74, R69, 0x10000, RZ ;  /* 0x00010000454a7824 */ /* 0x000fe200078e00ff */
[C---:B------:R-:W-:Y:S01]  /*45b0*/  LOP3.LUT R69, R36.reuse, 0xffff0000, RZ, 0xc0, !PT ;  /* 0xffff000024457812 */ /* 0x040fe200078ec0ff */
[----:B------:R-:W-:Y:S02]  /*45c0*/  IMAD.U32 R73, R36, 0x10000, RZ ;  /* 0x0001000024497824 */ /* 0x000fe400078e00ff */
[----:B------:R-:W-:Y:S02]  /*45d0*/  F2FP.BF16.F32.PACK_AB R39, R39, R72 ;  /* 0x000000482727723e */ /* 0x000fe400000010ff */
[C---:B------:R-:W-:Y:S01]  /*45e0*/  FMUL.FTZ R36, R69.reuse, R74 ;  /* 0x0000004a45247220 */ /* 0x040fe20000410000 */
[----:B------:R-:W-:-:S03]  /*45f0*/  FMUL.FTZ R69, R69, R68 ;  /* 0x0000004445457220 */ /* 0x000fc60000410000 */
[C---:B------:R-:W-:Y:S01]  /*4600*/  FFMA.FTZ R36, R73.reuse, R68, -R36 ;  /* 0x0000004449247223 */ /* 0x040fe20000010824 */
[----:B------:R-:W-:-:S05]  /*4610*/  FFMA.FTZ R69, R73, R74, R69 ;  /* 0x0000004a49457223 */ /* 0x000fca0000010045 */
[----:B------:R-:W-:-:S07]  /*4620*/  F2FP.BF16.F32.PACK_AB R36, R69, R36 ;  /* 0x000000244524723e */ /* 0x000fce00000010ff */
.L_x_1564:
[----:B------:R-:W-:Y:S05]  /*4630*/  BSYNC B3 ;  /* 0x0000000000037941 */ /* 0x000fea0003800000 */
.L_x_1563:
[----:B------:R-:W-:Y:S02]  /*4640*/  ULDC.64 UR4, c[0x0][0x208] ;  /* 0x0000820000047ab9 */ /* 0x000fe40000000a00 */
[----:B--2---:R2:W-:Y:S03]  /*4650*/  STG.E.128 desc[UR4][R50.64+0x80], R36 ;  /* 0x0000802432007986 */ /* 0x0045e6000c101d04 */
.L_x_1562:
[----:B------:R-:W-:Y:S05]  /*4660*/  BSYNC B2 ;  /* 0x0000000000027941 */ /* 0x000fea0003800000 */
.L_x_1561:
[----:B------:R-:W-:Y:S01]  /*4670*/  ISETP.NE.AND P3, PT, R94, RZ, PT ;  /* 0x000000ff5e00720c */ /* 0x000fe20003f65270 */
[----:B------:R-:W-:-:S12]  /*4680*/  BSSY B2, `(.L_x_1565) ;  /* 0x0000036000027945 */ /* 0x000fd80003800000 */
[----:B------:R-:W-:Y:S05]  /*4690*/  @!P3 BRA `(.L_x_1566) ;  /* 0x0000000000d0b947 */ /* 0x000fea0003800000 */
[----:B-12---:R1:W2:Y:S01]  /*46a0*/  LDS.128 R36, [R103+0x24400] ;  /* 0x0244000067247984 */ /* 0x0062a20000000c00 */
[----:B------:R-:W-:Y:S01]  /*46b0*/  ISETP.GE.AND P3, PT, R233, R116, PT ;  /* 0x00000074e900720c */ /* 0x000fe20003f66270 */
[----:B------:R-:W-:-:S12]  /*46c0*/  BSSY B3, `(.L_x_1567) ;  /* 0x000002f000037945 */ /* 0x000fd80003800000 */
[----:B-1----:R-:W-:Y:S05]  /*46d0*/  @P3 BRA `(.L_x_1568) ;  /* 0x0000000000b43947 */ /* 0x002fea0003800000 */
[--C-:B------:R-:W-:Y:S02]  /*46e0*/  SHF.R.U64 R64, R64, 0x10, R65.reuse ;  /* 0x0000001040407819 */ /* 0x100fe40000001241 */
[----:B------:R-:W-:Y:S02]  /*46f0*/  SHF.R.U32.HI R68, RZ, 0x10, R65 ;  /* 0x00000010ff447819 */ /* 0x000fe40000011641 */
[--C-:B------:R-:W-:Y:S02]  /*4700*/  SHF.R.U64 R65, R66, 0x10, R67.reuse ;  /* 0x0000001042417819 */ /* 0x100fe40000001243 */
[----:B------:R-:W-:Y:S02]  /*4710*/  SHF.R.U32.HI R69, RZ, 0x10, R67 ;  /* 0x00000010ff457819 */ /* 0x000fe40000011643 */
[----:B------:R-:W-:Y:S01]  /*4720*/  PRMT R67, R131, 0x5410, R65 ;  /* 0x0000541083437816 */ /* 0x000fe20000000041 */
[----:B--2---:R-:W-:Y:S01]  /*4730*/  IMAD.U32 R65, R37, 0x10000, RZ ;  /* 0x0001000025417824 */ /* 0x004fe200078e00ff */
[----:B------:R-:W-:-:S02]  /*4740*/  PRMT R64, R115, 0x5432, R64 ;  /* 0x0000543273407816 */ /* 0x000fc40000000040 */
[----:B------:R-:W-:Y:S02]  /*4750*/  LOP3.LUT R71, R37, 0xffff0000, RZ, 0xc0, !PT ;  /* 0xffff000025477812 */ /* 0x000fe400078ec0ff */
[----:B------:R-:W-:Y:S02]  /*4760*/  LOP3.LUT R70, R67, 0xffff0000, RZ, 0xc0, !PT ;  /* 0xffff000043467812 */ /* 0x000fe400078ec0ff */
[C---:B------:R-:W-:Y:S01]  /*4770*/  LOP3.LUT R66, R64.reuse, 0xffff0000, RZ, 0xc0, !PT ;  /* 0xffff000040427812 */ /* 0x040fe200078ec0ff */
[----:B------:R-:W-:Y:S02]  /*4780*/  IMAD.U32 R64, R64, 0x10000, RZ ;  /* 0x0001000040407824 */ /* 0x000fe400078e00ff */
[C---:B------:R-:W-:Y:S02]  /*4790*/  FMUL.FTZ R72, R71.reuse, R70 ;  /* 0x0000004647487220 */ /* 0x040fe40000410000 */
[-C--:B------:R-:W-:Y:S02]  /*47a0*/  FMUL.FTZ R37, R71, R66.reuse ;  /* 0x0000004247257220 */ /* 0x080fe40000410000 */
[----:B------:R-:W-:-:S02]  /*47b0*/  FFMA.FTZ R66, R65, R66, -R72 ;  /* 0x0000004241427223 */ /* 0x000fc40000010848 */
[----:B------:R-:W-:Y:S01]  /*47c0*/  FFMA.FTZ R65, R65, R70, R37 ;  /* 0x0000004641417223 */ /* 0x000fe20000010025 */
[----:B------:R-:W-:Y:S02]  /*47d0*/  PRMT R37, R114, 0x5432, R68 ;  /* 0x0000543272257816 */ /* 0x000fe40000000044 */
[----:B------:R-:W-:Y:S02]  /*47e0*/  PRMT R68, R132, 0x5410, R69 ;  /* 0x0000541084447816 */ /* 0x000fe40000000045 */
[----:B------:R-:W-:Y:S01]  /*47f0*/  LOP3.LUT R70, R38, 0xffff0000, RZ, 0xc0, !PT ;  /* 0xffff000026467812 */ /* 0x000fe200078ec0ff */
[C---:B------:R-:W-:Y:S01]  /*4800*/  IMAD.U32 R71, R37.reuse, 0x10000, RZ ;  /* 0x0001000025477824 */ /* 0x040fe200078e00ff */
[----:B------:R-:W-:Y:S01]  /*4810*/  LOP3.LUT R37, R37, 0xffff0000, RZ, 0xc0, !PT ;  /* 0xffff000025257812 */ /* 0x000fe200078ec0ff */
[----:B------:R-:W-:Y:S01]  /*4820*/  IMAD.U32 R69, R68, 0x10000, RZ ;  /* 0x0001000044457824 */ /* 0x000fe200078e00ff */
[----:B------:R-:W-:Y:S01]  /*4830*/  F2FP.BF16.F32.PACK_AB R65, R65, R66 ;  /* 0x000000424141723e */ /* 0x000fe200000010ff */
[----:B------:R-:W-:-:S02]  /*4840*/  IMAD.U32 R38, R38, 0x10000, RZ ;  /* 0x0001000026267824 */ /* 0x000fc400078e00ff */
[C---:B------:R-:W-:Y:S01]  /*4850*/  FMUL.FTZ R73, R70.reuse, R69 ;  /* 0x0000004546497220 */ /* 0x040fe20000410000 */
[----:B------:R-:W-:-:S03]  /*4860*/  FMUL.FTZ R70, R70, R71 ;  /* 0x0000004746467220 */ /* 0x000fc60000410000 */
[C---:B------:R-:W-:Y:S01]  /*4870*/  FFMA.FTZ R73, R38.reuse, R71, -R73 ;  /* 0x0000004726497223 */ /* 0x040fe20000010849 */
[----:B------:R-:W-:Y:S01]  /*4880*/  FFMA.FTZ R70, R38, R69, R70 ;  /* 0x0000004526467223 */ /* 0x000fe20000010046 */
[----:B------:R-:W-:Y:S01]  /*4890*/  LOP3.LUT R69, R68, 0xffff0000, RZ, 0xc0, !PT ;  /* 0xffff000044457812 */ /* 0x000fe200078ec0ff */
[C---:B------:R-:W-:Y:S01]  /*48a0*/  IMAD.U32 R68, R39.reuse, 0x10000, RZ ;  /* 0x0001000027447824 */ /* 0x040fe200078e00ff */
[----:B------:R-:W-:-:S05]  /*48b0*/  LOP3.LUT R38, R39, 0xffff0000, RZ, 0xc0, !PT ;  /* 0xffff000027267812 */ /* 0x000fca00078ec0ff */
[C---:B------:R-:W-:Y:S01]  /*48c0*/  FMUL.FTZ R39, R38.reuse, R69 ;  /* 0x0000004526277220 */ /* 0x040fe20000410000 */
[----:B------:R-:W-:-:S03]  /*48d0*/  FMUL.FTZ R38, R38, R37 ;  /* 0x0000002526267220 */ /* 0x000fc60000410000 */
[C---:B------:R-:W-:Y:S01]  /*48e0*/  FFMA.FTZ R39, R68.reuse, R37, -R39 ;  /* 0x0000002544277223 */ /* 0x040fe20000010827 */
[----:B------:R-:W-:Y:S01]  /*48f0*/  FFMA.FTZ R38, R68, R69, R38 ;  /* 0x0000004544267223 */ /* 0x000fe20000010026 */
[C---:B------:R-:W-:Y:S01]  /*4900*/  LOP3.LUT R37, R36.reuse, 0xffff0000, RZ, 0xc0, !PT ;  /* 0xffff000024257812 */ /* 0x040fe200078ec0ff */
[----:B------:R-:W-:Y:S02]  /*4910*/  IMAD.U32 R68, R67, 0x10000, RZ ;  /* 0x0001000043447824 */ /* 0x000fe400078e00ff */
[----:B------:R-:W-:Y:S01]  /*4920*/  IMAD.U32 R67, R36, 0x10000, RZ ;  /* 0x0001000024437824 */ /* 0x000fe200078e00ff */
[----:B------:R-:W-:Y:S01]  /*4930*/  F2FP.BF16.F32.PACK_AB R39, R38, R39 ;  /* 0x000000272627723e */ /* 0x000fe200000010ff */
[C---:B------:R-:W-:Y:S01]  /*4940*/  FMUL.FTZ R36, R37.reuse, R68 ;  /* 0x0000004425247220 */ /* 0x040fe20000410000 */
[-C--:B------:R-:W-:Y:S01]  /*4950*/  FMUL.FTZ R37, R37, R64.reuse ;  /* 0x0000004025257220 */ /* 0x080fe20000410000 */
[----:B------:R-:W-:Y:S02]  /*4960*/  F2FP.BF16.F32.PACK_AB R38, R70, R73 ;  /* 0x000000494626723e */ /* 0x000fe400000010ff */
[C---:B------:R-:W-:Y:S01]  /*4970*/  FFMA.FTZ R36, R67.reuse, R64, -R36 ;  /* 0x0000004043247223 */ /* 0x040fe20000010824 */
[----:B------:R-:W-:-:S05]  /*4980*/  FFMA.FTZ R37, R67, R68, R37 ;  /* 0x0000004443257223 */ /* 0x000fca0000010025 */
[----:B------:R-:W-:Y:S01]  /*4990*/  F2FP.BF16.F32.PACK_AB R36, R37, R36 ;  /* 0x000000242524723e */ /* 0x000fe200000010ff */
[----:B------:R-:W-:-:S07]  /*49a0*/  IMAD.MOV.U32 R37, RZ, RZ, R65 ;  /* 0x000000ffff257224 */ /* 0x000fce00078e0041 */
.L_x_1568:
[----:B------:R-:W-:Y:S05]  /*49b0*/  BSYNC B3 ;  /* 0x0000000000037941 */ /* 0x000fea0003800000 */
.L_x_1567:
[----:B------:R-:W-:Y:S02]  /*49c0*/  ULDC.64 UR4, c[0x0][0x208] ;  /* 0x0000820000047ab9 */ /* 0x000fe40000000a00 */
[----:B--2---:R3:W-:Y:S03]  /*49d0*/  STG.E.128 desc[UR4][R50.64+0x100], R36 ;  /* 0x0001002432007986 */ /* 0x0047e6000c101d04 */
.L_x_1566:
[----:B------:R-:W-:Y:S05]  /*49e0*/  BSYNC B2 ;  /* 0x0000000000027941 */ /* 0x000fea0003800000 */
.L_x_1565:
[----:B------:R-:W-:-:S13]  /*49f0*/  ISETP.NE.AND P3, PT, R95, RZ, PT ;  /* 0x000000ff5f00720c */ /* 0x000fda0003f65270 */
[----:B------:R-:W-:Y:S05]  /*4a00*/  @!P3 BRA `(.L_x_1556) ;  /* 0x0000000000ccb947 */ /* 0x000fea0003800000 */
[----:B-123--:R1:W2:Y:S01]  /*4a10*/  LDS.128 R36, [R103+0x26400] ;  /* 0x0264000067247984 */ /* 0x00e2a20000000c00 */
[----:B------:R-:W-:Y:S01]  /*4a20*/  ISETP.GE.AND P3, PT, R235, R116, PT ;  /* 0x00000074eb00720c */ /* 0x000fe20003f66270 */
[----:B------:R-:W-:-:S12]  /*4a30*/  BSSY B2, `(.L_x_1569) ;  /* 0x000002e000027945 */ /* 0x000fd80003800000 */
[----:B-1----:R-:W-:Y:S05]  /*4a40*/  @P3 BRA `(.L_x_1570) ;  /* 0x0000000000b03947 */ /* 0x002fea0003800000 */
[----:B------:R-:W-:Y:S02]  /*4a50*/  SHF.R.U64 R64, R60, 0x10, R61 ;  /* 0x000000103c407819 */ /* 0x000fe4000000123d */
[--C-:B------:R-:W-:Y:S02]  /*4a60*/  SHF.R.U64 R60, R62, 0x10, R63.reuse ;  /* 0x000000103e3c7819 */ /* 0x100fe4000000123f */
[----:B------:R-:W-:Y:S02]  /*4a70*/  PRMT R127, R127, 0x5410, R64 ;  /* 0x000054107f7f7816 */ /* 0x000fe40000000040 */
[----:B------:R-:W-:Y:S01]  /*4a80*/  PRMT R129, R129, 0x5410, R60 ;  /* 0x0000541081817816 */ /* 0x000fe2000000003c */
[C---:B--2---:R-:W-:Y:S01]  /*4a90*/  IMAD.U32 R60, R37.reuse, 0x10000, RZ ;  /* 0x00010000253c7824 */ /* 0x044fe200078e00ff */
[----:B------:R-:W-:Y:S02]  /*4aa0*/  LOP3.LUT R62, R37, 0xffff0000, RZ, 0xc0, !PT ;  /* 0xffff0000253e7812 */ /* 0x000fe400078ec0ff */
[C---:B------:R-:W-:Y:S01]  /*4ab0*/  LOP3.LUT R65, R129.reuse, 0xffff0000, RZ, 0xc0, !PT ;  /* 0xffff000081417812 */ /* 0x040fe200078ec0ff */
[----:B------:R-:W-:Y:S01]  /*4ac0*/  IMAD.U32 R129, R129, 0x10000, RZ ;  /* 0x0001000081817824 */ /* 0x000fe200078e00ff */
[C---:B------:R-:W-:Y:S01]  /*4ad0*/  LOP3.LUT R67, R127.reuse, 0xffff0000, RZ, 0xc0, !PT ;  /* 0xffff00007f437812 */ /* 0x040fe200078ec0ff */
[----:B------:R-:W-:Y:S01]  /*4ae0*/  IMAD.U32 R127, R127, 0x10000, RZ ;  /* 0x000100007f7f7824 */ /* 0x000fe200078e00ff */
[----:B------:R-:W-:Y:S01]  /*4af0*/  SHF.R.U32.HI R63, RZ, 0x10, R63 ;  /* 0x00000010ff3f7819 */ /* 0x000fe2000001163f */
[C---:B------:R-:W-:Y:S01]  /*4b00*/  FMUL.FTZ R37, R62.reuse, R65 ;  /* 0x000000413e257220 */ /* 0x040fe20000410000 */
[----:B------:R-:W-:Y:S01]  /*4b10*/  SHF.R.U32.HI R61, RZ, 0x10, R61 ;  /* 0x00000010ff3d7819 */ /* 0x000fe2000001163d */
[-C--:B------:R-:W-:Y:S01]  /*4b20*/  FMUL.FTZ R62, R62, R67.reuse ;  /* 0x000000433e3e7220 */ /* 0x080fe20000410000 */
[----:B------:R-:W-:Y:S01]  /*4b30*/  PRMT R130, R130, 0x5410, R63 ;  /* 0x0000541082827816 */ /* 0x000fe2000000003f */
[----:B------:R-:W-:Y:S01]  /*4b40*/  FFMA.FTZ R37, R60, R67, -R37 ;  /* 0x000000433c257223 */ /* 0x000fe20000010825 */
[----:B------:R-:W-:Y:S01]  /*4b50*/  PRMT R128, R128, 0x5410, R61 ;  /* 0x0000541080807816 */ /* 0x000fe2000000003d */
[----:B------:R-:W-:Y:S01]  /*4b60*/  FFMA.FTZ R60, R60, R65, R62 ;  /* 0x000000413c3c7223 */ /* 0x000fe2000001003e */
[----:B------:R-:W-:Y:S01]  /*4b70*/  LOP3.LUT R62, R38, 0xffff0000, RZ, 0xc0, !PT ;  /* 0xffff0000263e7812 */ /* 0x000fe200078ec0ff */
[C---:B------:R-:W-:Y:S01]  /*4b80*/  IMAD.U32 R61, R130.reuse, 0x10000, RZ ;  /* 0x00010000823d7824 */ /* 0x040fe200078e00ff */
[----:B------:R-:W-:Y:S01]  /*4b90*/  LOP3.LUT R130, R130, 0xffff0000, RZ, 0xc0, !PT ;  /* 0xffff000082827812 */ /* 0x000fe200078ec0ff */
[----:B------:R-:W-:Y:S01]  /*4ba0*/  IMAD.U32 R63, R128, 0x10000, RZ ;  /* 0x00010000803f7824 */ /* 0x000fe200078e00ff */
[----:B------:R-:W-:Y:S01]  /*4bb0*/  F2FP.BF16.F32.PACK_AB R37, R60, R37 ;  /* 0x000000253c25723e */ /* 0x000fe200000010ff */
[----:B------:R-:W-:Y:S01]  /*4bc0*/  FMUL.FTZ R65, R62, R61 ;  /* 0x0000003d3e417220 */ /* 0x000fe20000410000 */
[----:B------:R-:W-:-:S02]  /*4bd0*/  IMAD.U32 R38, R38, 0x10000, RZ ;  /* 0x0001000026267824 */ /* 0x000fc400078e00ff */
[-C--:B------:R-:W-:Y:S02]  /*4be0*/  FMUL.FTZ R62, R62, R63.reuse ;  /* 0x0000003f3e3e7220 */ /* 0x080fe40000410000 */
[C---:B------:R-:W-:Y:S02]  /*4bf0*/  FFMA.FTZ R63, R38.reuse, R63, -R65 ;  /* 0x0000003f263f7223 */ /* 0x040fe40000010841 */
[----:B------:R-:W-:Y:S01]  /*4c00*/  FFMA.FTZ R62, R38, R61, R62 ;  /* 0x0000003d263e7223 */ /* 0x000fe2000001003e */
[C---:B------:R-:W-:Y:S01]  /*4c10*/  LOP3.LUT R61, R39.reuse, 0xffff0000, RZ, 0xc0, !PT ;  /* 0xffff0000273d7812 */ /* 0x040fe200078ec0ff */
[----:B------:R-:W-:Y:S01]  /*4c20*/  IMAD.U32 R39, R39, 0x10000, RZ ;  /* 0x0001000027277824 */ /* 0x000fe200078e00ff */
[----:B------:R-:W-:-:S03]  /*4c30*/  LOP3.LUT R38, R128, 0xffff0000, RZ, 0xc0, !PT ;  /* 0xffff000080267812 */ /* 0x000fc600078ec0ff */
[C---:B------:R-:W-:Y:S02]  /*4c40*/  FMUL.FTZ R64, R61.reuse, R130 ;  /* 0x000000823d407220 */ /* 0x040fe40000410000 */
[-C--:B------:R-:W-:Y:S02]  /*4c50*/  FMUL.FTZ R61, R61, R38.reuse ;  /* 0x000000263d3d7220 */ /* 0x080fe40000410000 */
[C---:B------:R-:W-:Y:S01]  /*4c60*/  FFMA.FTZ R38, R39.reuse, R38, -R64 ;  /* 0x0000002627267223 */ /* 0x040fe20000010840 */
[C---:B------:R-:W-:Y:S01]  /*4c70*/  LOP3.LUT R64, R36.reuse, 0xffff0000, RZ, 0xc0, !PT ;  /* 0xffff000024407812 */ /* 0x040fe200078ec0ff */
[----:B------:R-:W-:Y:S01]  /*4c80*/  FFMA.FTZ R39, R39, R130, R61 ;  /* 0x0000008227277223 */ /* 0x000fe2000001003d */
[----:B------:R-:W-:-:S03]  /*4c90*/  IMAD.U32 R36, R36, 0x10000, RZ ;  /* 0x0001000024247824 */ /* 0x000fc600078e00ff */
[C---:B------:R-:W-:Y:S01]  /*4ca0*/  FMUL.FTZ R61, R64.reuse, R129 ;  /* 0x00000081403d7220 */ /* 0x040fe20000410000 */
[-C--:B------:R-:W-:Y:S01]  /*4cb0*/  FMUL.FTZ R64, R64, R127.reuse ;  /* 0x0000007f40407220 */ /* 0x080fe20000410000 */
[----:B------:R-:W-:Y:S02]  /*4cc0*/  F2FP.BF16.F32.PACK_AB R39, R39, R38 ;  /* 0x000000262727723e */ /* 0x000fe400000010ff */
[C---:B------:R-:W-:Y:S01]  /*4cd0*/  FFMA.FTZ R61, R36.reuse, R127, -R61 ;  /* 0x0000007f243d7223 */ /* 0x040fe2000001083d */
[----:B------:R-:W-:Y:S01]  /*4ce0*/  FFMA.FTZ R64, R36, R129, R64 ;  /* 0x0000008124407223 */ /* 0x000fe20000010040 */
[----:B------:R-:W-:-:S04]  /*4cf0*/  F2FP.BF16.F32.PACK_AB R38, R62, R63 ;  /* 0x0000003f3e26723e */ /* 0x000fc800000010ff */
[----:B------:R-:W-:-:S07]  /*4d00*/  F2FP.BF16.F32.PACK_AB R36, R64, R61 ;  /* 0x0000003d4024723e */ /* 0x000fce00000010ff */
.L_x_1570:
[----:B------:R-:W-:Y:S05]  /*4d10*/  BSYNC B2 ;  /* 0x0000000000027941 */ /* 0x000fea0003800000 */
.L_x_1569:
[----:B------:R-:W-:Y:S02]  /*4d20*/  ULDC.64 UR4, c[0x0][0x208] ;  /* 0x0000820000047ab9 */ /* 0x000fe40000000a00 */
[----:B--2---:R4:W-:Y:S03]  /*4d30*/  STG.E.128 desc[UR4][R50.64+0x180], R36 ;  /* 0x0001802432007986 */ /* 0x0049e6000c101d04 */
.L_x_1556:
[----:B------:R-:W-:Y:S05]  /*4d40*/  BSYNC B1 ;  /* 0x0000000000017941 */ /* 0x000fea0003800000 */
.L_x_1555:
[----:B------:R-:W-:Y:S05]  /*4d50*/  @P4 BRA `(.L_x_1571) ;  /* 0x0000003c004c4947 */ /* 0x000fea0003800000 */
[----:B------:R-:W-:Y:S01]  /*4d60*/  ISETP.NE.AND P3, PT, R30, RZ, PT ;  /* 0x000000ff1e00720c */ /* 0x000fe20003f65270 */
[----:B------:R-:W-:-:S12]  /*4d70*/  BSSY B1, `(.L_x_1572) ;  /* 0x0000036000017945 */ /* 0x000fd80003800000 */
[----:B------:R-:W-:Y:S05]  /*4d80*/  @!P3 BRA `(.L_x_1573) ;  /* 0x0000000000d0b947 */ /* 0x000fea0003800000 */
[----:B-1234-:R1:W2:Y:S01]  /*4d90*/  LDS.128 R36, [R103+0x21400] ;  /* 0x0214000067247984 */ /* 0x01e2a20000000c00 */
[----:B------:R-:W-:Y:S01]  /*4da0*/  ISETP.GE.AND P3, PT, R200, R116, PT ;  /* 0x00000074c800720c */ /* 0x000fe20003f66270 */
[----:B------:R-:W-:-:S12]  /*4db0*/  BSSY B2, `(.L_x_1574) ;  /* 0x000002f000027945 */ /* 0x000fd80003800000 */
[----:B-1----:R-:W-:Y:S05]  /*4dc0*/  @P3 BRA `(.L_x_1575) ;  /* 0x0000000000b43947 */ /* 0x002fea0003800000 */
[----:B------:R-:W-:Y:S01]  /*4dd0*/  SHF.R.U64 R60, R56, 0x10, R57 ;  /* 0x00000010383c7819 */ /* 0x000fe20000001239 */
[----:B--2---:R-:W-:Y:S01]  /*4de0*/  IMAD.U32 R50, R38, 0x10000, RZ ;  /* 0x0001000026327824 */ /* 0x004fe200078e00ff */
[----:B------:R-:W-:Y:S02]  /*4df0*/  SHF.R.U64 R56, R58, 0x10, R59 ;  /* 0x000000103a387819 */ /* 0x000fe4000000123b */
[----:B------:R-:W-:Y:S02]  /*4e00*/  SHF.R.U32.HI R57, RZ, 0x10, R57 ;  /* 0x00000010ff397819 */ /* 0x000fe40000011639 */
[----:B------:R-:W-:Y:S02]  /*4e10*/  SHF.R.U32.HI R59, RZ, 0x10, R59 ;  /* 0x00000010ff3b7819 */ /* 0x000fe4000001163b */
[----:B------:R-:W-:Y:S02]  /*4e20*/  PRMT R135, R135, 0x5410, R56 ;  /* 0x0000541087877816 */ /* 0x000fe40000000038 */
[----:B------:R-:W-:-:S02]  /*4e30*/  PRMT R133, R133, 0x5410, R60 ;  /* 0x0000541085857816 */ /* 0x000fc4000000003c */
[----:B------:R-:W-:Y:S02]  /*4e40*/  PRMT R134, R134, 0x5410, R57 ;  /* 0x0000541086867816 */ /* 0x000fe40000000039 */
[----:B------:R-:W-:Y:S01]  /*4e50*/  PRMT R136, R136, 0x5410, R59 ;  /* 0x0000541088887816 */ /* 0x000fe2000000003b */
[C---:B------:R-:W-:Y:S01]  /*4e60*/  IMAD.U32 R59, R37.reuse, 0x10000, RZ ;  /* 0x00010000253b7824 */ /* 0x040fe200078e00ff */
[----:B------:R-:W-:Y:S01]  /*4e70*/  LOP3.LUT R57, R37, 0xffff0000, RZ, 0xc0, !PT ;  /* 0xffff000025397812 */ /* 0x000fe200078ec0ff */
[----:B------:R-:W-:Y:S01]  /*4e80*/  IMAD.U32 R60, R134, 0x10000, RZ ;  /* 0x00010000863c7824 */ /* 0x000fe200078e00ff */
[----:B------:R-:W-:Y:S01]  /*4e90*/  LOP3.LUT R62, R135, 0xffff0000, RZ, 0xc0, !PT ;  /* 0xffff0000873e7812 */ /* 0x000fe200078ec0ff */
[----:B------:R-:W-:Y:S01]  /*4ea0*/  IMAD.U32 R56, R136, 0x10000, RZ ;  /* 0x0001000088387824 */ /* 0x000fe200078e00ff */
[----:B------:R-:W-:Y:S01]  /*4eb0*/  LOP3.LUT R58, R133, 0xffff0000, RZ, 0xc0, !PT ;  /* 0xffff0000853a7812 */ /* 0x000fe200078ec0ff */
[----:B------:R-:W-:Y:S01]  /*4ec0*/  IMAD.U32 R37, R36, 0x10000, RZ ;  /* 0x0001000024257824 */ /* 0x000fe200078e00ff */
[----:B------:R-:W-:Y:S01]  /*4ed0*/  LOP3.LUT R51, R38, 0xffff0000, RZ, 0xc0, !PT ;  /* 0xffff000026337812 */ /* 0x000fe200078ec0ff */
[----:B------:R-:W-:Y:S01]  /*4ee0*/  FMUL.FTZ R64, R57, R62 ;  /* 0x0000003e39407220 */ /* 0x000fe20000410000 */
[----:B------:R-:W-:Y:S01]  /*4ef0*/  LOP3.LUT R38, R39, 0xffff0000, RZ, 0xc0, !PT ;  /* 0xffff000027267812 */ /* 0x000fe200078ec0ff */
[----:B------:R-:W-:Y:S01]  /*4f00*/  FMUL.FTZ R61, R57, R58 ;  /* 0x0000003a393d7220 */ /* 0x000fe20000410000 */
[----:B------:R-:W-:Y:S01]  /*4f10*/  LOP3.LUT R57, R36, 0xffff0000, RZ, 0xc0, !PT ;  /* 0xffff000024397812 */ /* 0x000fe200078ec0ff */
[----:B------:R-:W-:Y:S01]  /*4f20*/  FMUL.FTZ R63, R51, R56 ;  /* 0x00000038333f7220 */ /* 0x000fe20000410000 */
[C---:B------:R-:W-:Y:S01]  /*4f30*/  FFMA.FTZ R36, R59.reuse, R58, -R64 ;  /* 0x0000003a3b247223 */ /* 0x040fe20000010840 */
[----:B------:R-:W-:Y:S01]  /*4f40*/  FFMA.FTZ R59, R59, R62, R61 ;  /* 0x0000003e3b3b7223 */ /* 0x000fe2000001003d */
[-C--:B------:R-:W-:Y:S01]  /*4f50*/  FMUL.FTZ R61, R51, R60.reuse ;  /* 0x0000003c333d7220 */ /* 0x080fe20000410000 */
[----:B------:R-:W-:Y:S01]  /*4f60*/  LOP3.LUT R136, R136, 0xffff0000, RZ, 0xc0, !PT ;  /* 0xffff000088887812 */ /* 0x000fe200078ec0ff */
[----:B------:R-:W-:Y:S01]  /*4f70*/  FFMA.FTZ R51, R50, R60, -R63 ;  /* 0x0000003c32337223 */ /* 0x000fe2000001083f */
[----:B------:R-:W-:Y:S01]  /*4f80*/  LOP3.LUT R134, R134, 0xffff0000, RZ, 0xc0, !PT ;  /* 0xffff000086867812 */ /* 0x000fe200078ec0ff */
[----:B------:R-:W-:-:S02]  /*4f90*/  IMAD.U32 R60, R135, 0x10000, RZ ;  /* 0x00010000873c7824 */ /* 0x000fc400078e00ff */
[----:B------:R-:W-:Y:S01]  /*4fa0*/  FFMA.FTZ R50, R50, R56, R61 ;  /* 0x0000003832327223 */ /* 0x000fe2000001003d */
[----:B------:R-:W-:Y:S02]  /*4fb0*/  IMAD.U32 R58, R133, 0x10000, RZ ;  /* 0x00010000853a7824 */ /* 0x000fe400078e00ff */
[C---:B------:R-:W-:Y:S01]  /*4fc0*/  FMUL.FTZ R56, R38.reuse, R136 ;  /* 0x0000008826387220 */ /* 0x040fe20000410000 */
[----:B------:R-:W-:Y:S01]  /*4fd0*/  FMUL.FTZ R61, R38, R134 ;  /* 0x00000086263d7220 */ /* 0x000fe20000410000 */
[C---:B------:R-:W-:Y:S01]  /*4fe0*/  FMUL.FTZ R38, R57.reuse, R60 ;  /* 0x0000003c39267220 */ /* 0x040fe20000410000 */
[-C--:B------:R-:W-:Y:S01]  /*4ff0*/  FMUL.FTZ R57, R57, R58.reuse ;  /* 0x0000003a39397220 */ /* 0x080fe20000410000 */
[----:B------:R-:W-:Y:S01]  /*5000*/  IMAD.U32 R39, R39, 0x10000, RZ ;  /* 0x0001000027277824 */ /* 0x000fe200078e00ff */
[----:B------:R-:W-:Y:S01]  /*5010*/  F2FP.BF16.F32.PACK_AB R50, R50, R51 ;  /* 0x000000333232723e */ /* 0x000fe200000010ff */
[C---:B------:R-:W-:Y:S01]  /*5020*/  FFMA.FTZ R38, R37.reuse, R58, -R38 ;  /* 0x0000003a25267223 */ /* 0x040fe20000010826 */
[----:B------:R-:W-:Y:S01]  /*5030*/  FFMA.FTZ R57, R37, R60, R57 ;  /* 0x0000003c25397223 */ /* 0x000fe20000010039 */
[C---:B------:R-:W-:Y:S01]  /*5040*/  FFMA.FTZ R56, R39.reuse, R134, -R56 ;  /* 0x0000008627387223 */ /* 0x040fe20000010838 */
[----:B------:R-:W-:Y:S01]  /*5050*/  FFMA.FTZ R61, R39, R136, R61 ;  /* 0x00000088273d7223 */ /* 0x000fe2000001003d */
[----:B------:R-:W-:-:S02]  /*5060*/  F2FP.BF16.F32.PACK_AB R37, R59, R36 ;  /* 0x000000243b25723e */ /* 0x000fc400000010ff */
[----:B------:R-:W-:Y:S01]  /*5070*/  F2FP.BF16.F32.PACK_AB R36, R57, R38 ;  /* 0x000000263924723e */ /* 0x000fe200000010ff */
[----:B------:R-:W-:Y:S01]  /*5080*/  IMAD.MOV.U32 R38, RZ, RZ, R50 ;  /* 0x000000ffff267224 */ /* 0x000fe200078e0032 */
[----:B------:R-:W-:-:S07]  /*5090*/  F2FP.BF16.F32.PACK_AB R39, R61, R56 ;  /* 0x000000383d27723e */ /* 0x000fce00000010ff */
.L_x_1575:
[----:B------:R-:W-:Y:S05]  /*50a0*/  BSYNC B2 ;  /* 0x0000000000027941 */ /* 0x000fea0003800000 */
.L_x_1574:
[----:B------:R-:W-:Y:S02]  /*50b0*/  ULDC.64 UR4, c[0x0][0x208] ;  /* 0x0000820000047ab9 */ /* 0x000fe40000000a00 */
[----:B--2---:R1:W-:Y:S03]  /*50c0*/  STG.E.128 desc[UR4][R48.64], R36 ;  /* 0x0000002430007986 */ /* 0x0043e6000c101d04 */
.L_x_1573:
[----:B------:R-:W-:Y:S05]  /*50d0*/  BSYNC B1 ;  /* 0x0000000000017941 */ /* 0x000fea0003800000 */
.L_x_1572:
        /* <DEDUP_REMOVED lines=9> */
[--C-:B------:R-:W-:Y:S02]  /*5170*/  SHF.R.U64 R52, R54, 0x10, R55.reuse ;  /* 0x0000001036347819 */ /* 0x100fe40000001237 */
        /* <DEDUP_REMOVED lines=14> */
[C---:B------:R-:W-:Y:S01]  /*5260*/  FMUL.FTZ R58, R52.reuse, R56 ;  /* 0x00000038343a7220 */ /* 0x040fe20000410000 */
[----:B------:R-:W-:Y:S01]  /*5270*/  LOP3.LUT R38, R39, 0xffff0000, RZ, 0xc0, !PT ;  /* 0xffff000027267812 */ /* 0x000fe200078ec0ff */
[----:B------:R-:W-:Y:S01]  /*5280*/  FMUL.FTZ R59, R52, R54 ;  /* 0x00000036343b7220 */ /* 0x000fe20000410000 */
[----:B------:R-:W-:Y:S01]  /*5290*/  LOP3.LUT R126, R126, 0xffff0000, RZ, 0xc0, !PT ;  /* 0xffff00007e7e7812 */ /* 0x000fe200078ec0ff */
[----:B------:R-:W-:Y:S01]  /*52a0*/  FMUL.FTZ R61, R53, R57 ;  /* 0x00000039353d7220 */ /* 0x000fe20000410000 */
[----:B------:R-:W-:Y:S01]  /*52b0*/  LOP3.LUT R124, R124, 0xffff0000, RZ, 0xc0, !PT ;  /* 0xffff00007c7c7812 */ /* 0x000fe200078ec0ff */
[----:B------:R-:W-:Y:S01]  /*52c0*/  IMAD.U32 R125, R125, 0x10000, RZ ;  /* 0x000100007d7d7824 */ /* 0x000fe200078e00ff */
[----:B------:R-:W-:Y:S01]  /*52d0*/  LOP3.LUT R36, R36, 0xffff0000, RZ, 0xc0, !PT ;  /* 0xffff000024247812 */ /* 0x000fe200078ec0ff */
[----:B------:R-:W-:Y:S01]  /*52e0*/  FMUL.FTZ R53, R53, R55 ;  /* 0x0000003735357220 */ /* 0x000fe20000410000 */
[----:B------:R-:W-:-:S02]  /*52f0*/  IMAD.U32 R123, R123, 0x10000, RZ ;  /* 0x000100007b7b7824 */ /* 0x000fc400078e00ff */
[C---:B------:R-:W-:Y:S01]  /*5300*/  FFMA.FTZ R58, R51.reuse, R54, -R58 ;  /* 0x00000036333a7223 */ /* 0x040fe2000001083a */
[----:B------:R-:W-:Y:S01]  /*5310*/  FFMA.FTZ R59, R51, R56, R59 ;  /* 0x00000038333b7223 */ /* 0x000fe2000001003b */
[C---:B------:R-:W-:Y:S01]  /*5320*/  FMUL.FTZ R52, R38.reuse, R126 ;  /* 0x0000007e26347220 */ /* 0x040fe20000410000 */
[----:B------:R-:W-:Y:S01]  /*5330*/  FMUL.FTZ R51, R38, R124 ;  /* 0x0000007c26337220 */ /* 0x000fe20000410000 */
[----:B------:R-:W-:Y:S01]  /*5340*/  FFMA.FTZ R61, R50, R55, -R61 ;  /* 0x00000037323d7223 */ /* 0x000fe2000001083d */
[----:B------:R-:W-:Y:S01]  /*5350*/  FMUL.FTZ R38, R36, R125 ;  /* 0x0000007d24267220 */ /* 0x000fe20000410000 */
[----:B------:R-:W-:Y:S01]  /*5360*/  FFMA.FTZ R50, R50, R57, R53 ;  /* 0x0000003932327223 */ /* 0x000fe20000010035 */
[-C--:B------:R-:W-:Y:S01]  /*5370*/  FMUL.FTZ R36, R36, R123.reuse ;  /* 0x0000007b24247220 */ /* 0x080fe20000410000 */
[----:B------:R-:W-:Y:S02]  /*5380*/  IMAD.U32 R39, R39, 0x10000, RZ ;  /* 0x0001000027277824 */ /* 0x000fe400078e00ff */
[----:B------:R-:W-:Y:S01]  /*5390*/  FFMA.FTZ R38, R37, R123, -R38 ;  /* 0x0000007b25267223 */ /* 0x000fe20000010826 */
[----:B------:R-:W-:Y:S01]  /*53a0*/  F2FP.BF16.F32.PACK_AB R58, R59, R58 ;  /* 0x0000003a3b3a723e */ /* 0x000fe200000010ff */
[----:B------:R-:W-:Y:S01]  /*53b0*/  FFMA.FTZ R37, R37, R125, R36 ;  /* 0x0000007d25257223 */ /* 0x000fe20000010024 */
[C---:B------:R-:W-:Y:S01]  /*53c0*/  FFMA.FTZ R52, R39.reuse, R124, -R52 ;  /* 0x0000007c27347223 */ /* 0x040fe20000010834 */
[----:B------:R-:W-:Y:S01]  /*53d0*/  FFMA.FTZ R51, R39, R126, R51 ;  /* 0x0000007e27337223 */ /* 0x000fe20000010033 */
[----:B------:R-:W-:-:S02]  /*53e0*/  F2FP.BF16.F32.PACK_AB R50, R50, R61 ;  /* 0x0000003d3232723e */ /* 0x000fc400000010ff */
[----:B------:R-:W-:Y:S01]  /*53f0*/  F2FP.BF16.F32.PACK_AB R36, R37, R38 ;  /* 0x000000262524723e */ /* 0x000fe200000010ff */
[----:B------:R-:W-:Y:S01]  /*5400*/  IMAD.MOV.U32 R37, RZ, RZ, R58 ;  /* 0x000000ffff257224 */ /* 0x000fe200078e003a */
[----:B------:R-:W-:Y:S01]  /*5410*/  F2FP.BF16.F32.PACK_AB R39, R51, R52 ;  /* 0x000000343327723e */ /* 0x000fe200000010ff */
[----:B------:R-:W-:-:S07]  /*5420*/  IMAD.MOV.U32 R38, RZ, RZ, R50 ;  /* 0x000000ffff267224 */ /* 0x000fce00078e0032 */
.L_x_1579:
[----:B------:R-:W-:Y:S05]  /*5430*/  BSYNC B2 ;  /* 0x0000000000027941 */ /* 0x000fea0003800000 */
.L_x_1578:
[----:B------:R-:W-:Y:S02]  /*5440*/  ULDC.64 UR4, c[0x0][0x208] ;  /* 0x0000820000047ab9 */ /* 0x000fe40000000a00 */
[----:B--2---:R1:W-:Y:S03]  /*5450*/  STG.E.128 desc[UR4][R48.64+0x80], R36 ;  /* 0x0000802430007986 */ /* 0x0043e6000c101d04 */
.L_x_1577:
[----:B------:R-:W-:Y:S05]  /*5460*/  BSYNC B1 ;  /* 0x0000000000017941 */ /* 0x000fea0003800000 */
.L_x_1576:
[----:B------:R-:W-:Y:S01]  /*5470*/  ISETP.NE.AND P3, PT, R94, RZ, PT ;  /* 0x000000ff5e00720c */ /* 0x000fe20003f65270 */
[----:B------:R-:W-:-:S12]  /*5480*/  BSSY B1, `(.L_x_1580) ;  /* 0x0000036000017945 */ /* 0x000fd80003800000 */
[----:B------:R-:W-:Y:S05]  /*5490*/  @!P3 BRA `(.L_x_1581) ;  /* 0x0000000000d0b947 */ /* 0x000fea0003800000 */
[----:B-1234-:R1:W2:Y:S01]  /*54a0*/  LDS.128 R36, [R103+0x25400] ;  /* 0x0254000067247984 */ /* 0x01e2a20000000c00 */
[----:B------:R-:W-:Y:S01]  /*54b0*/  ISETP.GE.AND P3, PT, R233, R116, PT ;  /* 0x00000074e900720c */ /* 0x000fe20003f66270 */
[----:B------:R-:W-:-:S12]  /*54c0*/  BSSY B2, `(.L_x_1582) ;  /* 0x000002f000027945 */ /* 0x000fd80003800000 */
[----:B-1----:R-:W-:Y:S05]  /*54d0*/  @P3 BRA `(.L_x_1583) ;  /* 0x0000000000b43947 */ /* 0x002fea0003800000 */
[----:B------:R-:W-:Y:S02]  /*54e0*/  SHF.R.U64 R50, R44, 0x10, R45 ;  /* 0x000000102c327819 */ /* 0x000fe4000000122d */
[--C-:B------:R-:W-:Y:S02]  /*54f0*/  SHF.R.U64 R44, R46, 0x10, R47.reuse ;  /* 0x000000102e2c7819 */ /* 0x100fe4000000122f */
[----:B------:R-:W-:Y:S02]  /*5500*/  SHF.R.U32.HI R51, RZ, 0x10, R47 ;  /* 0x00000010ff337819 */ /* 0x000fe4000001162f */
[----:B------:R-:W-:Y:S01]  /*5510*/  SHF.R.U32.HI R53, RZ, 0x10, R45 ;  /* 0x00000010ff357819 */ /* 0x000fe2000001162d */
[----:B--2---:R-:W-:Y:S01]  /*5520*/  IMAD.U32 R45, R38, 0x10000, RZ ;  /* 0x00010000262d7824 */ /* 0x004fe200078e00ff */
[----:B------:R-:W-:Y:S02]  /*5530*/  PRMT R119, R119, 0x5410, R50 ;  /* 0x0000541077777816 */ /* 0x000fe40000000032 */
[----:B------:R-:W-:-:S02]  /*5540*/  PRMT R121, R121, 0x5410, R44 ;  /* 0x0000541079797816 */ /* 0x000fc4000000002c */
[----:B------:R-:W-:Y:S02]  /*5550*/  PRMT R122, R122, 0x5410, R51 ;  /* 0x000054107a7a7816 */ /* 0x000fe40000000033 */
[----:B------:R-:W-:Y:S02]  /*5560*/  PRMT R120, R120, 0x5410, R53 ;  /* 0x0000541078787816 */ /* 0x000fe40000000035 */
[----:B------:R-:W-:Y:S01]  /*5570*/  LOP3.LUT R44, R37, 0xffff0000, RZ, 0xc0, !PT ;  /* 0xffff0000252c7812 */ /* 0x000fe200078ec0ff */
[----:B------:R-:W-:Y:S01]  /*5580*/  IMAD.U32 R53, R122, 0x10000, RZ ;  /* 0x000100007a357824 */ /* 0x000fe200078e00ff */
[----:B------:R-:W-:Y:S01]  /*5590*/  LOP3.LUT R52, R121, 0xffff0000, RZ, 0xc0, !PT ;  /* 0xffff000079347812 */ /* 0x000fe200078ec0ff */
[----:B------:R-:W-:Y:S01]  /*55a0*/  IMAD.U32 R51, R120, 0x10000, RZ ;  /* 0x0001000078337824 */ /* 0x000fe200078e00ff */
[----:B------:R-:W-:Y:S01]  /*55b0*/  LOP3.LUT R50, R119, 0xffff0000, RZ, 0xc0, !PT ;  /* 0xffff000077327812 */ /* 0x000fe200078ec0ff */
[----:B------:R-:W-:Y:S01]  /*55c0*/  IMAD.U32 R121, R121, 0x10000, RZ ;  /* 0x0001000079797824 */ /* 0x000fe200078e00ff */
[----:B------:R-:W-:Y:S01]  /*55d0*/  LOP3.LUT R46, R38, 0xffff0000, RZ, 0xc0, !PT ;  /* 0xffff0000262e7812 */ /* 0x000fe200078ec0ff */
[C---:B------:R-:W-:Y:S01]  /*55e0*/  IMAD.U32 R38, R39.reuse, 0x10000, RZ ;  /* 0x0001000027267824 */ /* 0x040fe200078e00ff */
[----:B------:R-:W-:Y:S01]  /*55f0*/  LOP3.LUT R47, R39, 0xffff0000, RZ, 0xc0, !PT ;  /* 0xffff0000272f7812 */ /* 0x000fe200078ec0ff */
[----:B------:R-:W-:-:S02]  /*5600*/  IMAD.U32 R39, R37, 0x10000, RZ ;  /* 0x0001000025277824 */ /* 0x000fc400078e00ff */
[----:B------:R-:W-:Y:S01]  /*5610*/  FMUL.FTZ R54, R44, R52 ;  /* 0x000000342c367220 */ /* 0x000fe20000410000 */
[----:B------:R-:W-:Y:S02]  /*5620*/  IMAD.U32 R37, R36, 0x10000, RZ ;  /* 0x0001000024257824 */ /* 0x000fe400078e00ff */
[-C--:B------:R-:W-:Y:S01]  /*5630*/  FMUL.FTZ R55, R44, R50.reuse ;  /* 0x000000322c377220 */ /* 0x080fe20000410000 */
[----:B------:R-:W-:Y:S01]  /*5640*/  LOP3.LUT R36, R36, 0xffff0000, RZ, 0xc0, !PT ;  /* 0xffff000024247812 */ /* 0x000fe200078ec0ff */
[----:B------:R-:W-:Y:S01]  /*5650*/  FMUL.FTZ R44, R46, R53 ;  /* 0x000000352e2c7220 */ /* 0x000fe20000410000 */
[----:B------:R-:W-:Y:S01]  /*5660*/  LOP3.LUT R122, R122, 0xffff0000, RZ, 0xc0, !PT ;  /* 0xffff00007a7a7812 */ /* 0x000fe200078ec0ff */
[----:B------:R-:W-:Y:S01]  /*5670*/  IMAD.U32 R119, R119, 0x10000, RZ ;  /* 0x0001000077777824 */ /* 0x000fe200078e00ff */
[----:B------:R-:W-:Y:S01]  /*5680*/  LOP3.LUT R120, R120, 0xffff0000, RZ, 0xc0, !PT ;  /* 0xffff000078787812 */ /* 0x000fe200078ec0ff */
[-C--:B------:R-:W-:Y:S01]  /*5690*/  FMUL.FTZ R46, R46, R51.reuse ;  /* 0x000000332e2e7220 */ /* 0x080fe20000410000 */
[C---:B------:R-:W-:Y:S01]  /*56a0*/  FFMA.FTZ R54, R39.reuse, R50, -R54 ;  /* 0x0000003227367223 */ /* 0x040fe20000010836 */
[----:B------:R-:W-:Y:S01]  /*56b0*/  FFMA.FTZ R55, R39, R52, R55 ;  /* 0x0000003427377223 */ /* 0x000fe20000010037 */
[----:B------:R-:W-:Y:S01]  /*56c0*/  FFMA.FTZ R51, R45, R51, -R44 ;  /* 0x000000332d337223 */ /* 0x000fe2000001082c */
[C---:B------:R-:W-:Y:S01]  /*56d0*/  FMUL.FTZ R39, R47.reuse, R122 ;  /* 0x0000007a2f277220 */ /* 0x040fe20000410000 */
[C---:B------:R-:W-:Y:S01]  /*56e0*/  FMUL.FTZ R44, R36.reuse, R121 ;  /* 0x00000079242c7220 */ /* 0x040fe20000410000 */
[-C--:B------:R-:W-:Y:S01]  /*56f0*/  FMUL.FTZ R47, R47, R120.reuse ;  /* 0x000000782f2f7220 */ /* 0x080fe20000410000 */
[-C--:B------:R-:W-:Y:S01]  /*5700*/  FMUL.FTZ R36, R36, R119.reuse ;  /* 0x0000007724247220 */ /* 0x080fe20000410000 */
[C---:B------:R-:W-:Y:S01]  /*5710*/  FFMA.FTZ R39, R38.reuse, R120, -R39 ;  /* 0x0000007826277223 */ /* 0x040fe20000010827 */
[C---:B------:R-:W-:Y:S01]  /*5720*/  FFMA.FTZ R44, R37.reuse, R119, -R44 ;  /* 0x00000077252c7223 */ /* 0x040fe2000001082c */
[----:B------:R-:W-:Y:S01]  /*5730*/  FFMA.FTZ R38, R38, R122, R47 ;  /* 0x0000007a26267223 */ /* 0x000fe2000001002f */
[----:B------:R-:W-:Y:S01]  /*5740*/  FFMA.FTZ R37, R37, R121, R36 ;  /* 0x0000007925257223 */ /* 0x000fe20000010024 */
[----:B------:R-:W-:Y:S01]  /*5750*/  FFMA.FTZ R46, R45, R53, R46 ;  /* 0x000000352d2e7223 */ /* 0x000fe2000001002e */
[----:B------:R-:W-:-:S02]  /*5760*/  F2FP.BF16.F32.PACK_AB R54, R55, R54 ;  /* 0x000000363736723e */ /* 0x000fc400000010ff */
[----:B------:R-:W-:Y:S02]  /*5770*/  F2FP.BF16.F32.PACK_AB R39, R38, R39 ;  /* 0x000000272627723e */ /* 0x000fe400000010ff */
[----:B------:R-:W-:Y:S01]  /*5780*/  F2FP.BF16.F32.PACK_AB R36, R37, R44 ;  /* 0x0000002c2524723e */ /* 0x000fe200000010ff */
[----:B------:R-:W-:Y:S01]  /*5790*/  IMAD.MOV.U32 R37, RZ, RZ, R54 ;  /* 0x000000ffff257224 */ /* 0x000fe200078e0036 */
[----:B------:R-:W-:-:S07]  /*57a0*/  F2FP.BF16.F32.PACK_AB R38, R46, R51 ;  /* 0x000000332e26723e */ /* 0x000fce00000010ff */
.L_x_1583:
[----:B------:R-:W-:Y:S05]  /*57b0*/  BSYNC B2 ;  /* 0x0000000000027941 */ /* 0x000fea0003800000 */
.L_x_1582:
[----:B------:R-:W-:Y:S02]  /*57c0*/  ULDC.64 UR4, c[0x0][0x208] ;  /* 0x0000820000047ab9 */ /* 0x000fe40000000a00 */
[----:B--2---:R1:W-:Y:S03]  /*57d0*/  STG.E.128 desc[UR4][R48.64+0x100], R36 ;  /* 0x0001002430007986 */ /* 0x0043e6000c101d04 */
.L_x_1581:
[----:B------:R-:W-:Y:S05]  /*57e0*/  BSYNC B1 ;  /* 0x0000000000017941 */ /* 0x000fea0003800000 */
.L_x_1580:
[----:B------:R-:W-:-:S13]  /*57f0*/  ISETP.NE.AND P3, PT, R95, RZ, PT ;  /* 0x000000ff5f00720c */ /* 0x000fda0003f65270 */
[----:B------:R-:W-:Y:S05]  /*5800*/  @!P3 BRA `(.L_x_1571) ;  /* 0x0000003000a0b947 */ /* 0x000fea0003800000 */
[----:B-1234-:R1:W2:Y:S01]  /*5810*/  LDS.128 R36, [R103+0x27400] ;  /* 0x0274000067247984 */ /* 0x01e2a20000000c00 */
[----:B------:R-:W-:Y:S01]  /*5820*/  ISETP.GE.AND P3, PT, R235, R116, PT ;  /* 0x00000074eb00720c */ /* 0x000fe20003f66270 */
[----:B------:R-:W-:-:S12]  /*5830*/  BSSY B1, `(.L_x_1584) ;  /* 0x0000030000017945 */ /* 0x000fd80003800000 */
[----:B-1----:R-:W-:Y:S05]  /*5840*/  @P3 BRA `(.L_x_1585) ;  /* 0x0000000000b83947 */ /* 0x002fea0003800000 */
[----:B------:R-:W-:Y:S01]  /*5850*/  SHF.R.U64 R44, R42, 0x10, R43 ;  /* 0x000000102a2c7819 */ /* 0x000fe2000000122b */
[----:B--2---:R-:W-:Y:S01]  /*5860*/  IMAD.U32 R42, R39, 0x10000, RZ ;  /* 0x00010000272a7824 */ /* 0x004fe200078e00ff */
[----:B------:R-:W-:Y:S01]  /*5870*/  SHF.R.U64 R47, R40, 0x10, R41 ;  /* 0x00000010282f7819 */ /* 0x000fe20000001229 */
[----:B------:R-:W-:Y:S01]  /*5880*/  IMAD.U32 R40, R38, 0x10000, RZ ;  /* 0x0001000026287824 */ /* 0x000fe200078e00ff */
[----:B------:R-:W-:Y:S02]  /*5890*/  SHF.R.U32.HI R45, RZ, 0x10, R43 ;  /* 0x00000010ff2d7819 */ /* 0x000fe4000001162b */
[----:B------:R-:W-:Y:S02]  /*58a0*/  SHF.R.U32.HI R46, RZ, 0x10, R41 ;  /* 0x00000010ff2e7819 */ /* 0x000fe40000011629 */
[----:B------:R-:W-:Y:S02]  /*58b0*/  PRMT R117, R117, 0x5410, R44 ;  /* 0x0000541075757816 */ /* 0x000fe4000000002c */
[----:B------:R-:W-:-:S02]  /*58c0*/  PRMT R114, R114, 0x5410, R47 ;  /* 0x0000541072727816 */ /* 0x000fc4000000002f */
[----:B------:R-:W-:Y:S02]  /*58d0*/  PRMT R118, R118, 0x5410, R45 ;  /* 0x0000541076767816 */ /* 0x000fe4000000002d */
[----:B------:R-:W-:Y:S02]  /*58e0*/  LOP3.LUT R43, R39, 0xffff0000, RZ, 0xc0, !PT ;  /* 0xffff0000272b7812 */ /* 0x000fe400078ec0ff */
[----:B------:R-:W-:Y:S01]  /*58f0*/  PRMT R115, R115, 0x5410, R46 ;  /* 0x0000541073737816 */ /* 0x000fe2000000002e */
[----:B------:R-:W-:Y:S01]  /*5900*/  IMAD.U32 R47, R118, 0x10000, RZ ;  /* 0x00010000762f7824 */ /* 0x000fe200078e00ff */
[----:B------:R-:W-:Y:S02]  /*5910*/  LOP3.LUT R39, R37, 0xffff0000, RZ, 0xc0, !PT ;  /* 0xffff000025277812 */ /* 0x000fe400078ec0ff */
[----:B------:R-:W-:Y:S01]  /*5920*/  LOP3.LUT R46, R117, 0xffff0000, RZ, 0xc0, !PT ;  /* 0xffff0000752e7812 */ /* 0x000fe200078ec0ff */
[----:B------:R-:W-:Y:S01]  /*5930*/  IMAD.U32 R45, R115, 0x10000, RZ ;  /* 0x00010000732d7824 */ /* 0x000fe200078e00ff */
[----:B------:R-:W-:Y:S01]  /*5940*/  LOP3.LUT R44, R114, 0xffff0000, RZ, 0xc0, !PT ;  /* 0xffff0000722c7812 */ /* 0x000fe200078ec0ff */
[----:B------:R-:W-:Y:S01]  /*5950*/  IMAD.U32 R117, R117, 0x10000, RZ ;  /* 0x0001000075757824 */ /* 0x000fe200078e00ff */
[----:B------:R-:W-:Y:S01]  /*5960*/  LOP3.LUT R41, R38, 0xffff0000, RZ, 0xc0, !PT ;  /* 0xffff000026297812 */ /* 0x000fe200078ec0ff */
[----:B------:R-:W-:-:S02]  /*5970*/  IMAD.U32 R38, R37, 0x10000, RZ ;  /* 0x0001000025267824 */ /* 0x000fc400078e00ff */
[C---:B------:R-:W-:Y:S01]  /*5980*/  FMUL.FTZ R51, R39.reuse, R46 ;  /* 0x0000002e27337220 */ /* 0x040fe20000410000 */
[C---:B------:R-:W-:Y:S02]  /*5990*/  IMAD.U32 R37, R36.reuse, 0x10000, RZ ;  /* 0x0001000024257824 */ /* 0x040fe400078e00ff */
[-C--:B------:R-:W-:Y:S01]  /*59a0*/  FMUL.FTZ R39, R39, R44.reuse ;  /* 0x0000002c27277220 */ /* 0x080fe20000410000 */
[----:B------:R-:W-:Y:S01]  /*59b0*/  LOP3.LUT R36, R36, 0xffff0000, RZ, 0xc0, !PT ;  /* 0xffff000024247812 */ /* 0x000fe200078ec0ff */
[C---:B------:R-:W-:Y:S01]  /*59c0*/  FMUL.FTZ R53, R41.reuse, R47 ;  /* 0x0000002f29357220 */ /* 0x040fe20000410000 */
[----:B------:R-:W-:Y:S01]  /*59d0*/  LOP3.LUT R118, R118, 0xffff0000, RZ, 0xc0, !PT ;  /* 0xffff000076767812 */ /* 0x000fe200078ec0ff */
[-C--:B------:R-:W-:Y:S01]  /*59e0*/  FMUL.FTZ R41, R41, R45.reuse ;  /* 0x0000002d29297220 */ /* 0x080fe20000410000 */
[----:B------:R-:W-:Y:S01]  /*59f0*/  LOP3.LUT R115, R115, 0xffff0000, RZ, 0xc0, !PT ;  /* 0xffff000073737812 */ /* 0x000fe200078ec0ff */
[----:B------:R-:W-:Y:S02]  /*5a00*/  IMAD.U32 R114, R114, 0x10000, RZ ;  /* 0x0001000072727824 */ /* 0x000fe400078e00ff */
[C---:B------:R-:W-:Y:S01]  /*5a10*/  FFMA.FTZ R51, R38.reuse, R44, -R51 ;  /* 0x0000002c26337223 */ /* 0x040fe20000010833 */
[----:B------:R-:W-:Y:S01]  /*5a20*/  FFMA.FTZ R46, R38, R46, R39 ;  /* 0x0000002e262e7223 */ /* 0x000fe20000010027 */
[----:B------:R-:W-:Y:S01]  /*5a30*/  FFMA.FTZ R53, R40, R45, -R53 ;  /* 0x0000002d28357223 */ /* 0x000fe20000010835 */
[----:B------:R-:W-:Y:S01]  /*5a40*/  FMUL.FTZ R38, R36, R117 ;  /* 0x0000007524267220 */ /* 0x000fe20000410000 */
[----:B------:R-:W-:Y:S01]  /*5a50*/  FFMA.FTZ R40, R40, R47, R41 ;  /* 0x0000002f28287223 */ /* 0x000fe20000010029 */
[C---:B------:R-:W-:Y:S01]  /*5a60*/  FMUL.FTZ R39, R43.reuse, R118 ;  /* 0x000000762b277220 */ /* 0x040fe20000410000 */
[-C--:B------:R-:W-:Y:S01]  /*5a70*/  FMUL.FTZ R36, R36, R114.reuse ;  /* 0x0000007224247220 */ /* 0x080fe20000410000 */
[-C--:B------:R-:W-:Y:S01]  /*5a80*/  FMUL.FTZ R43, R43, R115.reuse ;  /* 0x000000732b2b7220 */ /* 0x080fe20000410000 */
[C---:B------:R-:W-:Y:S01]  /*5a90*/  FFMA.FTZ R38, R37.reuse, R114, -R38 ;  /* 0x0000007225267223 */ /* 0x040fe20000010826 */
[C---:B------:R-:W-:Y:S01]  /*5aa0*/  FFMA.FTZ R39, R42.reuse, R115, -R39 ;  /* 0x000000732a277223 */ /* 0x040fe20000010827 */
[----:B------:R-:W-:Y:S01]  /*5ab0*/  FFMA.FTZ R37, R37, R117, R36 ;  /* 0x0000007525257223 */ /* 0x000fe20000010024 */
[----:B------:R-:W-:Y:S01]  /*5ac0*/  FFMA.FTZ R42, R42, R118, R43 ;  /* 0x000000762a2a7223 */ /* 0x000fe2000001002b */
[----:B------:R-:W-:-:S02]  /*5ad0*/  F2FP.BF16.F32.PACK_AB R46, R46, R51 ;  /* 0x000000332e2e723e */ /* 0x000fc400000010ff */
[----:B------:R-:W-:Y:S02]  /*5ae0*/  F2FP.BF16.F32.PACK_AB R40, R40, R53 ;  /* 0x000000352828723e */ /* 0x000fe400000010ff */
[----:B------:R-:W-:Y:S01]  /*5af0*/  F2FP.BF16.F32.PACK_AB R36, R37, R38 ;  /* 0x000000262524723e */ /* 0x000fe200000010ff */
[----:B------:R-:W-:Y:S01]  /*5b00*/  IMAD.MOV.U32 R37, RZ, RZ, R46 ;  /* 0x000000ffff257224 */ /* 0x000fe200078e002e */
[----:B------:R-:W-:Y:S01]  /*5b10*/  F2FP.BF16.F32.PACK_AB R39, R42, R39 ;  /* 0x000000272a27723e */ /* 0x000fe200000010ff */
[----:B------:R-:W-:-:S07]  /*5b20*/  IMAD.MOV.U32 R38, RZ, RZ, R40 ;  /* 0x000000ffff267224 */ /* 0x000fce00078e0028 */
.L_x_1585:
[----:B------:R-:W-:Y:S05]  /*5b30*/  BSYNC B1 ;  /* 0x0000000000017941 */ /* 0x000fea0003800000 */
.L_x_1584:
[----:B------:R-:W-:Y:S02]  /*5b40*/  ULDC.64 UR4, c[0x0][0x208] ;  /* 0x0000820000047ab9 */ /* 0x000fe40000000a00 */
[----:B--2---:R1:W-:Y:S01]  /*5b50*/  STG.E.128 desc[UR4][R48.64+0x180], R36 ;  /* 0x0001802430007986 */ /* 0x0043e2000c101d04 */
[----:B------:R-:W-:Y:S05]  /*5b60*/  BRA `(.L_x_1571) ;  /* 0x0000002c00c87947 */ /* 0x000fea0003800000 */
.L_x_1547:
        /* <DEDUP_REMOVED lines=16> */
[----:B------:R-:W-:Y:S01]  /*5c70*/  LEA R52, P3, R38, UR4, 0x1 ;  /* 0x0000000426347c11 */ /* 0x000fe2000f8608ff */
[----:B------:R-:W-:Y:S01]  /*5c80*/  IMAD.X R39, R99, 0x1, R32, P2 ;  /* 0x0000000163277824 */ /* 0x000fe200010e0620 */
[----:B------:R-:W-:Y:S01]  /*5c90*/  LEA R56, P2, R36, UR6, 0x1 ;  /* 0x0000000624387c11 */ /* 0x000fe2000f8408ff */
[----:B------:R-:W-:Y:S01]  /*5ca0*/  IMAD.X R37, R109, 0x1, R34, P5 ;  /* 0x000000016d257824 */ /* 0x000fe200028e0622 */
[----:B------:R-:W-:Y:S02]  /*5cb0*/  ISETP.GE.AND P5, PT, R226, R116, PT ;  /* 0x00000074e200720c */ /* 0x000fe40003fa6270 */
[----:B------:R-:W-:-:S02]  /*5cc0*/  CS2R R42, SRZ ;  /* 0x00000000002a7805 */ /* 0x000fc4000001ff00 */
[----:B------:R-:W-:Y:S02]  /*5cd0*/  LEA.HI.X R53, R38, UR5, R39, 0x1, P3 ;  /* 0x0000000526357c11 */ /* 0x000fe400098f0c27 */
[----:B------:R-:W-:Y:S02]  /*5ce0*/  CS2R R40, SRZ ;  /* 0x0000000000287805 */ /* 0x000fe4000001ff00 */
[----:B------:R-:W-:Y:S02]  /*5cf0*/  ISETP.GE.AND P3, PT, R18, R116, PT ;  /* 0x000000741200720c */ /* 0x000fe40003f66270 */
[----:B------:R-:W-:Y:S02]  /*5d00*/  CS2R R38, SRZ ;  /* 0x0000000000267805 */ /* 0x000fe4000001ff00 */
[----:B------:R-:W-:Y:S02]  /*5d10*/  LEA.HI.X R57, R36, UR7, R37, 0x1, P2 ;  /* 0x0000000724397c11 */ /* 0x000fe400090f0c25 */
[----:B------:R-:W-:-:S02]  /*5d20*/  CS2R R36, SRZ ;  /* 0x0000000000247805 */ /* 0x000fc4000001ff00 */
[----:B------:R-:W-:Y:S02]  /*5d30*/  CS2R R50, SRZ ;  /* 0x0000000000327805 */ /* 0x000fe4000001ff00 */
[----:B------:R-:W-:Y:S02]  /*5d40*/  CS2R R48, SRZ ;  /* 0x0000000000307805 */ /* 0x000fe4000001ff00 */
[----:B------:R-:W-:Y:S02]  /*5d50*/  CS2R R46, SRZ ;  /* 0x00000000002e7805 */ /* 0x000fe4000001ff00 */
[----:B------:R-:W-:Y:S01]  /*5d60*/  CS2R R44, SRZ ;  /* 0x00000000002c7805 */ /* 0x000fe2000001ff00 */
[----:B------:R-:W-:Y:S02]  /*5d70*/  ULDC.64 UR8, c[0x0][0x208] ;  /* 0x0000820000087ab9 */ /* 0x000fe40000000a00 */
[----:B------:R0:W5:Y:S04]  /*5d80*/  @!P5 LDG.E.128 R36, desc[UR8][R52.64+0x80] ;  /* 0x000080083424d981 */ /* 0x000168000c1e1d00 */
[----:B------:R0:W5:Y:S04]  /*5d90*/  @!P3 LDG.E.128 R40, desc[UR8][R52.64] ;  /* 0x000000083428b981 */ /* 0x000168000c1e1d00 */
[----:B------:R0:W5:Y:S04]  /*5da0*/  @!P3 LDG.E.128 R48, desc[UR8][R56.64] ;  /* 0x000000083830b981 */ /* 0x000168000c1e1d00 */
[----:B------:R0:W5:Y:S02]  /*5db0*/  @!P5 LDG.E.128 R44, desc[UR8][R56.64+0x80] ;  /* 0x00008008382cd981 */ /* 0x000164000c1e1d00 */
.L_x_1587:
[----:B------:R-:W-:Y:S05]  /*5dc0*/  BSYNC B1 ;  /* 0x0000000000017941 */ /* 0x000fea0003800000 */
.L_x_1586:
        /* <DEDUP_REMOVED lines=19> */
[----:B------:R-:W-:Y:S02]  /*5f00*/  CS2R R64, SRZ ;  /* 0x0000000000407805 */ /* 0x000fe4000001ff00 */
[----:B------:R-:W-:Y:S02]  /*5f10*/  CS2R R62, SRZ ;  /* 0x00000000003e7805 */ /* 0x000fe4000001ff00 */
[----:B------:R-:W-:Y:S02]  /*5f20*/  IADD3.X R109, R34, R109, R26, P2, P5 ;  /* 0x0000006d226d7210 */ /* 0x000fe400017ea41a */
[----:B------:R-:W-:Y:S02]  /*5f30*/  CS2R R60, SRZ ;  /* 0x00000000003c7805 */ /* 0x000fe4000001ff00 */
[----:B------:R-:W-:Y:S01]  /*5f40*/  LEA R68, P5, R71, UR4, 0x1 ;  /* 0x0000000447447c11 */ /* 0x000fe2000f8a08ff */
[----:B------:R-:W-:Y:S01]  /*5f50*/  ULDC.64 UR8, c[0x0][0x208] ;  /* 0x0000820000087ab9 */ /* 0x000fe20000000a00 */
[----:B------:R-:W-:-:S02]  /*5f60*/  LEA R70, P2, R52, UR6, 0x1 ;  /* 0x0000000634467c11 */ /* 0x000fc4000f8408ff */
[----:B------:R-:W-:Y:S02]  /*5f70*/  LEA.HI.X R69, R71, UR5, R54, 0x1, P5 ;  /* 0x0000000547457c11 */ /* 0x000fe4000a8f0c36 */
[----:B------:R-:W-:Y:S02]  /*5f80*/  CS2R R54, SRZ ;  /* 0x0000000000367805 */ /* 0x000fe4000001ff00 */
[----:B------:R-:W-:Y:S02]  /*5f90*/  LEA.HI.X R71, R52, UR7, R109, 0x1, P2 ;  /* 0x0000000734477c11 */ /* 0x000fe400090f0c6d */
[----:B------:R-:W-:Y:S02]  /*5fa0*/  CS2R R52, SRZ ;  /* 0x0000000000347805 */ /* 0x000fe4000001ff00 */
[-C--:B------:R-:W-:Y:S02]  /*5fb0*/  ISETP.GE.AND P5, PT, R18, R116.reuse, PT ;  /* 0x000000741200720c */ /* 0x080fe40003fa6270 */
[----:B------:R-:W-:-:S11]  /*5fc0*/  ISETP.GE.AND P2, PT, R226, R116, PT ;  /* 0x00000074e200720c */ /* 0x000fd60003f46270 */
[----:B------:R0:W5:Y:S04]  /*5fd0*/  @!P5 LDG.E.128 R56, desc[UR8][R68.64] ;  /* 0x000000084438d981 */ /* 0x000168000c1e1d00 */
[----:B------:R0:W5:Y:S04]  /*5fe0*/  @!P2 LDG.E.128 R52, desc[UR8][R68.64+0x80] ;  /* 0x000080084434a981 */ /* 0x000168000c1e1d00 */
[----:B------:R0:W5:Y:S04]  /*5ff0*/  @!P5 LDG.E.128 R64, desc[UR8][R70.64] ;  /* 0x000000084640d981 */ /* 0x000168000c1e1d00 */
[----:B------:R0:W5:Y:S02]  /*6000*/  @!P2 LDG.E.128 R60, desc[UR8][R70.64+0x80] ;  /* 0x00008008463ca981 */ /* 0x000164000c1e1d00 */
.L_x_1589:
[----:B------:R-:W-:Y:S05]  /*6010*/  BSYNC B1 ;  /* 0x0000000000017941 */ /* 0x000fea0003800000 */
.L_x_1588:
[----:B0-----:R-:W2:Y:S01]  /*6020*/  LDL R68, [R1+0x20] ;  /* 0x0000200001447983 */ /* 0x001ea20000100800 */
[----:B-----5:R-:W-:Y:S02]  /*6030*/  IMAD.MOV.U32 R69, RZ, RZ, R39 ;  /* 0x000000ffff457224 */ /* 0x020fe400078e0027 */
[----:B------:R-:W-:Y:S02]  /*6040*/  IMAD.MOV.U32 R70, RZ, RZ, R42 ;  /* 0x000000ffff467224 */ /* 0x000fe400078e002a */
[----:B------:R-:W-:-:S05]  /*6050*/  IMAD.MOV.U32 R71, RZ, RZ, R43 ;  /* 0x000000ffff477224 */ /* 0x000fca00078e002b */
[----:B------:R-:W-:Y:S02]  /*6060*/  PRMT R123, R70, 0x5410, R71 ;  /* 0x00005410467b7816 */ /* 0x000fe40000000047 */
[----:B--2---:R-:W-:Y:S01]  /*6070*/  R2UR UR4, R68 ;  /* 0x00000000440472ca */ /* 0x004fe200000e0000 */
[----:B------:R-:W-:-:S05]  /*6080*/  IMAD.MOV.U32 R68, RZ, RZ, R38 ;  /* 0x000000ffff447224 */ /* 0x000fca00078e0026 */
[----:B------:R-:W-:Y:S01]  /*6090*/  PRMT R134, R69, 0x5410, R68 ;  /* 0x0000541045867816 */ /* 0x000fe20000000044 */
[----:B------:R-:W-:Y:S02]  /*60a0*/  IMAD.MOV.U32 R68, RZ, RZ, R36 ;  /* 0x000000ffff447224 */ /* 0x000fe400078e0024 */
[----:B------:R-:W-:-:S04]  /*60b0*/  IMAD.MOV.U32 R69, RZ, RZ, R37 ;  /* 0x000000ffff457224 */ /* 0x000fc800078e0025 */
[----:B------:R-:W-:Y:S01]  /*60c0*/  UISETP.NE.AND UP0, UPT, UR4, 0x3, UPT ;  /* 0x000000030400788c */ /* 0x000fe2000bf05270 */
[----:B------:R-:W-:Y:S01]  /*60d0*/  PRMT R135, R69, 0x5410, R68 ;  /* 0x0000541045877816 */ /* 0x000fe20000000044 */
[----:B------:R-:W-:Y:S02]  /*60e0*/  IMAD.MOV.U32 R68, RZ, RZ, R40 ;  /* 0x000000ffff447224 */ /* 0x000fe400078e0028 */
[----:B------:R-:W-:Y:S02]  /*60f0*/  IMAD.MOV.U32 R69, RZ, RZ, R41 ;  /* 0x000000ffff457224 */ /* 0x000fe400078e0029 */
[----:B------:R-:W-:-:S03]  /*6100*/  PLOP3.LUT P2, PT, PT, PT, UP0, 0x80, 0x0 ;  /* 0x000000000000781c */ /* 0x000fc60003f4f008 */
        /* <DEDUP_REMOVED lines=39> */
[----:B------:R-:W-:Y:S06]  /*6380*/  @!P2 BRA `(.L_x_1590) ;  /* 0x000000000004a947 */ /* 0x000fec0003800000 */
[----:B------:R-:W-:Y:S01]  /*6390*/  BPT.TRAP 0x1 ;  /* 0x000000040000795c */ /* 0x000fe20000300000 */
.L_x_1590:
[----:B------:R-:W-:Y:S01]  /*63a0*/  IMAD R99, R17, 0x8, R16 ;  /* 0x0000000811637824 */ /* 0x000fe200078e0210 */
[----:B------:R-:W-:Y:S01]  /*63b0*/  SHF.L.U32 R109, R237, 0x1f, RZ ;  /* 0x0000001fed6d7819 */ /* 0x000fe200000006ff */
[----:B------:R-:W0:Y:S01]  /*63c0*/  LDC R117, c[0x0][0x2f4] ;  /* 0x0000bd00ff757b82 */ /* 0x000e220000000800 */
[----:B------:R-:W-:Y:S01]  /*63d0*/  BSSY B1, `(.L_x_1591) ;  /* 0x0000004000017945 */ /* 0x000fe20003800000 */
[----:B------:R-:W-:Y:S01]  /*63e0*/  IMAD.MOV.U32 R111, RZ, RZ, R72 ;  /* 0x000000ffff6f7224 */ /* 0x000fe200078e0048 */
[----:B------:R-:W1:Y:S02]  /*63f0*/  SYNCS.PHASECHK.TRANS64.TRYWAIT P5, [R99+URZ+0x30890], R109 ;  /* 0x0308906d630075a7 */ /* 0x000e6400080a017f */
[----:B-1----:R-:W-:Y:S05]  /*6400*/  @!P5 BRA `(.L_x_1592) ;  /* 0x00000280001cd947 */ /* 0x002fea0003800000 */
.L_x_2021:
[----:B------:R-:W-:Y:S05]  /*6410*/  BSYNC B1 ;  /* 0x0000000000017941 */ /* 0x000fea0003800000 */
.L_x_1591:
[----:B------:R-:W2:Y:S01]  /*6420*/  LDC.64 R112, c[0x0][0x300] ;  /* 0x0000c000ff707b82 */ /* 0x000ea20000000a00 */
[----:B------:R-:W-:Y:S01]  /*6430*/  BSSY B1, `(.L_x_1593) ;  /* 0x0000118000017945 */ /* 0x000fe20003800000 */
[----:B0-----:R-:W-:-:S03]  /*6440*/  IMAD.IADD R118, R117, 0x1, -R29 ;  /* 0x0000000175767824 */ /* 0x001fc600078e0a1d */
[----:B------:R-:W-:Y:S05]  /*6450*/  @P4 BRA `(.L_x_1594) ;  /* 0x0000001000544947 */ /* 0x000fea0003800000 */
[----:B------:R-:W-:Y:S01]  /*6460*/  ISETP.NE.AND P4, PT, R30, RZ, PT ;  /* 0x000000ff1e00720c */ /* 0x000fe20003f85270 */
[-C--:B--2---:R-:W-:Y:S01]  /*6470*/  IMAD.WIDE.U32 R114, R23, R112.reuse, R110 ;  /* 0x0000007017727225 */ /* 0x084fe200078e006e */
[----:B------:R-:W-:Y:S01]  /*6480*/  SHF.R.S32.HI R68, RZ, 0x1f, R23 ;  /* 0x0000001fff447819 */ /* 0x000fe20000011417 */
[----:B------:R-:W-:Y:S04]  /*6490*/  BSSY B2, `(.L_x_1595) ;  /* 0x000008a000027945 */ /* 0x000fe80003800000 */
[----:B------:R-:W-:-:S04]  /*64a0*/  IMAD R119, R68, R112, RZ ;  /* 0x0000007044777224 */ /* 0x000fc800078e02ff */
[----:B------:R-:W-:-:S04]  /*64b0*/  IMAD R119, R23, R113, R119 ;  /* 0x0000007117777224 */ /* 0x000fc800078e0277 */
[----:B------:R-:W-:Y:S01]  /*64c0*/  IMAD.IADD R119, R119, 0x1, R115 ;  /* 0x0000000177777824 */ /* 0x000fe200078e0273 */
[----:B------:R-:W-:Y:S06]  /*64d0*/  @!P4 BRA `(.L_x_1596) ;  /* 0x000000080014c947 */ /* 0x000fec0003800000 */
[----:B------:R-:W2:Y:S01]  /*64e0*/  LDL R70, [R1+0x28] ;  /* 0x0000280001467983 */ /* 0x000ea20000100800 */
[----:B------:R-:W-:Y:S01]  /*64f0*/  SEL R68, R29, R118, !P0 ;  /* 0x000000761d447207 */ /* 0x000fe20004000000 */
[C---:B------:R-:W-:Y:S01]  /*6500*/  IMAD.SHL.U32 R71, R23.reuse, 0x40, RZ ;  /* 0x0000004017477824 */ /* 0x040fe200078e00ff */
[----:B------:R-:W-:Y:S01]  /*6510*/  ISETP.GE.AND P4, PT, R18, R116, PT ;  /* 0x000000741200720c */ /* 0x000fe20003f86270 */
[----:B------:R-:W-:Y:S01]  /*6520*/  IMAD.SHL.U32 R72, R23, 0x40, RZ ;  /* 0x0000004017487824 */ /* 0x000fe200078e00ff */
[----:B------:R-:W-:Y:S01]  /*6530*/  SHF.R.S32.HI R69, RZ, 0x1f, R68 ;  /* 0x0000001fff457819 */ /* 0x000fe20000011444 */
[----:B------:R-:W-:Y:S01]  /*6540*/  BSSY B3, `(.L_x_1597) ;  /* 0x0000071000037945 */ /* 0x000fe20003800000 */
[----:B------:R-:W-:Y:S02]  /*6550*/  LOP3.LUT R71, R71, 0x1c0, RZ, 0xc0, !PT ;  /* 0x000001c047477812 */ /* 0x000fe400078ec0ff */
[----:B------:R-:W-:Y:S02]  /*6560*/  LEA.HI R68, R69, R68, RZ, 0x4 ;  /* 0x0000004445447211 */ /* 0x000fe400078f20ff */
[----:B------:R-:W-:-:S02]  /*6570*/  SHF.R.U32.HI R71, RZ, 0x3, R71 ;  /* 0x00000003ff477819 */ /* 0x000fc40000011647 */
[----:B------:R-:W-:-:S04]  /*6580*/  LEA.HI.SX32 R68, R68, R35, 0x1c ;  /* 0x0000002344447211 */ /* 0x000fc800078fe2ff */
[----:B------:R-:W-:Y:S01]  /*6590*/  SHF.R.S32.HI R69, RZ, 0x1f, R68 ;  /* 0x0000001fff457819 */ /* 0x000fe20000011444 */
[----:B------:R-:W-:-:S03]  /*65a0*/  IMAD.SHL.U32 R120, R68, 0x8, RZ ;  /* 0x0000000844787824 */ /* 0x000fc600078e00ff */
[----:B------:R-:W-:Y:S02]  /*65b0*/  LEA.HI R68, R69, R68, RZ, 0x3 ;  /* 0x0000004445447211 */ /* 0x000fe400078f18ff */
[----:B------:R-:W-:-:S03]  /*65c0*/  LOP3.LUT R69, R120, 0x38, RZ, 0xc0, !PT ;  /* 0x0000003878457812 */ /* 0x000fc600078ec0ff */
[----:B------:R-:W-:Y:S01]  /*65d0*/  IMAD.SHL.U32 R68, R68, 0x200, RZ ;  /* 0x0000020044447824 */ /* 0x000fe200078e00ff */
[----:B------:R-:W-:-:S04]  /*65e0*/  LOP3.LUT R69, R69, 0x1c0, R72, 0xf8, !PT ;  /* 0x000001c045457812 */ /* 0x000fc800078ef848 */
[----:B------:R-:W-:Y:S02]  /*65f0*/  LOP3.LUT R68, R68, 0x7ffff000, RZ, 0xc0, !PT ;  /* 0x7ffff00044447812 */ /* 0x000fe400078ec0ff */
[----:B------:R-:W-:-:S04]  /*6600*/  LOP3.LUT R69, R69, R71, RZ, 0x3c, !PT ;  /* 0x0000004745457212 */ /* 0x000fc800078e3cff */
[----:B--2---:R-:W-:-:S05]  /*6610*/  IADD3 R68, R69, R68, R70 ;  /* 0x0000004445447210 */ /* 0x004fca0007ffe046 */
[C---:B------:R-:W-:Y:S02]  /*6620*/  IMAD R72, R17.reuse, 0x4000, R68 ;  /* 0x0000400011487824 */ /* 0x040fe400078e0244 */
[----:B------:R-:W-:Y:S02]  /*6630*/  IMAD R68, R17, 0x4000, R6 ;  /* 0x0000400011447824 */ /* 0x000fe400078e0206 */
[--C-:B------:R-:W-:Y:S02]  /*6640*/  IMAD R72, R72, 0x2, R16.reuse ;  /* 0x0000000248487824 */ /* 0x100fe400078e0210 */
[----:B------:R-:W-:-:S04]  /*6650*/  IMAD R68, R68, 0x2, R16 ;  /* 0x0000000244447824 */ /* 0x000fc800078e0210 */
[----:B------:R-:W0:Y:S04]  /*6660*/  LDS.128 R72, [R72+0x20400] ;  /* 0x0204000048487984 */ /* 0x000e280000000c00 */
[----:B------:R-:W2:Y:S01]  /*6670*/  LDS.128 R68, [R68+0x20400] ;  /* 0x0204000044447984 */ /* 0x000ea20000000c00 */
[----:B------:R-:W-:Y:S05]  /*6680*/  @P4 BRA `(.L_x_1598) ;  /* 0x0000000400704947 */ /* 0x000fea0003800000 */
[--C-:B------:R-:W-:Y:S02]  /*6690*/  SHF.R.U64 R40, R40, 0x10, R41.reuse ;  /* 0x0000001028287819 */ /* 0x100fe40000001229 */
[----:B------:R-:W-:Y:S02]  /*66a0*/  SHF.R.U32.HI R121, RZ, 0x10, R41 ;  /* 0x00000010ff797819 */ /* 0x000fe40000011629 */
[C---:B------:R-:W-:Y:S02]  /*66b0*/  PRMT R40, R122.reuse, 0x5432, R40 ;  /* 0x000054327a287816 */ /* 0x040fe40000000028 */
[----:B------:R-:W-:Y:S02]  /*66c0*/  PRMT R121, R122, 0x5410, R121 ;  /* 0x000054107a797816 */ /* 0x000fe40000000079 */
[----:B------:R-:W-:Y:S02]  /*66d0*/  SHF.R.U32.HI R122, RZ, 0x10, R49 ;  /* 0x00000010ff7a7819 */ /* 0x000fe40000011631 */
[----:B------:R-:W-:-:S02]  /*66e0*/  SHF.R.U64 R41, R42, 0x10, R43 ;  /* 0x000000102a297819 */ /* 0x000fc4000000122b */
[----:B------:R-:W-:Y:S02]  /*66f0*/  SHF.R.U32.HI R42, RZ, 0x10, R43 ;  /* 0x00000010ff2a7819 */ /* 0x000fe4000001162b */
[----:B------:R-:W-:Y:S02]  /*6700*/  SHF.R.U64 R43, R48, 0x10, R49 ;  /* 0x00000010302b7819 */ /* 0x000fe40000001231 */
[--C-:B------:R-:W-:Y:S02]  /*6710*/  SHF.R.U64 R48, R50, 0x10, R51.reuse ;  /* 0x0000001032307819 */ /* 0x100fe40000001233 */
[----:B------:R-:W-:Y:S01]  /*6720*/  SHF.R.U32.HI R49, RZ, 0x10, R51 ;  /* 0x00000010ff317819 */ /* 0x000fe20000011633 */
[----:B--2---:R-:W-:Y:S01]  /*6730*/  IMAD.U32 R51, R69, 0x10000, RZ ;  /* 0x0001000045337824 */ /* 0x004fe200078e00ff */
[----:B------:R-:W-:Y:S02]  /*6740*/  PRMT R122, R125, 0x5432, R122 ;  /* 0x000054327d7a7816 */ /* 0x000fe4000000007a */
[----:B------:R-:W-:-:S02]  /*6750*/  PRMT R41, R123, 0x5410, R41 ;  /* 0x000054107b297816 */ /* 0x000fc40000000029 */
[----:B------:R-:W-:Y:S01]  /*6760*/  PRMT R42, R123, 0x5432, R42 ;  /* 0x000054327b2a7816 */ /* 0x000fe2000000002a */
[----:B------:R-:W-:Y:S01]  /*6770*/  IMAD.U32 R123, R122, 0x10000, RZ ;  /* 0x000100007a7b7824 */ /* 0x000fe200078e00ff */
[C---:B------:R-:W-:Y:S02]  /*6780*/  PRMT R48, R124.reuse, 0x5432, R48 ;  /* 0x000054327c307816 */ /* 0x040fe40000000030 */
[----:B------:R-:W-:Y:S01]  /*6790*/  PRMT R49, R124, 0x5410, R49 ;  /* 0x000054107c317816 */ /* 0x000fe20000000031 */
[----:B0-----:R-:W-:Y:S01]  /*67a0*/  IMAD.U32 R124, R73, 0x10000, RZ ;  /* 0x00010000497c7824 */ /* 0x001fe200078e00ff */
[----:B------:R-:W-:Y:S01]  /*67b0*/  PRMT R43, R125, 0x5410, R43 ;  /* 0x000054107d2b7816 */ /* 0x000fe2000000002b */
[----:B------:R-:W-:Y:S01]  /*67c0*/  IMAD.U32 R125, R121, 0x10000, RZ ;  /* 0x00010000797d7824 */ /* 0x000fe200078e00ff */
[----:B------:R-:W-:Y:S01]  /*67d0*/  LOP3.LUT R122, R122, 0xffff0000, RZ, 0xc0, !PT ;  /* 0xffff00007a7a7812 */ /* 0x000fe200078ec0ff */
[C---:B------:R-:W-:Y:S01]  /*67e0*/  FMUL.FTZ R50, R124.reuse, R123 ;  /* 0x0000007b7c327220 */ /* 0x040fe20000410000 */
[----:B------:R-:W-:Y:S01]  /*67f0*/  LOP3.LUT R73, R73, 0xffff0000, RZ, 0xc0, !PT ;  /* 0xffff000049497812 */ /* 0x000fe200078ec0ff */
[----:B------:R-:W-:-:S02]  /*6800*/  FMUL.FTZ R124, R124, R125 ;  /* 0x0000007d7c7c7220 */ /* 0x000fc40000410000 */
[C---:B------:R-:W-:Y:S02]  /*6810*/  FFMA.FTZ R50, R51.reuse, R125, -R50 ;  /* 0x0000007d33327223 */ /* 0x040fe40000010832 */
[----:B------:R-:W-:Y:S01]  /*6820*/  FFMA.FTZ R51, R51, R123, R124 ;  /* 0x0000007b33337223 */ /* 0x000fe2000001007c */
[----:B------:R-:W-:Y:S01]  /*6830*/  LOP3.LUT R123, R121, 0xffff0000, RZ, 0xc0, !PT ;  /* 0xffff0000797b7812 */ /* 0x000fe200078ec0ff */
[----:B------:R-:W-:Y:S01]  /*6840*/  IMAD.U32 R124, R75, 0x10000, RZ ;  /* 0x000100004b7c7824 */ /* 0x000fe200078e00ff */
[----:B------:R-:W-:Y:S01]  /*6850*/  LOP3.LUT R121, R69, 0xffff0000, RZ, 0xc0, !PT ;  /* 0xffff000045797812 */ /* 0x000fe200078ec0ff */
[----:B------:R-:W-:Y:S01]  /*6860*/  FMUL.FTZ R69, R73, R122 ;  /* 0x0000007a49457220 */ /* 0x000fe20000410000 */
[----:B------:R-:W-:Y:S01]  /*6870*/  LOP3.LUT R75, R75, 0xffff0000, RZ, 0xc0, !PT ;  /* 0xffff00004b4b7812 */ /* 0x000fe200078ec0ff */
[-C--:B------:R-:W-:Y:S02]  /*6880*/  FMUL.FTZ R73, R73, R123.reuse ;  /* 0x0000007b49497220 */ /* 0x080fe40000410000 */
[----:B------:R-:W-:Y:S01]  /*6890*/  FFMA.FTZ R69, R121, R123, -R69 ;  /* 0x0000007b79457223 */ /* 0x000fe20000010845 */
[----:B------:R-:W-:-:S02]  /*68a0*/  IMAD.U32 R123, R49, 0x10000, RZ ;  /* 0x00010000317b7824 */ /* 0x000fc400078e00ff */
[----:B------:R-:W-:Y:S01]  /*68b0*/  FFMA.FTZ R73, R121, R122, R73 ;  /* 0x0000007a79497223 */ /* 0x000fe20000010049 */
[----:B------:R-:W-:Y:S01]  /*68c0*/  IMAD.U32 R122, R71, 0x10000, RZ ;  /* 0x00010000477a7824 */ /* 0x000fe200078e00ff */
[----:B------:R-:W-:Y:S01]  /*68d0*/  LOP3.LUT R49, R49, 0xffff0000, RZ, 0xc0, !PT ;  /* 0xffff000031317812 */ /* 0x000fe200078ec0ff */
[----:B------:R-:W-:Y:S02]  /*68e0*/  IMAD.U32 R121, R42, 0x10000, RZ ;  /* 0x000100002a797824 */ /* 0x000fe400078e00ff */
[----:B------:R-:W-:Y:S01]  /*68f0*/  FMUL.FTZ R125, R124, R123 ;  /* 0x0000007b7c7d7220 */ /* 0x000fe20000410000 */
[----:B------:R-:W-:Y:S01]  /*6900*/  F2FP.BF16.F32.PACK_AB R73, R73, R51 ;  /* 0x000000334949723e */ /* 0x000fe200000010ff */
[----:B------:R-:W-:Y:S01]  /*6910*/  IMAD.U32 R51, R43, 0x10000, RZ ;  /* 0x000100002b337824 */ /* 0x000fe200078e00ff */
[----:B------:R-:W-:Y:S01]  /*6920*/  F2FP.BF16.F32.PACK_AB R69, R69, R50 ;  /* 0x000000324545723e */ /* 0x000fe200000010ff */
[-C--:B------:R-:W-:Y:S01]  /*6930*/  FFMA.FTZ R125, R122, R121.reuse, -R125 ;  /* 0x000000797a7d7223 */ /* 0x080fe2000001087d */
[----:B------:R-:W-:Y:S01]  /*6940*/  FMUL.FTZ R121, R124, R121 ;  /* 0x000000797c797220 */ /* 0x000fe20000410000 */
[----:B------:R-:W-:Y:S01]  /*6950*/  IMAD.U32 R50, R68, 0x10000, RZ ;  /* 0x0001000044327824 */ /* 0x000fe200078e00ff */
[----:B------:R-:W-:-:S02]  /*6960*/  LOP3.LUT R43, R43, 0xffff0000, RZ, 0xc0, !PT ;  /* 0xffff00002b2b7812 */ /* 0x000fc400078ec0ff */
[----:B------:R-:W-:Y:S01]  /*6970*/  FFMA.FTZ R122, R122, R123, R121 ;  /* 0x0000007b7a7a7223 */ /* 0x000fe20000010079 */
[----:B------:R-:W-:Y:S02]  /*6980*/  LOP3.LUT R121, R42, 0xffff0000, RZ, 0xc0, !PT ;  /* 0xffff00002a797812 */ /* 0x000fe400078ec0ff */
[----:B------:R-:W-:Y:S01]  /*6990*/  LOP3.LUT R42, R71, 0xffff0000, RZ, 0xc0, !PT ;  /* 0xffff0000472a7812 */ /* 0x000fe200078ec0ff */
[C---:B------:R-:W-:Y:S01]  /*69a0*/  FMUL.FTZ R71, R75.reuse, R49 ;  /* 0x000000314b477220 */ /* 0x040fe20000410000 */
[----:B------:R-:W-:Y:S01]  /*69b0*/  LOP3.LUT R68, R68, 0xffff0000, RZ, 0xc0, !PT ;  /* 0xffff000044447812 */ /* 0x000fe200078ec0ff */
[-C--:B------:R-:W-:Y:S02]  /*69c0*/  FMUL.FTZ R75, R75, R121.reuse ;  /* 0x000000794b4b7220 */ /* 0x080fe40000410000 */
[----:B------:R-:W-:Y:S01]  /*69d0*/  FFMA.FTZ R71, R42, R121, -R71 ;  /* 0x000000792a477223 */ /* 0x000fe20000010847 */
[----:B------:R-:W-:Y:S02]  /*69e0*/  IMAD.U32 R121, R40, 0x10000, RZ ;  /* 0x0001000028797824 */ /* 0x000fe400078e00ff */
[----:B------:R-:W-:Y:S01]  /*69f0*/  FFMA.FTZ R42, R42, R49, R75 ;  /* 0x000000312a2a7223 */ /* 0x000fe2000001004b */
[----:B------:R-:W-:Y:S01]  /*6a00*/  IMAD.U32 R75, R72, 0x10000, RZ ;  /* 0x00010000484b7824 */ /* 0x000fe200078e00ff */
[----:B------:R-:W-:-:S02]  /*6a10*/  LOP3.LUT R40, R40, 0xffff0000, RZ, 0xc0, !PT ;  /* 0xffff000028287812 */ /* 0x000fc400078ec0ff */
[----:B------:R-:W-:Y:S01]  /*6a20*/  F2FP.BF16.F32.PACK_AB R71, R71, R125 ;  /* 0x0000007d4747723e */ /* 0x000fe200000010ff */
[C---:B------:R-:W-:Y:S01]  /*6a30*/  FMUL.FTZ R49, R75.reuse, R51 ;  /* 0x000000334b317220 */ /* 0x040fe20000410000 */
[-C--:B------:R-:W-:Y:S01]  /*6a40*/  FMUL.FTZ R75, R75, R121.reuse ;  /* 0x000000794b4b7220 */ /* 0x080fe20000410000 */
[----:B------:R-:W-:Y:S02]  /*6a50*/  F2FP.BF16.F32.PACK_AB R42, R42, R122 ;  /* 0x0000007a2a2a723e */ /* 0x000fe400000010ff */
[C---:B------:R-:W-:Y:S01]  /*6a60*/  FFMA.FTZ R49, R50.reuse, R121, -R49 ;  /* 0x0000007932317223 */ /* 0x040fe20000010831 */
[----:B------:R-:W-:Y:S01]  /*6a70*/  FFMA.FTZ R50, R50, R51, R75 ;  /* 0x0000003332327223 */ /* 0x000fe2000001004b */
[----:B------:R-:W-:Y:S01]  /*6a80*/  LOP3.LUT R51, R72, 0xffff0000, RZ, 0xc0, !PT ;  /* 0xffff000048337812 */ /* 0x000fe200078ec0ff */
[----:B------:R-:W-:-:S04]  /*6a90*/  IMAD.U32 R121, R74, 0x10000, RZ ;  /* 0x000100004a797824 */ /* 0x000fc800078e00ff */
        /* <DEDUP_REMOVED lines=21> */
[----:B------:R-:W-:Y:S02]  /*6bf0*/  IMAD.MOV.U32 R68, RZ, RZ, R40 ;  /* 0x000000ffff447224 */ /* 0x000fe400078e0028 */
[----:B------:R-:W-:Y:S01]  /*6c00*/  IMAD.MOV.U32 R72, RZ, RZ, R43 ;  /* 0x000000ffff487224 */ /* 0x000fe200078e002b */
[----:B------:R-:W-:Y:S01]  /*6c10*/  F2FP.BF16.F32.PACK_AB R70, R70, R75 ;  /* 0x0000004b4646723e */ /* 0x000fe200000010ff */
[----:B------:R-:W-:Y:S01]  /*6c20*/  IMAD.MOV.U32 R75, RZ, RZ, R42 ;  /* 0x000000ffff4b7224 */ /* 0x000fe200078e002a */
[----:B------:R-:W-:-:S05]  /*6c30*/  F2FP.BF16.F32.PACK_AB R51, R51, R121 ;  /* 0x000000793333723e */ /* 0x000fca00000010ff */
[----:B------:R-:W-:-:S07]  /*6c40*/  IMAD.MOV.U32 R74, RZ, RZ, R51 ;  /* 0x000000ffff4a7224 */ /* 0x000fce00078e0033 */
.L_x_1598:
[----:B------:R-:W-:Y:S05]  /*6c50*/  BSYNC B3 ;  /* 0x0000000000037941 */ /* 0x000fea0003800000 */
.L_x_1597:
        /* <DEDUP_REMOVED lines=8> */
[----:B------:R-:W-:-:S05]  /*6ce0*/  LEA.HI.X R41, R41, R107, R43, 0x1, P5 ;  /* 0x0000006b29297211 */ /* 0x000fca00028f0c2b */
[----:B--2---:R2:W-:Y:S02]  /*6cf0*/  STG.E.128 desc[UR4][R40.64], R68 ;  /* 0x0000004428007986 */ /* 0x0045e4000c101d04 */
[----:B--2---:R-:W-:-:S04]  /*6d00*/  @!P4 LEA R40, P5, R120, R106, 0x1 ;  /* 0x0000006a7828c211 */ /* 0x004fc800078a08ff */
[----:B------:R-:W-:-:S05]  /*6d10*/  @!P4 LEA.HI.X R41, R120, R107, R42, 0x1, P5 ;  /* 0x0000006b7829c211 */ /* 0x000fca00028f0c2a */
[----:B0-----:R0:W-:Y:S04]  /*6d20*/  @!P4 STG.E.128 desc[UR4][R40.64], R72 ;  /* 0x000000482800c986 */ /* 0x0011e8000c101d04 */
.L_x_1596:
[----:B------:R-:W-:Y:S05]  /*6d30*/  BSYNC B2 ;  /* 0x0000000000027941 */ /* 0x000fea0003800000 */
.L_x_1595:
[----:B------:R-:W-:-:S13]  /*6d40*/  ISETP.NE.AND P4, PT, R93, RZ, PT ;  /* 0x000000ff5d00720c */ /* 0x000fda0003f85270 */
[----:B------:R-:W-:Y:S05]  /*6d50*/  @!P4 BRA `(.L_x_1594) ;  /* 0x000000080014c947 */ /* 0x000fea0003800000 */
[----:B------:R-:W2:Y:S01]  /*6d60*/  LDL R42, [R1+0x28] ;  /* 0x00002800012a7983 */ /* 0x000ea20000100800 */
[----:B0-----:R-:W-:Y:S01]  /*6d70*/  SEL R40, R29, R118, !P1 ;  /* 0x000000761d287207 */ /* 0x001fe20004800000 */
        /* <DEDUP_REMOVED lines=25> */
[----:B------:R-:W-:Y:S01]  /*6f10*/  SHF.R.U64 R38, R38, 0x10, R39 ;  /* 0x0000001026267819 */ /* 0x000fe20000001227 */
[----:B0-----:R-:W-:Y:S01]  /*6f20*/  IMAD.U32 R73, R49, 0x10000, RZ ;  /* 0x0001000031497824 */ /* 0x001fe200078e00ff */
[--C-:B------:R-:W-:Y:S01]  /*6f30*/  SHF.R.U32.HI R69, RZ, 0x10, R45.reuse ;  /* 0x00000010ff457819 */ /* 0x100fe2000001162d */
[----:B--2---:R-:W-:Y:S01]  /*6f40*/  IMAD.U32 R71, R41, 0x10000, RZ ;  /* 0x0001000029477824 */ /* 0x004fe200078e00ff */
        /* <DEDUP_REMOVED lines=88> */
.L_x_1600:
[----:B------:R-:W-:Y:S05]  /*74d0*/  BSYNC B2 ;  /* 0x0000000000027941 */ /* 0x000fea0003800000 */
.L_x_1599:
        /* <DEDUP_REMOVED lines=13> */
.L_x_1594:
[----:B------:R-:W-:Y:S05]  /*75b0*/  BSYNC B1 ;  /* 0x0000000000017941 */ /* 0x000fea0003800000 */
.L_x_1593:
[----:B---3--:R-:W-:Y:S02]  /*75c0*/  VIADD R37, R23, 0x20 ;  /* 0x0000002017257836 */ /* 0x008fe40000000000 */
[-C--:B--2---:R-:W-:Y:S02]  /*75d0*/  IMAD R36, R102, R112.reuse, RZ ;  /* 0x0000007066247224 */ /* 0x084fe400078e02ff */
[----:B------:R-:W-:-:S04]  /*75e0*/  IMAD.WIDE.U32 R110, R37, R112, R110 ;  /* 0x00000070256e7225 */ /* 0x000fc800078e006e */
[----:B------:R-:W-:Y:S01]  /*75f0*/  IMAD R113, R37, R113, R36 ;  /* 0x0000007125717224 */ /* 0x000fe200078e0224 */
[----:B------:R-:W-:Y:S06]  /*7600*/  @P3 BRA `(.L_x_1571) ;  /* 0x0000001400203947 */ /* 0x000fec0003800000 */
[----:B------:R-:W-:Y:S01]  /*7610*/  ISETP.NE.AND P3, PT, R30, RZ, PT ;  /* 0x000000ff1e00720c */ /* 0x000fe20003f65270 */
[----:B------:R-:W-:Y:S01]  /*7620*/  BSSY B1, `(.L_x_1601) ;  /* 0x000008a000017945 */ /* 0x000fe20003800000 */
[----:B------:R-:W-:-:S11]  /*7630*/  IMAD.IADD R48, R111, 0x1, R113 ;  /* 0x000000016f307824 */ /* 0x000fd600078e0271 */
[----:B------:R-:W-:Y:S05]  /*7640*/  @!P3 BRA `(.L_x_1602) ;  /* 0x00000008001cb947 */ /* 0x000fea0003800000 */
[----:B------:R-:W2:Y:S01]  /*7650*/  LDL R38, [R1+0x24] ;  /* 0x0000240001267983 */ /* 0x000ea20000100800 */
[----:B------:R-:W-:Y:S01]  /*7660*/  SEL R36, R29, R118, !P0 ;  /* 0x000000761d247207 */ /* 0x000fe20004000000 */
[C---:B------:R-:W-:Y:S01]  /*7670*/  VIADD R39, R23.reuse, 0x20 ;  /* 0x0000002017277836 */ /* 0x040fe20000000000 */
[----:B------:R-:W-:Y:S01]  /*7680*/  ISETP.GE.AND P4, PT, R18, R116, PT ;  /* 0x000000741200720c */ /* 0x000fe20003f86270 */
[----:B0-----:R-:W-:Y:S01]  /*7690*/  VIADD R40, R23, 0x20 ;  /* 0x0000002017287836 */ /* 0x001fe20000000000 */
[----:B------:R-:W-:Y:S01]  /*76a0*/  SHF.R.S32.HI R37, RZ, 0x1f, R36 ;  /* 0x0000001fff257819 */ /* 0x000fe20000011424 */
[----:B------:R-:W-:Y:S01]  /*76b0*/  IMAD.SHL.U32 R39, R39, 0x40, RZ ;  /* 0x0000004027277824 */ /* 0x000fe200078e00ff */
[----:B------:R-:W-:Y:S01]  /*76c0*/  BSSY B2, `(.L_x_1603) ;  /* 0x0000073000027945 */ /* 0x000fe20003800000 */
[----:B------:R-:W-:Y:S01]  /*76d0*/  IMAD.SHL.U32 R40, R40, 0x40, RZ ;  /* 0x0000004028287824 */ /* 0x000fe200078e00ff */
[----:B------:R-:W-:Y:S02]  /*76e0*/  LEA.HI R36, R37, R36, RZ, 0x4 ;  /* 0x0000002425247211 */ /* 0x000fe400078f20ff */
[----:B------:R-:W-:-:S02]  /*76f0*/  LOP3.LUT R39, R39, 0x1c0, RZ, 0xc0, !PT ;  /* 0x000001c027277812 */ /* 0x000fc400078ec0ff */
[----:B------:R-:W-:Y:S02]  /*7700*/  LEA.HI.SX32 R36, R36, R35, 0x1c ;  /* 0x0000002324247211 */ /* 0x000fe400078fe2ff */
[----:B------:R-:W-:Y:S02]  /*7710*/  LOP3.LUT R40, R40, 0x1c0, RZ, 0xc0, !PT ;  /* 0x000001c028287812 */ /* 0x000fe400078ec0ff */
[----:B------:R-:W-:Y:S01]  /*7720*/  SHF.R.S32.HI R37, RZ, 0x1f, R36 ;  /* 0x0000001fff257819 */ /* 0x000fe20000011424 */
[----:B------:R-:W-:Y:S01]  /*7730*/  IMAD.SHL.U32 R44, R36, 0x8, RZ ;  /* 0x00000008242c7824 */ /* 0x000fe200078e00ff */
[----:B------:R-:W-:Y:S02]  /*7740*/  SHF.R.U32.HI R39, RZ, 0x3, R39 ;  /* 0x00000003ff277819 */ /* 0x000fe40000011627 */
[----:B------:R-:W-:Y:S02]  /*7750*/  LEA.HI R37, R37, R36, RZ, 0x3 ;  /* 0x0000002425257211 */ /* 0x000fe400078f18ff */
[----:B------:R-:W-:-:S02]  /*7760*/  LOP3.LUT R36, R40, 0x38, R44, 0xf8, !PT ;  /* 0x0000003828247812 */ /* 0x000fc400078ef82c */
[----:B------:R-:W-:Y:S01]  /*7770*/  ISETP.GE.AND P3, PT, R44, R117, PT ;  /* 0x000000752c00720c */ /* 0x000fe20003f66270 */
[----:B------:R-:W-:Y:S01]  /*7780*/  IMAD.SHL.U32 R37, R37, 0x200, RZ ;  /* 0x0000020025257824 */ /* 0x000fe200078e00ff */
[----:B------:R-:W-:-:S04]  /*7790*/  LOP3.LUT R36, R36, R39, RZ, 0x3c, !PT ;  /* 0x0000002724247212 */ /* 0x000fc800078e3cff */
[----:B------:R-:W-:-:S04]  /*77a0*/  LOP3.LUT R37, R37, 0x7ffff000, RZ, 0xc0, !PT ;  /* 0x7ffff00025257812 */ /* 0x000fc800078ec0ff */
[----:B--2---:R-:W-:Y:S01]  /*77b0*/  IADD3 R36, R36, R37, R38 ;  /* 0x0000002524247210 */ /* 0x004fe20007ffe026 */
[----:B------:R-:W-:-:S04]  /*77c0*/  IMAD R37, R17, 0x4000, R5 ;  /* 0x0000400011257824 */ /* 0x000fc800078e0205 */
[----:B------:R-:W-:Y:S02]  /*77d0*/  IMAD R39, R17, 0x4000, R36 ;  /* 0x0000400011277824 */ /* 0x000fe400078e0224 */
[--C-:B------:R-:W-:Y:S02]  /*77e0*/  IMAD R37, R37, 0x2, R16.reuse ;  /* 0x0000000225257824 */ /* 0x100fe400078e0210 */
[----:B------:R-:W-:-:S04]  /*77f0*/  IMAD R40, R39, 0x2, R16 ;  /* 0x0000000227287824 */ /* 0x000fc800078e0210 */
[----:B------:R-:W0:Y:S04]  /*7800*/  LDS.128 R36, [R37+0x20400] ;  /* 0x0204000025247984 */ /* 0x000e280000000c00 */
[----:B------:R-:W2:Y:S01]  /*7810*/  LDS.128 R40, [R40+0x20400] ;  /* 0x0204000028287984 */ /* 0x000ea20000000c00 */
[----:B------:R-:W-:Y:S05]  /*7820*/  @P4 BRA `(.L_x_1604) ;  /* 0x0000000400704947 */ /* 0x000fea0003800000 */
[----:B------:R-:W-:Y:S01]  /*7830*/  SHF.R.U32.HI R46, RZ, 0x10, R65 ;  /* 0x00000010ff2e7819 */ /* 0x000fe20000011641 */
[----:B--2---:R-:W-:Y:S01]  /*7840*/  IMAD.U32 R51, R41, 0x10000, RZ ;  /* 0x0001000029337824 */ /* 0x004fe200078e00ff */
[----:B------:R-:W-:Y:S01]  /*7850*/  SHF.R.U32.HI R50, RZ, 0x10, R57 ;  /* 0x00000010ff327819 */ /* 0x000fe20000011639 */
[----:B0-----:R-:W-:Y:S01]  /*7860*/  IMAD.U32 R45, R37, 0x10000, RZ ;  /* 0x00010000252d7824 */ /* 0x001fe200078e00ff */
[----:B------:R-:W-:Y:S01]  /*7870*/  PRMT R47, R133, 0x5432, R46 ;  /* 0x00005432852f7816 */ /* 0x000fe2000000002e */
[----:B------:R-:W-:Y:S01]  /*7880*/  IMAD.U32 R70, R43, 0x10000, RZ ;  /* 0x000100002b467824 */ /* 0x000fe200078e00ff */
[----:B------:R-:W-:Y:S02]  /*7890*/  PRMT R50, R131, 0x5432, R50 ;  /* 0x0000543283327816 */ /* 0x000fe40000000032 */
        /* <DEDUP_REMOVED lines=9> */
[----:B------:R-:W-:Y:S01]  /*7930*/  FFMA.FTZ R46, R45, R46, -R68 ;  /* 0x0000002e2d2e7223 */ /* 0x000fe20000010844 */
[----:B------:R-:W-:Y:S01]  /*7940*/  PRMT R64, R133, 0x5410, R64 ;  /* 0x0000541085407816 */ /* 0x000fe20000000040 */
[----:B------:R-:W-:Y:S01]  /*7950*/  FFMA.FTZ R45, R45, R49, R51 ;  /* 0x000000312d2d7223 */ /* 0x000fe20000010033 */
[----:B------:R-:W-:Y:S01]  /*7960*/  LOP3.LUT R49, R41, 0xffff0000, RZ, 0xc0, !PT ;  /* 0xffff000029317812 */ /* 0x000fe200078ec0ff */
[----:B------:R-:W-:Y:S01]  /*7970*/  IMAD.U32 R57, R40, 0x10000, RZ ;  /* 0x0001000028397824 */ /* 0x000fe200078e00ff */
[----:B------:R-:W-:-:S03]  /*7980*/  PRMT R56, R131, 0x5410, R56 ;  /* 0x0000541083387816 */ /* 0x000fc60000000038 */
[C---:B------:R-:W-:Y:S01]  /*7990*/  FMUL.FTZ R41, R49.reuse, R47 ;  /* 0x0000002f31297220 */ /* 0x040fe20000410000 */
[----:B------:R-:W-:-:S03]  /*79a0*/  FMUL.FTZ R49, R49, R50 ;  /* 0x0000003231317220 */ /* 0x000fc60000410000 */
[C---:B------:R-:W-:Y:S01]  /*79b0*/  FFMA.FTZ R41, R37.reuse, R50, -R41 ;  /* 0x0000003225297223 */ /* 0x040fe20000010829 */
[----:B------:R-:W-:Y:S01]  /*79c0*/  FFMA.FTZ R37, R37, R47, R49 ;  /* 0x0000002f25257223 */ /* 0x000fe20000010031 */
[----:B------:R-:W-:Y:S01]  /*79d0*/  SHF.R.U32.HI R49, RZ, 0x10, R67 ;  /* 0x00000010ff317819 */ /* 0x000fe20000011643 */
[C---:B------:R-:W-:Y:S01]  /*79e0*/  IMAD.U32 R50, R39.reuse, 0x10000, RZ ;  /* 0x0001000027327824 */ /* 0x040fe200078e00ff */
[----:B------:R-:W-:Y:S02]  /*79f0*/  SHF.R.U32.HI R47, RZ, 0x10, R59 ;  /* 0x00000010ff2f7819 */ /* 0x000fe4000001163b */
[----:B------:R-:W-:Y:S02]  /*7a00*/  PRMT R49, R132, 0x5432, R49 ;  /* 0x0000543284317816 */ /* 0x000fe40000000031 */
[----:B------:R-:W-:Y:S02]  /*7a10*/  PRMT R47, R130, 0x5432, R47 ;  /* 0x00005432822f7816 */ /* 0x000fe4000000002f */
[----:B------:R-:W-:Y:S01]  /*7a20*/  LOP3.LUT R39, R39, 0xffff0000, RZ, 0xc0, !PT ;  /* 0xffff000027277812 */ /* 0x000fe200078ec0ff */
[C---:B------:R-:W-:Y:S01]  /*7a30*/  IMAD.U32 R51, R49.reuse, 0x10000, RZ ;  /* 0x0001000031337824 */ /* 0x040fe200078e00ff */
[----:B------:R-:W-:Y:S01]  /*7a40*/  LOP3.LUT R49, R49, 0xffff0000, RZ, 0xc0, !PT ;  /* 0xffff000031317812 */ /* 0x000fe200078ec0ff */
[C---:B------:R-:W-:Y:S01]  /*7a50*/  IMAD.U32 R68, R47.reuse, 0x10000, RZ ;  /* 0x000100002f447824 */ /* 0x040fe200078e00ff */
[----:B------:R-:W-:Y:S01]  /*7a60*/  LOP3.LUT R47, R47, 0xffff0000, RZ, 0xc0, !PT ;  /* 0xffff00002f2f7812 */ /* 0x000fe200078ec0ff */
[-C--:B------:R-:W-:Y:S01]  /*7a70*/  FMUL.FTZ R69, R70, R51.reuse ;  /* 0x0000003346457220 */ /* 0x080fe20000410000 */
[----:B------:R-:W-:Y:S01]  /*7a80*/  SHF.R.U64 R67, R66, 0x10, R67 ;  /* 0x0000001042437819 */ /* 0x000fe20000001243 */
[-C--:B------:R-:W-:Y:S01]  /*7a90*/  FMUL.FTZ R70, R70, R68.reuse ;  /* 0x0000004446467220 */ /* 0x080fe20000410000 */
[----:B------:R-:W-:Y:S01]  /*7aa0*/  SHF.R.U64 R59, R58, 0x10, R59 ;  /* 0x000000103a3b7819 */ /* 0x000fe2000000123b */
[----:B------:R-:W-:Y:S01]  /*7ab0*/  FFMA.FTZ R69, R50, R68, -R69 ;  /* 0x0000004432457223 */ /* 0x000fe20000010845 */
[----:B------:R-:W-:Y:S01]  /*7ac0*/  PRMT R132, R132, 0x5410, R67 ;  /* 0x0000541084847816 */ /* 0x000fe20000000043 */
[----:B------:R-:W-:Y:S01]  /*7ad0*/  FFMA.FTZ R70, R50, R51, R70 ;  /* 0x0000003332467223 */ /* 0x000fe20000010046 */
[----:B------:R-:W-:-:S02]  /*7ae0*/  LOP3.LUT R50, R43, 0xffff0000, RZ, 0xc0, !PT ;  /* 0xffff00002b327812 */ /* 0x000fc400078ec0ff */
[----:B------:R-:W-:Y:S01]  /*7af0*/  PRMT R130, R130, 0x5410, R59 ;  /* 0x0000541082827816 */ /* 0x000fe2000000003b */
[C---:B------:R-:W-:Y:S01]  /*7b00*/  IMAD.U32 R58, R132.reuse, 0x10000, RZ ;  /* 0x00010000843a7824 */ /* 0x040fe200078e00ff */
[----:B------:R-:W-:Y:S01]  /*7b10*/  LOP3.LUT R59, R132, 0xffff0000, RZ, 0xc0, !PT ;  /* 0xffff0000843b7812 */ /* 0x000fe200078ec0ff */
[C---:B------:R-:W-:Y:S01]  /*7b20*/  FMUL.FTZ R43, R50.reuse, R49 ;  /* 0x00000031322b7220 */ /* 0x040fe20000410000 */
[-C--:B------:R-:W-:Y:S01]  /*7b30*/  FMUL.FTZ R50, R50, R47.reuse ;  /* 0x0000002f32327220 */ /* 0x080fe20000410000 */
[----:B------:R-:W-:Y:S02]  /*7b40*/  F2FP.BF16.F32.PACK_AB R41, R41, R46 ;  /* 0x0000002e2929723e */ /* 0x000fe400000010ff */
[C---:B------:R-:W-:Y:S01]  /*7b50*/  FFMA.FTZ R43, R39.reuse, R47, -R43 ;  /* 0x0000002f272b7223 */ /* 0x040fe2000001082b */
[----:B------:R-:W-:Y:S01]  /*7b60*/  FFMA.FTZ R50, R39, R49, R50 ;  /* 0x0000003127327223 */ /* 0x000fe20000010032 */
[----:B------:R-:W-:Y:S01]  /*7b70*/  IMAD.U32 R47, R64, 0x10000, RZ ;  /* 0x00010000402f7824 */ /* 0x000fe200078e00ff */
[----:B------:R-:W-:Y:S01]  /*7b80*/  F2FP.BF16.F32.PACK_AB R45, R37, R45 ;  /* 0x0000002d252d723e */ /* 0x000fe200000010ff */
[C---:B------:R-:W-:Y:S01]  /*7b90*/  IMAD.U32 R49, R56.reuse, 0x10000, RZ ;  /* 0x0001000038317824 */ /* 0x040fe200078e00ff */
[----:B------:R-:W-:Y:S01]  /*7ba0*/  LOP3.LUT R56, R56, 0xffff0000, RZ, 0xc0, !PT ;  /* 0xffff000038387812 */ /* 0x000fe200078ec0ff */
[----:B------:R-:W-:Y:S01]  /*7bb0*/  FMUL.FTZ R51, R57, R47 ;  /* 0x0000002f39337220 */ /* 0x000fe20000410000 */
[----:B------:R-:W-:-:S02]  /*7bc0*/  IMAD.U32 R39, R36, 0x10000, RZ ;  /* 0x0001000024277824 */ /* 0x000fc400078e00ff */
[----:B------:R-:W-:Y:S01]  /*7bd0*/  FMUL.FTZ R57, R57, R49 ;  /* 0x0000003139397220 */ /* 0x000fe20000410000 */
[----:B------:R-:W-:Y:S01]  /*7be0*/  F2FP.BF16.F32.PACK_AB R43, R43, R69 ;  /* 0x000000452b2b723e */ /* 0x000fe200000010ff */
[----:B------:R-:W-:Y:S02]  /*7bf0*/  IMAD.MOV.U32 R37, RZ, RZ, R41 ;  /* 0x000000ffff257224 */ /* 0x000fe400078e0029 */
[C---:B------:R-:W-:Y:S01]  /*7c00*/  FFMA.FTZ R51, R39.reuse, R49, -R51 ;  /* 0x0000003127337223 */ /* 0x040fe20000010833 */
[----:B------:R-:W-:Y:S01]  /*7c10*/  FFMA.FTZ R57, R39, R47, R57 ;  /* 0x0000002f27397223 */ /* 0x000fe20000010039 */
[----:B------:R-:W-:Y:S01]  /*7c20*/  LOP3.LUT R47, R40, 0xffff0000, RZ, 0xc0, !PT ;  /* 0xffff0000282f7812 */ /* 0x000fe200078ec0ff */
[----:B------:R-:W-:Y:S01]  /*7c30*/  IMAD.MOV.U32 R41, RZ, RZ, R45 ;  /* 0x000000ffff297224 */ /* 0x000fe200078e002d */
[----:B------:R-:W-:Y:S02]  /*7c40*/  LOP3.LUT R40, R64, 0xffff0000, RZ, 0xc0, !PT ;  /* 0xffff000040287812 */ /* 0x000fe400078ec0ff */
[----:B------:R-:W-:-:S02]  /*7c50*/  LOP3.LUT R39, R36, 0xffff0000, RZ, 0xc0, !PT ;  /* 0xffff000024277812 */ /* 0x000fc400078ec0ff */
[----:B------:R-:W-:Y:S01]  /*7c60*/  F2FP.BF16.F32.PACK_AB R50, R50, R70 ;  /* 0x000000463232723e */ /* 0x000fe200000010ff */
[C---:B------:R-:W-:Y:S01]  /*7c70*/  FMUL.FTZ R36, R47.reuse, R40 ;  /* 0x000000282f247220 */ /* 0x040fe20000410000 */
[----:B------:R-:W-:-:S03]  /*7c80*/  FMUL.FTZ R47, R47, R56 ;  /* 0x000000382f2f7220 */ /* 0x000fc60000410000 */
[C---:B------:R-:W-:Y:S01]  /*7c90*/  FFMA.FTZ R36, R39.reuse, R56, -R36 ;  /* 0x0000003827247223 */ /* 0x040fe20000010824 */
[----:B------:R-:W-:Y:S01]  /*7ca0*/  FFMA.FTZ R40, R39, R40, R47 ;  /* 0x0000002827287223 */ /* 0x000fe2000001002f */
[C---:B------:R-:W-:Y:S01]  /*7cb0*/  IMAD.U32 R39, R42.reuse, 0x10000, RZ ;  /* 0x000100002a277824 */ /* 0x040fe200078e00ff */
[----:B------:R-:W-:Y:S01]  /*7cc0*/  LOP3.LUT R42, R42, 0xffff0000, RZ, 0xc0, !PT ;  /* 0xffff00002a2a7812 */ /* 0x000fe200078ec0ff */
[----:B------:R-:W-:Y:S01]  /*7cd0*/  IMAD.U32 R56, R130, 0x10000, RZ ;  /* 0x0001000082387824 */ /* 0x000fe200078e00ff */
[----:B------:R-:W-:Y:S01]  /*7ce0*/  F2FP.BF16.F32.PACK_AB R36, R36, R51 ;  /* 0x000000332424723e */ /* 0x000fe200000010ff */
[C---:B------:R-:W-:Y:S02]  /*7cf0*/  IMAD.U32 R47, R38.reuse, 0x10000, RZ ;  /* 0x00010000262f7824 */ /* 0x040fe400078e00ff */
[C---:B------:R-:W-:Y:S01]  /*7d00*/  FMUL.FTZ R64, R39.reuse, R58 ;  /* 0x0000003a27407220 */ /* 0x040fe20000410000 */
[-C--:B------:R-:W-:Y:S01]  /*7d10*/  FMUL.FTZ R49, R39, R56.reuse ;  /* 0x0000003827317220 */ /* 0x080fe20000410000 */
[----:B------:R-:W-:Y:S01]  /*7d20*/  LOP3.LUT R38, R38, 0xffff0000, RZ, 0xc0, !PT ;  /* 0xffff000026267812 */ /* 0x000fe200078ec0ff */
[----:B------:R-:W-:Y:S01]  /*7d30*/  FMUL.FTZ R65, R42, R59 ;  /* 0x0000003b2a417220 */ /* 0x000fe20000410000 */
[C---:B------:R-:W-:Y:S01]  /*7d40*/  FFMA.FTZ R39, R47.reuse, R56, -R64 ;  /* 0x000000382f277223 */ /* 0x040fe20000010840 */
[----:B------:R-:W-:Y:S01]  /*7d50*/  FFMA.FTZ R47, R47, R58, R49 ;  /* 0x0000003a2f2f7223 */ /* 0x000fe20000010031 */
[----:B------:R-:W-:-:S02]  /*7d60*/  LOP3.LUT R49, R130, 0xffff0000, RZ, 0xc0, !PT ;  /* 0xffff000082317812 */ /* 0x000fc400078ec0ff */
[----:B------:R-:W-:-:S03]  /*7d70*/  F2FP.BF16.F32.PACK_AB R40, R40, R57 ;  /* 0x000000392828723e */ /* 0x000fc600000010ff */
[-C--:B------:R-:W-:Y:S01]  /*7d80*/  FMUL.FTZ R56, R42, R49.reuse ;  /* 0x000000312a387220 */ /* 0x080fe20000410000 */
[----:B------:R-:W-:-:S03]  /*7d90*/  FFMA.FTZ R42, R38, R49, -R65 ;  /* 0x00000031262a7223 */ /* 0x000fc60000010841 */
[----:B------:R-:W-:Y:S02]  /*7da0*/  FFMA.FTZ R56, R38, R59, R56 ;  /* 0x0000003b26387223 */ /* 0x000fe40000010038 */
[----:B------:R-:W-:Y:S01]  /*7db0*/  F2FP.BF16.F32.PACK_AB R38, R42, R39 ;  /* 0x000000272a26723e */ /* 0x000fe200000010ff */
[----:B------:R-:W-:Y:S02]  /*7dc0*/  IMAD.MOV.U32 R39, RZ, RZ, R43 ;  /* 0x000000ffff277224 */ /* 0x000fe400078e002b */
[----:B------:R-:W-:Y:S01]  /*7dd0*/  F2FP.BF16.F32.PACK_AB R42, R56, R47 ;  /* 0x0000002f382a723e */ /* 0x000fe200000010ff */
[----:B------:R-:W-:-:S07]  /*7de0*/  IMAD.MOV.U32 R43, RZ, RZ, R50 ;  /* 0x000000ffff2b7224 */ /* 0x000fce00078e0032 */
.L_x_1604:
[----:B------:R-:W-:Y:S05]  /*7df0*/  BSYNC B2 ;  /* 0x0000000000027941 */ /* 0x000fea0003800000 */
.L_x_1603:
[----:B------:R-:W-:Y:S01]  /*7e00*/  IADD3 R45, P4, P5, R88, R110, R90 ;  /* 0x0000006e582d7210 */ /* 0x000fe20007d9e05a */
[----:B------:R-:W-:Y:S01]  /*7e10*/  ULDC.64 UR4, c[0x0][0x208] ;  /* 0x0000820000047ab9 */ /* 0x000fe20000000a00 */
[----:B------:R-:W-:Y:S02]  /*7e20*/  @!P3 SHF.R.S32.HI R49, RZ, 0x1f, R44 ;  /* 0x0000001fff31b819 */ /* 0x000fe4000001142c */
[----:B------:R-:W-:Y:S02]  /*7e30*/  IADD3.X R56, R0, R48, R96, P4, P5 ;  /* 0x0000003000387210 */ /* 0x000fe400027ea460 */
[----:B------:R-:W-:-:S04]  /*7e40*/  @!P3 IADD3 R47, P4, P5, R88, R110, R44 ;  /* 0x0000006e582fb210 */ /* 0x000fc80007d9e02c */
[----:B------:R-:W-:Y:S02]  /*7e50*/  @!P3 IADD3.X R50, R0, R48, R49, P4, P5 ;  /* 0x000000300032b210 */ /* 0x000fe400027ea431 */
[-C--:B------:R-:W-:Y:S02]  /*7e60*/  LEA R44, P4, R45, R106.reuse, 0x1 ;  /* 0x0000006a2d2c7211 */ /* 0x080fe400078808ff */
[----:B------:R-:W-:Y:S02]  /*7e70*/  @!P3 LEA R46, P5, R47, R106, 0x1 ;  /* 0x0000006a2f2eb211 */ /* 0x000fe400078a08ff */
[-C--:B------:R-:W-:Y:S02]  /*7e80*/  LEA.HI.X R45, R45, R107.reuse, R56, 0x1, P4 ;  /* 0x0000006b2d2d7211 */ /* 0x080fe400020f0c38 */
[----:B------:R-:W-:-:S03]  /*7e90*/  @!P3 LEA.HI.X R47, R47, R107, R50, 0x1, P5 ;  /* 0x0000006b2f2fb211 */ /* 0x000fc600028f0c32 */
[----:B0-----:R3:W-:Y:S04]  /*7ea0*/  STG.E.128 desc[UR4][R44.64], R36 ;  /* 0x000000242c007986 */ /* 0x0017e8000c101d04 */
[----:B--2---:R3:W-:Y:S02]  /*7eb0*/  @!P3 STG.E.128 desc[UR4][R46.64], R40 ;  /* 0x000000282e00b986 */ /* 0x0047e4000c101d04 */
.L_x_1602:
[----:B------:R-:W-:Y:S05]  /*7ec0*/  BSYNC B1 ;  /* 0x0000000000017941 */ /* 0x000fea0003800000 */
.L_x_1601:
[----:B------:R-:W-:-:S13]  /*7ed0*/  ISETP.NE.AND P3, PT, R93, RZ, PT ;  /* 0x000000ff5d00720c */ /* 0x000fda0003f65270 */
[----:B------:R-:W-:Y:S05]  /*7ee0*/  @!P3 BRA `(.L_x_1571) ;  /* 0x0000000800e8b947 */ /* 0x000fea0003800000 */
[----:B---3--:R-:W2:Y:S01]  /*7ef0*/  LDL R38, [R1+0x24] ;  /* 0x0000240001267983 */ /* 0x008ea20000100800 */
[----:B------:R-:W-:Y:S01]  /*7f00*/  SEL R118, R29, R118, !P1 ;  /* 0x000000761d767207 */ /* 0x000fe20004800000 */
[C---:B------:R-:W-:Y:S01]  /*7f10*/  VIADD R39, R23.reuse, 0x20 ;  /* 0x0000002017277836 */ /* 0x040fe20000000000 */
[----:B------:R-:W-:Y:S01]  /*7f20*/  IADD3 R45, P3, P4, R88, R110, R92 ;  /* 0x0000006e582d7210 */ /* 0x000fe20007c7e05c */
[----:B------:R-:W-:Y:S01]  /*7f30*/  VIADD R36, R23, 0x20 ;  /* 0x0000002017247836 */ /* 0x000fe20000000000 */
[----:B------:R-:W-:Y:S01]  /*7f40*/  SHF.R.S32.HI R37, RZ, 0x1f, R118 ;  /* 0x0000001fff257819 */ /* 0x000fe20000011476 */
[----:B------:R-:W-:Y:S01]  /*7f50*/  IMAD.SHL.U32 R39, R39, 0x40, RZ ;  /* 0x0000004027277824 */ /* 0x000fe200078e00ff */
[----:B------:R-:W-:Y:S01]  /*7f60*/  IADD3.X R46, R0, R48, R97, P3, P4 ;  /* 0x00000030002e7210 */ /* 0x000fe20001fe8461 */
[----:B------:R-:W-:Y:S01]  /*7f70*/  IMAD.SHL.U32 R36, R36, 0x40, RZ ;  /* 0x0000004024247824 */ /* 0x000fe200078e00ff */
[----:B------:R-:W-:Y:S01]  /*7f80*/  LEA.HI R118, R37, R118, RZ, 0x4 ;  /* 0x0000007625767211 */ /* 0x000fe200078f20ff */
[----:B------:R-:W-:Y:S01]  /*7f90*/  BSSY B1, `(.L_x_1605) ;  /* 0x0000074000017945 */ /* 0x000fe20003800000 */
        /* <DEDUP_REMOVED lines=10> */
[----:B------:R-:W-:Y:S02]  /*8040*/  LOP3.LUT R36, R36, R39, RZ, 0x3c, !PT ;  /* 0x0000002724247212 */ /* 0x000fe400078e3cff */
[----:B------:R-:W-:Y:S02]  /*8050*/  LEA R44, P3, R45, R106, 0x1 ;  /* 0x0000006a2d2c7211 */ /* 0x000fe400078608ff */
[----:B------:R-:W-:Y:S02]  /*8060*/  LOP3.LUT R37, R37, 0x7ffff000, RZ, 0xc0, !PT ;  /* 0x7ffff00025257812 */ /* 0x000fe400078ec0ff */
[----:B------:R-:W-:Y:S02]  /*8070*/  LEA.HI.X R45, R45, R107, R46, 0x1, P3 ;  /* 0x0000006b2d2d7211 */ /* 0x000fe400018f0c2e */
[----:B--2---:R-:W-:Y:S01]  /*8080*/  IADD3 R36, R36, R37, R38 ;  /* 0x0000002524247210 */ /* 0x004fe20007ffe026 */
[----:B------:R-:W-:-:S04]  /*8090*/  IMAD R37, R17, 0x4000, R7 ;  /* 0x0000400011257824 */ /* 0x000fc800078e0207 */
[----:B------:R-:W-:Y:S02]  /*80a0*/  IMAD R39, R17, 0x4000, R36 ;  /* 0x0000400011277824 */ /* 0x000fe400078e0224 */
[--C-:B------:R-:W-:Y:S02]  /*80b0*/  IMAD R37, R37, 0x2, R16.reuse ;  /* 0x0000000225257824 */ /* 0x100fe400078e0210 */
[----:B0-----:R-:W-:-:S04]  /*80c0*/  IMAD R40, R39, 0x2, R16 ;  /* 0x0000000227287824 */ /* 0x001fc800078e0210 */
[----:B------:R-:W0:Y:S04]  /*80d0*/  LDS.128 R36, [R37+0x20400] ;  /* 0x0204000025247984 */ /* 0x000e280000000c00 */
[----:B------:R-:W2:Y:S01]  /*80e0*/  LDS.128 R40, [R40+0x20400] ;  /* 0x0204000028287984 */ /* 0x000ea20000000c00 */
[----:B------:R-:W-:Y:S05]  /*80f0*/  @P4 BRA `(.L_x_1606) ;  /* 0x0000000400744947 */ /* 0x000fea0003800000 */
[--C-:B------:R-:W-:Y:S01]  /*8100*/  SHF.R.U64 R50, R60, 0x10, R61.reuse ;  /* 0x000000103c327819 */ /* 0x100fe2000000123d */
[----:B0-----:R-:W-:Y:S01]  /*8110*/  IMAD.U32 R58, R39, 0x10000, RZ ;  /* 0x00010000273a7824 */ /* 0x001fe200078e00ff */
[----:B------:R-:W-:Y:S01]  /*8120*/  SHF.R.U32.HI R60, RZ, 0x10, R61 ;  /* 0x00000010ff3c7819 */ /* 0x000fe2000001163d */
[----:B--2---:R-:W-:Y:S01]  /*8130*/  IMAD.U32 R61, R41, 0x10000, RZ ;  /* 0x00010000293d7824 */ /* 0x004fe200078e00ff */
[--C-:B------:R-:W-:Y:S01]  /*8140*/  SHF.R.U64 R49, R52, 0x10, R53.reuse ;  /* 0x0000001034317819 */ /* 0x100fe20000001235 */
[----:B------:R-:W-:Y:S01]  /*8150*/  IMAD.U32 R52, R37, 0x10000, RZ ;  /* 0x0001000025347824 */ /* 0x000fe200078e00ff */
[----:B------:R-:W-:Y:S01]  /*8160*/  SHF.R.U32.HI R53, RZ, 0x10, R53 ;  /* 0x00000010ff357819 */ /* 0x000fe20000011635 */
[----:B------:R-:W-:Y:S01]  /*8170*/  IMAD.U32 R57, R38, 0x10000, RZ ;  /* 0x0001000026397824 */ /* 0x000fe200078e00ff */
[----:B------:R-:W-:Y:S02]  /*8180*/  PRMT R60, R127, 0x5432, R60 ;  /* 0x000054327f3c7816 */ /* 0x000fe4000000003c */
[----:B------:R-:W-:-:S02]  /*8190*/  PRMT R49, R128, 0x5432, R49 ;  /* 0x0000543280317816 */ /* 0x000fc40000000031 */
[----:B------:R-:W-:Y:S01]  /*81a0*/  PRMT R128, R128, 0x5410, R53 ;  /* 0x0000541080807816 */ /* 0x000fe20000000035 */
[----:B------:R-:W-:Y:S01]  /*81b0*/  IMAD.U32 R64, R60, 0x10000, RZ ;  /* 0x000100003c407824 */ /* 0x000fe200078e00ff */
[----:B------:R-:W-:Y:S01]  /*81c0*/  SHF.R.U64 R51, R62, 0x10, R63 ;  /* 0x000000103e337819 */ /* 0x000fe2000000123f */
[----:B------:R-:W-:Y:S01]  /*81d0*/  IMAD.U32 R62, R43, 0x10000, RZ ;  /* 0x000100002b3e7824 */ /* 0x000fe200078e00ff */
[----:B------:R-:W-:Y:S01]  /*81e0*/  PRMT R127, R127, 0x5410, R50 ;  /* 0x000054107f7f7816 */ /* 0x000fe20000000032 */
[----:B------:R-:W-:Y:S01]  /*81f0*/  IMAD.U32 R50, R128, 0x10000, RZ ;  /* 0x0001000080327824 */ /* 0x000fe200078e00ff */
[----:B------:R-:W-:Y:S01]  /*8200*/  SHF.R.U64 R46, R54, 0x10, R55 ;  /* 0x00000010362e7819 */ /* 0x000fe20000001237 */
[C---:B------:R-:W-:Y:S01]  /*8210*/  FMUL.FTZ R53, R61.reuse, R64 ;  /* 0x000000403d357220 */ /* 0x040fe20000410000 */
[----:B------:R-:W-:Y:S01]  /*8220*/  SHF.R.U32.HI R63, RZ, 0x10, R63 ;  /* 0x00000010ff3f7819 */ /* 0x000fe2000001163f */
[-C--:B------:R-:W-:Y:S01]  /*8230*/  FMUL.FTZ R61, R61, R50.reuse ;  /* 0x000000323d3d7220 */ /* 0x080fe20000410000 */
[----:B------:R-:W-:Y:S01]  /*8240*/  SHF.R.U32.HI R54, RZ, 0x10, R55 ;  /* 0x00000010ff367819 */ /* 0x000fe20000011637 */
[C---:B------:R-:W-:Y:S01]  /*8250*/  FFMA.FTZ R50, R52.reuse, R50, -R53 ;  /* 0x0000003234327223 */ /* 0x040fe20000010835 */
[----:B------:R-:W-:Y:S01]  /*8260*/  PRMT R46, R129, 0x5432, R46 ;  /* 0x00005432812e7816 */ /* 0x000fe2000000002e */
[----:B------:R-:W-:Y:S01]  /*8270*/  FFMA.FTZ R52, R52, R64, R61 ;  /* 0x0000004034347223 */ /* 0x000fe2000001003d */
[----:B------:R-:W-:-:S02]  /*8280*/  PRMT R63, R126, 0x5432, R63 ;  /* 0x000054327e3f7816 */ /* 0x000fc4000000003f */
[----:B------:R-:W-:Y:S01]  /*8290*/  LOP3.LUT R56, R41, 0xffff0000, RZ, 0xc0, !PT ;  /* 0xffff000029387812 */ /* 0x000fe200078ec0ff */
[----:B------:R-:W-:Y:S01]  /*82a0*/  IMAD.U32 R41, R40, 0x10000, RZ ;  /* 0x0001000028297824 */ /* 0x000fe200078e00ff */
[----:B------:R-:W-:Y:S01]  /*82b0*/  PRMT R129, R129, 0x5410, R54 ;  /* 0x0000541081817816 */ /* 0x000fe20000000036 */
[----:B------:R-:W-:Y:S01]  /*82c0*/  IMAD.U32 R65, R63, 0x10000, RZ ;  /* 0x000100003f417824 */ /* 0x000fe200078e00ff */
[----:B------:R-:W-:Y:S02]  /*82d0*/  LOP3.LUT R60, R60, 0xffff0000, RZ, 0xc0, !PT ;  /* 0xffff00003c3c7812 */ /* 0x000fe400078ec0ff */
[----:B------:R-:W-:Y:S01]  /*82e0*/  LOP3.LUT R53, R128, 0xffff0000, RZ, 0xc0, !PT ;  /* 0xffff000080357812 */ /* 0x000fe200078ec0ff */
[----:B------:R-:W-:Y:S01]  /*82f0*/  IMAD.U32 R61, R129, 0x10000, RZ ;  /* 0x00010000813d7824 */ /* 0x000fe200078e00ff */
[----:B------:R-:W-:Y:S01]  /*8300*/  LOP3.LUT R55, R37, 0xffff0000, RZ, 0xc0, !PT ;  /* 0xffff000025377812 */ /* 0x000fe200078ec0ff */
[CC--:B------:R-:W-:Y:S01]  /*8310*/  FMUL.FTZ R54, R56.reuse, R60.reuse ;  /* 0x0000003c38367220 */ /* 0x0c0fe20000410000 */
[----:B------:R-:W-:Y:S01]  /*8320*/  LOP3.LUT R43, R43, 0xffff0000, RZ, 0xc0, !PT ;  /* 0xffff00002b2b7812 */ /* 0x000fe200078ec0ff */
[----:B------:R-:W-:Y:S01]  /*8330*/  FMUL.FTZ R56, R56, R53 ;  /* 0x0000003538387220 */ /* 0x000fe20000410000 */
[C---:B------:R-:W-:Y:S01]  /*8340*/  FMUL.FTZ R67, R62.reuse, R65 ;  /* 0x000000413e437220 */ /* 0x040fe20000410000 */
[----:B------:R-:W-:Y:S01]  /*8350*/  LOP3.LUT R64, R63, 0xffff0000, RZ, 0xc0, !PT ;  /* 0xffff00003f407812 */ /* 0x000fe200078ec0ff */
[C---:B------:R-:W-:Y:S01]  /*8360*/  FFMA.FTZ R53, R55.reuse, R53, -R54 ;  /* 0x0000003537357223 */ /* 0x040fe20000010836 */
[-C--:B------:R-:W-:Y:S01]  /*8370*/  FMUL.FTZ R62, R62, R61.reuse ;  /* 0x0000003d3e3e7220 */ /* 0x080fe20000410000 */
[----:B------:R-:W-:Y:S01]  /*8380*/  FFMA.FTZ R55, R55, R60, R56 ;  /* 0x0000003c37377223 */ /* 0x000fe20000010038 */
[----:B------:R-:W-:Y:S01]  /*8390*/  LOP3.LUT R60, R129, 0xffff0000, RZ, 0xc0, !PT ;  /* 0xffff0000813c7812 */ /* 0x000fe200078ec0ff */
[C---:B------:R-:W-:Y:S01]  /*83a0*/  FFMA.FTZ R54, R58.reuse, R61, -R67 ;  /* 0x0000003d3a367223 */ /* 0x040fe20000010843 */
[----:B------:R-:W-:Y:S01]  /*83b0*/  LOP3.LUT R39, R39, 0xffff0000, RZ, 0xc0, !PT ;  /* 0xffff000027277812 */ /* 0x000fe200078ec0ff */
[----:B------:R-:W-:Y:S01]  /*83c0*/  FFMA.FTZ R58, R58, R65, R62 ;  /* 0x000000413a3a7223 */ /* 0x000fe2000001003e */
[----:B------:R-:W-:Y:S01]  /*83d0*/  FMUL.FTZ R66, R43, R64 ;  /* 0x000000402b427220 */ /* 0x000fe20000410000 */
[----:B------:R-:W-:-:S02]  /*83e0*/  IMAD.U32 R62, R127, 0x10000, RZ ;  /* 0x000100007f3e7824 */ /* 0x000fc400078e00ff */
[-C--:B------:R-:W-:Y:S01]  /*83f0*/  FMUL.FTZ R68, R43, R60.reuse ;  /* 0x0000003c2b447220 */ /* 0x080fe20000410000 */
[----:B------:R-:W-:Y:S01]  /*8400*/  IMAD.U32 R56, R49, 0x10000, RZ ;  /* 0x0001000031387824 */ /* 0x000fe200078e00ff */
[----:B------:R-:W-:Y:S01]  /*8410*/  LOP3.LUT R40, R40, 0xffff0000, RZ, 0xc0, !PT ;  /* 0xffff000028287812 */ /* 0x000fe200078ec0ff */
[----:B------:R-:W-:Y:S01]  /*8420*/  FFMA.FTZ R43, R39, R60, -R66 ;  /* 0x0000003c272b7223 */ /* 0x000fe20000010842 */
[----:B------:R-:W-:Y:S01]  /*8430*/  LOP3.LUT R127, R127, 0xffff0000, RZ, 0xc0, !PT ;  /* 0xffff00007f7f7812 */ /* 0x000fe200078ec0ff */
[----:B------:R-:W-:Y:S01]  /*8440*/  FMUL.FTZ R60, R41, R62 ;  /* 0x0000003e293c7220 */ /* 0x000fe20000410000 */
[----:B------:R-:W-:Y:S01]  /*8450*/  LOP3.LUT R49, R49, 0xffff0000, RZ, 0xc0, !PT ;  /* 0xffff000031317812 */ /* 0x000fe200078ec0ff */
[----:B------:R-:W-:Y:S01]  /*8460*/  IMAD.U32 R37, R36, 0x10000, RZ ;  /* 0x0001000024257824 */ /* 0x000fe200078e00ff */
[----:B------:R-:W-:Y:S01]  /*8470*/  PRMT R51, R126, 0x5410, R51 ;  /* 0x000054107e337816 */ /* 0x000fe20000000033 */
[----:B------:R-:W-:Y:S01]  /*8480*/  FMUL.FTZ R41, R41, R56 ;  /* 0x0000003829297220 */ /* 0x000fe20000410000 */
[----:B------:R-:W-:Y:S01]  /*8490*/  LOP3.LUT R36, R36, 0xffff0000, RZ, 0xc0, !PT ;  /* 0xffff000024247812 */ /* 0x000fe200078ec0ff */
[----:B------:R-:W-:Y:S01]  /*84a0*/  FMUL.FTZ R61, R40, R127 ;  /* 0x0000007f283d7220 */ /* 0x000fe20000410000 */
[----:B------:R-:W-:Y:S01]  /*84b0*/  LOP3.LUT R59, R38, 0xffff0000, RZ, 0xc0, !PT ;  /* 0xffff0000263b7812 */ /* 0x000fe200078ec0ff */
[----:B------:R-:W-:Y:S01]  /*84c0*/  FMUL.FTZ R63, R40, R49 ;  /* 0x00000031283f7220 */ /* 0x000fe20000410000 */
[----:B------:R-:W-:-:S02]  /*84d0*/  IMAD.U32 R38, R42, 0x10000, RZ ;  /* 0x000100002a267824 */ /* 0x000fc400078e00ff */
[C---:B------:R-:W-:Y:S01]  /*84e0*/  FFMA.FTZ R60, R37.reuse, R56, -R60 ;  /* 0x00000038253c7223 */ /* 0x040fe2000001083c */
[----:B------:R-:W-:Y:S01]  /*84f0*/  FFMA.FTZ R41, R37, R62, R41 ;  /* 0x0000003e25297223 */ /* 0x000fe20000010029 */
[C---:B------:R-:W-:Y:S01]  /*8500*/  IMAD.U32 R40, R51.reuse, 0x10000, RZ ;  /* 0x0001000033287824 */ /* 0x040fe200078e00ff */
[----:B------:R-:W-:Y:S01]  /*8510*/  LOP3.LUT R42, R42, 0xffff0000, RZ, 0xc0, !PT ;  /* 0xffff00002a2a7812 */ /* 0x000fe200078ec0ff */
[----:B------:R-:W-:Y:S01]  /*8520*/  IMAD.U32 R37, R46, 0x10000, RZ ;  /* 0x000100002e257824 */ /* 0x000fe200078e00ff */
[----:B------:R-:W-:Y:S01]  /*8530*/  LOP3.LUT R51, R51, 0xffff0000, RZ, 0xc0, !PT ;  /* 0xffff000033337812 */ /* 0x000fe200078ec0ff */
[----:B------:R-:W-:Y:S01]  /*8540*/  FFMA.FTZ R61, R36, R49, -R61 ;  /* 0x00000031243d7223 */ /* 0x000fe2000001083d */
[----:B------:R-:W-:Y:S01]  /*8550*/  LOP3.LUT R46, R46, 0xffff0000, RZ, 0xc0, !PT ;  /* 0xffff00002e2e7812 */ /* 0x000fe200078ec0ff */
[C---:B------:R-:W-:Y:S01]  /*8560*/  FMUL.FTZ R56, R38.reuse, R40 ;  /* 0x0000002826387220 */ /* 0x040fe20000410000 */
[----:B------:R-:W-:Y:S01]  /*8570*/  FMUL.FTZ R49, R38, R37 ;  /* 0x0000002526317220 */ /* 0x000fe20000410000 */
[----:B------:R-:W-:Y:S01]  /*8580*/  FFMA.FTZ R39, R39, R64, R68 ;  /* 0x0000004027277223 */ /* 0x000fe20000010044 */
[C---:B------:R-:W-:Y:S01]  /*8590*/  FMUL.FTZ R38, R42.reuse, R51 ;  /* 0x000000332a267220 */ /* 0x040fe20000410000 */
[-C--:B------:R-:W-:Y:S01]  /*85a0*/  FMUL.FTZ R42, R42, R46.reuse ;  /* 0x0000002e2a2a7220 */ /* 0x080fe20000410000 */
[----:B------:R-:W-:Y:S01]  /*85b0*/  FFMA.FTZ R56, R57, R37, -R56 ;  /* 0x0000002539387223 */ /* 0x000fe20000010838 */
[----:B------:R-:W-:Y:S01]  /*85c0*/  FFMA.FTZ R36, R36, R127, R63 ;  /* 0x0000007f24247223 */ /* 0x000fe2000001003f */
[----:B------:R-:W-:Y:S01]  /*85d0*/  FFMA.FTZ R37, R59, R46, -R38 ;  /* 0x0000002e3b257223 */ /* 0x000fe20000010826 */
[----:B------:R-:W-:Y:S01]  /*85e0*/  F2FP.BF16.F32.PACK_AB R43, R43, R54 ;  /* 0x000000362b2b723e */ /* 0x000fe200000010ff */
[----:B------:R-:W-:Y:S01]  /*85f0*/  FFMA.FTZ R49, R57, R40, R49 ;  /* 0x0000002839317223 */ /* 0x000fe20000010031 */
[----:B------:R-:W-:Y:S01]  /*8600*/  FFMA.FTZ R42, R59, R51, R42 ;  /* 0x000000333b2a7223 */ /* 0x000fe2000001002a */
[----:B------:R-:W-:-:S02]  /*8610*/  F2FP.BF16.F32.PACK_AB R50, R53, R50 ;  /* 0x000000323532723e */ /* 0x000fc400000010ff */
[----:B------:R-:W-:Y:S02]  /*8620*/  F2FP.BF16.F32.PACK_AB R52, R55, R52 ;  /* 0x000000343734723e */ /* 0x000fe400000010ff */
[----:B------:R-:W-:Y:S01]  /*8630*/  F2FP.BF16.F32.PACK_AB R58, R39, R58 ;  /* 0x0000003a273a723e */ /* 0x000fe200000010ff */
[----:B------:R-:W-:Y:S01]  /*8640*/  IMAD.MOV.U32 R39, RZ, RZ, R43 ;  /* 0x000000ffff277224 */ /* 0x000fe200078e002b */
[----:B------:R-:W-:Y:S02]  /*8650*/  F2FP.BF16.F32.PACK_AB R61, R61, R60 ;  /* 0x0000003c3d3d723e */ /* 0x000fe400000010ff */
[----:B------:R-:W-:Y:S01]  /*8660*/  F2FP.BF16.F32.PACK_AB R40, R36, R41 ;  /* 0x000000292428723e */ /* 0x000fe200000010ff */
[----:B------:R-:W-:Y:S01]  /*8670*/  IMAD.MOV.U32 R41, RZ, RZ, R52 ;  /* 0x000000ffff297224 */ /* 0x000fe200078e0034 */
[----:B------:R-:W-:Y:S01]  /*8680*/  F2FP.BF16.F32.PACK_AB R38, R37, R56 ;  /* 0x000000382526723e */ /* 0x000fe200000010ff */
[----:B------:R-:W-:Y:S01]  /*8690*/  IMAD.MOV.U32 R36, RZ, RZ, R61 ;  /* 0x000000ffff247224 */ /* 0x000fe200078e003d */
[----:B------:R-:W-:Y:S01]  /*86a0*/  F2FP.BF16.F32.PACK_AB R42, R42, R49 ;  /* 0x000000312a2a723e */ /* 0x000fe200000010ff */
[----:B------:R-:W-:-:S02]  /*86b0*/  IMAD.MOV.U32 R37, RZ, RZ, R50 ;  /* 0x000000ffff257224 */ /* 0x000fc400078e0032 */
[----:B------:R-:W-:-:S07]  /*86c0*/  IMAD.MOV.U32 R43, RZ, RZ, R58 ;  /* 0x000000ffff2b7224 */ /* 0x000fce00078e003a */
.L_x_1606:
[----:B------:R-:W-:Y:S05]  /*86d0*/  BSYNC B1 ;  /* 0x0000000000017941 */ /* 0x000fea0003800000 */
.L_x_1605:
[----:B------:R-:W-:Y:S01]  /*86e0*/  ISETP.GE.AND P3, PT, R47, R117, PT ;  /* 0x000000752f00720c */ /* 0x000fe20003f66270 */
[----:B------:R-:W-:Y:S02]  /*86f0*/  ULDC.64 UR4, c[0x0][0x208] ;  /* 0x0000820000047ab9 */ /* 0x000fe40000000a00 */
[----:B0-----:R4:W-:Y:S10]  /*8700*/  STG.E.128 desc[UR4][R44.64], R36 ;  /* 0x000000242c007986 */ /* 0x0019f4000c101d04 */
[----:B------:R-:W-:Y:S05]  /*8710*/  @P3 BRA `(.L_x_1571) ;  /* 0x0000000000dc3947 */ /* 0x000fea0003800000 */
[--C-:B------:R-:W-:Y:S01]  /*8720*/  IADD3 R110, P3, P4, R88, R110, R47.reuse ;  /* 0x0000006e586e7210 */ /* 0x100fe20007c7e02f */
[----:B------:R-:W-:Y:S01]  /*8730*/  ULDC.64 UR4, c[0x0][0x208] ;  /* 0x0000820000047ab9 */ /* 0x000fe20000000a00 */
[----:B------:R-:W-:-:S04]  /*8740*/  SHF.R.S32.HI R47, RZ, 0x1f, R47 ;  /* 0x0000001fff2f7819 */ /* 0x000fc8000001142f */
[----:B------:R-:W-:Y:S02]  /*8750*/  IADD3.X R48, R0, R48, R47, P3, P4 ;  /* 0x0000003000307210 */ /* 0x000fe40001fe842f */
[----:B------:R-:W-:-:S04]  /*8760*/  LEA R106, P3, R110, R106, 0x1 ;  /* 0x0000006a6e6a7211 */ /* 0x000fc800078608ff */
[----:B------:R-:W-:-:S05]  /*8770*/  LEA.HI.X R107, R110, R107, R48, 0x1, P3 ;  /* 0x0000006b6e6b7211 */ /* 0x000fca00018f0c30 */
[----:B--2---:R0:W-:Y:S01]  /*8780*/  STG.E.128 desc[UR4][R106.64], R40 ;  /* 0x000000286a007986 */ /* 0x0041e2000c101d04 */
[----:B------:R-:W-:Y:S05]  /*8790*/  BRA `(.L_x_1571) ;  /* 0x0000000000bc7947 */ /* 0x000fea0003800000 */
.L_x_1546:
[----:B------:R-:W2:Y:S02]  /*87a0*/  LDL R36, [R1+0x20] ;  /* 0x0000200001247983 */ /* 0x000ea40000100800 */
[----:B--2---:R-:W-:-:S13]  /*87b0*/  R2UR UR4, R36 ;  /* 0x00000000240472ca */ /* 0x004fda00000e0000 */
[----:B------:R-:W-:-:S06]  /*87c0*/  UISETP.NE.AND UP0, UPT, UR4, 0x3, UPT ;  /* 0x000000030400788c */ /* 0x000fcc000bf05270 */
[----:B------:R-:W-:-:S13]  /*87d0*/  PLOP3.LUT P2, PT, PT, PT, UP0, 0x80, 0x0 ;  /* 0x000000000000781c */ /* 0x000fda0003f4f008 */
[----:B------:R-:W-:Y:S05]  /*87e0*/  @!P2 BRA `(.L_x_1607) ;  /* 0x000000000004a947 */ /* 0x000fea0003800000 */
[----:B------:R-:W-:Y:S01]  /*87f0*/  BPT.TRAP 0x1 ;  /* 0x000000040000795c */ /* 0x000fe20000300000 */
.L_x_1607:
[----:B------:R-:W-:Y:S01]  /*8800*/  IMAD R99, R17, 0x8, R16 ;  /* 0x0000000811637824 */ /* 0x000fe200078e0210 */
[----:B------:R-:W-:Y:S01]  /*8810*/  SHF.L.U32 R109, R237, 0x1f, RZ ;  /* 0x0000001fed6d7819 */ /* 0x000fe200000006ff */
[----:B------:R-:W-:Y:S01]  /*8820*/  IMAD R105, R25, -0x40, R2 ;  /* 0xffffffc019697824 */ /* 0x000fe200078e0202 */
[----:B------:R-:W-:Y:S02]  /*8830*/  BSSY B1, `(.L_x_1608) ;  /* 0x0000005000017945 */ /* 0x000fe40003800000 */
[----:B------:R-:W0:Y:S02]  /*8840*/  SYNCS.PHASECHK.TRANS64.TRYWAIT P3, [R99+URZ+0x30890], R109 ;  /* 0x0308906d630075a7 */ /* 0x000e24000806017f */
[----:B------:R-:W-:-:S04]  /*8850*/  VIMNMX R105, R105, 0x40, PT ;  /* 0x0000004069697848 */ /* 0x000fc80003fe0100 */
[----:B------:R-:W-:Y:S01]  /*8860*/  ISETP.GE.AND P4, PT, R23, R105, PT ;  /* 0x000000691700720c */ /* 0x000fe20003f86270 */
[----:B0-----:R-:W-:-:S12]  /*8870*/  @!P3 BRA `(.L_x_1609) ;  /* 0x0000025c0014b947 */ /* 0x001fd80003800000 */
.L_x_2022:
[----:B------:R-:W-:Y:S05]  /*8880*/  BSYNC B1 ;  /* 0x0000000000017941 */ /* 0x000fea0003800000 */
.L_x_1608:
[----:B------:R-:W-:Y:S04]  /*8890*/  BSSY B1, `(.L_x_1610) ;  /* 0x000000f000017945 */ /* 0x000fe80003800000 */
[----:B------:R-:W-:Y:S05]  /*88a0*/  @P4 BRA `(.L_x_1611) ;  /* 0x0000000000344947 */ /* 0x000fea0003800000 */
[----:B------:R-:W-:Y:S01]  /*88b0*/  ISETP.NE.AND P5, PT, R30, RZ, PT ;  /* 0x000000ff1e00720c */ /* 0x000fe20003fa5270 */
[----:B------:R-:W-:Y:S01]  /*88c0*/  ULDC.64 UR4, c[0x0][0x208] ;  /* 0x0000820000047ab9 */ /* 0x000fe20000000a00 */
[----:B------:R-:W-:Y:S02]  /*88d0*/  ISETP.NE.AND P4, PT, R93, RZ, PT ;  /* 0x000000ff5d00720c */ /* 0x000fe40003f85270 */
[----:B------:R-:W-:-:S09]  /*88e0*/  ISETP.NE.AND P3, PT, R94, RZ, PT ;  /* 0x000000ff5e00720c */ /* 0x000fd20003f65270 */
[----:B------:R-:W1:Y:S04]  /*88f0*/  @P5 LDS.128 R36, [R103+0x20400] ;  /* 0x0204000067245984 */ /* 0x000e680000000c00 */
[----:B------:R-:W2:Y:S04]  /*8900*/  @P3 LDS.128 R40, [R103+0x24400] ;  /* 0x0244000067283984 */ /* 0x000ea80000000c00 */
[----:B-1----:R-:W-:Y:S01]  /*8910*/  @P5 STG.E.128 desc[UR4][R50.64], R36 ;  /* 0x0000002432005986 */ /* 0x002fe2000c101d04 */
[----:B------:R-:W-:-:S03]  /*8920*/  ISETP.NE.AND P5, PT, R95, RZ, PT ;  /* 0x000000ff5f00720c */ /* 0x000fc60003fa5270 */
[----:B------:R-:W1:Y:S04]  /*8930*/  @P4 LDS.128 R36, [R103+0x22400] ;  /* 0x0224000067244984 */ /* 0x000e680000000c00 */
[----:B--2---:R-:W-:Y:S06]  /*8940*/  @P3 STG.E.128 desc[UR4][R50.64+0x100], R40 ;  /* 0x0001002832003986 */ /* 0x004fec000c101d04 */
[----:B------:R-:W2:Y:S04]  /*8950*/  @P5 LDS.128 R44, [R103+0x26400] ;  /* 0x02640000672c5984 */ /* 0x000ea80000000c00 */
[----:B-1----:R1:W-:Y:S04]  /*8960*/  @P4 STG.E.128 desc[UR4][R50.64+0x80], R36 ;  /* 0x0000802432004986 */ /* 0x0023e8000c101d04 */
[----:B--2---:R1:W-:Y:S02]  /*8970*/  @P5 STG.E.128 desc[UR4][R50.64+0x180], R44 ;  /* 0x0001802c32005986 */ /* 0x0043e4000c101d04 */
.L_x_1611:
[----:B------:R-:W-:Y:S05]  /*8980*/  BSYNC B1 ;  /* 0x0000000000017941 */ /* 0x000fea0003800000 */
.L_x_1610:
[----:B-1----:R-:W-:-:S05]  /*8990*/  VIADD R36, R23, 0x20 ;  /* 0x0000002017247836 */ /* 0x002fca0000000000 */
[----:B------:R-:W-:-:S13]  /*89a0*/  ISETP.GE.AND P3, PT, R36, R105, PT ;  /* 0x000000692400720c */ /* 0x000fda0003f66270 */
        /* <DEDUP_REMOVED lines=14> */
.L_x_1571:
[----:B------:R-:W-:Y:S05]  /*8a90*/  BSYNC B0 ;  /* 0x0000000000007941 */ /* 0x000fea0003800000 */
.L_x_1545:
[----:B-1234-:R-:W1:Y:S01]  /*8aa0*/  S2R R36, SR_TID.X ;  /* 0x0000000000247919 */ /* 0x01ee620000002100 */
        /* <DEDUP_REMOVED lines=8> */
[----:B-1----:R-:W-:Y:S01]  /*8b30*/  LOP3.LUT R36, R36, 0x7f, RZ, 0xc0, !PT ;  /* 0x0000007f24247812 */ /* 0x002fe200078ec0ff */
[----:B--2---:R1:W-:Y:S03]  /*8b40*/  BAR.SYNC.DEFER_BLOCKING R108, 0x80 ;  /* 0x0002006c0000751d */ /* 0x0043e60000010000 */
[----:B------:R-:W-:-:S13]  /*8b50*/  ISETP.NE.AND P3, PT, R36, RZ, PT ;  /* 0x000000ff2400720c */ /* 0x000fda0003f65270 */
[----:B------:R-:W-:-:S05]  /*8b60*/  @!P3 VIADD R36, R99, 0x308a0 ;  /* 0x000308a06324b836 */ /* 0x000fca0000000000 */
[----:B------:R-:W-:-:S04]  /*8b70*/  @!P3 PRMT R36, RZ, 0x654, R36 ;  /* 0x00000654ff24b816 */ /* 0x000fc80000000024 */
[----:B------:R1:W-:Y:S01]  /*8b80*/  @!P3 SYNCS.ARRIVE.TRANS64.RED.A1T0 RZ, [R36+URZ], RZ ;  /* 0x000000ff24ffb9a7 */ /* 0x0003e2000810043f */
[----:B------:R-:W-:Y:S05]  /*8b90*/  @!P2 BRA `(.L_x_1613) ;  /* 0x000000000004a947 */ /* 0x000fea0003800000 */
[----:B------:R-:W-:Y:S01]  /*8ba0*/  BPT.TRAP 0x1 ;  /* 0x000000040000795c */ /* 0x000fe20000300000 */
.L_x_1613:
[----:B------:R-:W-:Y:S05]  /*8bb0*/  BSYNC B0 ;  /* 0x0000000000007941 */ /* 0x000fea0003800000 */
.L_x_1612:
[----:B------:R-:W2:Y:S01]  /*8bc0*/  SYNCS.PHASECHK.TRANS64.TRYWAIT P2, [R99+URZ+0x308b0], R109 ;  /* 0x0308b06d630075a7 */ /* 0x000ea2000804017f */
[----:B------:R-:W-:Y:S01]  /*8bd0*/  ULDC.64 UR4, c[0x0][0x318] ;  /* 0x0000c60000047ab9 */ /* 0x000fe20000000a00 */
[----:B------:R-:W-:Y:S01]  /*8be0*/  ULDC.64 UR60, c[0x0][0x328] ;  /* 0x0000ca00003c7ab9 */ /* 0x000fe20000000a00 */
[----:B-1----:R-:W-:Y:S01]  /*8bf0*/  IMAD.U32 R36, RZ, RZ, UR5 ;  /* 0x00000005ff247e24 */ /* 0x002fe2000f8e00ff */
[----:B------:R-:W-:Y:S01]  /*8c00*/  BSSY B0, `(.L_x_1614) ;  /* 0x0000007000007945 */ /* 0x000fe20003800000 */
[----:B------:R-:W-:Y:S01]  /*8c10*/  IMAD.U32 R37, RZ, RZ, UR4 ;  /* 0x00000004ff257e24 */ /* 0x000fe2000f8e00ff */
[----:B------:R-:W-:Y:S01]  /*8c20*/  ISETP.GE.AND P4, PT, R23, R105, PT ;  /* 0x000000691700720c */ /* 0x000fe20003f86270 */
[----:B------:R-:W-:Y:S01]  /*8c30*/  IMAD.WIDE R48, R25, 0x40, R76 ;  /* 0x0000004019307825 */ /* 0x000fe200078e024c */
[----:B------:R1:W-:Y:S04]  /*8c40*/  STL [R1+0x4], R36 ;  /* 0x0000042401007387 */ /* 0x0003e80000100800 */
[----:B------:R1:W-:Y:S02]  /*8c50*/  STL [R1+0x8], R37 ;  /* 0x0000082501007387 */ /* 0x0003e40000100800 */
[----:B-12---:R-:W-:Y:S05]  /*8c60*/  @!P2 BRA `(.L_x_1615) ;  /* 0x00000258002ca947 */ /* 0x006fea0003800000 */
.L_x_2023:
[----:B------:R-:W-:Y:S05]  /*8c70*/  BSYNC B0 ;  /* 0x0000000000007941 */ /* 0x000fea0003800000 */
.L_x_1614:
[----:B------:R-:W-:Y:S04]  /*8c80*/  BSSY B0, `(.L_x_1616) ;  /* 0x000001e000007945 */ /* 0x000fe80003800000 */
[----:B------:R-:W-:Y:S05]  /*8c90*/  @P4 BRA `(.L_x_1617) ;  /* 0x0000000000704947 */ /* 0x000fea0003800000 */
[----:B------:R-:W2:Y:S01]  /*8ca0*/  LDL R37, [R1+0x8] ;  /* 0x0000080001257983 */ /* 0x000ea20000100800 */
[----:B------:R-:W-:-:S03]  /*8cb0*/  ULDC UR6, c[0x0][0x2f4] ;  /* 0x0000bd0000067ab9 */ /* 0x000fc60000000800 */
[----:B------:R-:W3:Y:S04]  /*8cc0*/  LDL R36, [R1+0x4] ;  /* 0x0000040001247983 */ /* 0x000ee80000100800 */
[----:B------:R-:W4:Y:S04]  /*8cd0*/  LDL R44, [R1+0xc] ;  /* 0x00000c00012c7983 */ /* 0x000f280000100800 */
[----:B0-----:R-:W5:Y:S01]  /*8ce0*/  LDL R42, [R1+0x10] ;  /* 0x00001000012a7983 */ /* 0x001f620000100800 */
[----:B------:R-:W-:Y:S01]  /*8cf0*/  ISETP.GE.AND P5, PT, R18, UR6, PT ;  /* 0x0000000612007c0c */ /* 0x000fe2000bfa6270 */
[----:B------:R-:W-:Y:S01]  /*8d00*/  IMAD R43, R49, UR60, RZ ;  /* 0x0000003c312b7c24 */ /* 0x000fe2000f8e02ff */
[----:B------:R-:W-:Y:S01]  /*8d10*/  ISETP.GE.AND P4, PT, R226, UR6, PT ;  /* 0x00000006e2007c0c */ /* 0x000fe2000bf86270 */
[----:B------:R-:W-:-:S02]  /*8d20*/  IMAD.MOV.U32 R40, RZ, RZ, R86 ;  /* 0x000000ffff287224 */ /* 0x000fc400078e0056 */
[----:B------:R-:W-:Y:S02]  /*8d30*/  IMAD.MOV.U32 R41, RZ, RZ, R98 ;  /* 0x000000ffff297224 */ /* 0x000fe400078e0062 */
[C---:B------:R-:W-:Y:S02]  /*8d40*/  IMAD R43, R48.reuse, UR61, R43 ;  /* 0x0000003d302b7c24 */ /* 0x040fe4000f8e022b */
[----:B------:R-:W-:-:S04]  /*8d50*/  IMAD.WIDE.U32 R40, R48, UR60, R40 ;  /* 0x0000003c30287c25 */ /* 0x000fc8000f8e0028 */
[----:B------:R-:W-:Y:S01]  /*8d60*/  IMAD.IADD R41, R41, 0x1, R43 ;  /* 0x0000000129297824 */ /* 0x000fe200078e022b */
[----:B--2---:R-:W-:Y:S02]  /*8d70*/  R2UR UR4, R37 ;  /* 0x00000000250472ca */ /* 0x004fe400000e0000 */
[----:B---3--:R-:W-:Y:S02]  /*8d80*/  R2UR UR7, R36 ;  /* 0x00000000240772ca */ /* 0x008fe400000e0000 */
[----:B------:R-:W0:Y:S09]  /*8d90*/  @!P5 LDS.128 R36, [R103+0x400] ;  /* 0x000400006724d984 */ /* 0x000e320000000c00 */
[----:B------:R-:W-:Y:S01]  /*8da0*/  LEA R50, P2, R40, UR4, 0x1 ;  /* 0x0000000428327c11 */ /* 0x000fe2000f8408ff */
[----:B------:R-:W-:-:S03]  /*8db0*/  ULDC.64 UR4, c[0x0][0x208] ;  /* 0x0000820000047ab9 */ /* 0x000fc60000000a00 */
[----:B------:R-:W-:Y:S02]  /*8dc0*/  LEA.HI.X R51, R40, UR7, R41, 0x1, P2 ;  /* 0x0000000728337c11 */ /* 0x000fe400090f0c29 */
[----:B----4-:R-:W-:-:S03]  /*8dd0*/  ISETP.GE.AND P2, PT, R44, UR6, PT ;  /* 0x000000062c007c0c */ /* 0x010fc6000bf46270 */
[----:B0-----:R-:W-:Y:S01]  /*8de0*/  @!P5 STG.E.128 desc[UR4][R50.64], R36 ;  /* 0x000000243200d986 */ /* 0x001fe2000c101d04 */
[----:B-----5:R-:W-:-:S03]  /*8df0*/  ISETP.GE.AND P5, PT, R42, UR6, PT ;  /* 0x000000062a007c0c */ /* 0x020fc6000bfa6270 */
[----:B------:R-:W0:Y:S06]  /*8e00*/  @!P4 LDS.128 R36, [R103+0x2400] ;  /* 0x002400006724c984 */ /* 0x000e2c0000000c00 */
[----:B------:R-:W2:Y:S04]  /*8e10*/  @!P2 LDS.128 R40, [R103+0x4400] ;  /* 0x004400006728a984 */ /* 0x000ea80000000c00 */
[----:B------:R-:W3:Y:S04]  /*8e20*/  @!P5 LDS.128 R44, [R103+0x6400] ;  /* 0x00640000672cd984 */ /* 0x000ee80000000c00 */
[----:B0-----:R4:W-:Y:S04]  /*8e30*/  @!P4 STG.E.128 desc[UR4][R50.64+0x80], R36 ;  /* 0x000080243200c986 */ /* 0x0019e8000c101d04 */
[----:B--2---:R4:W-:Y:S04]  /*8e40*/  @!P2 STG.E.128 desc[UR4][R50.64+0x100], R40 ;  /* 0x000100283200a986 */ /* 0x0049e8000c101d04 */
[----:B---3--:R4:W-:Y:S02]  /*8e50*/  @!P5 STG.E.128 desc[UR4][R50.64+0x180], R44 ;  /* 0x0001802c3200d986 */ /* 0x0089e4000c101d04 */
.L_x_1617:
[----:B------:R-:W-:Y:S05]  /*8e60*/  BSYNC B0 ;  /* 0x0000000000007941 */ /* 0x000fea0003800000 */
.L_x_1616:
[----:B----4-:R-:W-:Y:S01]  /*8e70*/  VIADD R36, R23, 0x20 ;  /* 0x0000002017247836 */ /* 0x010fe20000000000 */
[----:B------:R-:W-:Y:S04]  /*8e80*/  BSSY B0, `(.L_x_1618) ;  /* 0x0000023000007945 */ /* 0x000fe80003800000 */
[----:B------:R-:W-:-:S13]  /*8e90*/  ISETP.GE.AND P2, PT, R36, R105, PT ;  /* 0x000000692400720c */ /* 0x000fda0003f46270 */
[----:B------:R-:W-:Y:S05]  /*8ea0*/  @P2 BRA `(.L_x_1619) ;  /* 0x0000000000802947 */ /* 0x000fea0003800000 */
[----:B------:R-:W2:Y:S01]  /*8eb0*/  LDL R36, [R1+0x4] ;  /* 0x0000040001247983 */ /* 0x000ea20000100800 */
[----:B------:R-:W-:-:S03]  /*8ec0*/  ULDC UR6, c[0x0][0x2f4] ;  /* 0x0000bd0000067ab9 */ /* 0x000fc60000000800 */
[----:B------:R-:W3:Y:S04]  /*8ed0*/  LDL R39, [R1+0xc] ;  /* 0x00000c0001277983 */ /* 0x000ee80000100800 */
[----:B------:R-:W4:Y:S04]  /*8ee0*/  LDL R38, [R1+0x10] ;  /* 0x0000100001267983 */ /* 0x000f280000100800 */
[----:B------:R-:W5:Y:S01]  /*8ef0*/  LDL R37, [R1+0x8] ;  /* 0x0000080001257983 */ /* 0x000f620000100800 */
[----:B------:R-:W-:Y:S01]  /*8f00*/  ISETP.GE.AND P2, PT, R18, UR6, PT ;  /* 0x0000000612007c0c */ /* 0x000fe2000bf46270 */
[----:B0-----:R-:W-:Y:S01]  /*8f10*/  IMAD.MOV.U32 R40, RZ, RZ, R86 ;  /* 0x000000ffff287224 */ /* 0x001fe200078e0056 */
[----:B------:R-:W-:Y:S01]  /*8f20*/  IADD3 R43, P4, R48, 0x20, RZ ;  /* 0x00000020302b7810 */ /* 0x000fe20007f9e0ff */
[----:B------:R-:W-:Y:S01]  /*8f30*/  IMAD.MOV.U32 R41, RZ, RZ, R98 ;  /* 0x000000ffff297224 */ /* 0x000fe200078e0062 */
[----:B------:R-:W-:-:S03]  /*8f40*/  ISETP.GE.AND P5, PT, R226, UR6, PT ;  /* 0x00000006e2007c0c */ /* 0x000fc6000bfa6270 */
[----:B------:R-:W-:Y:S02]  /*8f50*/  IMAD.X R48, RZ, RZ, R49, P4 ;  /* 0x000000ffff307224 */ /* 0x000fe400020e0631 */
[----:B------:R-:W-:-:S04]  /*8f60*/  IMAD.WIDE.U32 R40, R43, UR60, R40 ;  /* 0x0000003c2b287c25 */ /* 0x000fc8000f8e0028 */
[----:B------:R-:W-:-:S04]  /*8f70*/  IMAD R48, R48, UR60, RZ ;  /* 0x0000003c30307c24 */ /* 0x000fc8000f8e02ff */
[----:B------:R-:W-:-:S04]  /*8f80*/  IMAD R43, R43, UR61, R48 ;  /* 0x0000003d2b2b7c24 */ /* 0x000fc8000f8e0230 */
[----:B------:R-:W-:Y:S01]  /*8f90*/  IMAD.IADD R41, R41, 0x1, R43 ;  /* 0x0000000129297824 */ /* 0x000fe200078e022b */
[----:B--2---:R-:W-:Y:S01]  /*8fa0*/  R2UR UR7, R36 ;  /* 0x00000000240772ca */ /* 0x004fe200000e0000 */
[----:B---3--:R-:W-:Y:S02]  /*8fb0*/  IMAD.MOV.U32 R44, RZ, RZ, R39 ;  /* 0x000000ffff2c7224 */ /* 0x008fe400078e0027 */
[----:B----4-:R-:W-:Y:S01]  /*8fc0*/  IMAD.MOV.U32 R42, RZ, RZ, R38 ;  /* 0x000000ffff2a7224 */ /* 0x010fe200078e0026 */
[----:B-----5:R-:W-:Y:S02]  /*8fd0*/  R2UR UR4, R37 ;  /* 0x00000000250472ca */ /* 0x020fe400000e0000 */
[----:B------:R-:W0:Y:S11]  /*8fe0*/  @!P2 LDS.128 R36, [R103+0x1400] ;  /* 0x001400006724a984 */ /* 0x000e360000000c00 */
[----:B------:R-:W-:Y:S01]  /*8ff0*/  LEA R48, P4, R40, UR4, 0x1 ;  /* 0x0000000428307c11 */ /* 0x000fe2000f8808ff */
[----:B------:R-:W-:-:S03]  /*9000*/  ULDC.64 UR4, c[0x0][0x208] ;  /* 0x0000820000047ab9 */ /* 0x000fc60000000a00 */
[----:B------:R-:W-:Y:S02]  /*9010*/  LEA.HI.X R49, R40, UR7, R41, 0x1, P4 ;  /* 0x0000000728317c11 */ /* 0x000fe4000a0f0c29 */
[----:B------:R-:W-:-:S03]  /*9020*/  ISETP.GE.AND P4, PT, R44, UR6, PT ;  /* 0x000000062c007c0c */ /* 0x000fc6000bf86270 */
[----:B0-----:R-:W-:Y:S01]  /*9030*/  @!P2 STG.E.128 desc[UR4][R48.64], R36 ;  /* 0x000000243000a986 */ /* 0x001fe2000c101d04 */
[----:B------:R-:W-:-:S03]  /*9040*/  ISETP.GE.AND P2, PT, R42, UR6, PT ;  /* 0x000000062a007c0c */ /* 0x000fc6000bf46270 */
[----:B------:R-:W0:Y:S06]  /*9050*/  @!P5 LDS.128 R36, [R103+0x3400] ;  /* 0x003400006724d984 */ /* 0x000e2c0000000c00 */
[----:B------:R-:W2:Y:S04]  /*9060*/  @!P4 LDS.128 R40, [R103+0x5400] ;  /* 0x005400006728c984 */ /* 0x000ea80000000c00 */
[----:B------:R-:W3:Y:S04]  /*9070*/  @!P2 LDS.128 R44, [R103+0x7400] ;  /* 0x00740000672ca984 */ /* 0x000ee80000000c00 */
[----:B0-----:R4:W-:Y:S04]  /*9080*/  @!P5 STG.E.128 desc[UR4][R48.64+0x80], R36 ;  /* 0x000080243000d986 */ /* 0x0019e8000c101d04 */
[----:B--2---:R4:W-:Y:S04]  /*9090*/  @!P4 STG.E.128 desc[UR4][R48.64+0x100], R40 ;  /* 0x000100283000c986 */ /* 0x0049e8000c101d04 */
[----:B---3--:R4:W-:Y:S02]  /*90a0*/  @!P2 STG.E.128 desc[UR4][R48.64+0x180], R44 ;  /* 0x0001802c3000a986 */ /* 0x0089e4000c101d04 */
.L_x_1619:
[----:B------:R-:W-:Y:S05]  /*90b0*/  BSYNC B0 ;  /* 0x0000000000007941 */ /* 0x000fea0003800000 */
.L_x_1618:
[----:B------:R-:W-:Y:S01]  /*90c0*/  @!PT LDS RZ, [RZ] ;  /* 0x00000000fffff984 */ /* 0x000fe20000000800 */
[----:B------:R-:W-:Y:S01]  /*90d0*/  @!PT LDS RZ, [RZ] ;  /* 0x00000000fffff984 */ /* 0x000fe20000000800 */
[----:B------:R-:W-:Y:S01]  /*90e0*/  @!PT LDS RZ, [RZ] ;  /* 0x00000000fffff984 */ /* 0x000fe20000000800 */
[----:B------:R-:W-:Y:S01]  /*90f0*/  @!PT LDS RZ, [RZ] ;  /* 0x00000000fffff984 */ /* 0x000fe20000000800 */
[----:B------:R2:W-:Y:S06]  /*9100*/  MEMBAR.ALL.CTA ;  /* 0x0000000000007992 */ /* 0x0005ec0000008000 */
[----:B--2---:R-:W2:Y:S01]  /*9110*/  FENCE.VIEW.ASYNC.S ;  /* 0x00000000000073c6 */ /* 0x004ea20000000000 */
[----:B01----:R-:W-:Y:S01]  /*9120*/  @!P3 VIADD R99, R99, 0x308c0 ;  /* 0x000308c06363b836 */ /* 0x003fe20000000000 */
[----:B--2---:R0:W-:Y:S01]  /*9130*/  BAR.SYNC.DEFER_BLOCKING R108, 0x80 ;  /* 0x0002006c0000751d */ /* 0x0041e20000010000 */
[----:B------:R-:W-:Y:S01]  /*9140*/  ISETP.NE.AND P4, PT, R100, RZ, PT ;  /* 0x000000ff6400720c */ /* 0x000fe20003f85270 */
[----:B------:R-:W-:-:S02]  /*9150*/  VIADD R17, R17, 0x1 ;  /* 0x0000000111117836 */ /* 0x000fc40000000000 */
[----:B------:R-:W-:Y:S02]  /*9160*/  @!P3 PRMT R99, RZ, 0x654, R99 ;  /* 0x00000654ff63b816 */ /* 0x000fe40000000063 */
[----:B------:R-:W-:Y:S02]  /*9170*/  PLOP3.LUT P2, PT, PT, PT, PT, 0x8, 0x0 ;  /* 0x000000000000781c */ /* 0x000fe40003f4e170 */
[----:B------:R0:W-:Y:S01]  /*9180*/  @!P3 SYNCS.ARRIVE.TRANS64.RED.A1T0 RZ, [R99+URZ], RZ ;  /* 0x000000ff63ffb9a7 */ /* 0x0001e2000810043f */
[----:B------:R-:W-:-:S04]  /*9190*/  ISETP.NE.AND P3, PT, R17, 0x2, PT ;  /* 0x000000021100780c */ /* 0x000fc80003f65270 */
[----:B----4-:R-:W-:Y:S02]  /*91a0*/  SEL R36, RZ, 0x1, P3 ;  /* 0x00000001ff247807 */ /* 0x010fe40001800000 */
[----:B------:R-:W-:Y:S02]  /*91b0*/  SEL R17, R17, RZ, P3 ;  /* 0x000000ff11117207 */ /* 0x000fe40001800000 */
[----:B------:R-:W-:Y:S01]  /*91c0*/  LOP3.LUT R237, R237, R36, RZ, 0x3c, !PT ;  /* 0x00000024eded7212 */ /* 0x000fe200078e3cff */
[----:B0-----:R-:W-:Y:S06]  /*91d0*/  @P4 BRA `(.L_x_1620) ;  /* 0xffffffa000444947 */ /* 0x001fec000383ffff */
.L_x_1540:
[----:B------:R-:W2:Y:S01]  /*91e0*/  LDL R36, [R1+0x14] ;  /* 0x0000140001247983 */ /* 0x000ea20000100800 */
[----:B------:R-:W0:Y:S01]  /*91f0*/  LDC R0, c[0x0][0x448] ;  /* 0x00011200ff007b82 */ /* 0x000e220000000800 */
[----:B------:R-:W-:Y:S01]  /*9200*/  IADD3 R7, R221, 0x1, -R220 ;  /* 0x00000001dd077810 */ /* 0x000fe20007ffe8dc */
[----:B------:R-:W-:Y:S06]  /*9210*/  BSSY B0, `(.L_x_1621) ;  /* 0x000000d000007945 */ /* 0x000fec0003800000 */
[----:B------:R-:W1:Y:S01]  /*9220*/  LDC.64 R2, c[0x0][0x9e0] ;  /* 0x00027800ff027b82 */ /* 0x000e620000000a00 */
[----:B0-----:R-:W-:-:S02]  /*9230*/  ISETP.NE.AND P1, PT, R0, 0x1, PT ;  /* 0x000000010000780c */ /* 0x001fc40003f25270 */
[----:B-1----:R-:W-:-:S11]  /*9240*/  ISETP.GE.AND P3, PT, R3, 0x1, PT ;  /* 0x000000010300780c */ /* 0x002fd60003f66270 */
[----:B------:R-:W0:Y:S08]  /*9250*/  @P1 LDC R5, c[0x0][0x44c] ;  /* 0x00011300ff051b82 */ /* 0x000e300000000800 */
[----:B------:R-:W1:Y:S01]  /*9260*/  @P1 LDC R4, c[0x0][0x450] ;  /* 0x00011400ff041b82 */ /* 0x000e620000000800 */
[----:B--2---:R-:W-:-:S04]  /*9270*/  VIADD R0, R36, 0x7f ;  /* 0x0000007f24007836 */ /* 0x004fc80000000000 */
[----:B0-----:R-:W-:-:S05]  /*9280*/  @P1 IMAD.HI.U32 R5, R0, R5, RZ ;  /* 0x0000000500051227 */ /* 0x001fca00078e00ff */
[----:B-1----:R-:W-:-:S05]  /*9290*/  @P1 SHF.R.U32.HI R0, RZ, R4, R5 ;  /* 0x00000004ff001219 */ /* 0x002fca0000011605 */
[----:B------:R-:W-:Y:S01]  /*92a0*/  IMAD.IADD R7, R7, 0x1, R0 ;  /* 0x0000000107077824 */ /* 0x000fe200078e0200 */
[----:B------:R-:W-:Y:S06]  /*92b0*/  @P2 BRA `(.L_x_1622) ;  /* 0x0000000000082947 */ /* 0x000fec0003800000 */
[----:B------:R-:W0:Y:S02]  /*92c0*/  FENCE.VIEW.ASYNC.G ;  /* 0x00000000000073c6 */ /* 0x000e240000000100 */
[----:B0-----:R-:W-:Y:S06]  /*92d0*/  BAR.ARV 0xc, 0x180 ;  /* 0x0306000000007b1d */ /* 0x001fec0000002000 */
.L_x_1622:
[----:B------:R-:W-:Y:S05]  /*92e0*/  BSYNC B0 ;  /* 0x0000000000007941 */ /* 0x000fea0003800000 */
.L_x_1621:
[----:B------:R-:W-:Y:S01]  /*92f0*/  IMAD.IADD R2, R7, 0x1, R2 ;  /* 0x0000000107027824 */ /* 0x000fe200078e0202 */
[----:B------:R-:W-:Y:S06]  /*9300*/  @!P3 BRA `(.L_x_1623) ;  /* 0x000000000048b947 */ /* 0x000fec0003800000 */
        /* <DEDUP_REMOVED lines=11> */
.L_x_1625:
[----:B------:R-:W-:-:S13]  /*93c0*/  ISETP.NE.AND P0, PT, R3, 0x1, PT ;  /* 0x000000010300780c */ /* 0x000fda0003f05270 */
[----:B------:R-:W0:Y:S02]  /*93d0*/  @P0 LDC.64 R4, c[0x0][0x9e8] ;  /* 0x00027a00ff040b82 */ /* 0x000e240000000a00 */
[----:B0-----:R-:W-:-:S05]  /*93e0*/  @P0 IMAD.HI.U32 R4, R0, R4, RZ ;  /* 0x0000000400040227 */ /* 0x001fca00078e00ff */
[----:B------:R-:W-:-:S07]  /*93f0*/  @P0 SHF.R.U32.HI R0, RZ, R5, R4 ;  /* 0x00000005ff000219 */ /* 0x000fce0000011604 */
.L_x_1626:
[----:B------:R-:W-:Y:S05]  /*9400*/  BSYNC B0 ;  /* 0x0000000000007941 */ /* 0x000fea0003800000 */
.L_x_1624:
[----:B------:R-:W-:-:S05]  /*9410*/  IMAD R5, R0, R3, R3 ;  /* 0x0000000300057224 */ /* 0x000fca00078e0203 */
[----:B------:R-:W-:-:S07]  /*9420*/  VIMNMX R2, R2, R5, PT ;  /* 0x0000000502027248 */ /* 0x000fce0003fe0100 */
.L_x_1623:
[----:B------:R-:W0:Y:S01]  /*9430*/  @P1 LDC R0, c[0x0][0x44c] ;  /* 0x00011300ff001b82 */ /* 0x000e220000000800 */
[----:B------:R-:W-:Y:S01]  /*9440*/  VIADD R2, R2, 0x3f ;  /* 0x0000003f02027836 */ /* 0x000fe20000000000 */
[----:B------:R-:W-:Y:S01]  /*9450*/  ULDC UR4, c[0x0][0x9dc] ;  /* 0x0002770000047ab9 */ /* 0x000fe20000000800 */
[----:B------:R-:W-:-:S03]  /*9460*/  IMAD.MOV.U32 R7, RZ, RZ, R36 ;  /* 0x000000ffff077224 */ /* 0x000fc600078e0024 */
[----:B------:R-:W-:Y:S02]  /*9470*/  SHF.R.S32.HI R5, RZ, 0x1f, R2 ;  /* 0x0000001fff057819 */ /* 0x000fe40000011402 */
[----:B------:R-:W1:Y:S02]  /*9480*/  @P1 LDC R9, c[0x0][0x450] ;  /* 0x00011400ff091b82 */ /* 0x000e640000000800 */
[----:B------:R-:W-:-:S04]  /*9490*/  LEA.HI R5, R5, R2, RZ, 0x6 ;  /* 0x0000000205057211 */ /* 0x000fc800078f30ff */
[----:B------:R-:W-:Y:S01]  /*94a0*/  SHF.R.S32.HI R5, RZ, 0x6, R5 ;  /* 0x00000006ff057819 */ /* 0x000fe20000011405 */
[----:B0-----:R-:W-:-:S05]  /*94b0*/  @P1 IMAD.HI.U32 R0, R36, R0, RZ ;  /* 0x0000000024001227 */ /* 0x001fca00078e00ff */
[----:B-1----:R-:W-:Y:S02]  /*94c0*/  @P1 SHF.R.U32.HI R7, RZ, R9, R0 ;  /* 0x00000009ff071219 */ /* 0x002fe40000011600 */
[----:B------:R-:W-:-:S03]  /*94d0*/  VIMNMX R9, R104, R5, PT ;  /* 0x0000000568097248 */ /* 0x000fc60003fe0100 */
        /* <DEDUP_REMOVED lines=13> */
.L_x_1629:
[----:B------:R-:W-:-:S13]  /*95b0*/  ISETP.NE.AND P0, PT, R3, 0x1, PT ;  /* 0x000000010300780c */ /* 0x000fda0003f05270 */
[----:B------:R-:W0:Y:S02]  /*95c0*/  @P0 LDC.64 R4, c[0x0][0x9e8] ;  /* 0x00027a00ff040b82 */ /* 0x000e240000000a00 */
[----:B0-----:R-:W-:-:S05]  /*95d0*/  @P0 IMAD.HI.U32 R4, R0, R4, RZ ;  /* 0x0000000400040227 */ /* 0x001fca00078e00ff */
[----:B------:R-:W-:-:S07]  /*95e0*/  @P0 SHF.R.U32.HI R0, RZ, R5, R4 ;  /* 0x00000005ff000219 */ /* 0x000fce0000011604 */
.L_x_1630:
[----:B------:R-:W-:Y:S05]  /*95f0*/  BSYNC B0 ;  /* 0x0000000000007941 */ /* 0x000fea0003800000 */
.L_x_1628:
[----:B------:R-:W-:-:S05]  /*9600*/  IMAD R3, R0, R3, RZ ;  /* 0x0000000300037224 */ /* 0x000fca00078e02ff */
[----:B------:R-:W-:-:S07]  /*9610*/  VIMNMX R2, R2, R3, !PT ;  /* 0x0000000302027248 */ /* 0x000fce0007fe0100 */
.L_x_1627:
[----:B------:R-:W-:Y:S01]  /*9620*/  SHF.R.S32.HI R3, RZ, 0x1f, R2 ;  /* 0x0000001fff037819 */ /* 0x000fe20000011402 */
[----:B------:R-:W-:Y:S01]  /*9630*/  BSSY B0, `(.L_x_1631) ;  /* 0x0000027000007945 */ /* 0x000fe20003800000 */
[----:B------:R-:W-:Y:S02]  /*9640*/  IMAD.MOV.U32 R204, RZ, RZ, RZ ;  /* 0x000000ffffcc7224 */ /* 0x000fe400078e00ff */
[----:B------:R-:W-:-:S04]  /*9650*/  LEA.HI R3, R3, R2, RZ, 0x6 ;  /* 0x0000000203037211 */ /* 0x000fc800078f30ff */
[----:B------:R-:W-:-:S04]  /*9660*/  SHF.R.S32.HI R3, RZ, 0x6, R3 ;  /* 0x00000006ff037819 */ /* 0x000fc80000011403 */
[----:B------:R-:W-:-:S04]  /*9670*/  VIMNMX R11, RZ, R3, !PT ;  /* 0x00000003ff0b7248 */ /* 0x000fc80007fe0100 */
[----:B------:R-:W-:-:S13]  /*9680*/  ISETP.GT.AND P0, PT, R9, R11, PT ;  /* 0x0000000b0900720c */ /* 0x000fda0003f04270 */
[----:B------:R-:W-:Y:S05]  /*9690*/  @!P0 BRA `(.L_x_1632) ;  /* 0x0000000000808947 */ /* 0x000fea0003800000 */
[----:B------:R-:W2:Y:S01]  /*96a0*/  LDL R0, [R1+0x4c] ;  /* 0x00004c0001007983 */ /* 0x000ea20000100800 */
[----:B------:R-:W-:Y:S01]  /*96b0*/  ULDC UR4, c[0x0][0x9f0] ;  /* 0x00027c0000047ab9 */ /* 0x000fe20000000800 */
[----:B--2---:R-:W-:-:S04]  /*96c0*/  ISETP.NE.AND P0, PT, R0, RZ, PT ;  /* 0x000000ff0000720c */ /* 0x004fc80003f05270 */
[----:B------:R-:W-:-:S04]  /*96d0*/  SEL R6, R0, UR4, P0 ;  /* 0x0000000400067c07 */ /* 0x000fc80008000000 */
[-C--:B------:R-:W-:Y:S02]  /*96e0*/  IABS R5, R6.reuse ;  /* 0x0000000600057213 */ /* 0x080fe40000000000 */
[----:B------:R-:W-:Y:S02]  /*96f0*/  IADD3 R0, R6, -0x1, R9 ;  /* 0xffffffff06007810 */ /* 0x000fe40007ffe009 */
[----:B------:R-:W0:Y:S01]  /*9700*/  I2F.RP R4, R5 ;  /* 0x0000000500047306 */ /* 0x000e220000209400 */
[----:B------:R-:W-:Y:S02]  /*9710*/  IABS R10, R6 ;  /* 0x00000006000a7213 */ /* 0x000fe40000000000 */
[----:B------:R-:W-:-:S05]  /*9720*/  IMAD.IADD R0, R0, 0x1, -R11 ;  /* 0x0000000100007824 */ /* 0x000fca00078e0a0b */
[----:B0-----:R-:W0:Y:S02]  /*9730*/  MUFU.RCP R4, R4 ;  /* 0x0000000400047308 */ /* 0x001e240000001000 */
[----:B0-----:R-:W-:Y:S02]  /*9740*/  VIADD R2, R4, 0xffffffe ;  /* 0x0ffffffe04027836 */ /* 0x001fe40000000000 */
[----:B------:R-:W-:-:S04]  /*9750*/  IMAD.MOV R4, RZ, RZ, -R10 ;  /* 0x000000ffff047224 */ /* 0x000fc800078e0a0a */
[----:B------:R0:W1:Y:S02]  /*9760*/  F2I.FTZ.U32.TRUNC.NTZ R3, R2 ;  /* 0x0000000200037305 */ /* 0x000064000021f000 */
[----:B0-----:R-:W-:Y:S02]  /*9770*/  IMAD.MOV.U32 R2, RZ, RZ, RZ ;  /* 0x000000ffff027224 */ /* 0x001fe400078e00ff */
[----:B-1----:R-:W-:-:S04]  /*9780*/  IMAD.MOV R8, RZ, RZ, -R3 ;  /* 0x000000ffff087224 */ /* 0x002fc800078e0a03 */
[----:B------:R-:W-:Y:S01]  /*9790*/  IMAD R7, R8, R5, RZ ;  /* 0x0000000508077224 */ /* 0x000fe200078e02ff */
[----:B------:R-:W-:Y:S02]  /*97a0*/  IABS R8, R0 ;  /* 0x0000000000087213 */ /* 0x000fe40000000000 */
[----:B------:R-:W-:Y:S01]  /*97b0*/  LOP3.LUT R0, R0, R6, RZ, 0x3c, !PT ;  /* 0x0000000600007212 */ /* 0x000fe200078e3cff */
[----:B------:R-:W-:-:S03]  /*97c0*/  IMAD.HI.U32 R3, R3, R7, R2 ;  /* 0x0000000703037227 */ /* 0x000fc600078e0002 */
[----:B------:R-:W-:Y:S01]  /*97d0*/  ISETP.GE.AND P2, PT, R0, RZ, PT ;  /* 0x000000ff0000720c */ /* 0x000fe20003f46270 */
        /* <DEDUP_REMOVED lines=11> */
[----:B------:R-:W-:-:S07]  /*9890*/  IMAD.MOV.U32 R204, RZ, RZ, R3 ;  /* 0x000000ffffcc7224 */ /* 0x000fce00078e0003 */
.L_x_1632:
[----:B------:R-:W-:Y:S05]  /*98a0*/  BSYNC B0 ;  /* 0x0000000000007941 */ /* 0x000fea0003800000 */
.L_x_1631:
        /* <DEDUP_REMOVED lines=67> */
[----:B--2---:R-:W-:-:S05]  /*9ce0*/  IMAD R0, R0, R204, R11 ;  /* 0x000000cc00007224 */ /* 0x004fca00078e020b */
[----:B------:R0:W-:Y:S01]  /*9cf0*/  STL [R1+0x38], R0 ;  /* 0x0000380001007387 */ /* 0x0001e20000100800 */
[----:B------:R-:W-:-:S04]  /*9d00*/  VIADDMNMX R204, R0, R204, R9, PT ;  /* 0x000000cc00cc7246 */ /* 0x000fc80003800109 */
[----:B------:R-:W-:-:S13]  /*9d10*/  ISETP.GT.AND P1, PT, R204, R0, PT ;  /* 0x00000000cc00720c */ /* 0x000fda0003f24270 */
[----:B0-----:R-:W-:Y:S05]  /*9d20*/  @!P1 BRA `(.L_x_1633) ;  /* 0x00000158006c9947 */ /* 0x001fea0003800000 */
[----:B------:R-:W0:Y:S01]  /*9d30*/  S2R R0, SR_TID.X ;  /* 0x0000000000007919 */ /* 0x000e220000002100 */
[----:B------:R-:W-:Y:S01]  /*9d40*/  BSSY B6, `(.L_x_1634) ;  /* 0x0000020000067945 */ /* 0x000fe20003800000 */
[----:B0-----:R-:W-:-:S05]  /*9d50*/  VIADD R0, R0, 0xffffff80 ;  /* 0xffffff8000007836 */ /* 0x001fca0000000000 */
[----:B------:R-:W-:-:S04]  /*9d60*/  SHF.R.S32.HI R3, RZ, 0x1f, R0 ;  /* 0x0000001fff037819 */ /* 0x000fc80000011400 */
[----:B------:R-:W-:-:S04]  /*9d70*/  LEA.HI R3, R3, R0, RZ, 0x7 ;  /* 0x0000000003037211 */ /* 0x000fc800078f38ff */
[----:B------:R-:W-:-:S06]  /*9d80*/  SHF.R.S32.HI R0, RZ, 0x7, R3 ;  /* 0x00000007ff007819 */ /* 0x000fcc0000011403 */
[----:B------:R-:W0:Y:S02]  /*9d90*/  SHFL.IDX PT, R0, R0, RZ, 0x1f ;  /* 0x00001fff00007589 */ /* 0x000e2400000e0000 */
[----:B0-----:R-:W-:-:S04]  /*9da0*/  LEA.HI R2, R0, R0, RZ, 0x1 ;  /* 0x0000000000027211 */ /* 0x001fc800078f08ff */
[----:B------:R-:W-:Y:S01]  /*9db0*/  LOP3.LUT R3, R2, 0x1e, RZ, 0xc0, !PT ;  /* 0x0000001e02037812 */ /* 0x000fe200078ec0ff */
[----:B------:R-:W-:-:S04]  /*9dc0*/  VIADD R2, R16, 0x10400 ;  /* 0x0001040010027836 */ /* 0x000fc80000000000 */
[----:B------:R-:W-:Y:S01]  /*9dd0*/  IMAD.IADD R3, R0, 0x1, -R3 ;  /* 0x0000000100037824 */ /* 0x000fe200078e0a03 */
[----:B------:R-:W-:-:S03]  /*9de0*/  LOP3.LUT P0, RZ, R2, 0x3ff, RZ, 0xc0, !PT ;  /* 0x000003ff02ff7812 */ /* 0x000fc6000780c0ff */
[----:B------:R-:W-:Y:S01]  /*9df0*/  IMAD R3, R3, 0x2000, R2 ;  /* 0x0000200003037824 */ /* 0x000fe200078e0202 */
[----:B------:R-:W-:-:S04]  /*9e00*/  P2R R24, PR, RZ, 0x1 ;  /* 0x00000001ff187803 */ /* 0x000fc80000000000 */
        /* <DEDUP_REMOVED lines=19> */
.L_x_1635:
[----:B------:R-:W-:Y:S05]  /*9f40*/  BSYNC B6 ;  /* 0x0000000000067941 */ /* 0x000fea0003800000 */
.L_x_1634:
[----:B------:R-:W-:Y:S02]  /*9f50*/  ULDC UR4, c[0x0][0x3f4] ;  /* 0x0000fd0000047ab9 */ /* 0x000fe40000000800 */
[----:B------:R-:W-:-:S13]  /*9f60*/  ISETP.LT.AND P0, PT, RZ, UR4, PT ;  /* 0x00000004ff007c0c */ /* 0x000fda000bf01270 */
[----:B------:R-:W-:Y:S05]  /*9f70*/  @P0 BRA `(.L_x_1636) ;  /* 0x0000000000400947 */ /* 0x000fea0003800000 */
[----:B------:R-:W2:Y:S02]  /*9f80*/  LDL R20, [R1+0x54] ;  /* 0x0000540001147983 */ /* 0x000ea40000100800 */
[----:B--2---:R-:W-:-:S04]  /*9f90*/  LEA.HI R0, R20, R20, RZ, 0x1 ;  /* 0x0000001414007211 */ /* 0x004fc800078f08ff */
        /* <DEDUP_REMOVED lines=8> */
.L_x_1639:
[----:B-1----:R1:W2:Y:S02]  /*a020*/  SYNCS.PHASECHK.TRANS64.TRYWAIT P0, [R16+URZ+0x30800], R3 ;  /* 0x03080003100075a7 */ /* 0x0022a4000800017f */
[----:B--2---:R-:W-:Y:S05]  /*a030*/  @!P0 NANOSLEEP.SYNCS 0x989680 ;  /* 0x009896800000895d */ /* 0x004fea0003900000 */
[----:B------:R-:W2:Y:S02]  /*a040*/  @!P0 SYNCS.PHASECHK.TRANS64 P0, [R16+URZ+0x30800], R3 ;  /* 0x03080003100085a7 */ /* 0x000ea4000800007f */
[----:B--2---:R-:W-:Y:S05]  /*a050*/  @!P0 BRA `(.L_x_1639) ;  /* 0xfffffffc00f08947 */ /* 0x004fea000383ffff */
.L_x_1638:
[----:B------:R-:W-:Y:S05]  /*a060*/  BSYNC B0 ;  /* 0x0000000000007941 */ /* 0x000fea0003800000 */
.L_x_1637:
[----:B------:R-:W-:Y:S05]  /*a070*/  BRA `(.L_x_1640) ;  /* 0x0000009c006c7947 */ /* 0x000fea0003800000 */
.L_x_1636:
[----:B------:R-:W-:Y:S01]  /*a080*/  ISETP.NE.AND P0, PT, R24, RZ, PT ;  /* 0x000000ff1800720c */ /* 0x000fe20003f05270 */
[----:B------:R-:W-:Y:S01]  /*a090*/  ULDC.64 UR4, c[0x0][0x3f8] ;  /* 0x0000fe0000047ab9 */ /* 0x000fe20000000a00 */
[----:B-----5:R-:W-:Y:S01]  /*a0a0*/  SHF.R.S32.HI R0, RZ, 0x1f, R101 ;  /* 0x0000001fff007819 */ /* 0x020fe20000011465 */
[----:B------:R-:W-:Y:S01]  /*a0b0*/  ULDC.64 UR6, c[0x0][0x408] ;  /* 0x0001020000067ab9 */ /* 0x000fe20000000a00 */
[----:B------:R-:W-:Y:S01]  /*a0c0*/  IMAD.WIDE.U32 R24, R101, UR4, RZ ;  /* 0x0000000465187c25 */ /* 0x000fe2000f8e00ff */
[----:B------:R-:W-:Y:S03]  /*a0d0*/  BSSY B6, `(.L_x_1641) ;  /* 0x0000019000067945 */ /* 0x000fe60003800000 */
[C---:B------:R-:W-:Y:S02]  /*a0e0*/  IMAD R4, R0.reuse, UR4, RZ ;  /* 0x0000000400047c24 */ /* 0x040fe4000f8e02ff */
[----:B------:R-:W-:-:S02]  /*a0f0*/  IMAD R0, R0, UR6, RZ ;  /* 0x0000000600007c24 */ /* 0x000fc4000f8e02ff */
[C---:B------:R-:W-:Y:S02]  /*a100*/  IMAD R33, R101.reuse, UR5, R4 ;  /* 0x0000000565217c24 */ /* 0x040fe4000f8e0204 */
[C---:B------:R-:W-:Y:S02]  /*a110*/  IMAD R29, R101.reuse, UR7, R0 ;  /* 0x00000007651d7c24 */ /* 0x040fe4000f8e0200 */
[----:B------:R-:W-:-:S04]  /*a120*/  IMAD.WIDE.U32 R26, R101, UR6, RZ ;  /* 0x00000006651a7c25 */ /* 0x000fc8000f8e00ff */
[----:B------:R-:W-:Y:S02]  /*a130*/  IMAD.IADD R33, R33, 0x1, R25 ;  /* 0x0000000121217824 */ /* 0x000fe400078e0219 */
[----:B------:R-:W-:Y:S01]  /*a140*/  IMAD.IADD R29, R29, 0x1, R27 ;  /* 0x000000011d1d7824 */ /* 0x000fe200078e021b */
        /* <DEDUP_REMOVED lines=17> */
.L_x_1642:
[----:B------:R-:W-:Y:S05]  /*a260*/  BSYNC B6 ;  /* 0x0000000000067941 */ /* 0x000fea0003800000 */
.L_x_1641:
[----:B------:R-:W2:Y:S01]  /*a270*/  LDL R95, [R1+0x14] ;  /* 0x00001400015f7983 */ /* 0x000ea20000100800 */
[----:B------:R-:W-:-:S03]  /*a280*/  ULDC.U8 UR4, c[0x0][0x410] ;  /* 0x0001040000047ab9 */ /* 0x000fc60000000000 */
[----:B------:R-:W3:Y:S01]  /*a290*/  LDL R20, [R1+0x44] ;  /* 0x0000440001147983 */ /* 0x000ee20000100800 */
[----:B------:R-:W-:Y:S01]  /*a2a0*/  ISETP.NE.AND P0, PT, RZ, UR4, PT ;  /* 0x00000004ff007c0c */ /* 0x000fe2000bf05270 */
[----:B------:R-:W-:Y:S01]  /*a2b0*/  BSSY B0, `(.L_x_1643) ;  /* 0x00009af000007945 */ /* 0x000fe20003800000 */
[----:B--2---:R-:W-:-:S04]  /*a2c0*/  IMAD.IADD R0, R23, 0x1, R95 ;  /* 0x0000000117007824 */ /* 0x004fc800078e025f */
[----:B---3--:R-:W-:-:S07]  /*a2d0*/  IMAD R3, R20, 0x20, R0 ;  /* 0x0000002014037824 */ /* 0x008fce00078e0200 */
[----:B------:R-:W-:Y:S05]  /*a2e0*/  @!P0 BRA `(.L_x_1644) ;  /* 0x0000004c00248947 */ /* 0x000fea0003800000 */
[----:B------:R-:W0:Y:S01]  /*a2f0*/  LDC R21, c[0x0][0x448] ;  /* 0x00011200ff157b82 */ /* 0x000e220000000800 */
[----:B------:R-:W-:Y:S01]  /*a300*/  ULDC.64 UR4, c[0x0][0x3f8] ;  /* 0x0000fe0000047ab9 */ /* 0x000fe20000000a00 */
[----:B------:R-:W-:Y:S01]  /*a310*/  ULDC.64 UR6, c[0x0][0x408] ;  /* 0x0001020000067ab9 */ /* 0x000fe20000000a00 */
[----:B------:R-:W-:Y:S01]  /*a320*/  IMAD.MOV.U32 R32, RZ, RZ, R24 ;  /* 0x000000ffff207224 */ /* 0x000fe200078e0018 */
[----:B0-----:R-:W-:-:S13]  /*a330*/  ISETP.NE.AND P0, PT, R21, 0x1, PT ;  /* 0x000000011500780c */ /* 0x001fda0003f05270 */
[----:B------:R-:W0:Y:S08]  /*a340*/  @P0 LDC R4, c[0x0][0x44c] ;  /* 0x00011300ff040b82 */ /* 0x000e300000000800 */
[----:B------:R-:W1:Y:S01]  /*a350*/  @P0 LDC R5, c[0x0][0x450] ;  /* 0x00011400ff050b82 */ /* 0x000e620000000800 */
[----:B0-----:R-:W-:-:S05]  /*a360*/  @P0 IMAD.HI.U32 R4, R3, R4, RZ ;  /* 0x0000000403040227 */ /* 0x001fca00078e00ff */
[----:B-1----:R-:W-:Y:S01]  /*a370*/  @P0 SHF.R.U32.HI R3, RZ, R5, R4 ;  /* 0x00000005ff030219 */ /* 0x002fe20000011604 */
[----:B------:R-:W-:Y:S02]  /*a380*/  IMAD.MOV.U32 R4, RZ, RZ, R26 ;  /* 0x000000ffff047224 */ /* 0x000fe400078e001a */
[----:B------:R-:W-:Y:S01]  /*a390*/  IMAD.MOV.U32 R5, RZ, RZ, R29 ;  /* 0x000000ffff057224 */ /* 0x000fe200078e001d */
[----:B------:R-:W-:Y:S01]  /*a3a0*/  SHF.R.S32.HI R6, RZ, 0x1f, R3 ;  /* 0x0000001fff067819 */ /* 0x000fe20000011403 */
[----:B------:R-:W-:-:S04]  /*a3b0*/  IMAD.WIDE.U32 R32, R3, UR4, R32 ;  /* 0x0000000403207c25 */ /* 0x000fc8000f8e0020 */
[C---:B------:R-:W-:Y:S02]  /*a3c0*/  IMAD R8, R6.reuse, UR4, RZ ;  /* 0x0000000406087c24 */ /* 0x040fe4000f8e02ff */
[----:B------:R-:W-:Y:S02]  /*a3d0*/  IMAD R6, R6, UR6, RZ ;  /* 0x0000000606067c24 */ /* 0x000fe4000f8e02ff */
[C---:B------:R-:W-:Y:S01]  /*a3e0*/  IMAD R7, R3.reuse, UR5, R8 ;  /* 0x0000000503077c24 */ /* 0x040fe2000f8e0208 */
[----:B------:R-:W-:Y:S01]  /*a3f0*/  ULDC.64 UR4, c[0x0][0x3e8] ;  /* 0x0000fa0000047ab9 */ /* 0x000fe20000000a00 */
[C---:B------:R-:W-:Y:S01]  /*a400*/  IMAD.WIDE.U32 R4, R3.reuse, UR6, R4 ;  /* 0x0000000603047c25 */ /* 0x040fe2000f8e0004 */
[----:B------:R-:W-:Y:S01]  /*a410*/  LEA R31, P0, R32, UR4, 0x1 ;  /* 0x00000004201f7c11 */ /* 0x000fe2000f8008ff */
[----:B------:R-:W-:Y:S02]  /*a420*/  UMOV UR4, 0xffffffff ;  /* 0xffffffff00047882 */ /* 0x000fe40000000000 */
[----:B------:R-:W-:Y:S01]  /*a430*/  IMAD R9, R3, UR7, R6 ;  /* 0x0000000703097c24 */ /* 0x000fe2000f8e0206 */
[----:B------:R-:W-:Y:S01]  /*a440*/  ULDC.64 UR6, c[0x0][0x400] ;  /* 0x0001000000067ab9 */ /* 0x000fe20000000a00 */
[----:B------:R-:W-:Y:S01]  /*a450*/  IMAD.IADD R3, R33, 0x1, R7 ;  /* 0x0000000121037824 */ /* 0x000fe200078e0207 */
[----:B------:R-:W-:Y:S01]  /*a460*/  LEA R30, P1, R4, UR6, 0x1 ;  /* 0x00000006041e7c11 */ /* 0x000fe2000f8208ff */
[----:B------:R-:W-:-:S03]  /*a470*/  IMAD.IADD R33, R5, 0x1, R9 ;  /* 0x0000000105217824 */ /* 0x000fc600078e0209 */
[----:B------:R-:W-:Y:S02]  /*a480*/  LEA.HI.X R32, R32, UR5, R3, 0x1, P0 ;  /* 0x0000000520207c11 */ /* 0x000fe400080f0c03 */
[----:B------:R-:W-:Y:S01]  /*a490*/  LEA.HI.X R33, R4, UR7, R33, 0x1, P1 ;  /* 0x0000000704217c11 */ /* 0x000fe200088f0c21 */
[----:B------:R-:W-:Y:S06]  /*a4a0*/  BRA.DIV UR4, `(.L_x_1645) ;  /* 0x0000024204307947 */ /* 0x000fec000b800000 */
[----:B------:R0:W1:Y:S04]  /*a4b0*/  SHFL.IDX PT, R9, R32, RZ, 0x181f ;  /* 0x00181fff20097589 */ /* 0x00006800000e0000 */
[----:B------:R0:W2:Y:S04]  /*a4c0*/  SHFL.IDX PT, R8, R31, RZ, 0x181f ;  /* 0x00181fff1f087589 */ /* 0x0000a800000e0000 */
[----:B------:R0:W3:Y:S04]  /*a4d0*/  SHFL.IDX PT, R26, R33, RZ, 0x181f ;  /* 0x00181fff211a7589 */ /* 0x0000e800000e0000 */
[----:B------:R0:W4:Y:S02]  /*a4e0*/  SHFL.IDX PT, R5, R30, RZ, 0x181f ;  /* 0x00181fff1e057589 */ /* 0x00012400000e0000 */
.L_x_2029:
[----:B------:R-:W-:Y:S01]  /*a4f0*/  IMAD R3, R220, R21, RZ ;  /* 0x00000015dc037224 */ /* 0x000fe200078e02ff */
        /* <DEDUP_REMOVED lines=8> */
[----:B------:R-:W-:Y:S02]  /*a580*/  CS2R R72, SRZ ;  /* 0x0000000000487805 */ /* 0x000fe4000001ff00 */
[----:B------:R-:W-:-:S03]  /*a590*/  CS2R R76, SRZ ;  /* 0x00000000004c7805 */ /* 0x000fc6000001ff00 */
[----:B------:R-:W-:Y:S05]  /*a5a0*/  @P0 BRA `(.L_x_1647) ;  /* 0x0000000000bc0947 */ /* 0x000fea0003800000 */
[----:B------:R-:W3:Y:S01]  /*a5b0*/  LDL R4, [R1+0x70] ;  /* 0x0000700001047983 */ /* 0x000ee20000100800 */
[----:B------:R-:W-:-:S03]  /*a5c0*/  ULDC UR4, c[0x0][0x3f4] ;  /* 0x0000fd0000047ab9 */ /* 0x000fc60000000800 */
[----:B------:R-:W3:Y:S04]  /*a5d0*/  LDL R6, [R1+0x74] ;  /* 0x0000740001067983 */ /* 0x000ee80000100800 */
[----:B------:R-:W3:Y:S01]  /*a5e0*/  LDL R29, [R1+0x6c] ;  /* 0x00006c00011d7983 */ /* 0x000ee20000100800 */
[----:B------:R-:W-:Y:S02]  /*a5f0*/  ISETP.GE.AND P2, PT, R234, UR4, PT ;  /* 0x00000004ea007c0c */ /* 0x000fe4000bf46270 */
[----:B------:R-:W-:Y:S02]  /*a600*/  ISETP.GE.AND P1, PT, R233, UR4, PT ;  /* 0x00000004e9007c0c */ /* 0x000fe4000bf26270 */
[----:B------:R-:W-:Y:S02]  /*a610*/  ISETP.GE.AND P0, PT, R235, UR4, PT ;  /* 0x00000004eb007c0c */ /* 0x000fe4000bf06270 */
[----:B------:R-:W-:-:S07]  /*a620*/  ISETP.GE.AND P3, PT, R200, UR4, PT ;  /* 0x00000004c8007c0c */ /* 0x000fce000bf66270 */
[----:B------:R-:W-:-:S05]  /*a630*/  @!P2 IMAD.SHL.U32 R12, R234, 0x2, RZ ;  /* 0x00000002ea0ca824 */ /* 0x000fca00078e00ff */
[-C--:B--2---:R-:W-:Y:S01]  /*a640*/  @!P2 IADD3 R14, P4, R8, R12.reuse, RZ ;  /* 0x0000000c080ea210 */ /* 0x084fe20007f9e0ff */
[----:B------:R-:W-:Y:S01]  /*a650*/  @!P0 IMAD.SHL.U32 R27, R235, 0x2, RZ ;  /* 0x00000002eb1b8824 */ /* 0x000fe200078e00ff */
[----:B----4-:R-:W-:Y:S01]  /*a660*/  @!P2 IADD3 R12, P6, R5, R12, RZ ;  /* 0x0000000c050ca210 */ /* 0x010fe20007fde0ff */
[----:B---3--:R-:W-:Y:S02]  /*a670*/  @!P3 IMAD.MOV.U32 R7, RZ, RZ, R26 ;  /* 0x000000ffff07b224 */ /* 0x008fe400078e001a */
[----:B-1----:R-:W-:Y:S01]  /*a680*/  @!P3 IMAD.WIDE R20, R200, 0x2, R8 ;  /* 0x00000002c814b825 */ /* 0x002fe200078e0208 */
        /* <DEDUP_REMOVED lines=8> */
[----:B------:R-:W-:Y:S02]  /*a710*/  ULDC.64 UR6, c[0x0][0x208] ;  /* 0x0000820000067ab9 */ /* 0x000fe40000000a00 */
[----:B------:R1:W5:Y:S01]  /*a720*/  @!P3 LD.E.64 R74, desc[UR6][R20.64] ;  /* 0x00000006144ab980 */ /* 0x000362000c101b00 */
[C---:B------:R-:W-:Y:S01]  /*a730*/  @!P1 SHF.L.U64.HI R28, R233.reuse, 0x1, R4 ;  /* 0x00000001e91c9819 */ /* 0x040fe20000010204 */
[----:B------:R-:W-:Y:S01]  /*a740*/  @!P1 IMAD.SHL.U32 R4, R233, 0x2, RZ ;  /* 0x00000002e9049824 */ /* 0x000fe200078e00ff */
[----:B------:R-:W-:Y:S01]  /*a750*/  @!P2 SHF.L.U64.HI R11, R234, 0x1, R6 ;  /* 0x00000001ea0ba819 */ /* 0x000fe20000010206 */
[----:B------:R-:W-:-:S03]  /*a760*/  @!P3 IMAD.MOV.U32 R6, RZ, RZ, R5 ;  /* 0x000000ffff06b224 */ /* 0x000fc600078e0005 */
[----:B------:R-:W-:Y:S01]  /*a770*/  @!P1 IADD3 R10, P5, R8, R4, RZ ;  /* 0x00000004080a9210 */ /* 0x000fe20007fbe0ff */
[----:B------:R-:W-:Y:S02]  /*a780*/  @!P2 IMAD.X R15, R9, 0x1, R11, P4 ;  /* 0x00000001090fa824 */ /* 0x000fe400020e060b */
[----:B------:R-:W-:-:S04]  /*a790*/  @!P3 IMAD.WIDE R24, R200, 0x2, R6 ;  /* 0x00000002c818b825 */ /* 0x000fc800078e0206 */
[----:B------:R-:W-:Y:S01]  /*a7a0*/  @!P2 IMAD.X R13, R26, 0x1, R11, P6 ;  /* 0x000000011a0da824 */ /* 0x000fe200030e060b */
[-C--:B------:R-:W-:Y:S01]  /*a7b0*/  @!P0 IADD3 R6, P6, R8, R27.reuse, RZ ;  /* 0x0000001b08068210 */ /* 0x080fe20007fde0ff */
[----:B------:R-:W-:Y:S01]  /*a7c0*/  @!P1 IMAD.X R11, R9, 0x1, R28, P5 ;  /* 0x00000001090b9824 */ /* 0x000fe200028e061c */
[----:B------:R-:W-:Y:S01]  /*a7d0*/  @!P0 IADD3 R8, P5, R5, R27, RZ ;  /* 0x0000001b05088210 */ /* 0x000fe20007fbe0ff */
[----:B------:R1:W5:Y:S01]  /*a7e0*/  @!P3 LD.E.64 R76, desc[UR6][R24.64] ;  /* 0x00000006184cb980 */ /* 0x000362000c101b00 */
[----:B------:R-:W-:Y:S02]  /*a7f0*/  @!P0 SHF.L.U64.HI R27, R235, 0x1, R29 ;  /* 0x00000001eb1b8819 */ /* 0x000fe4000001021d */
[----:B------:R-:W-:Y:S01]  /*a800*/  @!P1 IADD3 R4, P4, R5, R4, RZ ;  /* 0x0000000405049210 */ /* 0x000fe20007f9e0ff */
[----:B------:R1:W5:Y:S02]  /*a810*/  @!P2 LD.E.64 R70, desc[UR6][R14.64] ;  /* 0x000000060e46a980 */ /* 0x000364000c101b00 */
[----:B------:R-:W-:-:S02]  /*a820*/  @!P0 IMAD.X R7, R9, 0x1, R27, P6 ;  /* 0x0000000109078824 */ /* 0x000fc400030e061b */
[C---:B------:R-:W-:Y:S01]  /*a830*/  @!P1 IMAD.X R5, R26.reuse, 0x1, R28, P4 ;  /* 0x000000011a059824 */ /* 0x040fe200020e061c */
[----:B------:R1:W5:Y:S01]  /*a840*/  @!P2 LD.E.64 R72, desc[UR6][R12.64] ;  /* 0x000000060c48a980 */ /* 0x000362000c101b00 */
[----:B------:R-:W-:-:S03]  /*a850*/  @!P0 IMAD.X R9, R26, 0x1, R27, P5 ;  /* 0x000000011a098824 */ /* 0x000fc600028e061b */
[----:B------:R1:W5:Y:S04]  /*a860*/  @!P1 LD.E.64 R66, desc[UR6][R10.64] ;  /* 0x000000060a429980 */ /* 0x000368000c101b00 */
[----:B------:R1:W5:Y:S04]  /*a870*/  @!P1 LD.E.64 R68, desc[UR6][R4.64] ;  /* 0x0000000604449980 */ /* 0x000368000c101b00 */
[----:B------:R1:W5:Y:S04]  /*a880*/  @!P0 LD.E.64 R62, desc[UR6][R6.64] ;  /* 0x00000006063e8980 */ /* 0x000368000c101b00 */
[----:B------:R1:W5:Y:S02]  /*a890*/  @!P0 LD.E.64 R64, desc[UR6][R8.64] ;  /* 0x0000000608408980 */ /* 0x000364000c101b00 */
.L_x_1647:
[----:B------:R-:W-:Y:S05]  /*a8a0*/  BSYNC B1 ;  /* 0x0000000000017941 */ /* 0x000fea0003800000 */
.L_x_1646:
[----:B-1---5:R-:W-:Y:S01]  /*a8b0*/  IMAD.MOV.U32 R4, RZ, RZ, R62 ;  /* 0x000000ffff047224 */ /* 0x022fe200078e003e */
[----:B------:R-:W-:Y:S01]  /*a8c0*/  UMOV UR4, 0xffffffff ;  /* 0xffffffff00047882 */ /* 0x000fe20000000000 */
[----:B----4-:R-:W-:Y:S01]  /*a8d0*/  IMAD.MOV.U32 R5, RZ, RZ, R63 ;  /* 0x000000ffff057224 */ /* 0x010fe200078e003f */
[----:B------:R-:W-:Y:S01]  /*a8e0*/  CS2R R46, SRZ ;  /* 0x00000000002e7805 */ /* 0x000fe2000001ff00 */
[----:B------:R-:W-:Y:S01]  /*a8f0*/  IMAD.MOV.U32 R6, RZ, RZ, R66 ;  /* 0x000000ffff067224 */ /* 0x000fe200078e0042 */
[----:B------:R-:W-:Y:S01]  /*a900*/  PRMT R98, R98, 0x5410, R4 ;  /* 0x0000541062627816 */ /* 0x000fe20000000004 */
[----:B------:R-:W-:Y:S01]  /*a910*/  IMAD.MOV.U32 R7, RZ, RZ, R67 ;  /* 0x000000ffff077224 */ /* 0x000fe200078e0043 */
[----:B------:R-:W-:Y:S01]  /*a920*/  PRMT R99, R5, 0x7610, R99 ;  /* 0x0000761005637816 */ /* 0x000fe20000000063 */
[----:B------:R-:W-:Y:S02]  /*a930*/  IMAD.MOV.U32 R4, RZ, RZ, R70 ;  /* 0x000000ffff047224 */ /* 0x000fe400078e0046 */
[----:B------:R-:W-:Y:S01]  /*a940*/  IMAD.MOV.U32 R5, RZ, RZ, R71 ;  /* 0x000000ffff057224 */ /* 0x000fe200078e0047 */
[----:B------:R-:W-:Y:S01]  /*a950*/  PRMT R110, R6, 0x5410, R7 ;  /* 0x00005410066e7816 */ /* 0x000fe20000000007 */
[----:B------:R-:W-:-:S02]  /*a960*/  IMAD.MOV.U32 R6, RZ, RZ, R74 ;  /* 0x000000ffff067224 */ /* 0x000fc400078e004a */
        /* <DEDUP_REMOVED lines=10> */
[----:B------:R-:W-:-:S02]  /*aa10*/  IMAD.MOV.U32 R4, RZ, RZ, R72 ;  /* 0x000000ffff047224 */ /* 0x000fc400078e0048 */
[----:B------:R-:W-:Y:S01]  /*aa20*/  IMAD.MOV.U32 R5, RZ, RZ, R73 ;  /* 0x000000ffff057224 */ /* 0x000fe200078e0049 */
[----:B------:R-:W-:Y:S01]  /*aa30*/  PRMT R109, R6, 0x5410, R7 ;  /* 0x00005410066d7816 */ /* 0x000fe20000000007 */
[----:B------:R-:W-:Y:S02]  /*aa40*/  IMAD.MOV.U32 R6, RZ, RZ, R76 ;  /* 0x000000ffff067224 */ /* 0x000fe400078e004c */
[----:B------:R-:W-:Y:S01]  /*aa50*/  IMAD.MOV.U32 R7, RZ, RZ, R77 ;  /* 0x000000ffff077224 */ /* 0x000fe200078e004d */
[----:B------:R-:W-:Y:S02]  /*aa60*/  PRMT R113, R113, 0x5410, R5 ;  /* 0x0000541071717816 */ /* 0x000fe40000000005 */
[----:B------:R-:W-:Y:S02]  /*aa70*/  PRMT R112, R6, 0x5410, R4 ;  /* 0x0000541006707816 */ /* 0x000fe40000000004 */
[----:B------:R-:W-:Y:S01]  /*aa80*/  PRMT R94, R7, 0x7610, R94 ;  /* 0x00007610075e7816 */ /* 0x000fe2000000005e */
[----:B------:R-:W-:Y:S06]  /*aa90*/  BRA.DIV UR4, `(.L_x_1648) ;  /* 0x0000023e04287947 */ /* 0x000fec000b800000 */
[----:B------:R1:W4:Y:S04]  /*aaa0*/  SHFL.IDX PT, R9, R32, 0x1, 0x181f ;  /* 0x00381f0020097f89 */ /* 0x00032800000e0000 */
[----:B--2---:R1:W2:Y:S04]  /*aab0*/  SHFL.IDX PT, R8, R31, 0x1, 0x181f ;  /* 0x00381f001f087f89 */ /* 0x0042a800000e0000 */
[----:B---3--:R1:W3:Y:S04]  /*aac0*/  SHFL.IDX PT, R26, R33, 0x1, 0x181f ;  /* 0x00381f00211a7f89 */ /* 0x0082e800000e0000 */
[----:B------:R1:W0:Y:S02]  /*aad0*/  SHFL.IDX PT, R5, R30, 0x1, 0x181f ;  /* 0x00381f001e057f89 */ /* 0x00022400000e0000 */
.L_x_2035:
[----:B------:R-:W-:Y:S01]  /*aae0*/  VIADD R4, R0, 0x20 ;  /* 0x0000002000047836 */ /* 0x000fe20000000000 */
        /* <DEDUP_REMOVED lines=10> */
[----:B------:R-:W3:Y:S01]  /*ab90*/  LDL R7, [R1+0x74] ;  /* 0x0000740001077983 */ /* 0x000ee20000100800 */
[----:B------:R-:W-:-:S03]  /*aba0*/  ULDC UR4, c[0x0][0x3f4] ;  /* 0x0000fd0000047ab9 */ /* 0x000fc60000000800 */
[----:B------:R-:W3:Y:S04]  /*abb0*/  LDL R6, [R1+0x70] ;  /* 0x0000700001067983 */ /* 0x000ee80000100800 */
[----:B------:R-:W3:Y:S01]  /*abc0*/  LDL R29, [R1+0x6c] ;  /* 0x00006c00011d7983 */ /* 0x000ee20000100800 */
[----:B------:R-:W-:Y:S02]  /*abd0*/  ISETP.GE.AND P2, PT, R234, UR4, PT ;  /* 0x00000004ea007c0c */ /* 0x000fe4000bf46270 */
[----:B------:R-:W-:Y:S02]  /*abe0*/  CS2R R58, SRZ ;  /* 0x00000000003a7805 */ /* 0x000fe4000001ff00 */
[----:B------:R-:W-:Y:S02]  /*abf0*/  ISETP.GE.AND P1, PT, R233, UR4, PT ;  /* 0x00000004e9007c0c */ /* 0x000fe4000bf26270 */
[----:B------:R-:W-:-:S02]  /*ac00*/  CS2R R60, SRZ ;  /* 0x00000000003c7805 */ /* 0x000fc4000001ff00 */
[----:B------:R-:W-:Y:S01]  /*ac10*/  ISETP.GE.AND P0, PT, R235, UR4, PT ;  /* 0x00000004eb007c0c */ /* 0x000fe2000bf06270 */
[----:B------:R-:W-:Y:S01]  /*ac20*/  ULDC.64 UR6, c[0x0][0x208] ;  /* 0x0000820000067ab9 */ /* 0x000fe20000000a00 */
[----:B------:R-:W-:-:S03]  /*ac30*/  ISETP.GE.AND P3, PT, R200, UR4, PT ;  /* 0x00000004c8007c0c */ /* 0x000fc6000bf66270 */
[----:B------:R-:W-:-:S04]  /*ac40*/  @!P2 IMAD.SHL.U32 R12, R234, 0x2, RZ ;  /* 0x00000002ea0ca824 */ /* 0x000fc800078e00ff */
[----:B------:R-:W-:-:S04]  /*ac50*/  @!P1 IMAD.SHL.U32 R4, R233, 0x2, RZ ;  /* 0x00000002e9049824 */ /* 0x000fc800078e00ff */
[----:B------:R-:W-:Y:S01]  /*ac60*/  @!P0 IMAD.SHL.U32 R28, R235, 0x2, RZ ;  /* 0x00000002eb1c8824 */ /* 0x000fe200078e00ff */
[-C--:B--2---:R-:W-:Y:S01]  /*ac70*/  @!P2 IADD3 R14, P4, R8, R12.reuse, RZ ;  /* 0x0000000c080ea210 */ /* 0x084fe20007f9e0ff */
[----:B----4-:R-:W-:Y:S01]  /*ac80*/  @!P3 IMAD.WIDE R20, R200, 0x2, R8 ;  /* 0x00000002c814b825 */ /* 0x010fe200078e0208 */
[----:B0-----:R-:W-:Y:S02]  /*ac90*/  @!P2 IADD3 R12, P6, R5, R12, RZ ;  /* 0x0000000c050ca210 */ /* 0x001fe40007fde0ff */
[----:B------:R-:W-:Y:S02]  /*aca0*/  @!P1 IADD3 R10, P5, R8, R4, RZ ;  /* 0x00000004080a9210 */ /* 0x000fe40007fbe0ff */
[----:B------:R-:W-:Y:S02]  /*acb0*/  CS2R R54, SRZ ;  /* 0x0000000000367805 */ /* 0x000fe4000001ff00 */
[----:B------:R-:W-:Y:S02]  /*acc0*/  CS2R R56, SRZ ;  /* 0x0000000000387805 */ /* 0x000fe4000001ff00 */
[----:B------:R-:W-:-:S02]  /*acd0*/  CS2R R50, SRZ ;  /* 0x0000000000327805 */ /* 0x000fc4000001ff00 */
[----:B------:R-:W-:Y:S02]  /*ace0*/  CS2R R52, SRZ ;  /* 0x0000000000347805 */ /* 0x000fe4000001ff00 */
[----:B------:R-:W-:Y:S02]  /*acf0*/  CS2R R46, SRZ ;  /* 0x00000000002e7805 */ /* 0x000fe4000001ff00 */
[----:B------:R-:W-:Y:S01]  /*ad00*/  CS2R R48, SRZ ;  /* 0x0000000000307805 */ /* 0x000fe2000001ff00 */
[----:B------:R0:W5:Y:S01]  /*ad10*/  @!P3 LD.E.64 R58, desc[UR6][R20.64] ;  /* 0x00000006143ab980 */ /* 0x000162000c101b00 */
[----:B---3--:R-:W-:Y:S01]  /*ad20*/  @!P2 SHF.L.U64.HI R11, R234, 0x1, R7 ;  /* 0x00000001ea0ba819 */ /* 0x008fe20000010207 */
[----:B------:R-:W-:Y:S01]  /*ad30*/  @!P3 IMAD.MOV.U32 R7, RZ, RZ, R26 ;  /* 0x000000ffff07b224 */ /* 0x000fe200078e001a */
[----:B------:R-:W-:Y:S01]  /*ad40*/  @!P1 SHF.L.U64.HI R27, R233, 0x1, R6 ;  /* 0x00000001e91b9819 */ /* 0x000fe20000010206 */
[----:B------:R-:W-:Y:S02]  /*ad50*/  @!P3 IMAD.MOV.U32 R6, RZ, RZ, R5 ;  /* 0x000000ffff06b224 */ /* 0x000fe400078e0005 */
[----:B------:R-:W-:Y:S01]  /*ad60*/  @!P2 IMAD.X R15, R9, 0x1, R11, P4 ;  /* 0x00000001090fa824 */ /* 0x000fe200020e060b */
[----:B------:R-:W-:Y:S01]  /*ad70*/  @!P1 IADD3 R4, P4, R5, R4, RZ ;  /* 0x0000000405049210 */ /* 0x000fe20007f9e0ff */
[----:B------:R-:W-:-:S03]  /*ad80*/  @!P3 IMAD.WIDE R24, R200, 0x2, R6 ;  /* 0x00000002c818b825 */ /* 0x000fc600078e0206 */
[----:B------:R0:W5:Y:S01]  /*ad90*/  @!P2 LD.E.64 R54, desc[UR6][R14.64] ;  /* 0x000000060e36a980 */ /* 0x000162000c101b00 */
[----:B------:R-:W-:Y:S01]  /*ada0*/  @!P2 IMAD.X R13, R26, 0x1, R11, P6 ;  /* 0x000000011a0da824 */ /* 0x000fe200030e060b */
[-C--:B------:R-:W-:Y:S01]  /*adb0*/  @!P0 IADD3 R6, P6, R8, R28.reuse, RZ ;  /* 0x0000001c08068210 */ /* 0x080fe20007fde0ff */
[----:B------:R-:W-:Y:S01]  /*adc0*/  @!P1 IMAD.X R11, R9, 0x1, R27, P5 ;  /* 0x00000001090b9824 */ /* 0x000fe200028e061b */
[----:B------:R-:W-:Y:S01]  /*add0*/  @!P0 IADD3 R8, P5, R5, R28, RZ ;  /* 0x0000001c05088210 */ /* 0x000fe20007fbe0ff */
[----:B------:R0:W5:Y:S01]  /*ade0*/  @!P3 LD.E.64 R60, desc[UR6][R24.64] ;  /* 0x00000006183cb980 */ /* 0x000162000c101b00 */
[----:B------:R-:W-:Y:S01]  /*adf0*/  @!P0 SHF.L.U64.HI R28, R235, 0x1, R29 ;  /* 0x00000001eb1c8819 */ /* 0x000fe2000001021d */
[----:B------:R-:W-:Y:S02]  /*ae00*/  @!P1 IMAD.X R5, R26, 0x1, R27, P4 ;  /* 0x000000011a059824 */ /* 0x000fe400020e061b */
[----:B------:R0:W5:Y:S02]  /*ae10*/  @!P2 LD.E.64 R56, desc[UR6][R12.64] ;  /* 0x000000060c38a980 */ /* 0x000164000c101b00 */
[----:B------:R-:W-:-:S02]  /*ae20*/  @!P0 IMAD.X R7, R9, 0x1, R28, P6 ;  /* 0x0000000109078824 */ /* 0x000fc400030e061c */
[----:B------:R-:W-:Y:S01]  /*ae30*/  @!P0 IMAD.X R9, R26, 0x1, R28, P5 ;  /* 0x000000011a098824 */ /* 0x000fe200028e061c */
[----:B------:R0:W5:Y:S04]  /*ae40*/  @!P1 LD.E.64 R50, desc[UR6][R10.64] ;  /* 0x000000060a329980 */ /* 0x000168000c101b00 */
[----:B------:R0:W5:Y:S04]  /*ae50*/  @!P1 LD.E.64 R52, desc[UR6][R4.64] ;  /* 0x0000000604349980 */ /* 0x000168000c101b00 */
[----:B------:R0:W5:Y:S04]  /*ae60*/  @!P0 LD.E.64 R46, desc[UR6][R6.64] ;  /* 0x00000006062e8980 */ /* 0x000168000c101b00 */
[----:B------:R0:W5:Y:S02]  /*ae70*/  @!P0 LD.E.64 R48, desc[UR6][R8.64] ;  /* 0x0000000608308980 */ /* 0x000164000c101b00 */
.L_x_1650:
[----:B------:R-:W-:Y:S05]  /*ae80*/  BSYNC B1 ;  /* 0x0000000000017941 */ /* 0x000fea0003800000 */
.L_x_1649:
[----:B0----5:R-:W-:Y:S01]  /*ae90*/  IMAD.MOV.U32 R4, RZ, RZ, R46 ;  /* 0x000000ffff047224 */ /* 0x021fe200078e002e */
[----:B------:R-:W-:Y:S01]  /*aea0*/  UMOV UR4, 0xffffffff ;  /* 0xffffffff00047882 */ /* 0x000fe20000000000 */
[----:B------:R-:W-:Y:S02]  /*aeb0*/  IMAD.MOV.U32 R5, RZ, RZ, R47 ;  /* 0x000000ffff057224 */ /* 0x000fe400078e002f */
[----:B------:R-:W-:Y:S02]  /*aec0*/  IMAD.MOV.U32 R6, RZ, RZ, R50 ;  /* 0x000000ffff067224 */ /* 0x000fe400078e0032 */
        /* <DEDUP_REMOVED lines=11> */
[----:B------:R-:W-:Y:S01]  /*af80*/  PRMT R106, R6, 0x5410, R7 ;  /* 0x00005410066a7816 */ /* 0x000fe20000000007 */
        /* <DEDUP_REMOVED lines=9> */
[----:B------:R-:W-:-:S04]  /*b020*/  PRMT R104, R4, 0x5410, R5 ;  /* 0x0000541004687816 */ /* 0x000fc80000000005 */
[----:B------:R-:W-:Y:S01]  /*b030*/  PRMT R107, R6, 0x5410, R7 ;  /* 0x00005410066b7816 */ /* 0x000fe20000000007 */
[----:B------:R-:W-:Y:S06]  /*b040*/  BRA.DIV UR4, `(.L_x_1651) ;  /* 0x0000023a04307947 */ /* 0x000fec000b800000 */
[----:B----4-:R0:W4:Y:S04]  /*b050*/  SHFL.IDX PT, R9, R32, 0x2, 0x181f ;  /* 0x00581f0020097f89 */ /* 0x01012800000e0000 */
[----:B--2---:R0:W2:Y:S04]  /*b060*/  SHFL.IDX PT, R8, R31, 0x2, 0x181f ;  /* 0x00581f001f087f89 */ /* 0x0040a800000e0000 */
[----:B------:R0:W0:Y:S04]  /*b070*/  SHFL.IDX PT, R78, R33, 0x2, 0x181f ;  /* 0x00581f00214e7f89 */ /* 0x00002800000e0000 */
[----:B------:R0:W0:Y:S02]  /*b080*/  SHFL.IDX PT, R5, R30, 0x2, 0x181f ;  /* 0x00581f001e057f89 */ /* 0x00002400000e0000 */
.L_x_2041:
[----:B------:R-:W-:Y:S01]  /*b090*/  VIADD R4, R0, 0x40 ;  /* 0x0000004000047836 */ /* 0x000fe20000000000 */
[----:B------:R-:W-:Y:S01]  /*b0a0*/  BSSY B1, `(.L_x_1652) ;  /* 0x000003a000017945 */ /* 0x000fe20003800000 */
[----:B------:R-:W-:Y:S02]  /*b0b0*/  CS2R R28, SRZ ;  /* 0x00000000001c7805 */ /* 0x000fe4000001ff00 */
[----:B------:R-:W-:Y:S02]  /*b0c0*/  CS2R R34, SRZ ;  /* 0x0000000000227805 */ /* 0x000fe4000001ff00 */
[----:B------:R-:W-:Y:S02]  /*b0d0*/  CS2R R38, SRZ ;  /* 0x0000000000267805 */ /* 0x000fe4000001ff00 */
[----:B------:R-:W-:Y:S02]  /*b0e0*/  ISETP.GE.AND P0, PT, R4, R3, PT ;  /* 0x000000030400720c */ /* 0x000fe40003f06270 */
[----:B------:R-:W-:-:S02]  /*b0f0*/  CS2R R42, SRZ ;  /* 0x00000000002a7805 */ /* 0x000fc4000001ff00 */
[----:B---3--:R-:W-:Y:S02]  /*b100*/  CS2R R26, SRZ ;  /* 0x00000000001a7805 */ /* 0x008fe4000001ff00 */
        /* <DEDUP_REMOVED lines=38> */
[--C-:B------:R-:W-:Y:S01]  /*b370*/  @!P1 IMAD.X R11, R9, 0x1, R26.reuse, P5 ;  /* 0x00000001090b9824 */ /* 0x100fe200028e061a */
[----:B------:R-:W-:Y:S01]  /*b380*/  @!P0 IADD3 R8, P5, R5, R27, RZ ;  /* 0x0000001b05088210 */ /* 0x000fe20007fbe0ff */
[----:B------:R0:W5:Y:S01]  /*b390*/  @!P3 LD.E.64 R44, desc[UR6][R24.64] ;  /* 0x00000006182cb980 */ /* 0x000162000c101b00 */
[----:B------:R-:W-:Y:S01]  /*b3a0*/  @!P0 SHF.L.U64.HI R27, R235, 0x1, R79 ;  /* 0x00000001eb1b8819 */ /* 0x000fe2000001024f */
[----:B------:R-:W-:Y:S02]  /*b3b0*/  @!P1 IMAD.X R5, R78, 0x1, R26, P4 ;  /* 0x000000014e059824 */ /* 0x000fe400020e061a */
[----:B------:R0:W5:Y:S02]  /*b3c0*/  @!P2 LD.E.64 R40, desc[UR6][R12.64] ;  /* 0x000000060c28a980 */ /* 0x000164000c101b00 */
[----:B------:R-:W-:-:S02]  /*b3d0*/  @!P0 IMAD.X R7, R9, 0x1, R27, P6 ;  /* 0x0000000109078824 */ /* 0x000fc400030e061b */
[----:B------:R-:W-:Y:S01]  /*b3e0*/  @!P0 IMAD.X R9, R78, 0x1, R27, P5 ;  /* 0x000000014e098824 */ /* 0x000fe200028e061b */
[----:B------:R-:W-:Y:S01]  /*b3f0*/  CS2R R26, SRZ ;  /* 0x00000000001a7805 */ /* 0x000fe2000001ff00 */
[----:B------:R0:W5:Y:S04]  /*b400*/  @!P1 LD.E.64 R34, desc[UR6][R10.64] ;  /* 0x000000060a229980 */ /* 0x000168000c101b00 */
[----:B------:R0:W5:Y:S04]  /*b410*/  @!P1 LD.E.64 R36, desc[UR6][R4.64] ;  /* 0x0000000604249980 */ /* 0x000168000c101b00 */
[----:B------:R0:W5:Y:S04]  /*b420*/  @!P0 LD.E.64 R28, desc[UR6][R6.64] ;  /* 0x00000006061c8980 */ /* 0x000168000c101b00 */
[----:B------:R0:W5:Y:S02]  /*b430*/  @!P0 LD.E.64 R26, desc[UR6][R8.64] ;  /* 0x00000006081a8980 */ /* 0x000164000c101b00 */
.L_x_1653:
[----:B------:R-:W-:Y:S05]  /*b440*/  BSYNC B1 ;  /* 0x0000000000017941 */ /* 0x000fea0003800000 */
.L_x_1652:
[----:B0----5:R-:W-:Y:S01]  /*b450*/  IMAD.MOV.U32 R4, RZ, RZ, R28 ;  /* 0x000000ffff047224 */ /* 0x021fe200078e001c */
[----:B------:R-:W-:Y:S01]  /*b460*/  UMOV UR4, 0xffffffff ;  /* 0xffffffff00047882 */ /* 0x000fe20000000000 */
[----:B------:R-:W-:Y:S02]  /*b470*/  IMAD.MOV.U32 R5, RZ, RZ, R29 ;  /* 0x000000ffff057224 */ /* 0x000fe400078e001d */
[----:B------:R-:W-:Y:S02]  /*b480*/  IMAD.MOV.U32 R6, RZ, RZ, R34 ;  /* 0x000000ffff067224 */ /* 0x000fe400078e0022 */
        /* <DEDUP_REMOVED lines=20> */
[----:B------:R-:W-:-:S03]  /*b5d0*/  IMAD.MOV.U32 R7, RZ, RZ, R40 ;  /* 0x000000ffff077224 */ /* 0x000fc600078e0028 */
[----:B------:R-:W-:Y:S02]  /*b5e0*/  PRMT R102, R4, 0x7610, R102 ;  /* 0x0000761004667816 */ /* 0x000fe40000000066 */
[----:B------:R-:W-:Y:S02]  /*b5f0*/  CS2R R4, SRZ ;  /* 0x0000000000047805 */ /* 0x000fe4000001ff00 */
[----:B------:R-:W-:Y:S01]  /*b600*/  PRMT R90, R7, 0x5410, R6 ;  /* 0x00005410075a7816 */ /* 0x000fe20000000006 */
[----:B------:R-:W-:Y:S06]  /*b610*/  BRA.DIV UR4, `(.L_x_1654) ;  /* 0x0000023604307947 */ /* 0x000fec000b800000 */
[----:B------:R0:W3:Y:S04]  /*b620*/  SHFL.IDX PT, R79, R32, 0x3, 0x181f ;  /* 0x00781f00204f7f89 */ /* 0x0000e800000e0000 */
[----:B----4-:R0:W4:Y:S04]  /*b630*/  SHFL.IDX PT, R9, R31, 0x3, 0x181f ;  /* 0x00781f001f097f89 */ /* 0x01012800000e0000 */
[----:B------:R0:W0:Y:S04]  /*b640*/  SHFL.IDX PT, R80, R33, 0x3, 0x181f ;  /* 0x00781f0021507f89 */ /* 0x00002800000e0000 */
[----:B------:R0:W0:Y:S02]  /*b650*/  SHFL.IDX PT, R78, R30, 0x3, 0x181f ;  /* 0x00781f001e4e7f89 */ /* 0x00002400000e0000 */
.L_x_2047:
[----:B------:R-:W5:Y:S01]  /*b660*/  LDL R6, [R1+0x54] ;  /* 0x0000540001067983 */ /* 0x000f620000100800 */
[----:B------:R-:W-:Y:S01]  /*b670*/  VIADD R0, R0, 0x60 ;  /* 0x0000006000007836 */ /* 0x000fe20000000000 */
[----:B------:R-:W-:Y:S01]  /*b680*/  BSSY B1, `(.L_x_1655) ;  /* 0x000003f000017945 */ /* 0x000fe20003800000 */
[----:B------:R-:W-:Y:S02]  /*b690*/  CS2R R12, SRZ ;  /* 0x00000000000c7805 */ /* 0x000fe4000001ff00 */
[----:B------:R-:W-:Y:S02]  /*b6a0*/  CS2R R20, SRZ ;  /* 0x0000000000147805 */ /* 0x000fe4000001ff00 */
[----:B01----:R-:W-:Y:S02]  /*b6b0*/  CS2R R30, SRZ ;  /* 0x00000000001e7805 */ /* 0x003fe4000001ff00 */
[----:B------:R-:W-:Y:S02]  /*b6c0*/  ISETP.GE.AND P0, PT, R0, R3, PT ;  /* 0x000000030000720c */ /* 0x000fe40003f06270 */
[----:B------:R-:W-:-:S02]  /*b6d0*/  CS2R R14, SRZ ;  /* 0x00000000000e7805 */ /* 0x000fc4000001ff00 */
[----:B------:R-:W-:Y:S02]  /*b6e0*/  CS2R R24, SRZ ;  /* 0x0000000000187805 */ /* 0x000fe4000001ff00 */
[----:B------:R-:W-:Y:S02]  /*b6f0*/  CS2R R32, SRZ ;  /* 0x0000000000207805 */ /* 0x000fe4000001ff00 */
[----:B-----5:R-:W-:-:S04]  /*b700*/  LEA.HI R81, R6, R6, RZ, 0x1 ;  /* 0x0000000606517211 */ /* 0x020fc800078f08ff */
[----:B------:R-:W-:-:S05]  /*b710*/  LOP3.LUT R81, R81, 0xfffffffe, RZ, 0xc0, !PT ;  /* 0xfffffffe51517812 */ /* 0x000fca00078ec0ff */
[----:B------:R-:W-:Y:S01]  /*b720*/  IMAD.IADD R81, R6, 0x1, -R81 ;  /* 0x0000000106517824 */ /* 0x000fe200078e0a51 */
[----:B------:R-:W-:-:S04]  /*b730*/  CS2R R6, SRZ ;  /* 0x0000000000067805 */ /* 0x000fc8000001ff00 */
[----:B------:R-:W-:Y:S01]  /*b740*/  SHF.L.U32 R81, R81, 0x1f, RZ ;  /* 0x0000001f51517819 */ /* 0x000fe200000006ff */
[----:B------:R-:W-:Y:S06]  /*b750*/  @P0 BRA `(.L_x_1656) ;  /* 0x0000000000c40947 */ /* 0x000fec0003800000 */
[----:B--2---:R-:W2:Y:S01]  /*b760*/  LDL R8, [R1+0x70] ;  /* 0x0000700001087983 */ /* 0x004ea20000100800 */
[----:B------:R-:W-:-:S03]  /*b770*/  ULDC UR4, c[0x0][0x3f4] ;  /* 0x0000fd0000047ab9 */ /* 0x000fc60000000800 */
[----:B------:R-:W2:Y:S04]  /*b780*/  LDL R10, [R1+0x74] ;  /* 0x00007400010a7983 */ /* 0x000ea80000100800 */
[----:B------:R-:W2:Y:S01]  /*b790*/  LDL R86, [R1+0x6c] ;  /* 0x00006c0001567983 */ /* 0x000ea20000100800 */
[----:B------:R-:W-:Y:S02]  /*b7a0*/  ISETP.GE.AND P2, PT, R234, UR4, PT ;  /* 0x00000004ea007c0c */ /* 0x000fe4000bf46270 */
[----:B------:R-:W-:Y:S02]  /*b7b0*/  ISETP.GE.AND P1, PT, R233, UR4, PT ;  /* 0x00000004e9007c0c */ /* 0x000fe4000bf26270 */
[----:B------:R-:W-:Y:S02]  /*b7c0*/  ISETP.GE.AND P3, PT, R200, UR4, PT ;  /* 0x00000004c8007c0c */ /* 0x000fe4000bf66270 */
[----:B------:R-:W-:-:S07]  /*b7d0*/  ISETP.GE.AND P0, PT, R235, UR4, PT ;  /* 0x00000004eb007c0c */ /* 0x000fce000bf06270 */
[----:B------:R-:W-:Y:S01]  /*b7e0*/  @!P2 IMAD.SHL.U32 R6, R234, 0x2, RZ ;  /* 0x00000002ea06a824 */ /* 0x000fe200078e00ff */
[----:B------:R-:W-:-:S03]  /*b7f0*/  CS2R R32, SRZ ;  /* 0x0000000000207805 */ /* 0x000fc6000001ff00 */
[----:B------:R-:W-:Y:S01]  /*b800*/  @!P3 IMAD.MOV.U32 R11, RZ, RZ, R80 ;  /* 0x000000ffff0bb224 */ /* 0x000fe200078e0050 */
[-C--:B----4-:R-:W-:Y:S02]  /*b810*/  @!P2 IADD3 R12, P4, R9, R6.reuse, RZ ;  /* 0x00000006090ca210 */ /* 0x090fe40007f9e0ff */
[----:B------:R-:W-:Y:S01]  /*b820*/  @!P2 IADD3 R6, P6, R78, R6, RZ ;  /* 0x000000064e06a210 */ /* 0x000fe20007fde0ff */
[----:B------:R-:W-:Y:S01]  /*b830*/  @!P0 IMAD.SHL.U32 R24, R235, 0x2, RZ ;  /* 0x00000002eb188824 */ /* 0x000fe200078e00ff */
[----:B------:R-:W-:Y:S01]  /*b840*/  ULDC.64 UR6, c[0x0][0x208] ;  /* 0x0000820000067ab9 */ /* 0x000fe20000000a00 */
[----:B------:R-:W-:Y:S02]  /*b850*/  @!P3 IMAD.MOV.U32 R14, RZ, RZ, R9 ;  /* 0x000000ffff0eb224 */ /* 0x000fe400078e0009 */
[----:B---3--:R-:W-:Y:S01]  /*b860*/  @!P3 IMAD.MOV.U32 R15, RZ, RZ, R79 ;  /* 0x000000ffff0fb224 */ /* 0x008fe200078e004f */
[----:B------:R-:W-:Y:S01]  /*b870*/  CS2R R30, SRZ ;  /* 0x00000000001e7805 */ /* 0x000fe2000001ff00 */
[----:B------:R-:W-:-:S05]  /*b880*/  @!P3 IMAD.WIDE R14, R200, 0x2, R14 ;  /* 0x00000002c80eb825 */ /* 0x000fca00078e020e */
[----:B------:R0:W5:Y:S02]  /*b890*/  @!P3 LD.E.64 R30, desc[UR6][R14.64] ;  /* 0x000000060e1eb980 */ /* 0x000164000c101b00 */
[----:B0-----:R-:W-:Y:S02]  /*b8a0*/  CS2R R14, SRZ ;  /* 0x00000000000e7805 */ /* 0x001fe4000001ff00 */
[C---:B--2---:R-:W-:Y:S01]  /*b8b0*/  @!P1 SHF.L.U64.HI R0, R233.reuse, 0x1, R8 ;  /* 0x00000001e9009819 */ /* 0x044fe20000010208 */
[----:B------:R-:W-:Y:S01]  /*b8c0*/  @!P1 IMAD.SHL.U32 R8, R233, 0x2, RZ ;  /* 0x00000002e9089824 */ /* 0x000fe200078e00ff */
[----:B------:R-:W-:Y:S01]  /*b8d0*/  @!P2 SHF.L.U64.HI R5, R234, 0x1, R10 ;  /* 0x00000001ea05a819 */ /* 0x000fe2000001020a */
[----:B------:R-:W-:-:S03]  /*b8e0*/  @!P3 IMAD.MOV.U32 R10, RZ, RZ, R78 ;  /* 0x000000ffff0ab224 */ /* 0x000fc600078e004e */
[----:B------:R-:W-:Y:S01]  /*b8f0*/  @!P1 IADD3 R4, P5, R9, R8, RZ ;  /* 0x0000000809049210 */ /* 0x000fe20007fbe0ff */
[----:B------:R-:W-:-:S04]  /*b900*/  @!P3 IMAD.WIDE R20, R200, 0x2, R10 ;  /* 0x00000002c814b825 */ /* 0x000fc800078e020a */
[--C-:B------:R-:W-:Y:S01]  /*b910*/  @!P2 IMAD.X R13, R79, 0x1, R5.reuse, P4 ;  /* 0x000000014f0da824 */ /* 0x100fe200020e0605 */
[----:B------:R-:W-:Y:S01]  /*b920*/  @!P1 IADD3 R8, P4, R78, R8, RZ ;  /* 0x000000084e089210 */ /* 0x000fe20007f9e0ff */
[----:B------:R-:W-:Y:S01]  /*b930*/  @!P2 IMAD.X R7, R80, 0x1, R5, P6 ;  /* 0x000000015007a824 */ /* 0x000fe200030e0605 */
[-C--:B------:R-:W-:Y:S01]  /*b940*/  @!P0 IADD3 R10, P6, R9, R24.reuse, RZ ;  /* 0x00000018090a8210 */ /* 0x080fe20007fde0ff */
[----:B------:R-:W-:Y:S01]  /*b950*/  @!P1 IMAD.X R5, R79, 0x1, R0, P5 ;  /* 0x000000014f059824 */ /* 0x000fe200028e0600 */
[----:B------:R-:W-:Y:S01]  /*b960*/  @!P0 IADD3 R78, P5, R78, R24, RZ ;  /* 0x000000184e4e8210 */ /* 0x000fe20007fbe0ff */
[----:B------:R0:W5:Y:S01]  /*b970*/  @!P3 LD.E.64 R32, desc[UR6][R20.64] ;  /* 0x000000061420b980 */ /* 0x000162000c101b00 */
[----:B------:R-:W-:Y:S02]  /*b980*/  @!P0 SHF.L.U64.HI R24, R235, 0x1, R86 ;  /* 0x00000001eb188819 */ /* 0x000fe40000010256 */
[----:B0-----:R-:W-:-:S03]  /*b990*/  CS2R R20, SRZ ;  /* 0x0000000000147805 */ /* 0x001fc6000001ff00 */
[--C-:B------:R-:W-:Y:S02]  /*b9a0*/  @!P0 IMAD.X R11, R79, 0x1, R24.reuse, P6 ;  /* 0x000000014f0b8824 */ /* 0x100fe400030e0618 */
[C---:B------:R-:W-:Y:S01]  /*b9b0*/  @!P0 IMAD.X R79, R80.reuse, 0x1, R24, P5 ;  /* 0x00000001504f8824 */ /* 0x040fe200028e0618 */
[----:B------:R-:W-:Y:S01]  /*b9c0*/  CS2R R24, SRZ ;  /* 0x0000000000187805 */ /* 0x000fe2000001ff00 */
[----:B------:R0:W5:Y:S01]  /*b9d0*/  @!P2 LD.E.64 R20, desc[UR6][R12.64] ;  /* 0x000000060c14a980 */ /* 0x000162000c101b00 */
[----:B------:R-:W-:-:S04]  /*b9e0*/  @!P1 IMAD.X R9, R80, 0x1, R0, P4 ;  /* 0x0000000150099824 */ /* 0x000fc800020e0600 */
[----:B------:R1:W5:Y:S04]  /*b9f0*/  @!P2 LD.E.64 R24, desc[UR6][R6.64] ;  /* 0x000000060618a980 */ /* 0x000368000c101b00 */
[----:B------:R-:W5:Y:S01]  /*ba00*/  @!P1 LD.E.64 R14, desc[UR6][R8.64] ;  /* 0x00000006080e9980 */ /* 0x000f62000c101b00 */
[----:B0-----:R-:W-:Y:S02]  /*ba10*/  CS2R R12, SRZ ;  /* 0x00000000000c7805 */ /* 0x001fe4000001ff00 */
[----:B-1----:R-:W-:-:S04]  /*ba20*/  CS2R R6, SRZ ;  /* 0x0000000000067805 */ /* 0x002fc8000001ff00 */
[----:B------:R0:W5:Y:S04]  /*ba30*/  @!P1 LD.E.64 R12, desc[UR6][R4.64] ;  /* 0x00000006040c9980 */ /* 0x000168000c101b00 */
[----:B------:R1:W5:Y:S01]  /*ba40*/  @!P0 LD.E.64 R6, desc[UR6][R78.64] ;  /* 0x000000064e068980 */ /* 0x000362000c101b00 */
[----:B0-----:R-:W-:-:S06]  /*ba50*/  CS2R R4, SRZ ;  /* 0x0000000000047805 */ /* 0x001fcc000001ff00 */
[----:B------:R1:W5:Y:S02]  /*ba60*/  @!P0 LD.E.64 R4, desc[UR6][R10.64] ;  /* 0x000000060a048980 */ /* 0x000364000c101b00 */
.L_x_1656:
[----:B------:R-:W-:Y:S05]  /*ba70*/  BSYNC B1 ;  /* 0x0000000000017941 */ /* 0x000fea0003800000 */
.L_x_1655:
[----:B------:R-:W0:Y:S01]  /*ba80*/  SYNCS.PHASECHK.TRANS64.TRYWAIT P0, [R16+URZ+0x30800], R81 ;  /* 0x03080051100075a7 */ /* 0x000e22000800017f */
[----:B--2--5:R-:W-:Y:S01]  /*ba90*/  IMAD.MOV.U32 R8, RZ, RZ, R12 ;  /* 0x000000ffff087224 */ /* 0x024fe200078e000c */
[----:B------:R-:W-:Y:S01]  /*baa0*/  BSSY B1, `(.L_x_1657) ;  /* 0x0000018000017945 */ /* 0x000fe20003800000 */
[----:B------:R-:W-:Y:S02]  /*bab0*/  IMAD.MOV.U32 R0, RZ, RZ, R13 ;  /* 0x000000ffff007224 */ /* 0x000fe400078e000d */
[----:B-1----:R-:W-:Y:S02]  /*bac0*/  IMAD.MOV.U32 R10, RZ, RZ, R4 ;  /* 0x000000ffff0a7224 */ /* 0x002fe400078e0004 */
[----:B----4-:R-:W-:Y:S01]  /*bad0*/  IMAD.MOV.U32 R9, RZ, RZ, R5 ;  /* 0x000000ffff097224 */ /* 0x010fe200078e0005 */
[----:B------:R-:W-:Y:S01]  /*bae0*/  PRMT R80, R8, 0x5410, R0 ;  /* 0x0000541008507816 */ /* 0x000fe20000000000 */
[----:B------:R-:W-:Y:S02]  /*baf0*/  IMAD.MOV.U32 R8, RZ, RZ, R30 ;  /* 0x000000ffff087224 */ /* 0x000fe400078e001e */
[----:B------:R-:W-:Y:S01]  /*bb00*/  IMAD.MOV.U32 R0, RZ, RZ, R31 ;  /* 0x000000ffff007224 */ /* 0x000fe200078e001f */
[----:B---3--:R-:W-:Y:S01]  /*bb10*/  PRMT R79, R9, 0x5410, R10 ;  /* 0x00005410094f7816 */ /* 0x008fe2000000000a */
        /* <DEDUP_REMOVED lines=11> */
[----:B------:R-:W-:Y:S02]  /*bbd0*/  PRMT R78, R9, 0x5410, R10 ;  /* 0x00005410094e7816 */ /* 0x000fe4000000000a */
[----:B------:R-:W-:Y:S02]  /*bbe0*/  PRMT R102, R102, 0x5410, R0 ;  /* 0x0000541066667816 */ /* 0x000fe40000000000 */
[----:B------:R-:W-:Y:S02]  /*bbf0*/  PRMT R93, R8, 0x7610, R93 ;  /* 0x00007610085d7816 */ /* 0x000fe4000000005d */
[----:B------:R-:W-:Y:S01]  /*bc00*/  VIADDMNMX R0, R3, -R95, 0x80, PT ;  /* 0x0000008003007446 */ /* 0x000fe2000380095f */
[----:B0-----:R-:W-:Y:S06]  /*bc10*/  @!P0 BRA `(.L_x_1658) ;  /* 0x0000023000248947 */ /* 0x001fec0003800000 */
.L_x_2048:
[----:B------:R-:W-:Y:S05]  /*bc20*/  BSYNC B1 ;  /* 0x0000000000017941 */ /* 0x000fea0003800000 */
.L_x_1657:
[----:B------:R-:W-:Y:S01]  /*bc30*/  ISETP.GE.AND P0, PT, R23, R0, PT ;  /* 0x000000001700720c */ /* 0x000fe20003f06270 */
[----:B------:R-:W-:Y:S01]  /*bc40*/  IMAD.MOV.U32 R3, RZ, RZ, R32 ;  /* 0x000000ffff037224 */ /* 0x000fe200078e0020 */
[----:B------:R-:W-:Y:S01]  /*bc50*/  BSSY B1, `(.L_x_1659) ;  /* 0x00000cc000017945 */ /* 0x000fe20003800000 */
[----:B------:R-:W-:-:S05]  /*bc60*/  IMAD.MOV.U32 R8, RZ, RZ, R33 ;  /* 0x000000ffff087224 */ /* 0x000fca00078e0021 */
[----:B------:R-:W-:-:S05]  /*bc70*/  PRMT R108, R3, 0x5410, R8 ;  /* 0x00005410036c7816 */ /* 0x000fca0000000008 */
        /* <DEDUP_REMOVED lines=9> */
[----:B-----5:R-:W1:Y:S01]  /*bd10*/  LDS.128 R8, [R115] ;  /* 0x0000000073087984 */ /* 0x020e620000000c00 */
[----:B------:R-:W-:Y:S02]  /*bd20*/  SHF.R.U32.HI R3, RZ, 0x10, R75 ;  /* 0x00000010ff037819 */ /* 0x000fe4000001164b */
[----:B0-----:R-:W-:Y:S02]  /*bd30*/  SHF.R.U32.HI R81, RZ, 0x10, R77 ;  /* 0x00000010ff517819 */ /* 0x001fe4000001164d */
[----:B------:R-:W-:Y:S02]  /*bd40*/  PRMT R3, R91, 0x5410, R3 ;  /* 0x000054105b037816 */ /* 0x000fe40000000003 */
[----:B------:R-:W-:Y:S02]  /*bd50*/  PRMT R81, R94, 0x5410, R81 ;  /* 0x000054105e517816 */ /* 0x000fe40000000051 */
[----:B------:R-:W-:Y:S01]  /*bd60*/  SHF.R.U64 R74, R74, 0x10, R75 ;  /* 0x000000104a4a7819 */ /* 0x000fe2000000124b */
[----:B------:R-:W-:Y:S01]  /*bd70*/  IMAD.U32 R94, R3, 0x10000, RZ ;  /* 0x00010000035e7824 */ /* 0x000fe200078e00ff */
[----:B------:R-:W-:Y:S01]  /*bd80*/  SHF.R.U64 R75, R76, 0x10, R77 ;  /* 0x000000104c4b7819 */ /* 0x000fe2000000124d */
[----:B------:R-:W-:Y:S01]  /*bd90*/  IMAD.U32 R91, R81, 0x10000, RZ ;  /* 0x00010000515b7824 */ /* 0x000fe200078e00ff */
[----:B------:R-:W-:-:S02]  /*bda0*/  LOP3.LUT R76, R3, 0xffff0000, RZ, 0xc0, !PT ;  /* 0xffff0000034c7812 */ /* 0x000fc400078ec0ff */
[----:B------:R-:W-:Y:S02]  /*bdb0*/  LOP3.LUT R3, R81, 0xffff0000, RZ, 0xc0, !PT ;  /* 0xffff000051037812 */ /* 0x000fe400078ec0ff */
[----:B------:R-:W-:Y:S02]  /*bdc0*/  PRMT R75, R112, 0x5410, R75 ;  /* 0x00005410704b7816 */ /* 0x000fe4000000004b */
[----:B------:R-:W-:Y:S02]  /*bdd0*/  PRMT R74, R114, 0x5432, R74 ;  /* 0x00005432724a7816 */ /* 0x000fe4000000004a */
[C---:B-1----:R-:W-:Y:S01]  /*bde0*/  LOP3.LUT R77, R11.reuse, 0xffff0000, RZ, 0xc0, !PT ;  /* 0xffff00000b4d7812 */ /* 0x042fe200078ec0ff */
[----:B------:R-:W-:Y:S01]  /*bdf0*/  IMAD.U32 R81, R11, 0x10000, RZ ;  /* 0x000100000b517824 */ /* 0x000fe200078e00ff */
[C---:B------:R-:W-:Y:S01]  /*be00*/  LOP3.LUT R96, R10.reuse, 0xffff0000, RZ, 0xc0, !PT ;  /* 0xffff00000a607812 */ /* 0x040fe200078ec0ff */
[----:B------:R-:W-:Y:S02]  /*be10*/  IMAD.U32 R10, R10, 0x10000, RZ ;  /* 0x000100000a0a7824 */ /* 0x000fe400078e00ff */
[C---:B------:R-:W-:Y:S01]  /*be20*/  FMUL.FTZ R11, R77.reuse, R3 ;  /* 0x000000034d0b7220 */ /* 0x040fe20000410000 */
[----:B------:R-:W-:Y:S01]  /*be30*/  FMUL.FTZ R77, R77, R76 ;  /* 0x0000004c4d4d7220 */ /* 0x000fe20000410000 */
[C---:B------:R-:W-:Y:S01]  /*be40*/  FMUL.FTZ R95, R96.reuse, R91 ;  /* 0x0000005b605f7220 */ /* 0x040fe20000410000 */
[----:B------:R-:W-:Y:S01]  /*be50*/  FMUL.FTZ R96, R96, R94 ;  /* 0x0000005e60607220 */ /* 0x000fe20000410000 */
[C---:B------:R-:W-:Y:S01]  /*be60*/  FFMA.FTZ R11, R81.reuse, R76, -R11 ;  /* 0x0000004c510b7223 */ /* 0x040fe2000001080b */
[----:B------:R-:W-:Y:S01]  /*be70*/  FFMA.FTZ R3, R81, R3, R77 ;  /* 0x0000000351037223 */ /* 0x000fe2000001004d */
[----:B------:R-:W-:Y:S01]  /*be80*/  FFMA.FTZ R95, R10, R94, -R95 ;  /* 0x0000005e0a5f7223 */ /* 0x000fe2000001085f */
        /* <DEDUP_REMOVED lines=8> */
[----:B------:R-:W-:Y:S01]  /*bf10*/  FMUL.FTZ R81, R81, R91 ;  /* 0x0000005b51517220 */ /* 0x000fe20000410000 */
[----:B------:R-:W-:Y:S02]  /*bf20*/  F2FP.BF16.F32.PACK_AB R10, R10, R95 ;  /* 0x0000005f0a0a723e */ /* 0x000fe400000010ff */
[C---:B------:R-:W-:Y:S01]  /*bf30*/  FFMA.FTZ R8, R76.reuse, R91, -R8 ;  /* 0x0000005b4c087223 */ /* 0x040fe20000010808 */
[----:B------:R-:W-:Y:S01]  /*bf40*/  FFMA.FTZ R81, R76, R77, R81 ;  /* 0x0000004d4c517223 */ /* 0x000fe20000010051 */
[C---:B------:R-:W-:Y:S01]  /*bf50*/  LOP3.LUT R76, R9.reuse, 0xffff0000, RZ, 0xc0, !PT ;  /* 0xffff0000094c7812 */ /* 0x040fe200078ec0ff */
[----:B------:R-:W-:Y:S01]  /*bf60*/  IMAD.U32 R9, R9, 0x10000, RZ ;  /* 0x0001000009097824 */ /* 0x000fe200078e00ff */
[----:B------:R-:W-:Y:S02]  /*bf70*/  F2FP.BF16.F32.PACK_AB R11, R3, R11 ;  /* 0x0000000b030b723e */ /* 0x000fe400000010ff */
[----:B------:R-:W-:Y:S01]  /*bf80*/  F2FP.BF16.F32.PACK_AB R8, R81, R8 ;  /* 0x000000085108723e */ /* 0x000fe200000010ff */
[C---:B------:R-:W-:Y:S01]  /*bf90*/  FMUL.FTZ R77, R76.reuse, R75 ;  /* 0x0000004b4c4d7220 */ /* 0x040fe20000410000 */
[----:B------:R-:W-:-:S03]  /*bfa0*/  FMUL.FTZ R76, R76, R74 ;  /* 0x0000004a4c4c7220 */ /* 0x000fc60000410000 */
[C---:B------:R-:W-:Y:S01]  /*bfb0*/  FFMA.FTZ R74, R9.reuse, R74, -R77 ;  /* 0x0000004a094a7223 */ /* 0x040fe2000001084d */
[----:B------:R-:W-:-:S05]  /*bfc0*/  FFMA.FTZ R9, R9, R75, R76 ;  /* 0x0000004b09097223 */ /* 0x000fca000001004c */
[----:B------:R-:W-:-:S05]  /*bfd0*/  F2FP.BF16.F32.PACK_AB R9, R9, R74 ;  /* 0x0000004a0909723e */ /* 0x000fca00000010ff */
[----:B------:R1:W-:Y:S02]  /*bfe0*/  STS.128 [R115], R8 ;  /* 0x0000000873007388 */ /* 0x0003e40000000c00 */
.L_x_1662:
[----:B------:R-:W-:Y:S05]  /*bff0*/  BSYNC B2 ;  /* 0x0000000000027941 */ /* 0x000fea0003800000 */
.L_x_1661:
[----:B------:R-:W-:Y:S04]  /*c000*/  BSSY B2, `(.L_x_1663) ;  /* 0x0000030000027945 */ /* 0x000fe80003800000 */
[----:B------:R-:W-:Y:S05]  /*c010*/  @P1 BRA `(.L_x_1664) ;  /* 0x0000000000b81947 */ /* 0x000fea0003800000 */
[----:B-1---5:R-:W0:Y:S01]  /*c020*/  LDS.128 R8, [R115+0x4000] ;  /* 0x0040000073087984 */ /* 0x022e220000000c00 */
[----:B------:R-:W-:Y:S02]  /*c030*/  SHF.R.U32.HI R74, RZ, 0x10, R73 ;  /* 0x00000010ff4a7819 */ /* 0x000fe40000011649 */
[----:B------:R-:W-:Y:S02]  /*c040*/  SHF.R.U32.HI R3, RZ, 0x10, R71 ;  /* 0x00000010ff037819 */ /* 0x000fe40000011647 */
[----:B------:R-:W-:Y:S02]  /*c050*/  PRMT R74, R113, 0x5432, R74 ;  /* 0x00005432714a7816 */ /* 0x000fe4000000004a */
[----:B------:R-:W-:Y:S02]  /*c060*/  PRMT R3, R111, 0x5410, R3 ;  /* 0x000054106f037816 */ /* 0x000fe40000000003 */
[----:B------:R-:W-:Y:S01]  /*c070*/  SHF.R.U64 R70, R70, 0x10, R71 ;  /* 0x0000001046467819 */ /* 0x000fe20000001247 */
[C---:B------:R-:W-:Y:S01]  /*c080*/  IMAD.U32 R75, R74.reuse, 0x10000, RZ ;  /* 0x000100004a4b7824 */ /* 0x040fe200078e00ff */
[----:B------:R-:W-:Y:S01]  /*c090*/  LOP3.LUT R74, R74, 0xffff0000, RZ, 0xc0, !PT ;  /* 0xffff00004a4a7812 */ /* 0x000fe200078ec0ff */
[C---:B------:R-:W-:Y:S01]  /*c0a0*/  IMAD.U32 R76, R3.reuse, 0x10000, RZ ;  /* 0x00010000034c7824 */ /* 0x040fe200078e00ff */
[----:B------:R-:W-:-:S02]  /*c0b0*/  LOP3.LUT R71, R3, 0xffff0000, RZ, 0xc0, !PT ;  /* 0xffff000003477812 */ /* 0x000fc400078ec0ff */
[----:B------:R-:W-:Y:S02]  /*c0c0*/  SHF.R.U64 R72, R72, 0x10, R73 ;  /* 0x0000001048487819 */ /* 0x000fe40000001249 */
[----:B------:R-:W-:Y:S02]  /*c0d0*/  PRMT R3, R111, 0x5432, R70 ;  /* 0x000054326f037816 */ /* 0x000fe40000000046 */
[----:B------:R-:W-:Y:S02]  /*c0e0*/  PRMT R70, R112, 0x5432, R72 ;  /* 0x0000543270467816 */ /* 0x000fe40000000048 */
[C---:B0-----:R-:W-:Y:S01]  /*c0f0*/  LOP3.LUT R81, R10.reuse, 0xffff0000, RZ, 0xc0, !PT ;  /* 0xffff00000a517812 */ /* 0x041fe200078ec0ff */
[----:B------:R-:W-:Y:S01]  /*c100*/  IMAD.U32 R10, R10, 0x10000, RZ ;  /* 0x000100000a0a7824 */ /* 0x000fe200078e00ff */
[----:B------:R-:W-:Y:S01]  /*c110*/  LOP3.LUT R72, R8, 0xffff0000, RZ, 0xc0, !PT ;  /* 0xffff000008487812 */ /* 0x000fe200078ec0ff */
[----:B------:R-:W-:Y:S02]  /*c120*/  IMAD.U32 R73, R11, 0x10000, RZ ;  /* 0x000100000b497824 */ /* 0x000fe400078e00ff */
[C---:B------:R-:W-:Y:S01]  /*c130*/  FMUL.FTZ R77, R81.reuse, R75 ;  /* 0x0000004b514d7220 */ /* 0x040fe20000410000 */
[----:B------:R-:W-:-:S03]  /*c140*/  FMUL.FTZ R81, R81, R76 ;  /* 0x0000004c51517220 */ /* 0x000fc60000410000 */
[C---:B------:R-:W-:Y:S01]  /*c150*/  FFMA.FTZ R77, R10.reuse, R76, -R77 ;  /* 0x0000004c0a4d7223 */ /* 0x040fe2000001084d */
[----:B------:R-:W-:Y:S01]  /*c160*/  FFMA.FTZ R10, R10, R75, R81 ;  /* 0x0000004b0a0a7223 */ /* 0x000fe20000010051 */
[----:B------:R-:W-:-:S04]  /*c170*/  LOP3.LUT R75, R11, 0xffff0000, RZ, 0xc0, !PT ;  /* 0xffff00000b4b7812 */ /* 0x000fc800078ec0ff */
[----:B------:R-:W-:Y:S01]  /*c180*/  F2FP.BF16.F32.PACK_AB R10, R10, R77 ;  /* 0x0000004d0a0a723e */ /* 0x000fe200000010ff */
[C---:B------:R-:W-:Y:S01]  /*c190*/  FMUL.FTZ R11, R75.reuse, R74 ;  /* 0x0000004a4b0b7220 */ /* 0x040fe20000410000 */
[----:B------:R-:W-:-:S03]  /*c1a0*/  FMUL.FTZ R75, R75, R71 ;  /* 0x000000474b4b7220 */ /* 0x000fc60000410000 */
[C---:B------:R-:W-:Y:S01]  /*c1b0*/  FFMA.FTZ R11, R73.reuse, R71, -R11 ;  /* 0x00000047490b7223 */ /* 0x040fe2000001080b */
[----:B------:R-:W-:Y:S01]  /*c1c0*/  FFMA.FTZ R74, R73, R74, R75 ;  /* 0x0000004a494a7223 */ /* 0x000fe2000001004b */
[----:B------:R-:W-:Y:S02]  /*c1d0*/  IMAD.U32 R73, R8, 0x10000, RZ ;  /* 0x0001000008497824 */ /* 0x000fe400078e00ff */
[C---:B------:R-:W-:Y:S01]  /*c1e0*/  IMAD.U32 R8, R70.reuse, 0x10000, RZ ;  /* 0x0001000046087824 */ /* 0x040fe200078e00ff */
[----:B------:R-:W-:Y:S01]  /*c1f0*/  LOP3.LUT R70, R70, 0xffff0000, RZ, 0xc0, !PT ;  /* 0xffff000046467812 */ /* 0x000fe200078ec0ff */
[C---:B------:R-:W-:Y:S01]  /*c200*/  IMAD.U32 R71, R9.reuse, 0x10000, RZ ;  /* 0x0001000009477824 */ /* 0x040fe200078e00ff */
[----:B------:R-:W-:Y:S01]  /*c210*/  LOP3.LUT R9, R9, 0xffff0000, RZ, 0xc0, !PT ;  /* 0xffff000009097812 */ /* 0x000fe200078ec0ff */
[C---:B------:R-:W-:Y:S02]  /*c220*/  IMAD.U32 R75, R3.reuse, 0x10000, RZ ;  /* 0x00010000034b7824 */ /* 0x040fe400078e00ff */
[C---:B------:R-:W-:Y:S01]  /*c230*/  FMUL.FTZ R76, R72.reuse, R8 ;  /* 0x00000008484c7220 */ /* 0x040fe20000410000 */
[----:B------:R-:W-:Y:S01]  /*c240*/  LOP3.LUT R3, R3, 0xffff0000, RZ, 0xc0, !PT ;  /* 0xffff000003037812 */ /* 0x000fe200078ec0ff */
[----:B------:R-:W-:-:S02]  /*c250*/  FMUL.FTZ R72, R72, R75 ;  /* 0x0000004b48487220 */ /* 0x000fc40000410000 */
[----:B------:R-:W-:Y:S01]  /*c260*/  FFMA.FTZ R76, R73, R75, -R76 ;  /* 0x0000004b494c7223 */ /* 0x000fe2000001084c */
[C---:B------:R-:W-:Y:S01]  /*c270*/  FMUL.FTZ R75, R9.reuse, R70 ;  /* 0x00000046094b7220 */ /* 0x040fe20000410000 */
[----:B------:R-:W-:Y:S01]  /*c280*/  FMUL.FTZ R9, R9, R3 ;  /* 0x0000000309097220 */ /* 0x000fe20000410000 */
[----:B------:R-:W-:Y:S01]  /*c290*/  FFMA.FTZ R8, R73, R8, R72 ;  /* 0x0000000849087223 */ /* 0x000fe20000010048 */
[----:B------:R-:W-:Y:S01]  /*c2a0*/  F2FP.BF16.F32.PACK_AB R11, R74, R11 ;  /* 0x0000000b4a0b723e */ /* 0x000fe200000010ff */
[C---:B------:R-:W-:Y:S01]  /*c2b0*/  FFMA.FTZ R75, R71.reuse, R3, -R75 ;  /* 0x00000003474b7223 */ /* 0x040fe2000001084b */
[----:B------:R-:W-:Y:S02]  /*c2c0*/  FFMA.FTZ R9, R71, R70, R9 ;  /* 0x0000004647097223 */ /* 0x000fe40000010009 */
[----:B------:R-:W-:-:S03]  /*c2d0*/  F2FP.BF16.F32.PACK_AB R8, R8, R76 ;  /* 0x0000004c0808723e */ /* 0x000fc600000010ff */
[----:B------:R-:W-:-:S05]  /*c2e0*/  F2FP.BF16.F32.PACK_AB R9, R9, R75 ;  /* 0x0000004b0909723e */ /* 0x000fca00000010ff */
[----:B------:R2:W-:Y:S02]  /*c2f0*/  STS.128 [R115+0x4000], R8 ;  /* 0x0040000873007388 */ /* 0x0005e40000000c00 */
.L_x_1664:
[----:B------:R-:W-:Y:S05]  /*c300*/  BSYNC B2 ;  /* 0x0000000000027941 */ /* 0x000fea0003800000 */
.L_x_1663:
[----:B------:R-:W-:Y:S04]  /*c310*/  BSSY B2, `(.L_x_1665) ;  /* 0x0000030000027945 */ /* 0x000fe80003800000 */
[----:B------:R-:W-:Y:S05]  /*c320*/  @P2 BRA `(.L_x_1666) ;  /* 0x0000000000b82947 */ /* 0x000fea0003800000 */
[----:B-12--5:R-:W1:Y:S01]  /*c330*/  LDS.128 R8, [R115+0x8000] ;  /* 0x0080000073087984 */ /* 0x026e620000000c00 */
[--C-:B------:R-:W-:Y:S02]  /*c340*/  SHF.R.U64 R3, R66, 0x10, R67.reuse ;  /* 0x0000001042037819 */ /* 0x100fe40000001243 */
[----:B------:R-:W-:Y:S02]  /*c350*/  SHF.R.U32.HI R66, RZ, 0x10, R67 ;  /* 0x00000010ff427819 */ /* 0x000fe40000011643 */
[--C-:B------:R-:W-:Y:S02]  /*c360*/  SHF.R.U64 R67, R68, 0x10, R69.reuse ;  /* 0x0000001044437819 */ /* 0x100fe40000001245 */
[----:B------:R-:W-:Y:S02]  /*c370*/  SHF.R.U32.HI R68, RZ, 0x10, R69 ;  /* 0x00000010ff447819 */ /* 0x000fe40000011645 */
[----:B------:R-:W-:Y:S02]  /*c380*/  PRMT R66, R110, 0x5432, R66 ;  /* 0x000054326e427816 */ /* 0x000fe40000000042 */
[----:B------:R-:W-:-:S02]  /*c390*/  PRMT R68, R109, 0x5432, R68 ;  /* 0x000054326d447816 */ /* 0x000fc40000000044 */
[----:B------:R-:W-:Y:S02]  /*c3a0*/  PRMT R69, R110, 0x5410, R3 ;  /* 0x000054106e457816 */ /* 0x000fe40000000003 */
[----:B------:R-:W-:Y:S01]  /*c3b0*/  LOP3.LUT R75, R66, 0xffff0000, RZ, 0xc0, !PT ;  /* 0xffff0000424b7812 */ /* 0x000fe200078ec0ff */
[C---:B------:R-:W-:Y:S01]  /*c3c0*/  IMAD.U32 R74, R68.reuse, 0x10000, RZ ;  /* 0x00010000444a7824 */ /* 0x040fe200078e00ff */
[----:B------:R-:W-:Y:S02]  /*c3d0*/  PRMT R67, R109, 0x5410, R67 ;  /* 0x000054106d437816 */ /* 0x000fe40000000043 */
[----:B------:R-:W-:Y:S02]  /*c3e0*/  LOP3.LUT R68, R68, 0xffff0000, RZ, 0xc0, !PT ;  /* 0xffff000044447812 */ /* 0x000fe400078ec0ff */
[----:B-1----:R-:W-:Y:S01]  /*c3f0*/  LOP3.LUT R70, R10, 0xffff0000, RZ, 0xc0, !PT ;  /* 0xffff00000a467812 */ /* 0x002fe200078ec0ff */
[C---:B------:R-:W-:Y:S01]  /*c400*/  IMAD.U32 R73, R8.reuse, 0x10000, RZ ;  /* 0x0001000008497824 */ /* 0x040fe200078e00ff */
[----:B------:R-:W-:Y:S01]  /*c410*/  LOP3.LUT R71, R8, 0xffff0000, RZ, 0xc0, !PT ;  /* 0xffff000008477812 */ /* 0x000fe200078ec0ff */
[----:B------:R-:W-:-:S02]  /*c420*/  IMAD.U32 R8, R66, 0x10000, RZ ;  /* 0x0001000042087824 */ /* 0x000fc400078e00ff */
[----:B------:R-:W-:Y:S02]  /*c430*/  IMAD.U32 R3, R10, 0x10000, RZ ;  /* 0x000100000a037824 */ /* 0x000fe400078e00ff */
[C---:B------:R-:W-:Y:S01]  /*c440*/  FMUL.FTZ R66, R70.reuse, R74 ;  /* 0x0000004a46427220 */ /* 0x040fe20000410000 */
[C---:B------:R-:W-:Y:S01]  /*c450*/  IMAD.U32 R10, R11.reuse, 0x10000, RZ ;  /* 0x000100000b0a7824 */ /* 0x040fe200078e00ff */
[----:B------:R-:W-:Y:S01]  /*c460*/  LOP3.LUT R11, R11, 0xffff0000, RZ, 0xc0, !PT ;  /* 0xffff00000b0b7812 */ /* 0x000fe200078ec0ff */
[-C--:B------:R-:W-:Y:S01]  /*c470*/  FMUL.FTZ R70, R70, R8.reuse ;  /* 0x0000000846467220 */ /* 0x080fe20000410000 */
[----:B------:R-:W-:Y:S01]  /*c480*/  FFMA.FTZ R66, R3, R8, -R66 ;  /* 0x0000000803427223 */ /* 0x000fe20000010842 */
[C---:B------:R-:W-:Y:S01]  /*c490*/  IMAD.U32 R72, R9.reuse, 0x10000, RZ ;  /* 0x0001000009487824 */ /* 0x040fe200078e00ff */
[----:B------:R-:W-:Y:S01]  /*c4a0*/  LOP3.LUT R9, R9, 0xffff0000, RZ, 0xc0, !PT ;  /* 0xffff000009097812 */ /* 0x000fe200078ec0ff */
[----:B------:R-:W-:Y:S01]  /*c4b0*/  FFMA.FTZ R70, R3, R74, R70 ;  /* 0x0000004a03467223 */ /* 0x000fe20000010046 */
[----:B------:R-:W-:Y:S01]  /*c4c0*/  FMUL.FTZ R76, R11, R68 ;  /* 0x000000440b4c7220 */ /* 0x000fe20000410000 */
[----:B------:R-:W-:-:S02]  /*c4d0*/  IMAD.U32 R3, R67, 0x10000, RZ ;  /* 0x0001000043037824 */ /* 0x000fc400078e00ff */
[-C--:B------:R-:W-:Y:S01]  /*c4e0*/  FMUL.FTZ R11, R11, R75.reuse ;  /* 0x0000004b0b0b7220 */ /* 0x080fe20000410000 */
[----:B------:R-:W-:Y:S01]  /*c4f0*/  IMAD.U32 R8, R69, 0x10000, RZ ;  /* 0x0001000045087824 */ /* 0x000fe200078e00ff */
[----:B------:R-:W-:Y:S01]  /*c500*/  LOP3.LUT R67, R67, 0xffff0000, RZ, 0xc0, !PT ;  /* 0xffff000043437812 */ /* 0x000fe200078ec0ff */
[C---:B------:R-:W-:Y:S01]  /*c510*/  FFMA.FTZ R76, R10.reuse, R75, -R76 ;  /* 0x0000004b0a4c7223 */ /* 0x040fe2000001084c */
[----:B------:R-:W-:Y:S01]  /*c520*/  LOP3.LUT R69, R69, 0xffff0000, RZ, 0xc0, !PT ;  /* 0xffff000045457812 */ /* 0x000fe200078ec0ff */
[----:B------:R-:W-:Y:S01]  /*c530*/  FFMA.FTZ R11, R10, R68, R11 ;  /* 0x000000440a0b7223 */ /* 0x000fe2000001000b */
[----:B------:R-:W-:Y:S01]  /*c540*/  FMUL.FTZ R10, R71, R3 ;  /* 0x00000003470a7220 */ /* 0x000fe20000410000 */
[----:B------:R-:W-:Y:S01]  /*c550*/  FMUL.FTZ R68, R9, R67 ;  /* 0x0000004309447220 */ /* 0x000fe20000410000 */
        /* <DEDUP_REMOVED lines=8> */
[----:B------:R-:W-:Y:S02]  /*c5e0*/  F2FP.BF16.F32.PACK_AB R8, R71, R8 ;  /* 0x000000084708723e */ /* 0x000fe400000010ff */
[----:B------:R-:W-:-:S05]  /*c5f0*/  F2FP.BF16.F32.PACK_AB R9, R9, R68 ;  /* 0x000000440909723e */ /* 0x000fca00000010ff */
[----:B------:R3:W-:Y:S02]  /*c600*/  STS.128 [R115+0x8000], R8 ;  /* 0x0080000873007388 */ /* 0x0007e40000000c00 */
.L_x_1666:
[----:B------:R-:W-:Y:S05]  /*c610*/  BSYNC B2 ;  /* 0x0000000000027941 */ /* 0x000fea0003800000 */
.L_x_1665:
[----:B------:R-:W-:Y:S05]  /*c620*/  @P3 BRA `(.L_x_1660) ;  /* 0x0000000000b83947 */ /* 0x000fea0003800000 */
[----:B-123-5:R-:W1:Y:S01]  /*c630*/  LDS.128 R8, [R115+0xc000] ;  /* 0x00c0000073087984 */ /* 0x02ee620000000c00 */
        /* <DEDUP_REMOVED lines=9> */
[----:B------:R-:W-:Y:S02]  /*c6d0*/  LOP3.LUT R64, R64, 0xffff0000, RZ, 0xc0, !PT ;  /* 0xffff000040407812 */ /* 0x000fe400078ec0ff */
[----:B------:R-:W-:Y:S02]  /*c6e0*/  PRMT R3, R98, 0x5432, R3 ;  /* 0x0000543262037816 */ /* 0x000fe40000000003 */
[----:B-1----:R-:W-:Y:S01]  /*c6f0*/  LOP3.LUT R65, R10, 0xffff0000, RZ, 0xc0, !PT ;  /* 0xffff00000a417812 */ /* 0x002fe200078ec0ff */
[C---:B------:R-:W-:Y:S01]  /*c700*/  IMAD.U32 R68, R8.reuse, 0x10000, RZ ;  /* 0x0001000008447824 */ /* 0x040fe200078e00ff */
[----:B------:R-:W-:Y:S01]  /*c710*/  LOP3.LUT R66, R8, 0xffff0000, RZ, 0xc0, !PT ;  /* 0xffff000008427812 */ /* 0x000fe200078ec0ff */
[----:B------:R-:W-:-:S02]  /*c720*/  IMAD.U32 R8, R62, 0x10000, RZ ;  /* 0x000100003e087824 */ /* 0x000fc400078e00ff */
[----:B------:R-:W-:Y:S02]  /*c730*/  IMAD.U32 R63, R10, 0x10000, RZ ;  /* 0x000100000a3f7824 */ /* 0x000fe400078e00ff */
[-C--:B------:R-:W-:Y:S01]  /*c740*/  FMUL.FTZ R62, R65, R69.reuse ;  /* 0x00000045413e7220 */ /* 0x080fe20000410000 */
[C---:B------:R-:W-:Y:S01]  /*c750*/  IMAD.U32 R10, R11.reuse, 0x10000, RZ ;  /* 0x000100000b0a7824 */ /* 0x040fe200078e00ff */
[----:B------:R-:W-:Y:S01]  /*c760*/  LOP3.LUT R11, R11, 0xffff0000, RZ, 0xc0, !PT ;  /* 0xffff00000b0b7812 */ /* 0x000fe200078ec0ff */
[-C--:B------:R-:W-:Y:S01]  /*c770*/  FMUL.FTZ R65, R65, R8.reuse ;  /* 0x0000000841417220 */ /* 0x080fe20000410000 */
[----:B------:R-:W-:Y:S01]  /*c780*/  FFMA.FTZ R62, R63, R8, -R62 ;  /* 0x000000083f3e7223 */ /* 0x000fe2000001083e */
[C---:B------:R-:W-:Y:S01]  /*c790*/  IMAD.U32 R67, R9.reuse, 0x10000, RZ ;  /* 0x0001000009437824 */ /* 0x040fe200078e00ff */
[----:B------:R-:W-:Y:S01]  /*c7a0*/  LOP3.LUT R9, R9, 0xffff0000, RZ, 0xc0, !PT ;  /* 0xffff000009097812 */ /* 0x000fe200078ec0ff */
[----:B------:R-:W-:Y:S01]  /*c7b0*/  FMUL.FTZ R71, R11, R64 ;  /* 0x000000400b477220 */ /* 0x000fe20000410000 */
[----:B------:R-:W-:Y:S01]  /*c7c0*/  FFMA.FTZ R65, R63, R69, R65 ;  /* 0x000000453f417223 */ /* 0x000fe20000010041 */
[----:B------:R-:W-:-:S02]  /*c7d0*/  IMAD.U32 R8, R99, 0x10000, RZ ;  /* 0x0001000063087824 */ /* 0x000fc400078e00ff */
[-C--:B------:R-:W-:Y:S01]  /*c7e0*/  FMUL.FTZ R11, R11, R70.reuse ;  /* 0x000000460b0b7220 */ /* 0x080fe20000410000 */
[----:B------:R-:W-:Y:S01]  /*c7f0*/  IMAD.U32 R63, R3, 0x10000, RZ ;  /* 0x00010000033f7824 */ /* 0x000fe200078e00ff */
[----:B------:R-:W-:Y:S01]  /*c800*/  LOP3.LUT R99, R99, 0xffff0000, RZ, 0xc0, !PT ;  /* 0xffff000063637812 */ /* 0x000fe200078ec0ff */
[C---:B------:R-:W-:Y:S01]  /*c810*/  FFMA.FTZ R71, R10.reuse, R70, -R71 ;  /* 0x000000460a477223 */ /* 0x040fe20000010847 */
[----:B------:R-:W-:Y:S01]  /*c820*/  LOP3.LUT R3, R3, 0xffff0000, RZ, 0xc0, !PT ;  /* 0xffff000003037812 */ /* 0x000fe200078ec0ff */
[----:B------:R-:W-:Y:S01]  /*c830*/  FFMA.FTZ R11, R10, R64, R11 ;  /* 0x000000400a0b7223 */ /* 0x000fe2000001000b */
[CC--:B------:R-:W-:Y:S01]  /*c840*/  FMUL.FTZ R10, R66.reuse, R8.reuse ;  /* 0x00000008420a7220 */ /* 0x0c0fe20000410000 */
[C---:B------:R-:W-:Y:S01]  /*c850*/  FMUL.FTZ R64, R9.reuse, R99 ;  /* 0x0000006309407220 */ /* 0x040fe20000410000 */
[----:B------:R-:W-:Y:S01]  /*c860*/  FMUL.FTZ R66, R66, R63 ;  /* 0x0000003f42427220 */ /* 0x000fe20000410000 */
[----:B------:R-:W-:Y:S01]  /*c870*/  FMUL.FTZ R9, R9, R3 ;  /* 0x0000000309097220 */ /* 0x000fe20000410000 */
        /* <DEDUP_REMOVED lines=9> */
.L_x_1660:
[----:B------:R-:W-:Y:S05]  /*c910*/  BSYNC B1 ;  /* 0x0000000000017941 */ /* 0x000fea0003800000 */
.L_x_1659:
[----:B------:R-:W-:Y:S01]  /*c920*/  VIADD R3, R23, 0x20 ;  /* 0x0000002017037836 */ /* 0x000fe20000000000 */
[----:B------:R-:W-:Y:S04]  /*c930*/  BSSY B1, `(.L_x_1667) ;  /* 0x00000cb000017945 */ /* 0x000fe80003800000 */
[----:B------:R-:W-:-:S13]  /*c940*/  ISETP.GE.AND P0, PT, R3, R0, PT ;  /* 0x000000000300720c */ /* 0x000fda0003f06270 */
[----:B------:R-:W-:Y:S05]  /*c950*/  @P0 BRA `(.L_x_1668) ;  /* 0x0000000c00200947 */ /* 0x000fea0003800000 */
[----:B------:R0:W5:Y:S01]  /*c960*/  LDL R70, [R1+0x30] ;  /* 0x0000300001467983 */ /* 0x0001620000100800 */
[----:B------:R-:W1:Y:S01]  /*c970*/  LDC R3, c[0x0][0x3f4] ;  /* 0x0000fd00ff037b82 */ /* 0x000e620000000800 */
[----:B------:R-:W-:Y:S01]  /*c980*/  BSSY B2, `(.L_x_1669) ;  /* 0x0000034000027945 */ /* 0x000fe20003800000 */
[-C--:B-1----:R-:W-:Y:S02]  /*c990*/  ISETP.GE.AND P0, PT, R200, R3.reuse, PT ;  /* 0x00000003c800720c */ /* 0x082fe40003f06270 */
[-C--:B------:R-:W-:Y:S02]  /*c9a0*/  ISETP.GE.AND P1, PT, R234, R3.reuse, PT ;  /* 0x00000003ea00720c */ /* 0x080fe40003f26270 */
[-C--:B------:R-:W-:Y:S02]  /*c9b0*/  ISETP.GE.AND P2, PT, R233, R3.reuse, PT ;  /* 0x00000003e900720c */ /* 0x080fe40003f46270 */
[----:B------:R-:W-:-:S07]  /*c9c0*/  ISETP.GE.AND P3, PT, R235, R3, PT ;  /* 0x00000003eb00720c */ /* 0x000fce0003f66270 */
[----:B0-----:R-:W-:Y:S06]  /*c9d0*/  @P0 BRA `(.L_x_1670) ;  /* 0x0000000000b80947 */ /* 0x001fec0003800000 */
[----:B--2345:R-:W0:Y:S01]  /*c9e0*/  LDS.128 R8, [R70+0x1000] ;  /* 0x0010000046087984 */ /* 0x03ce220000000c00 */
[----:B------:R-:W-:Y:S02]  /*c9f0*/  SHF.R.U64 R3, R58, 0x10, R59 ;  /* 0x000000103a037819 */ /* 0x000fe4000000123b */
[--C-:B------:R-:W-:Y:S02]  /*ca00*/  SHF.R.U64 R58, R60, 0x10, R61.reuse ;  /* 0x000000103c3a7819 */ /* 0x100fe4000000123d */
[----:B------:R-:W-:Y:S02]  /*ca10*/  SHF.R.U32.HI R60, RZ, 0x10, R61 ;  /* 0x00000010ff3c7819 */ /* 0x000fe4000001163d */
[----:B------:R-:W-:Y:S02]  /*ca20*/  SHF.R.U32.HI R59, RZ, 0x10, R59 ;  /* 0x00000010ff3b7819 */ /* 0x000fe4000001163b */
[----:B------:R-:W-:Y:S02]  /*ca30*/  PRMT R58, R107, 0x5410, R58 ;  /* 0x000054106b3a7816 */ /* 0x000fe4000000003a */
[----:B------:R-:W-:-:S02]  /*ca40*/  PRMT R3, R106, 0x5410, R3 ;  /* 0x000054106a037816 */ /* 0x000fc40000000003 */
[----:B------:R-:W-:Y:S02]  /*ca50*/  PRMT R107, R107, 0x5432, R60 ;  /* 0x000054326b6b7816 */ /* 0x000fe4000000003c */
[----:B------:R-:W-:Y:S02]  /*ca60*/  PRMT R106, R106, 0x5432, R59 ;  /* 0x000054326a6a7816 */ /* 0x000fe4000000003b */
[C---:B------:R-:W-:Y:S01]  /*ca70*/  LOP3.LUT R61, R107.reuse, 0xffff0000, RZ, 0xc0, !PT ;  /* 0xffff00006b3d7812 */ /* 0x040fe200078ec0ff */
[----:B------:R-:W-:Y:S01]  /*ca80*/  IMAD.U32 R64, R107, 0x10000, RZ ;  /* 0x000100006b407824 */ /* 0x000fe200078e00ff */
[C---:B------:R-:W-:Y:S01]  /*ca90*/  LOP3.LUT R65, R106.reuse, 0xffff0000, RZ, 0xc0, !PT ;  /* 0xffff00006a417812 */ /* 0x040fe200078ec0ff */
[----:B------:R-:W-:Y:S01]  /*caa0*/  IMAD.U32 R60, R106, 0x10000, RZ ;  /* 0x000100006a3c7824 */ /* 0x000fe200078e00ff */
[C---:B0-----:R-:W-:Y:S01]  /*cab0*/  LOP3.LUT R67, R10.reuse, 0xffff0000, RZ, 0xc0, !PT ;  /* 0xffff00000a437812 */ /* 0x041fe200078ec0ff */
[----:B------:R-:W-:Y:S01]  /*cac0*/  IMAD.U32 R63, R10, 0x10000, RZ ;  /* 0x000100000a3f7824 */ /* 0x000fe200078e00ff */
[C---:B------:R-:W-:Y:S01]  /*cad0*/  LOP3.LUT R62, R11.reuse, 0xffff0000, RZ, 0xc0, !PT ;  /* 0xffff00000b3e7812 */ /* 0x040fe200078ec0ff */
[----:B------:R-:W-:-:S02]  /*cae0*/  IMAD.U32 R10, R11, 0x10000, RZ ;  /* 0x000100000b0a7824 */ /* 0x000fc400078e00ff */
[C---:B------:R-:W-:Y:S01]  /*caf0*/  FMUL.FTZ R66, R67.reuse, R64 ;  /* 0x0000004043427220 */ /* 0x040fe20000410000 */
[-C--:B------:R-:W-:Y:S01]  /*cb00*/  FMUL.FTZ R67, R67, R60.reuse ;  /* 0x0000003c43437220 */ /* 0x080fe20000410000 */
[----:B------:R-:W-:Y:S01]  /*cb10*/  FMUL.FTZ R69, R62, R61 ;  /* 0x0000003d3e457220 */ /* 0x000fe20000410000 */
[----:B------:R-:W-:Y:S02]  /*cb20*/  IMAD.U32 R59, R8, 0x10000, RZ ;  /* 0x00010000083b7824 */ /* 0x000fe400078e00ff */
[C---:B------:R-:W-:Y:S01]  /*cb30*/  FFMA.FTZ R60, R63.reuse, R60, -R66 ;  /* 0x0000003c3f3c7223 */ /* 0x040fe20000010842 */
[----:B------:R-:W-:Y:S01]  /*cb40*/  FFMA.FTZ R63, R63, R64, R67 ;  /* 0x000000403f3f7223 */ /* 0x000fe20000010043 */
[C---:B------:R-:W-:Y:S02]  /*cb50*/  IMAD.U32 R11, R9.reuse, 0x10000, RZ ;  /* 0x00010000090b7824 */ /* 0x040fe400078e00ff */
[-C--:B------:R-:W-:Y:S01]  /*cb60*/  FMUL.FTZ R67, R62, R65.reuse ;  /* 0x000000413e437220 */ /* 0x080fe20000410000 */
[----:B------:R-:W-:Y:S01]  /*cb70*/  IMAD.U32 R64, R58, 0x10000, RZ ;  /* 0x000100003a407824 */ /* 0x000fe200078e00ff */
[----:B------:R-:W-:Y:S01]  /*cb80*/  LOP3.LUT R8, R8, 0xffff0000, RZ, 0xc0, !PT ;  /* 0xffff000008087812 */ /* 0x000fe200078ec0ff */
[----:B------:R-:W-:Y:S01]  /*cb90*/  FFMA.FTZ R62, R10, R65, -R69 ;  /* 0x000000410a3e7223 */ /* 0x000fe20000010845 */
[----:B------:R-:W-:Y:S01]  /*cba0*/  LOP3.LUT R9, R9, 0xffff0000, RZ, 0xc0, !PT ;  /* 0xffff000009097812 */ /* 0x000fe200078ec0ff */
[C---:B------:R-:W-:Y:S01]  /*cbb0*/  IMAD.U32 R65, R3.reuse, 0x10000, RZ ;  /* 0x0001000003417824 */ /* 0x040fe200078e00ff */
[----:B------:R-:W-:Y:S01]  /*cbc0*/  LOP3.LUT R58, R58, 0xffff0000, RZ, 0xc0, !PT ;  /* 0xffff00003a3a7812 */ /* 0x000fe200078ec0ff */
[----:B------:R-:W-:Y:S01]  /*cbd0*/  FFMA.FTZ R67, R10, R61, R67 ;  /* 0x0000003d0a437223 */ /* 0x000fe20000010043 */
[----:B------:R-:W-:Y:S01]  /*cbe0*/  LOP3.LUT R66, R3, 0xffff0000, RZ, 0xc0, !PT ;  /* 0xffff000003427812 */ /* 0x000fe200078ec0ff */
[C---:B------:R-:W-:Y:S01]  /*cbf0*/  FMUL.FTZ R10, R8.reuse, R64 ;  /* 0x00000040080a7220 */ /* 0x040fe20000410000 */
[----:B------:R-:W-:Y:S01]  /*cc00*/  FMUL.FTZ R3, R8, R65 ;  /* 0x0000004108037220 */ /* 0x000fe20000410000 */
[----:B------:R-:W-:-:S02]  /*cc10*/  FMUL.FTZ R68, R9, R58 ;  /* 0x0000003a09447220 */ /* 0x000fc40000410000 */
[----:B------:R-:W-:Y:S01]  /*cc20*/  FMUL.FTZ R61, R9, R66 ;  /* 0x00000042093d7220 */ /* 0x000fe20000410000 */
[C---:B------:R-:W-:Y:S01]  /*cc30*/  FFMA.FTZ R8, R59.reuse, R65, -R10 ;  /* 0x000000413b087223 */ /* 0x040fe2000001080a */
[----:B------:R-:W-:Y:S01]  /*cc40*/  FFMA.FTZ R3, R59, R64, R3 ;  /* 0x000000403b037223 */ /* 0x000fe20000010003 */
[C---:B------:R-:W-:Y:S01]  /*cc50*/  FFMA.FTZ R9, R11.reuse, R66, -R68 ;  /* 0x000000420b097223 */ /* 0x040fe20000010844 */
[----:B------:R-:W-:Y:S01]  /*cc60*/  FFMA.FTZ R58, R11, R58, R61 ;  /* 0x0000003a0b3a7223 */ /* 0x000fe2000001003d */
[----:B------:R-:W-:Y:S02]  /*cc70*/  F2FP.BF16.F32.PACK_AB R10, R63, R60 ;  /* 0x0000003c3f0a723e */ /* 0x000fe400000010ff */
[----:B------:R-:W-:Y:S02]  /*cc80*/  F2FP.BF16.F32.PACK_AB R11, R67, R62 ;  /* 0x0000003e430b723e */ /* 0x000fe400000010ff */
[----:B------:R-:W-:Y:S02]  /*cc90*/  F2FP.BF16.F32.PACK_AB R8, R3, R8 ;  /* 0x000000080308723e */ /* 0x000fe400000010ff */
[----:B------:R-:W-:-:S05]  /*cca0*/  F2FP.BF16.F32.PACK_AB R9, R58, R9 ;  /* 0x000000093a09723e */ /* 0x000fca00000010ff */
[----:B------:R0:W-:Y:S02]  /*ccb0*/  STS.128 [R70+0x1000], R8 ;  /* 0x0010000846007388 */ /* 0x0001e40000000c00 */
.L_x_1670:
[----:B------:R-:W-:Y:S05]  /*ccc0*/  BSYNC B2 ;  /* 0x0000000000027941 */ /* 0x000fea0003800000 */
.L_x_1669:
[----:B------:R-:W-:Y:S04]  /*ccd0*/  BSSY B2, `(.L_x_1671) ;  /* 0x0000030000027945 */ /* 0x000fe80003800000 */
[----:B------:R-:W-:Y:S05]  /*cce0*/  @P1 BRA `(.L_x_1672) ;  /* 0x0000000000b81947 */ /* 0x000fea0003800000 */
[----:B0-2345:R-:W0:Y:S01]  /*ccf0*/  LDS.128 R8, [R70+0x5000] ;  /* 0x0050000046087984 */ /* 0x03de220000000c00 */
[----:B------:R-:W-:Y:S02]  /*cd00*/  SHF.R.U64 R3, R56, 0x10, R57 ;  /* 0x0000001038037819 */ /* 0x000fe40000001239 */
[----:B------:R-:W-:Y:S02]  /*cd10*/  SHF.R.U64 R54, R54, 0x10, R55 ;  /* 0x0000001036367819 */ /* 0x000fe40000001237 */
[----:B------:R-:W-:Y:S02]  /*cd20*/  SHF.R.U32.HI R57, RZ, 0x10, R57 ;  /* 0x00000010ff397819 */ /* 0x000fe40000011639 */
[----:B------:R-:W-:Y:S02]  /*cd30*/  SHF.R.U32.HI R58, RZ, 0x10, R55 ;  /* 0x00000010ff3a7819 */ /* 0x000fe40000011637 */
[----:B------:R-:W-:Y:S02]  /*cd40*/  PRMT R56, R104, 0x5410, R3 ;  /* 0x0000541068387816 */ /* 0x000fe40000000003 */
[----:B------:R-:W-:-:S02]  /*cd50*/  PRMT R54, R103, 0x5410, R54 ;  /* 0x0000541067367816 */ /* 0x000fc40000000036 */
[----:B------:R-:W-:Y:S02]  /*cd60*/  PRMT R104, R104, 0x5432, R57 ;  /* 0x0000543268687816 */ /* 0x000fe40000000039 */
[----:B------:R-:W-:-:S03]  /*cd70*/  PRMT R103, R103, 0x5432, R58 ;  /* 0x0000543267677816 */ /* 0x000fc6000000003a */
[C---:B------:R-:W-:Y:S01]  /*cd80*/  IMAD.U32 R61, R104.reuse, 0x10000, RZ ;  /* 0x00010000683d7824 */ /* 0x040fe200078e00ff */
[----:B------:R-:W-:Y:S01]  /*cd90*/  LOP3.LUT R104, R104, 0xffff0000, RZ, 0xc0, !PT ;  /* 0xffff000068687812 */ /* 0x000fe200078ec0ff */
[C---:B------:R-:W-:Y:S01]  /*cda0*/  IMAD.U32 R60, R103.reuse, 0x10000, RZ ;  /* 0x00010000673c7824 */ /* 0x040fe200078e00ff */
[----:B------:R-:W-:Y:S02]  /*cdb0*/  LOP3.LUT R62, R103, 0xffff0000, RZ, 0xc0, !PT ;  /* 0xffff0000673e7812 */ /* 0x000fe400078ec0ff */
[C---:B0-----:R-:W-:Y:S01]  /*cdc0*/  LOP3.LUT R58, R10.reuse, 0xffff0000, RZ, 0xc0, !PT ;  /* 0xffff00000a3a7812 */ /* 0x041fe200078ec0ff */
[----:B------:R-:W-:Y:S01]  /*cdd0*/  IMAD.U32 R57, R10, 0x10000, RZ ;  /* 0x000100000a397824 */ /* 0x000fe200078e00ff */
[C---:B------:R-:W-:Y:S01]  /*cde0*/  LOP3.LUT R59, R11.reuse, 0xffff0000, RZ, 0xc0, !PT ;  /* 0xffff00000b3b7812 */ /* 0x040fe200078ec0ff */
[----:B------:R-:W-:Y:S01]  /*cdf0*/  IMAD.U32 R55, R11, 0x10000, RZ ;  /* 0x000100000b377824 */ /* 0x000fe200078e00ff */
[C---:B------:R-:W-:Y:S01]  /*ce00*/  LOP3.LUT R11, R9.reuse, 0xffff0000, RZ, 0xc0, !PT ;  /* 0xffff0000090b7812 */ /* 0x040fe200078ec0ff */
[C---:B------:R-:W-:Y:S01]  /*ce10*/  FMUL.FTZ R64, R58.reuse, R61 ;  /* 0x0000003d3a407220 */ /* 0x040fe20000410000 */
[----:B------:R-:W-:Y:S01]  /*ce20*/  FMUL.FTZ R58, R58, R60 ;  /* 0x0000003c3a3a7220 */ /* 0x000fe20000410000 */
[----:B------:R-:W-:-:S02]  /*ce30*/  IMAD.U32 R3, R9, 0x10000, RZ ;  /* 0x0001000009037824 */ /* 0x000fc400078e00ff */
[----:B------:R-:W-:Y:S01]  /*ce40*/  FMUL.FTZ R66, R59, R104 ;  /* 0x000000683b427220 */ /* 0x000fe20000410000 */
[C---:B------:R-:W-:Y:S01]  /*ce50*/  FFMA.FTZ R9, R57.reuse, R60, -R64 ;  /* 0x0000003c39097223 */ /* 0x040fe20000010840 */
[----:B------:R-:W-:Y:S01]  /*ce60*/  FFMA.FTZ R64, R57, R61, R58 ;  /* 0x0000003d39407223 */ /* 0x000fe2000001003a */
[-C--:B------:R-:W-:Y:S01]  /*ce70*/  FMUL.FTZ R58, R59, R62.reuse ;  /* 0x0000003e3b3a7220 */ /* 0x080fe20000410000 */
[C---:B------:R-:W-:Y:S01]  /*ce80*/  IMAD.U32 R59, R56.reuse, 0x10000, RZ ;  /* 0x00010000383b7824 */ /* 0x040fe200078e00ff */
[----:B------:R-:W-:Y:S01]  /*ce90*/  LOP3.LUT R56, R56, 0xffff0000, RZ, 0xc0, !PT ;  /* 0xffff000038387812 */ /* 0x000fe200078ec0ff */
[C---:B------:R-:W-:Y:S01]  /*cea0*/  IMAD.U32 R10, R8.reuse, 0x10000, RZ ;  /* 0x00010000080a7824 */ /* 0x040fe200078e00ff */
[----:B------:R-:W-:Y:S01]  /*ceb0*/  LOP3.LUT R8, R8, 0xffff0000, RZ, 0xc0, !PT ;  /* 0xffff000008087812 */ /* 0x000fe200078ec0ff */
[C---:B------:R-:W-:Y:S01]  /*cec0*/  IMAD.U32 R57, R54.reuse, 0x10000, RZ ;  /* 0x0001000036397824 */ /* 0x040fe200078e00ff */
[----:B------:R-:W-:Y:S01]  /*ced0*/  LOP3.LUT R54, R54, 0xffff0000, RZ, 0xc0, !PT ;  /* 0xffff000036367812 */ /* 0x000fe200078ec0ff */
[C---:B------:R-:W-:Y:S01]  /*cee0*/  FFMA.FTZ R66, R55.reuse, R62, -R66 ;  /* 0x0000003e37427223 */ /* 0x040fe20000010842 */
[----:B------:R-:W-:Y:S01]  /*cef0*/  FFMA.FTZ R61, R55, R104, R58 ;  /* 0x00000068373d7223 */ /* 0x000fe2000001003a */
        /* <DEDUP_REMOVED lines=13> */
.L_x_1672:
[----:B------:R-:W-:Y:S05]  /*cfd0*/  BSYNC B2 ;  /* 0x0000000000027941 */ /* 0x000fea0003800000 */
.L_x_1671:
[----:B------:R-:W-:Y:S04]  /*cfe0*/  BSSY B2, `(.L_x_1673) ;  /* 0x0000030000027945 */ /* 0x000fe80003800000 */
[----:B------:R-:W-:Y:S05]  /*cff0*/  @P2 BRA `(.L_x_1674) ;  /* 0x0000000000b82947 */ /* 0x000fea0003800000 */
[----:B012345:R-:W0:Y:S01]  /*d000*/  LDS.128 R8, [R70+0x9000] ;  /* 0x0090000046087984 */ /* 0x03fe220000000c00 */
[----:B------:R-:W-:Y:S02]  /*d010*/  SHF.R.U64 R3, R50, 0x10, R51 ;  /* 0x0000001032037819 */ /* 0x000fe40000001233 */
[--C-:B------:R-:W-:Y:S02]  /*d020*/  SHF.R.U64 R50, R52, 0x10, R53.reuse ;  /* 0x0000001034327819 */ /* 0x100fe40000001235 */
[----:B------:R-:W-:Y:S02]  /*d030*/  SHF.R.U32.HI R52, RZ, 0x10, R53 ;  /* 0x00000010ff347819 */ /* 0x000fe40000011635 */
[----:B------:R-:W-:Y:S02]  /*d040*/  SHF.R.U32.HI R54, RZ, 0x10, R51 ;  /* 0x00000010ff367819 */ /* 0x000fe40000011633 */
[----:B------:R-:W-:Y:S02]  /*d050*/  PRMT R55, R93, 0x5432, R52 ;  /* 0x000054325d377816 */ /* 0x000fe40000000034 */
[----:B------:R-:W-:-:S02]  /*d060*/  PRMT R53, R97, 0x5432, R54 ;  /* 0x0000543261357816 */ /* 0x000fc40000000036 */
[----:B------:R-:W-:Y:S01]  /*d070*/  PRMT R97, R97, 0x5410, R50 ;  /* 0x0000541061617816 */ /* 0x000fe20000000032 */
[C---:B------:R-:W-:Y:S01]  /*d080*/  IMAD.U32 R56, R55.reuse, 0x10000, RZ ;  /* 0x0001000037387824 */ /* 0x040fe200078e00ff */
[----:B------:R-:W-:Y:S01]  /*d090*/  LOP3.LUT R55, R55, 0xffff0000, RZ, 0xc0, !PT ;  /* 0xffff000037377812 */ /* 0x000fe200078ec0ff */
[C---:B------:R-:W-:Y:S01]  /*d0a0*/  IMAD.U32 R54, R53.reuse, 0x10000, RZ ;  /* 0x0001000035367824 */ /* 0x040fe200078e00ff */
[----:B------:R-:W-:Y:S02]  /*d0b0*/  LOP3.LUT R53, R53, 0xffff0000, RZ, 0xc0, !PT ;  /* 0xffff000035357812 */ /* 0x000fe400078ec0ff */
[----:B------:R-:W-:Y:S02]  /*d0c0*/  PRMT R98, R98, 0x5410, R3 ;  /* 0x0000541062627816 */ /* 0x000fe40000000003 */
[C---:B0-----:R-:W-:Y:S01]  /*d0d0*/  LOP3.LUT R51, R10.reuse, 0xffff0000, RZ, 0xc0, !PT ;  /* 0xffff00000a337812 */ /* 0x041fe200078ec0ff */
[C---:B------:R-:W-:Y:S01]  /*d0e0*/  IMAD.U32 R52, R11.reuse, 0x10000, RZ ;  /* 0x000100000b347824 */ /* 0x040fe200078e00ff */
[----:B------:R-:W-:Y:S01]  /*d0f0*/  LOP3.LUT R11, R11, 0xffff0000, RZ, 0xc0, !PT ;  /* 0xffff00000b0b7812 */ /* 0x000fe200078ec0ff */
[----:B------:R-:W-:-:S02]  /*d100*/  IMAD.U32 R50, R10, 0x10000, RZ ;  /* 0x000100000a327824 */ /* 0x000fc400078e00ff */
[C---:B------:R-:W-:Y:S01]  /*d110*/  FMUL.FTZ R57, R51.reuse, R56 ;  /* 0x0000003833397220 */ /* 0x040fe20000410000 */
[-C--:B------:R-:W-:Y:S01]  /*d120*/  FMUL.FTZ R51, R51, R54.reuse ;  /* 0x0000003633337220 */ /* 0x080fe20000410000 */
[C---:B------:R-:W-:Y:S01]  /*d130*/  FMUL.FTZ R59, R11.reuse, R55 ;  /* 0x000000370b3b7220 */ /* 0x040fe20000410000 */
[----:B------:R-:W-:Y:S02]  /*d140*/  IMAD.U32 R3, R8, 0x10000, RZ ;  /* 0x0001000008037824 */ /* 0x000fe400078e00ff */
[C---:B------:R-:W-:Y:S01]  /*d150*/  FFMA.FTZ R57, R50.reuse, R54, -R57 ;  /* 0x0000003632397223 */ /* 0x040fe20000010839 */
[----:B------:R-:W-:Y:S01]  /*d160*/  FFMA.FTZ R56, R50, R56, R51 ;  /* 0x0000003832387223 */ /* 0x000fe20000010033 */
[-C--:B------:R-:W-:Y:S01]  /*d170*/  FMUL.FTZ R51, R11, R53.reuse ;  /* 0x000000350b337220 */ /* 0x080fe20000410000 */
[----:B------:R-:W-:Y:S01]  /*d180*/  IMAD.U32 R10, R9, 0x10000, RZ ;  /* 0x00010000090a7824 */ /* 0x000fe200078e00ff */
[----:B------:R-:W-:Y:S01]  /*d190*/  LOP3.LUT R8, R8, 0xffff0000, RZ, 0xc0, !PT ;  /* 0xffff000008087812 */ /* 0x000fe200078ec0ff */
[----:B------:R-:W-:Y:S01]  /*d1a0*/  IMAD.U32 R50, R97, 0x10000, RZ ;  /* 0x0001000061327824 */ /* 0x000fe200078e00ff */
[----:B------:R-:W-:Y:S01]  /*d1b0*/  LOP3.LUT R9, R9, 0xffff0000, RZ, 0xc0, !PT ;  /* 0xffff000009097812 */ /* 0x000fe200078ec0ff */
[----:B------:R-:W-:Y:S01]  /*d1c0*/  IMAD.U32 R11, R98, 0x10000, RZ ;  /* 0x00010000620b7824 */ /* 0x000fe200078e00ff */
[----:B------:R-:W-:Y:S01]  /*d1d0*/  LOP3.LUT R97, R97, 0xffff0000, RZ, 0xc0, !PT ;  /* 0xffff000061617812 */ /* 0x000fe200078ec0ff */
[----:B------:R-:W-:Y:S01]  /*d1e0*/  FFMA.FTZ R59, R52, R53, -R59 ;  /* 0x00000035343b7223 */ /* 0x000fe2000001083b */
[----:B------:R-:W-:Y:S01]  /*d1f0*/  LOP3.LUT R98, R98, 0xffff0000, RZ, 0xc0, !PT ;  /* 0xffff000062627812 */ /* 0x000fe200078ec0ff */
[----:B------:R-:W-:Y:S01]  /*d200*/  FFMA.FTZ R58, R52, R55, R51 ;  /* 0x00000037343a7223 */ /* 0x000fe20000010033 */
[C---:B------:R-:W-:Y:S01]  /*d210*/  FMUL.FTZ R52, R8.reuse, R50 ;  /* 0x0000003208347220 */ /* 0x040fe20000410000 */
[----:B------:R-:W-:Y:S01]  /*d220*/  FMUL.FTZ R51, R8, R11 ;  /* 0x0000000b08337220 */ /* 0x000fe20000410000 */
        /* <DEDUP_REMOVED lines=11> */
.L_x_1674:
[----:B------:R-:W-:Y:S05]  /*d2e0*/  BSYNC B2 ;  /* 0x0000000000027941 */ /* 0x000fea0003800000 */
.L_x_1673:
[----:B------:R-:W-:Y:S05]  /*d2f0*/  @P3 BRA `(.L_x_1668) ;  /* 0x0000000000b83947 */ /* 0x000fea0003800000 */
[----:B012345:R-:W0:Y:S01]  /*d300*/  LDS.128 R8, [R70+0xd000] ;  /* 0x00d0000046087984 */ /* 0x03fe220000000c00 */
        /* <DEDUP_REMOVED lines=13> */
[C---:B------:R-:W-:Y:S01]  /*d3e0*/  IMAD.U32 R48, R11.reuse, 0x10000, RZ ;  /* 0x000100000b307824 */ /* 0x040fe200078e00ff */
[----:B------:R-:W-:Y:S01]  /*d3f0*/  LOP3.LUT R11, R11, 0xffff0000, RZ, 0xc0, !PT ;  /* 0xffff00000b0b7812 */ /* 0x000fe200078ec0ff */
[----:B------:R-:W-:Y:S02]  /*d400*/  IMAD.U32 R46, R10, 0x10000, RZ ;  /* 0x000100000a2e7824 */ /* 0x000fe400078e00ff */
[C---:B------:R-:W-:Y:S01]  /*d410*/  FMUL.FTZ R53, R47.reuse, R52 ;  /* 0x000000342f357220 */ /* 0x040fe20000410000 */
[----:B------:R-:W-:Y:S01]  /*d420*/  FMUL.FTZ R47, R47, R50 ;  /* 0x000000322f2f7220 */ /* 0x000fe20000410000 */
[----:B------:R-:W-:Y:S01]  /*d430*/  FMUL.FTZ R57, R11, R88 ;  /* 0x000000580b397220 */ /* 0x000fe20000410000 */
[----:B------:R-:W-:-:S02]  /*d440*/  IMAD.U32 R3, R8, 0x10000, RZ ;  /* 0x0001000008037824 */ /* 0x000fc400078e00ff */
        /* <DEDUP_REMOVED lines=9> */
[C---:B------:R-:W-:Y:S01]  /*d4e0*/  FFMA.FTZ R57, R48.reuse, R87, -R57 ;  /* 0x0000005730397223 */ /* 0x040fe20000010839 */
[----:B------:R-:W-:Y:S01]  /*d4f0*/  LOP3.LUT R49, R49, 0xffff0000, RZ, 0xc0, !PT ;  /* 0xffff000031317812 */ /* 0x000fe200078ec0ff */
[----:B------:R-:W-:Y:S01]  /*d500*/  FFMA.FTZ R88, R48, R88, R47 ;  /* 0x0000005830587223 */ /* 0x000fe2000001002f */
[CC--:B------:R-:W-:Y:S01]  /*d510*/  FMUL.FTZ R48, R8.reuse, R46.reuse ;  /* 0x0000002e08307220 */ /* 0x0c0fe20000410000 */
        /* <DEDUP_REMOVED lines=12> */
.L_x_1668:
[----:B------:R-:W-:Y:S05]  /*d5e0*/  BSYNC B1 ;  /* 0x0000000000017941 */ /* 0x000fea0003800000 */
.L_x_1667:
        /* <DEDUP_REMOVED lines=13> */
[----:B------:R-:W-:Y:S02]  /*d6c0*/  SHF.R.U32.HI R47, RZ, 0x10, R45 ;  /* 0x00000010ff2f7819 */ /* 0x000fe4000001162d */
[--C-:B------:R-:W-:Y:S02]  /*d6d0*/  SHF.R.U32.HI R46, RZ, 0x10, R43.reuse ;  /* 0x00000010ff2e7819 */ /* 0x100fe4000001162b */
[----:B------:R-:W-:Y:S02]  /*d6e0*/  SHF.R.U64 R3, R42, 0x10, R43 ;  /* 0x000000102a037819 */ /* 0x000fe4000000122b */
[----:B------:R-:W-:Y:S02]  /*d6f0*/  SHF.R.U64 R42, R44, 0x10, R45 ;  /* 0x000000102c2a7819 */ /* 0x000fe4000000122d */
        /* <DEDUP_REMOVED lines=41> */
.L_x_1678:
[----:B------:R-:W-:Y:S05]  /*d990*/  BSYNC B2 ;  /* 0x0000000000027941 */ /* 0x000fea0003800000 */
.L_x_1677:
        /* <DEDUP_REMOVED lines=48> */
.L_x_1680:
[----:B------:R-:W-:Y:S05]  /*dca0*/  BSYNC B2 ;  /* 0x0000000000027941 */ /* 0x000fea0003800000 */
.L_x_1679:
        /* <DEDUP_REMOVED lines=48> */
.L_x_1682:
[----:B------:R-:W-:Y:S05]  /*dfb0*/  BSYNC B2 ;  /* 0x0000000000027941 */ /* 0x000fea0003800000 */
.L_x_1681:
        /* <DEDUP_REMOVED lines=47> */
.L_x_1676:
[----:B------:R-:W-:Y:S05]  /*e2b0*/  BSYNC B1 ;  /* 0x0000000000017941 */ /* 0x000fea0003800000 */
.L_x_1675:
[----:B------:R-:W-:-:S05]  /*e2c0*/  VIADD R3, R23, 0x60 ;  /* 0x0000006017037836 */ /* 0x000fca0000000000 */
        /* <DEDUP_REMOVED lines=11> */
[--C-:B------:R-:W-:Y:S02]  /*e380*/  SHF.R.U64 R28, R30, 0x10, R31.reuse ;  /* 0x000000101e1c7819 */ /* 0x100fe4000000121f */
[----:B------:R-:W-:Y:S02]  /*e390*/  SHF.R.U32.HI R30, RZ, 0x10, R31 ;  /* 0x00000010ff1e7819 */ /* 0x000fe4000001161f */
[--C-:B------:R-:W-:Y:S02]  /*e3a0*/  SHF.R.U64 R31, R32, 0x10, R33.reuse ;  /* 0x00000010201f7819 */ /* 0x100fe40000001221 */
        /* <DEDUP_REMOVED lines=8> */
[----:B------:R-:W-:Y:S01]  /*e430*/  LOP3.LUT R30, R105, 0xffff0000, RZ, 0xc0, !PT ;  /* 0xffff0000691e7812 */ /* 0x000fe200078ec0ff */
        /* <DEDUP_REMOVED lines=15> */
[C---:B------:R-:W-:Y:S01]  /*e530*/  IMAD.U32 R10, R28.reuse, 0x10000, RZ ;  /* 0x000100001c0a7824 */ /* 0x040fe200078e00ff */
[----:B------:R-:W-:Y:S01]  /*e540*/  LOP3.LUT R31, R31, 0xffff0000, RZ, 0xc0, !PT ;  /* 0xffff00001f1f7812 */ /* 0x000fe200078ec0ff */
[C---:B------:R-:W-:Y:S01]  /*e550*/  FFMA.FTZ R34, R27.reuse, R30, -R34 ;  /* 0x0000001e1b227223 */ /* 0x040fe20000010822 */
        /* <DEDUP_REMOVED lines=15> */
.L_x_1685:
[----:B------:R-:W-:Y:S05]  /*e650*/  BSYNC B1 ;  /* 0x0000000000017941 */ /* 0x000fea0003800000 */
.L_x_1684:
        /* <DEDUP_REMOVED lines=48> */
.L_x_1687:
[----:B------:R-:W-:Y:S05]  /*e960*/  BSYNC B1 ;  /* 0x0000000000017941 */ /* 0x000fea0003800000 */
.L_x_1686:
[----:B------:R-:W-:Y:S04]  /*e970*/  BSSY B1, `(.L_x_1688) ;  /* 0x0000030000017945 */ /* 0x000fe80003800000 */
        /* <DEDUP_REMOVED lines=47> */
.L_x_1689:
[----:B------:R-:W-:Y:S05]  /*ec70*/  BSYNC B1 ;  /* 0x0000000000017941 */ /* 0x000fea0003800000 */
.L_x_1688:
        /* <DEDUP_REMOVED lines=18> */
[----:B------:R-:W-:Y:S01]  /*eda0*/  FMUL.FTZ R20, R6, R14 ;  /* 0x0000000e06147220 */ /* 0x000fe20000410000 */
[----:B------:R-:W-:Y:S02]  /*edb0*/  IMAD.U32 R0, R8, 0x10000, RZ ;  /* 0x0001000008007824 */ /* 0x000fe400078e00ff */
[----:B------:R-:W-:Y:S01]  /*edc0*/  FMUL.FTZ R15, R6, R11 ;  /* 0x0000000b060f7220 */ /* 0x000fe20000410000 */
[C---:B------:R-:W-:Y:S01]  /*edd0*/  FMUL.FTZ R6, R10.reuse, R78 ;  /* 0x0000004e0a067220 */ /* 0x040fe20000410000 */
[----:B------:R-:W-:Y:S01]  /*ede0*/  FMUL.FTZ R10, R10, R79 ;  /* 0x0000004f0a0a7220 */ /* 0x000fe20000410000 */
[----:B------:R-:W-:Y:S01]  /*edf0*/  LOP3.LUT R3, R8, 0xffff0000, RZ, 0xc0, !PT ;  /* 0xffff000008037812 */ /* 0x000fe200078ec0ff */
[----:B------:R-:W-:-:S02]  /*ee00*/  IMAD.U32 R4, R9, 0x10000, RZ ;  /* 0x0001000009047824 */ /* 0x000fc400078e00ff */
[----:B------:R-:W-:Y:S01]  /*ee10*/  FFMA.FTZ R79, R7, R79, -R6 ;  /* 0x0000004f074f7223 */ /* 0x000fe20000010806 */
[----:B------:R-:W-:Y:S01]  /*ee20*/  IMAD.U32 R6, R13, 0x10000, RZ ;  /* 0x000100000d067824 */ /* 0x000fe200078e00ff */
[----:B------:R-:W-:Y:S01]  /*ee30*/  LOP3.LUT R8, R9, 0xffff0000, RZ, 0xc0, !PT ;  /* 0xffff000009087812 */ /* 0x000fe200078ec0ff */
[C---:B------:R-:W-:Y:S01]  /*ee40*/  FFMA.FTZ R20, R5.reuse, R11, -R20 ;  /* 0x0000000b05147223 */ /* 0x040fe20000010814 */
[----:B------:R-:W-:Y:S01]  /*ee50*/  FFMA.FTZ R15, R5, R14, R15 ;  /* 0x0000000e050f7223 */ /* 0x000fe2000001000f */
[----:B------:R-:W-:Y:S01]  /*ee60*/  LOP3.LUT R13, R13, 0xffff0000, RZ, 0xc0, !PT ;  /* 0xffff00000d0d7812 */ /* 0x000fe200078ec0ff */
[C---:B------:R-:W-:Y:S01]  /*ee70*/  IMAD.U32 R5, R12.reuse, 0x10000, RZ ;  /* 0x000100000c057824 */ /* 0x040fe200078e00ff */
        /* <DEDUP_REMOVED lines=14> */
[----:B------:R0:W-:Y:S01]  /*ef60*/  STS.128 [R36+0xf000], R4 ;  /* 0x00f0000424007388 */ /* 0x0001e20000000c00 */
[----:B------:R-:W-:Y:S05]  /*ef70*/  BRA `(.L_x_1683) ;  /* 0x0000004c00887947 */ /* 0x000fea0003800000 */
.L_x_1644:
[----:B------:R-:W0:Y:S01]  /*ef80*/  LDC R9, c[0x0][0x448] ;  /* 0x00011200ff097b82 */ /* 0x000e220000000800 */
[----:B------:R-:W-:Y:S01]  /*ef90*/  ULDC.64 UR4, c[0x0][0x3f8] ;  /* 0x0000fe0000047ab9 */ /* 0x000fe20000000a00 */
[----:B------:R-:W-:Y:S01]  /*efa0*/  ULDC.64 UR6, c[0x0][0x408] ;  /* 0x0001020000067ab9 */ /* 0x000fe20000000a00 */
[----:B------:R-:W-:Y:S02]  /*efb0*/  IMAD.MOV.U32 R25, RZ, RZ, R33 ;  /* 0x000000ffff197224 */ /* 0x000fe400078e0021 */
[----:B------:R-:W-:Y:S01]  /*efc0*/  IMAD.MOV.U32 R27, RZ, RZ, R29 ;  /* 0x000000ffff1b7224 */ /* 0x000fe200078e001d */
[----:B0-----:R-:W-:-:S13]  /*efd0*/  ISETP.NE.AND P0, PT, R9, 0x1, PT ;  /* 0x000000010900780c */ /* 0x001fda0003f05270 */
[----:B------:R-:W0:Y:S08]  /*efe0*/  @P0 LDC R4, c[0x0][0x44c] ;  /* 0x00011300ff040b82 */ /* 0x000e300000000800 */
[----:B------:R-:W1:Y:S01]  /*eff0*/  @P0 LDC R5, c[0x0][0x450] ;  /* 0x00011400ff050b82 */ /* 0x000e620000000800 */
[----:B0-----:R-:W-:-:S05]  /*f000*/  @P0 IMAD.HI.U32 R4, R3, R4, RZ ;  /* 0x0000000403040227 */ /* 0x001fca00078e00ff */
[----:B-1----:R-:W-:-:S04]  /*f010*/  @P0 SHF.R.U32.HI R3, RZ, R5, R4 ;  /* 0x00000005ff030219 */ /* 0x002fc80000011604 */
        /* <DEDUP_REMOVED lines=21> */
.L_x_2054:
        /* <DEDUP_REMOVED lines=12> */
[----:B------:R-:W2:Y:S01]  /*f230*/  LDL R4, [R1+0x48] ;  /* 0x0000480001047983 */ /* 0x000ea20000100800 */
[----:B------:R-:W-:Y:S01]  /*f240*/  ULDC UR4, c[0x0][0x3f4] ;  /* 0x0000fd0000047ab9 */ /* 0x000fe20000000800 */
[----:B-1----:R-:W-:Y:S01]  /*f250*/  IMAD.MOV.U32 R9, RZ, RZ, R5 ;  /* 0x000000ffff097224 */ /* 0x002fe200078e0005 */
[----:B------:R-:W-:Y:S02]  /*f260*/  ISETP.GE.AND P2, PT, R18, UR4, PT ;  /* 0x0000000412007c0c */ /* 0x000fe4000bf46270 */
[----:B------:R-:W-:Y:S02]  /*f270*/  CS2R R56, SRZ ;  /* 0x0000000000387805 */ /* 0x000fe4000001ff00 */
[----:B------:R-:W-:Y:S02]  /*f280*/  ISETP.GE.AND P3, PT, R226, UR4, PT ;  /* 0x00000004e2007c0c */ /* 0x000fe4000bf66270 */
[----:B------:R-:W-:Y:S01]  /*f290*/  CS2R R58, SRZ ;  /* 0x00000000003a7805 */ /* 0x000fe2000001ff00 */
[----:B------:R-:W-:-:S06]  /*f2a0*/  ULDC.64 UR6, c[0x0][0x208] ;  /* 0x0000820000067ab9 */ /* 0x000fcc0000000a00 */
[C---:B------:R-:W-:Y:S01]  /*f2b0*/  @!P2 IMAD.SHL.U32 R11, R18.reuse, 0x2, RZ ;  /* 0x00000002120ba824 */ /* 0x040fe200078e00ff */
[----:B------:R-:W-:-:S04]  /*f2c0*/  @!P2 SHF.L.U64.HI R12, R18, 0x1, R19 ;  /* 0x00000001120ca819 */ /* 0x000fc80000010213 */
[----:B----4-:R-:W-:Y:S02]  /*f2d0*/  @!P2 IADD3 R6, P1, R14, R11, RZ ;  /* 0x0000000b0e06a210 */ /* 0x010fe40007f3e0ff */
[----:B------:R-:W-:Y:S02]  /*f2e0*/  CS2R R64, SRZ ;  /* 0x0000000000407805 */ /* 0x000fe4000001ff00 */
[----:B------:R-:W-:Y:S02]  /*f2f0*/  CS2R R66, SRZ ;  /* 0x0000000000427805 */ /* 0x000fe4000001ff00 */
[----:B------:R-:W-:Y:S02]  /*f300*/  CS2R R60, SRZ ;  /* 0x00000000003c7805 */ /* 0x000fe4000001ff00 */
[----:B------:R-:W-:Y:S02]  /*f310*/  CS2R R62, SRZ ;  /* 0x00000000003e7805 */ /* 0x000fe4000001ff00 */
[----:B------:R-:W-:-:S02]  /*f320*/  CS2R R68, SRZ ;  /* 0x0000000000447805 */ /* 0x000fc4000001ff00 */
[----:B------:R-:W-:Y:S01]  /*f330*/  CS2R R70, SRZ ;  /* 0x0000000000467805 */ /* 0x000fe2000001ff00 */
[----:B--2---:R-:W-:Y:S01]  /*f340*/  @!P3 IMAD.SHL.U32 R13, R4, 0x8, RZ ;  /* 0x00000008040db824 */ /* 0x004fe200078e00ff */
[----:B------:R-:W-:-:S03]  /*f350*/  @!P2 IADD3 R4, P0, R8, R11, RZ ;  /* 0x0000000b0804a210 */ /* 0x000fc60007f1e0ff */
[----:B------:R-:W-:-:S04]  /*f360*/  @!P3 IMAD.WIDE R10, R13, 0x2, R8 ;  /* 0x000000020d0ab825 */ /* 0x000fc800078e0208 */
[----:B------:R-:W-:Y:S01]  /*f370*/  IMAD.MOV.U32 R8, RZ, RZ, R14 ;  /* 0x000000ffff087224 */ /* 0x000fe200078e000e */
[----:B------:R1:W5:Y:S01]  /*f380*/  @!P3 LD.E.128 R56, desc[UR6][R10.64] ;  /* 0x000000060a38b980 */ /* 0x000362000c101d00 */
[----:B---3--:R-:W-:Y:S02]  /*f390*/  IMAD.MOV.U32 R9, RZ, RZ, R7 ;  /* 0x000000ffff097224 */ /* 0x008fe400078e0007 */
[----:B------:R-:W-:Y:S02]  /*f3a0*/  @!P2 IMAD.X R5, R5, 0x1, R12, P0 ;  /* 0x000000010505a824 */ /* 0x000fe400000e060c */
[----:B------:R-:W-:-:S03]  /*f3b0*/  @!P3 IMAD.WIDE R8, R13, 0x2, R8 ;  /* 0x000000020d08b825 */ /* 0x000fc600078e0208 */
[----:B------:R1:W5:Y:S01]  /*f3c0*/  @!P2 LD.E.128 R60, desc[UR6][R4.64] ;  /* 0x00000006043ca980 */ /* 0x000362000c101d00 */
[----:B------:R-:W-:-:S03]  /*f3d0*/  @!P2 IMAD.X R7, R7, 0x1, R12, P1 ;  /* 0x000000010707a824 */ /* 0x000fc600008e060c */
[----:B------:R1:W5:Y:S04]  /*f3e0*/  @!P3 LD.E.128 R64, desc[UR6][R8.64] ;  /* 0x000000060840b980 */ /* 0x000368000c101d00 */
[----:B------:R1:W5:Y:S02]  /*f3f0*/  @!P2 LD.E.128 R68, desc[UR6][R6.64] ;  /* 0x000000060644a980 */ /* 0x000364000c101d00 */
.L_x_1692:
[----:B------:R-:W-:Y:S05]  /*f400*/  BSYNC B1 ;  /* 0x0000000000017941 */ /* 0x000fea0003800000 */
.L_x_1691:
[----:B-1---5:R-:W-:Y:S01]  /*f410*/  IMAD.MOV.U32 R4, RZ, RZ, R68 ;  /* 0x000000ffff047224 */ /* 0x022fe200078e0044 */
[----:B------:R-:W-:Y:S01]  /*f420*/  UMOV UR4, 0xffffffff ;  /* 0xffffffff00047882 */ /* 0x000fe20000000000 */
[----:B------:R-:W-:Y:S01]  /*f430*/  IMAD.MOV.U32 R5, RZ, RZ, R69 ;  /* 0x000000ffff057224 */ /* 0x000fe200078e0045 */
[----:B------:R-:W-:Y:S01]  /*f440*/  CS2R R52, SRZ ;  /* 0x0000000000347805 */ /* 0x000fe2000001ff00 */
[----:B------:R-:W-:Y:S01]  /*f450*/  IMAD.MOV.U32 R6, RZ, RZ, R70 ;  /* 0x000000ffff067224 */ /* 0x000fe200078e0046 */
[----:B------:R-:W-:Y:S01]  /*f460*/  PRMT R93, R4, 0x7610, R93 ;  /* 0x00007610045d7816 */ /* 0x000fe2000000005d */
[----:B---3--:R-:W-:Y:S01]  /*f470*/  IMAD.MOV.U32 R7, RZ, RZ, R71 ;  /* 0x000000ffff077224 */ /* 0x008fe200078e0047 */
        /* <DEDUP_REMOVED lines=22> */
[----:B------:R-:W-:Y:S02]  /*f5e0*/  PRMT R120, R120, 0x5410, R5 ;  /* 0x0000541078787816 */ /* 0x000fe40000000005 */
[----:B------:R-:W-:Y:S01]  /*f5f0*/  PRMT R118, R118, 0x5410, R7 ;  /* 0x0000541076767816 */ /* 0x000fe20000000007 */
[----:B------:R-:W-:Y:S06]  /*f600*/  BRA.DIV UR4, `(.L_x_1693) ;  /* 0x000001fa042c7947 */ /* 0x000fec000b800000 */
[----:B------:R1:W3:Y:S04]  /*f610*/  SHFL.IDX PT, R5, R72, 0x1, 0x181f ;  /* 0x00381f0048057f89 */ /* 0x0002e800000e0000 */
[----:B--2---:R1:W2:Y:S04]  /*f620*/  SHFL.IDX PT, R8, R21, 0x1, 0x181f ;  /* 0x00381f0015087f89 */ /* 0x0042a800000e0000 */
[----:B------:R1:W0:Y:S04]  /*f630*/  SHFL.IDX PT, R7, R73, 0x1, 0x181f ;  /* 0x00381f0049077f89 */ /* 0x00022800000e0000 */
[----:B----4-:R1:W4:Y:S02]  /*f640*/  SHFL.IDX PT, R14, R20, 0x1, 0x181f ;  /* 0x00381f00140e7f89 */ /* 0x01032400000e0000 */
.L_x_2060:
        /* <DEDUP_REMOVED lines=11> */
[----:B------:R-:W4:Y:S01]  /*f700*/  LDL R6, [R1+0x48] ;  /* 0x0000480001067983 */ /* 0x000f220000100800 */
[----:B------:R-:W-:Y:S01]  /*f710*/  ULDC UR4, c[0x0][0x3f4] ;  /* 0x0000fd0000047ab9 */ /* 0x000fe20000000800 */
[----:B---3--:R-:W-:Y:S01]  /*f720*/  IMAD.MOV.U32 R9, RZ, RZ, R5 ;  /* 0x000000ffff097224 */ /* 0x008fe200078e0005 */
[----:B------:R-:W-:Y:S02]  /*f730*/  ISETP.GE.AND P2, PT, R18, UR4, PT ;  /* 0x0000000412007c0c */ /* 0x000fe4000bf46270 */
[----:B------:R-:W-:Y:S02]  /*f740*/  CS2R R40, SRZ ;  /* 0x0000000000287805 */ /* 0x000fe4000001ff00 */
[----:B------:R-:W-:Y:S02]  /*f750*/  ISETP.GE.AND P3, PT, R226, UR4, PT ;  /* 0x00000004e2007c0c */ /* 0x000fe4000bf66270 */
[----:B------:R-:W-:Y:S01]  /*f760*/  CS2R R42, SRZ ;  /* 0x00000000002a7805 */ /* 0x000fe2000001ff00 */
[----:B------:R-:W-:-:S06]  /*f770*/  ULDC.64 UR6, c[0x0][0x208] ;  /* 0x0000820000067ab9 */ /* 0x000fcc0000000a00 */
[C---:B------:R-:W-:Y:S01]  /*f780*/  @!P2 IMAD.SHL.U32 R11, R18.reuse, 0x2, RZ ;  /* 0x00000002120ba824 */ /* 0x040fe200078e00ff */
[----:B------:R-:W-:-:S04]  /*f790*/  @!P2 SHF.L.U64.HI R12, R18, 0x1, R19 ;  /* 0x00000001120ca819 */ /* 0x000fc80000010213 */
[----:B--2---:R-:W-:Y:S02]  /*f7a0*/  @!P2 IADD3 R4, P0, R8, R11, RZ ;  /* 0x0000000b0804a210 */ /* 0x004fe40007f1e0ff */
[----:B------:R-:W-:Y:S02]  /*f7b0*/  CS2R R48, SRZ ;  /* 0x0000000000307805 */ /* 0x000fe4000001ff00 */
[----:B------:R-:W-:Y:S02]  /*f7c0*/  CS2R R50, SRZ ;  /* 0x0000000000327805 */ /* 0x000fe4000001ff00 */
[----:B------:R-:W-:Y:S02]  /*f7d0*/  CS2R R44, SRZ ;  /* 0x00000000002c7805 */ /* 0x000fe4000001ff00 */
[----:B------:R-:W-:Y:S02]  /*f7e0*/  CS2R R46, SRZ ;  /* 0x00000000002e7805 */ /* 0x000fe4000001ff00 */
[----:B------:R-:W-:-:S02]  /*f7f0*/  CS2R R52, SRZ ;  /* 0x0000000000347805 */ /* 0x000fc4000001ff00 */
[----:B------:R-:W-:Y:S01]  /*f800*/  CS2R R54, SRZ ;  /* 0x0000000000367805 */ /* 0x000fe2000001ff00 */
[----:B------:R-:W-:-:S05]  /*f810*/  @!P2 IMAD.X R5, R5, 0x1, R12, P0 ;  /* 0x000000010505a824 */ /* 0x000fca00000e060c */
[----:B------:R2:W5:Y:S01]  /*f820*/  @!P2 LD.E.128 R44, desc[UR6][R4.64] ;  /* 0x00000006042ca980 */ /* 0x000562000c101d00 */
[----:B----4-:R-:W-:Y:S01]  /*f830*/  @!P3 IMAD.SHL.U32 R13, R6, 0x8, RZ ;  /* 0x00000008060db824 */ /* 0x010fe200078e00ff */
[----:B------:R-:W-:-:S03]  /*f840*/  @!P2 IADD3 R6, P1, R14, R11, RZ ;  /* 0x0000000b0e06a210 */ /* 0x000fc60007f3e0ff */
[----:B------:R-:W-:-:S04]  /*f850*/  @!P3 IMAD.WIDE R10, R13, 0x2, R8 ;  /* 0x000000020d0ab825 */ /* 0x000fc800078e0208 */
[----:B------:R-:W-:Y:S01]  /*f860*/  IMAD.MOV.U32 R8, RZ, RZ, R14 ;  /* 0x000000ffff087224 */ /* 0x000fe200078e000e */
[----:B------:R2:W5:Y:S01]  /*f870*/  @!P3 LD.E.128 R40, desc[UR6][R10.64] ;  /* 0x000000060a28b980 */ /* 0x000562000c101d00 */
[----:B0-----:R-:W-:Y:S02]  /*f880*/  IMAD.MOV.U32 R9, RZ, RZ, R7 ;  /* 0x000000ffff097224 */ /* 0x001fe400078e0007 */
[----:B------:R-:W-:Y:S02]  /*f890*/  @!P2 IMAD.X R7, R7, 0x1, R12, P1 ;  /* 0x000000010707a824 */ /* 0x000fe400008e060c */
[----:B------:R-:W-:-:S03]  /*f8a0*/  @!P3 IMAD.WIDE R8, R13, 0x2, R8 ;  /* 0x000000020d08b825 */ /* 0x000fc600078e0208 */
[----:B------:R2:W5:Y:S04]  /*f8b0*/  @!P2 LD.E.128 R52, desc[UR6][R6.64] ;  /* 0x000000060634a980 */ /* 0x000568000c101d00 */
[----:B------:R2:W5:Y:S02]  /*f8c0*/  @!P3 LD.E.128 R48, desc[UR6][R8.64] ;  /* 0x000000060830b980 */ /* 0x000564000c101d00 */
.L_x_1695:
[----:B------:R-:W-:Y:S05]  /*f8d0*/  BSYNC B1 ;  /* 0x0000000000017941 */ /* 0x000fea0003800000 */
.L_x_1694:
[----:B--2--5:R-:W-:Y:S01]  /*f8e0*/  IMAD.MOV.U32 R4, RZ, RZ, R52 ;  /* 0x000000ffff047224 */ /* 0x024fe200078e0034 */
[----:B------:R-:W-:Y:S01]  /*f8f0*/  UMOV UR4, 0xffffffff ;  /* 0xffffffff00047882 */ /* 0x000fe20000000000 */
[----:B---3--:R-:W-:Y:S02]  /*f900*/  IMAD.MOV.U32 R5, RZ, RZ, R53 ;  /* 0x000000ffff057224 */ /* 0x008fe400078e0035 */
[----:B------:R-:W-:Y:S02]  /*f910*/  IMAD.MOV.U32 R6, RZ, RZ, R54 ;  /* 0x000000ffff067224 */ /* 0x000fe400078e0036 */
[----:B0-----:R-:W-:Y:S01]  /*f920*/  IMAD.MOV.U32 R7, RZ, RZ, R55 ;  /* 0x000000ffff077224 */ /* 0x001fe200078e0037 */
[----:B------:R-:W-:Y:S01]  /*f930*/  PRMT R112, R4, 0x5410, R5 ;  /* 0x0000541004707816 */ /* 0x000fe20000000005 */
[----:B------:R-:W-:Y:S02]  /*f940*/  IMAD.MOV.U32 R4, RZ, RZ, R48 ;  /* 0x000000ffff047224 */ /* 0x000fe400078e0030 */
        /* <DEDUP_REMOVED lines=16> */
[----:B------:R-:W-:-:S04]  /*fa50*/  PRMT R110, R4, 0x5410, R5 ;  /* 0x00005410046e7816 */ /* 0x000fc80000000005 */
[----:B------:R-:W-:Y:S01]  /*fa60*/  PRMT R111, R6, 0x5410, R7 ;  /* 0x00005410066f7816 */ /* 0x000fe20000000007 */
[----:B------:R-:W-:Y:S06]  /*fa70*/  BRA.DIV UR4, `(.L_x_1696) ;  /* 0x000001f604807947 */ /* 0x000fec000b800000 */
[----:B------:R0:W2:Y:S04]  /*fa80*/  SHFL.IDX PT, R5, R72, 0x2, 0x181f ;  /* 0x00581f0048057f89 */ /* 0x0000a800000e0000 */
[----:B------:R0:W3:Y:S04]  /*fa90*/  SHFL.IDX PT, R8, R21, 0x2, 0x181f ;  /* 0x00581f0015087f89 */ /* 0x0000e800000e0000 */
[----:B------:R0:W0:Y:S04]  /*faa0*/  SHFL.IDX PT, R7, R73, 0x2, 0x181f ;  /* 0x00581f0049077f89 */ /* 0x00002800000e0000 */
[----:B----4-:R4:W0:Y:S02]  /*fab0*/  SHFL.IDX PT, R14, R20, 0x2, 0x181f ;  /* 0x00581f00140e7f89 */ /* 0x01082400000e0000 */
.L_x_2066:
        /* <DEDUP_REMOVED lines=12> */
[----:B------:R-:W4:Y:S01]  /*fb80*/  LDL R6, [R1+0x48] ;  /* 0x0000480001067983 */ /* 0x000f220000100800 */
[----:B------:R-:W-:Y:S01]  /*fb90*/  ULDC UR4, c[0x0][0x3f4] ;  /* 0x0000fd0000047ab9 */ /* 0x000fe20000000800 */
[----:B--2---:R-:W-:Y:S01]  /*fba0*/  IMAD.MOV.U32 R9, RZ, RZ, R5 ;  /* 0x000000ffff097224 */ /* 0x004fe200078e0005 */
[----:B------:R-:W-:Y:S02]  /*fbb0*/  ISETP.GE.AND P2, PT, R18, UR4, PT ;  /* 0x0000000412007c0c */ /* 0x000fe4000bf46270 */
[----:B------:R-:W-:Y:S02]  /*fbc0*/  CS2R R24, SRZ ;  /* 0x0000000000187805 */ /* 0x000fe4000001ff00 */
[----:B------:R-:W-:Y:S02]  /*fbd0*/  ISETP.GE.AND P3, PT, R226, UR4, PT ;  /* 0x00000004e2007c0c */ /* 0x000fe4000bf66270 */
[----:B------:R-:W-:Y:S01]  /*fbe0*/  CS2R R26, SRZ ;  /* 0x00000000001a7805 */ /* 0x000fe2000001ff00 */
[----:B------:R-:W-:-:S06]  /*fbf0*/  ULDC.64 UR6, c[0x0][0x208] ;  /* 0x0000820000067ab9 */ /* 0x000fcc0000000a00 */
[C---:B------:R-:W-:Y:S01]  /*fc00*/  @!P2 IMAD.SHL.U32 R11, R18.reuse, 0x2, RZ ;  /* 0x00000002120ba824 */ /* 0x040fe200078e00ff */
[----:B------:R-:W-:-:S04]  /*fc10*/  @!P2 SHF.L.U64.HI R12, R18, 0x1, R19 ;  /* 0x00000001120ca819 */ /* 0x000fc80000010213 */
[----:B---3--:R-:W-:Y:S02]  /*fc20*/  @!P2 IADD3 R4, P0, R8, R11, RZ ;  /* 0x0000000b0804a210 */ /* 0x008fe40007f1e0ff */
        /* <DEDUP_REMOVED lines=9> */
[----:B0-----:R-:W-:-:S03]  /*fcc0*/  @!P2 IADD3 R6, P1, R14, R11, RZ ;  /* 0x0000000b0e06a210 */ /* 0x001fc60007f3e0ff */
[----:B------:R-:W-:-:S04]  /*fcd0*/  @!P3 IMAD.WIDE R10, R13, 0x2, R8 ;  /* 0x000000020d0ab825 */ /* 0x000fc800078e0208 */
[----:B------:R-:W-:Y:S01]  /*fce0*/  IMAD.MOV.U32 R8, RZ, RZ, R14 ;  /* 0x000000ffff087224 */ /* 0x000fe200078e000e */
[----:B------:R2:W5:Y:S01]  /*fcf0*/  @!P3 LD.E.128 R24, desc[UR6][R10.64] ;  /* 0x000000060a18b980 */ /* 0x000562000c101d00 */
[----:B------:R-:W-:Y:S02]  /*fd00*/  IMAD.MOV.U32 R9, RZ, RZ, R7 ;  /* 0x000000ffff097224 */ /* 0x000fe400078e0007 */
[----:B------:R-:W-:Y:S02]  /*fd10*/  @!P2 IMAD.X R7, R7, 0x1, R12, P1 ;  /* 0x000000010707a824 */ /* 0x000fe400008e060c */
[----:B------:R-:W-:-:S03]  /*fd20*/  @!P3 IMAD.WIDE R8, R13, 0x2, R8 ;  /* 0x000000020d08b825 */ /* 0x000fc600078e0208 */
[----:B------:R2:W5:Y:S04]  /*fd30*/  @!P2 LD.E.128 R36, desc[UR6][R6.64] ;  /* 0x000000060624a980 */ /* 0x000568000c101d00 */
[----:B------:R2:W5:Y:S02]  /*fd40*/  @!P3 LD.E.128 R32, desc[UR6][R8.64] ;  /* 0x000000060820b980 */ /* 0x000564000c101d00 */
.L_x_1698:
[----:B------:R-:W-:Y:S05]  /*fd50*/  BSYNC B1 ;  /* 0x0000000000017941 */ /* 0x000fea0003800000 */
.L_x_1697:
[----:B--2--5:R-:W-:Y:S01]  /*fd60*/  IMAD.MOV.U32 R4, RZ, RZ, R36 ;  /* 0x000000ffff047224 */ /* 0x024fe200078e0024 */
[----:B------:R-:W-:Y:S01]  /*fd70*/  UMOV UR4, 0xffffffff ;  /* 0xffffffff00047882 */ /* 0x000fe20000000000 */
[----:B------:R-:W-:Y:S02]  /*fd80*/  IMAD.MOV.U32 R5, RZ, RZ, R37 ;  /* 0x000000ffff057224 */ /* 0x000fe400078e0025 */
        /* <DEDUP_REMOVED lines=13> */
[----:B------:R-:W-:-:S03]  /*fe60*/  IMAD.MOV.U32 R7, RZ, RZ, R30 ;  /* 0x000000ffff077224 */ /* 0x000fc600078e001e */
[----:B------:R-:W-:Y:S01]  /*fe70*/  PRMT R106, R5, 0x5410, R6 ;  /* 0x00005410056a7816 */ /* 0x000fe20000000006 */
[----:B------:R-:W-:Y:S01]  /*fe80*/  IMAD.MOV.U32 R5, RZ, RZ, R26 ;  /* 0x000000ffff057224 */ /* 0x000fe200078e001a */
[----:B------:R-:W-:Y:S01]  /*fe90*/  PRMT R107, R7, 0x5410, R4 ;  /* 0x00005410076b7816 */ /* 0x000fe20000000004 */
[----:B------:R-:W-:Y:S02]  /*fea0*/  IMAD.MOV.U32 R4, RZ, RZ, R27 ;  /* 0x000000ffff047224 */ /* 0x000fe400078e001b */
[----:B------:R-:W-:Y:S02]  /*feb0*/  IMAD.MOV.U32 R7, RZ, RZ, R24 ;  /* 0x000000ffff077224 */ /* 0x000fe400078e0018 */
[----:B------:R-:W-:Y:S01]  /*fec0*/  IMAD.MOV.U32 R6, RZ, RZ, R25 ;  /* 0x000000ffff067224 */ /* 0x000fe200078e0019 */
[----:B------:R-:W-:Y:S02]  /*fed0*/  PRMT R90, R5, 0x5410, R4 ;  /* 0x00005410055a7816 */ /* 0x000fe40000000004 */
[----:B------:R-:W-:-:S02]  /*fee0*/  CS2R R4, SRZ ;  /* 0x0000000000047805 */ /* 0x000fc4000001ff00 */
[----:B------:R-:W-:Y:S01]  /*fef0*/  PRMT R89, R7, 0x5410, R6 ;  /* 0x0000541007597816 */ /* 0x000fe20000000006 */
[----:B------:R-:W-:Y:S06]  /*ff00*/  BRA.DIV UR4, `(.L_x_1699) ;  /* 0x000001f204cc7947 */ /* 0x000fec000b800000 */
[----:B------:R0:W2:Y:S04]  /*ff10*/  SHFL.IDX PT, R77, R72, 0x3, 0x181f ;  /* 0x00781f00484d7f89 */ /* 0x0000a800000e0000 */
[----:B-1----:R-:W1:Y:S04]  /*ff20*/  SHFL.IDX PT, R21, R21, 0x3, 0x181f ;  /* 0x00781f0015157f89 */ /* 0x002e6800000e0000 */
[----:B------:R0:W0:Y:S04]  /*ff30*/  SHFL.IDX PT, R81, R73, 0x3, 0x181f ;  /* 0x00781f0049517f89 */ /* 0x00002800000e0000 */
[----:B------:R0:W0:Y:S02]  /*ff40*/  SHFL.IDX PT, R78, R20, 0x3, 0x181f ;  /* 0x00781f00144e7f89 */ /* 0x00002400000e0000 */
.L_x_2072:
[----:B------:R-:W5:Y:S01]  /*ff50*/  LDL R12, [R1+0x54] ;  /* 0x00005400010c7983 */ /* 0x000f620000100800 */
[----:B------:R-:W-:Y:S01]  /*ff60*/  VIADD R0, R0, 0x60 ;  /* 0x0000006000007836 */ /* 0x000fe20000000000 */
[----:B------:R-:W-:Y:S01]  /*ff70*/  BSSY B1, `(.L_x_1700) ;  /* 0x000002c000017945 */ /* 0x000fe20003800000 */
[----:B------:R-:W-:Y:S02]  /*ff80*/  CS2R R6, SRZ ;  /* 0x0000000000067805 */ /* 0x000fe4000001ff00 */
[----:B---3--:R-:W-:Y:S02]  /*ff90*/  CS2R R8, SRZ ;  /* 0x0000000000087805 */ /* 0x008fe4000001ff00 */
[----:B------:R-:W-:Y:S02]  /*ffa0*/  CS2R R10, SRZ ;  /* 0x00000000000a7805 */ /* 0x000fe4000001ff00 */
[----:B------:R-:W-:Y:S02]  /*ffb0*/  ISETP.GE.AND P0, PT, R0, R3, PT ;  /* 0x000000030000720c */ /* 0x000fe40003f06270 */
[----:B------:R-:W-:-:S02]  /*ffc0*/  CS2R R14, SRZ ;  /* 0x00000000000e7805 */ /* 0x000fc4000001ff00 */
[----:B0-----:R-:W-:Y:S02]  /*ffd0*/  CS2R R72, SRZ ;  /* 0x0000000000487805 */ /* 0x001fe4000001ff00 */
[----:B------:R-:W-:Y:S02]  /*ffe0*/  CS2R R74, SRZ ;  /* 0x00000000004a7805 */ /* 0x000fe4000001ff00 */
[----:B-----5:R-:W-:-:S04]  /*fff0*/  LEA.HI R80, R12, R12, RZ, 0x1 ;  /* 0x0000000c0c507211 */ /* 0x020fc800078f08ff */
[----:B------:R-:W-:-:S05]  /*10000*/  LOP3.LUT R80, R80, 0xfffffffe, RZ, 0xc0, !PT ;  /* 0xfffffffe50507812 */ /* 0x000fca00078ec0ff */
[----:B------:R-:W-:Y:S01]  /*10010*/  IMAD.IADD R80, R12, 0x1, -R80 ;  /* 0x000000010c507824 */ /* 0x000fe200078e0a50 */
[----:B------:R-:W-:-:S04]  /*10020*/  CS2R R12, SRZ ;  /* 0x00000000000c7805 */ /* 0x000fc8000001ff00 */
[----:B------:R-:W-:Y:S01]  /*10030*/  SHF.L.U32 R80, R80, 0x1f, RZ ;  /* 0x0000001f50507819 */ /* 0x000fe200000006ff */
[----:B------:R-:W-:Y:S06]  /*10040*/  @P0 BRA `(.L_x_1701) ;  /* 0x0000000000780947 */ /* 0x000fec0003800000 */
[----:B----4-:R-:W3:Y:S01]  /*10050*/  LDL R20, [R1+0x48] ;  /* 0x0000480001147983 */ /* 0x010ee20000100800 */
[----:B------:R-:W-:Y:S01]  /*10060*/  ULDC UR4, c[0x0][0x3f4] ;  /* 0x0000fd0000047ab9 */ /* 0x000fe20000000800 */
[----:B-1----:R-:W-:Y:S01]  /*10070*/  IMAD.MOV.U32 R4, RZ, RZ, R21 ;  /* 0x000000ffff047224 */ /* 0x002fe200078e0015 */
[----:B------:R-:W-:Y:S01]  /*10080*/  ISETP.GE.AND P2, PT, R18, UR4, PT ;  /* 0x0000000412007c0c */ /* 0x000fe2000bf46270 */
[----:B--2---:R-:W-:Y:S01]  /*10090*/  IMAD.MOV.U32 R5, RZ, RZ, R77 ;  /* 0x000000ffff057224 */ /* 0x004fe200078e004d */
[----:B------:R-:W-:Y:S02]  /*100a0*/  ISETP.GE.AND P3, PT, R226, UR4, PT ;  /* 0x00000004e2007c0c */ /* 0x000fe4000bf66270 */
[----:B------:R-:W-:Y:S02]  /*100b0*/  CS2R R72, SRZ ;  /* 0x0000000000487805 */ /* 0x000fe4000001ff00 */
[----:B------:R-:W-:Y:S01]  /*100c0*/  CS2R R74, SRZ ;  /* 0x00000000004a7805 */ /* 0x000fe2000001ff00 */
[----:B------:R-:W-:Y:S01]  /*100d0*/  IMAD.MOV.U32 R6, RZ, RZ, R78 ;  /* 0x000000ffff067224 */ /* 0x000fe200078e004e */
[----:B------:R-:W-:Y:S01]  /*100e0*/  ULDC.64 UR6, c[0x0][0x208] ;  /* 0x0000820000067ab9 */ /* 0x000fe20000000a00 */
[----:B------:R-:W-:-:S04]  /*100f0*/  IMAD.MOV.U32 R7, RZ, RZ, R81 ;  /* 0x000000ffff077224 */ /* 0x000fc800078e0051 */
[C---:B------:R-:W-:Y:S01]  /*10100*/  @!P2 IMAD.SHL.U32 R76, R18.reuse, 0x2, RZ ;  /* 0x00000002124ca824 */ /* 0x040fe200078e00ff */
[----:B------:R-:W-:Y:S02]  /*10110*/  @!P2 SHF.L.U64.HI R0, R18, 0x1, R19 ;  /* 0x000000011200a819 */ /* 0x000fe40000010213 */
[----:B------:R-:W-:Y:S02]  /*10120*/  CS2R R8, SRZ ;  /* 0x0000000000087805 */ /* 0x000fe4000001ff00 */
[----:B------:R-:W-:Y:S02]  /*10130*/  CS2R R10, SRZ ;  /* 0x00000000000a7805 */ /* 0x000fe4000001ff00 */
[----:B------:R-:W-:Y:S02]  /*10140*/  CS2R R12, SRZ ;  /* 0x00000000000c7805 */ /* 0x000fe4000001ff00 */
[----:B------:R-:W-:Y:S01]  /*10150*/  CS2R R14, SRZ ;  /* 0x00000000000e7805 */ /* 0x000fe2000001ff00 */
[----:B---3--:R-:W-:Y:S01]  /*10160*/  @!P3 IMAD.SHL.U32 R79, R20, 0x8, RZ ;  /* 0x00000008144fb824 */ /* 0x008fe200078e00ff */
[----:B------:R-:W-:-:S02]  /*10170*/  @!P2 IADD3 R20, P0, R21, R76, RZ ;  /* 0x0000004c1514a210 */ /* 0x000fc40007f1e0ff */
[----:B------:R-:W-:Y:S01]  /*10180*/  @!P2 IADD3 R76, P1, R78, R76, RZ ;  /* 0x0000004c4e4ca210 */ /* 0x000fe20007f3e0ff */
[----:B------:R-:W-:-:S04]  /*10190*/  @!P3 IMAD.WIDE R4, R79, 0x2, R4 ;  /* 0x000000024f04b825 */ /* 0x000fc800078e0204 */
[----:B------:R-:W-:Y:S01]  /*101a0*/  @!P3 IMAD.WIDE R78, R79, 0x2, R6 ;  /* 0x000000024f4eb825 */ /* 0x000fe200078e0206 */
[----:B------:R0:W5:Y:S01]  /*101b0*/  @!P3 LD.E.128 R72, desc[UR6][R4.64] ;  /* 0x000000060448b980 */ /* 0x000162000c101d00 */
[----:B------:R-:W-:Y:S02]  /*101c0*/  CS2R R6, SRZ ;  /* 0x0000000000067805 */ /* 0x000fe4000001ff00 */
[--C-:B------:R-:W-:Y:S01]  /*101d0*/  @!P2 IMAD.X R21, R77, 0x1, R0.reuse, P0 ;  /* 0x000000014d15a824 */ /* 0x100fe200000e0600 */
[----:B------:R3:W5:Y:S01]  /*101e0*/  @!P3 LD.E.128 R8, desc[UR6][R78.64] ;  /* 0x000000064e08b980 */ /* 0x000762000c101d00 */
[----:B------:R-:W-:-:S03]  /*101f0*/  @!P2 IMAD.X R77, R81, 0x1, R0, P1 ;  /* 0x00000001514da824 */ /* 0x000fc600008e0600 */
[----:B------:R3:W5:Y:S01]  /*10200*/  @!P2 LD.E.128 R12, desc[UR6][R20.64] ;  /* 0x00000006140ca980 */ /* 0x000762000c101d00 */
[----:B0-----:R-:W-:-:S06]  /*10210*/  CS2R R4, SRZ ;  /* 0x0000000000047805 */ /* 0x001fcc000001ff00 */
[----:B------:R3:W5:Y:S02]  /*10220*/  @!P2 LD.E.128 R4, desc[UR6][R76.64] ;  /* 0x000000064c04a980 */ /* 0x000764000c101d00 */
.L_x_1701:
[----:B------:R-:W-:Y:S05]  /*10230*/  BSYNC B1 ;  /* 0x0000000000017941 */ /* 0x000fea0003800000 */
.L_x_1700:
[----:B---3--:R-:W3:Y:S01]  /*10240*/  LDL R78, [R1+0x14] ;  /* 0x00001400014e7983 */ /* 0x008ee20000100800 */
[----:B------:R-:W0:Y:S01]  /*10250*/  SYNCS.PHASECHK.TRANS64.TRYWAIT P0, [R16+URZ+0x30800], R80 ;  /* 0x03080050100075a7 */ /* 0x000e22000800017f */
[----:B-----5:R-:W-:Y:S01]  /*10260*/  IMAD.MOV.U32 R76, RZ, RZ, R4 ;  /* 0x000000ffff4c7224 */ /* 0x020fe200078e0004 */
[----:B------:R-:W-:Y:S01]  /*10270*/  BSSY B1, `(.L_x_1702) ;  /* 0x0000017000017945 */ /* 0x000fe20003800000 */
[----:B-1----:R-:W-:Y:S02]  /*10280*/  IMAD.MOV.U32 R21, RZ, RZ, R5 ;  /* 0x000000ffff157224 */ /* 0x002fe400078e0005 */
[----:B----4-:R-:W-:Y:S02]  /*10290*/  IMAD.MOV.U32 R20, RZ, RZ, R6 ;  /* 0x000000ffff147224 */ /* 0x010fe400078e0006 */
        /* <DEDUP_REMOVED lines=8> */
[----:B--2---:R-:W-:Y:S02]  /*10320*/  IMAD.MOV.U32 R77, RZ, RZ, R12 ;  /* 0x000000ffff4d7224 */ /* 0x004fe400078e000c */
[----:B------:R-:W-:Y:S01]  /*10330*/  IMAD.MOV.U32 R76, RZ, RZ, R13 ;  /* 0x000000ffff4c7224 */ /* 0x000fe200078e000d */
[----:B------:R-:W-:Y:S01]  /*10340*/  PRMT R21, R0, 0x5410, R20 ;  /* 0x0000541000157816 */ /* 0x000fe20000000014 */
[----:B------:R-:W-:-:S02]  /*10350*/  IMAD.MOV.U32 R20, RZ, RZ, R14 ;  /* 0x000000ffff147224 */ /* 0x000fc400078e000e */
[----:B------:R-:W-:Y:S01]  /*10360*/  IMAD.MOV.U32 R0, RZ, RZ, R15 ;  /* 0x000000ffff007224 */ /* 0x000fe200078e000f */
[----:B------:R-:W-:-:S04]  /*10370*/  PRMT R99, R77, 0x5410, R76 ;  /* 0x000054104d637816 */ /* 0x000fc8000000004c */
[----:B------:R-:W-:Y:S01]  /*10380*/  PRMT R100, R20, 0x5410, R0 ;  /* 0x0000541014647816 */ /* 0x000fe20000000000 */
[----:B------:R-:W-:Y:S02]  /*10390*/  IMAD.MOV.U32 R20, RZ, RZ, R72 ;  /* 0x000000ffff147224 */ /* 0x000fe400078e0048 */
[----:B------:R-:W-:-:S05]  /*103a0*/  IMAD.MOV.U32 R0, RZ, RZ, R73 ;  /* 0x000000ffff007224 */ /* 0x000fca00078e0049 */
[----:B------:R-:W-:Y:S02]  /*103b0*/  PRMT R85, R20, 0x5410, R0 ;  /* 0x0000541014557816 */ /* 0x000fe40000000000 */
[----:B---3--:R-:W-:Y:S01]  /*103c0*/  VIADDMNMX R0, R3, -R78, 0x80, PT ;  /* 0x0000008003007446 */ /* 0x008fe2000380094e */
[----:B0-----:R-:W-:Y:S06]  /*103d0*/  @!P0 BRA `(.L_x_1703) ;  /* 0x000001f0000c8947 */ /* 0x001fec0003800000 */
.L_x_2073:
[----:B------:R-:W-:Y:S05]  /*103e0*/  BSYNC B1 ;  /* 0x0000000000017941 */ /* 0x000fea0003800000 */
.L_x_1702:
        /* <DEDUP_REMOVED lines=8> */
[C---:B------:R-:W-:Y:S01]  /*10470*/  IMAD.SHL.U32 R124, R23.reuse, 0x40, RZ ;  /* 0x00000040177c7824 */ /* 0x040fe200078e00ff */
[----:B------:R-:W-:Y:S01]  /*10480*/  BSSY B2, `(.L_x_1706) ;  /* 0x0000070000027945 */ /* 0x000fe20003800000 */
[----:B------:R-:W-:-:S03]  /*10490*/  IMAD.SHL.U32 R125, R23, 0x40, RZ ;  /* 0x00000040177d7824 */ /* 0x000fc600078e00ff */
[----:B------:R-:W-:-:S04]  /*104a0*/  LOP3.LUT R124, R124, 0x1c0, RZ, 0xc0, !PT ;  /* 0x000001c07c7c7812 */ /* 0x000fc800078ec0ff */
[----:B------:R-:W-:Y:S02]  /*104b0*/  SHF.R.U32.HI R124, RZ, 0x3, R124 ;  /* 0x00000003ff7c7819 */ /* 0x000fe4000001167c */
[-C--:B--2---:R-:W-:Y:S02]  /*104c0*/  ISETP.GE.AND P0, PT, R18, R3.reuse, PT ;  /* 0x000000031200720c */ /* 0x084fe40003f06270 */
[----:B------:R-:W-:-:S11]  /*104d0*/  ISETP.GE.AND P1, PT, R226, R3, PT ;  /* 0x00000003e200720c */ /* 0x000fd60003f26270 */
[----:B-1----:R-:W-:Y:S05]  /*104e0*/  @P0 BRA `(.L_x_1707) ;  /* 0x0000000400a40947 */ /* 0x002fea0003800000 */
[----:B------:R-:W2:Y:S04]  /*104f0*/  LDL R76, [R1+0x44] ;  /* 0x00004400014c7983 */ /* 0x000ea80000100800 */
[----:B------:R-:W0:Y:S01]  /*10500*/  LDL R126, [R1+0x30] ;  /* 0x00003000017e7983 */ /* 0x000e220000100800 */
[----:B------:R-:W-:Y:S02]  /*10510*/  SHF.R.U64 R91, R68, 0x10, R69 ;  /* 0x00000010445b7819 */ /* 0x000fe40000001245 */
[----:B------:R-:W-:Y:S02]  /*10520*/  SHF.R.U64 R92, R60, 0x10, R61 ;  /* 0x000000103c5c7819 */ /* 0x000fe4000000123d */
[C---:B------:R-:W-:Y:S02]  /*10530*/  PRMT R91, R93.reuse, 0x5410, R91 ;  /* 0x000054105d5b7816 */ /* 0x040fe4000000005b */
[----:B------:R-:W-:-:S02]  /*10540*/  PRMT R92, R93, 0x5432, R92 ;  /* 0x000054325d5c7816 */ /* 0x000fc4000000005c */
[----:B------:R-:W-:Y:S01]  /*10550*/  SHF.R.U32.HI R69, RZ, 0x10, R69 ;  /* 0x00000010ff457819 */ /* 0x000fe20000011645 */
[C---:B------:R-:W-:Y:S01]  /*10560*/  IMAD.U32 R93, R91.reuse, 0x10000, RZ ;  /* 0x000100005b5d7824 */ /* 0x040fe200078e00ff */
[----:B------:R-:W-:Y:S01]  /*10570*/  SHF.R.U32.HI R61, RZ, 0x10, R61 ;  /* 0x00000010ff3d7819 */ /* 0x000fe2000001163d */
[----:B------:R-:W-:Y:S01]  /*10580*/  IMAD.U32 R60, R92, 0x10000, RZ ;  /* 0x000100005c3c7824 */ /* 0x000fe200078e00ff */
[----:B------:R-:W-:Y:S02]  /*10590*/  SHF.R.U32.HI R96, RZ, 0x10, R71 ;  /* 0x00000010ff607819 */ /* 0x000fe40000011647 */
[----:B------:R-:W-:Y:S02]  /*105a0*/  LOP3.LUT R91, R91, 0xffff0000, RZ, 0xc0, !PT ;  /* 0xffff00005b5b7812 */ /* 0x000fe400078ec0ff */
[----:B------:R-:W-:Y:S02]  /*105b0*/  PRMT R96, R102, 0x5432, R96 ;  /* 0x0000543266607816 */ /* 0x000fe40000000060 */
[----:B------:R-:W-:-:S02]  /*105c0*/  LOP3.LUT R92, R92, 0xffff0000, RZ, 0xc0, !PT ;  /* 0xffff00005c5c7812 */ /* 0x000fc400078ec0ff */
[----:B--2---:R-:W-:-:S04]  /*105d0*/  LEA.HI R20, R3, R76, RZ, 0x1d ;  /* 0x0000004c03147211 */ /* 0x004fc800078fe8ff */
[----:B------:R-:W-:Y:S01]  /*105e0*/  SHF.R.S32.HI R76, RZ, 0x1f, R20 ;  /* 0x0000001fff4c7819 */ /* 0x000fe20000011414 */
[----:B------:R-:W-:Y:S01]  /*105f0*/  IMAD.SHL.U32 R77, R20, 0x8, RZ ;  /* 0x00000008144d7824 */ /* 0x000fe200078e00ff */
[----:B0-----:R-:W0:Y:S02]  /*10600*/  LDS.128 R80, [R126] ;  /* 0x000000007e507984 */ /* 0x001e240000000c00 */
[----:B------:R-:W-:Y:S02]  /*10610*/  LEA.HI R76, R76, R20, RZ, 0x3 ;  /* 0x000000144c4c7211 */ /* 0x000fe400078f18ff */
[----:B------:R-:W-:-:S03]  /*10620*/  LOP3.LUT R20, R77, 0x38, RZ, 0xc0, !PT ;  /* 0x000000384d147812 */ /* 0x000fc600078ec0ff */
[----:B------:R-:W-:Y:S01]  /*10630*/  IMAD.SHL.U32 R76, R76, 0x400, RZ ;  /* 0x000004004c4c7824 */ /* 0x000fe200078e00ff */
[----:B------:R-:W-:-:S04]  /*10640*/  LOP3.LUT R20, R20, 0x1c0, R125, 0xf8, !PT ;  /* 0x000001c014147812 */ /* 0x000fc800078ef87d */
[----:B------:R-:W-:Y:S02]  /*10650*/  LOP3.LUT R20, R20, R124, RZ, 0x3c, !PT ;  /* 0x0000007c14147212 */ /* 0x000fe400078e3cff */
[----:B------:R-:W-:-:S04]  /*10660*/  LOP3.LUT R76, R76, 0x7fffe000, RZ, 0xc0, !PT ;  /* 0x7fffe0004c4c7812 */ /* 0x000fc800078ec0ff */
[----:B-----5:R-:W-:-:S05]  /*10670*/  IADD3 R20, R20, R76, R123 ;  /* 0x0000004c14147210 */ /* 0x020fca0007ffe07b */
[----:B------:R-:W-:-:S05]  /*10680*/  IMAD R20, R20, 0x2, R16 ;  /* 0x0000000214147824 */ /* 0x000fca00078e0210 */
[----:B------:R-:W1:Y:S01]  /*10690*/  LDS.128 R76, [R20+0x10400] ;  /* 0x01040000144c7984 */ /* 0x000e620000000c00 */
[----:B0-----:R-:W-:Y:S02]  /*106a0*/  IMAD.U32 R68, R80, 0x10000, RZ ;  /* 0x0001000050447824 */ /* 0x001fe400078e00ff */
[----:B-1----:R-:W-:-:S04]  /*106b0*/  IMAD.U32 R94, R76, 0x10000, RZ ;  /* 0x000100004c5e7824 */ /* 0x002fc800078e00ff */
[C---:B------:R-:W-:Y:S01]  /*106c0*/  FMUL.FTZ R95, R94.reuse, R93 ;  /* 0x0000005d5e5f7220 */ /* 0x040fe20000410000 */
[----:B------:R-:W-:-:S03]  /*106d0*/  FMUL.FTZ R94, R94, R60 ;  /* 0x0000003c5e5e7220 */ /* 0x000fc60000410000 */
[C---:B------:R-:W-:Y:S01]  /*106e0*/  FFMA.FTZ R60, R68.reuse, R60, -R95 ;  /* 0x0000003c443c7223 */ /* 0x040fe2000001085f */
[----:B------:R-:W-:Y:S01]  /*106f0*/  FFMA.FTZ R68, R68, R93, R94 ;  /* 0x0000005d44447223 */ /* 0x000fe2000001005e */
[----:B------:R-:W-:Y:S01]  /*10700*/  SHF.R.U64 R95, R70, 0x10, R71 ;  /* 0x00000010465f7819 */ /* 0x000fe20000001247 */
[----:B------:R-:W-:Y:S01]  /*10710*/  IMAD.U32 R71, R77, 0x10000, RZ ;  /* 0x000100004d477824 */ /* 0x000fe200078e00ff */
[----:B------:R-:W-:Y:S02]  /*10720*/  SHF.R.U64 R93, R62, 0x10, R63 ;  /* 0x000000103e5d7819 */ /* 0x000fe4000000123f */
[----:B------:R-:W-:Y:S01]  /*10730*/  PRMT R70, R101, 0x5410, R69 ;  /* 0x0000541065467816 */ /* 0x000fe20000000045 */
[----:B------:R-:W-:Y:S01]  /*10740*/  IMAD.U32 R69, R81, 0x10000, RZ ;  /* 0x0001000051457824 */ /* 0x000fe200078e00ff */
[C---:B------:R-:W-:Y:S02]  /*10750*/  PRMT R62, R103.reuse, 0x5410, R61 ;  /* 0x00005410673e7816 */ /* 0x040fe4000000003d */
[----:B------:R-:W-:Y:S01]  /*10760*/  SHF.R.U32.HI R94, RZ, 0x10, R63 ;  /* 0x00000010ff5e7819 */ /* 0x000fe2000001163f */
[----:B------:R-:W-:Y:S01]  /*10770*/  IMAD.U32 R63, R70, 0x10000, RZ ;  /* 0x00010000463f7824 */ /* 0x000fe200078e00ff */
[----:B------:R-:W-:Y:S01]  /*10780*/  PRMT R95, R102, 0x5410, R95 ;  /* 0x00005410665f7816 */ /* 0x000fe2000000005f */
[----:B------:R-:W-:Y:S01]  /*10790*/  IMAD.U32 R61, R62, 0x10000, RZ ;  /* 0x000100003e3d7824 */ /* 0x000fe200078e00ff */
[----:B------:R-:W-:Y:S01]  /*107a0*/  PRMT R94, R103, 0x5432, R94 ;  /* 0x00005432675e7816 */ /* 0x000fe2000000005e */
[----:B------:R-:W-:Y:S01]  /*107b0*/  FMUL.FTZ R101, R71, R63 ;  /* 0x0000003f47657220 */ /* 0x000fe20000410000 */
[----:B------:R-:W-:-:S02]  /*107c0*/  IMAD.U32 R103, R79, 0x10000, RZ ;  /* 0x000100004f677824 */ /* 0x000fc400078e00ff */
[-C--:B------:R-:W-:Y:S01]  /*107d0*/  FMUL.FTZ R71, R71, R61.reuse ;  /* 0x0000003d47477220 */ /* 0x080fe20000410000 */
[----:B------:R-:W-:Y:S01]  /*107e0*/  LOP3.LUT R70, R70, 0xffff0000, RZ, 0xc0, !PT ;  /* 0xffff000046467812 */ /* 0x000fe200078ec0ff */
[----:B------:R-:W-:Y:S01]  /*107f0*/  FFMA.FTZ R61, R69, R61, -R101 ;  /* 0x0000003d453d7223 */ /* 0x000fe20000010865 */
[----:B------:R-:W-:Y:S02]  /*10800*/  IMAD.U32 R101, R83, 0x10000, RZ ;  /* 0x0001000053657824 */ /* 0x000fe400078e00ff */
[----:B------:R-:W-:Y:S01]  /*10810*/  FFMA.FTZ R69, R69, R63, R71 ;  /* 0x0000003f45457223 */ /* 0x000fe20000010047 */
[----:B------:R-:W-:Y:S01]  /*10820*/  IMAD.U32 R71, R96, 0x10000, RZ ;  /* 0x0001000060477824 */ /* 0x000fe200078e00ff */
[----:B------:R-:W-:Y:S01]  /*10830*/  LOP3.LUT R62, R62, 0xffff0000, RZ, 0xc0, !PT ;  /* 0xffff00003e3e7812 */ /* 0x000fe200078ec0ff */
[----:B------:R-:W-:Y:S01]  /*10840*/  IMAD.U32 R63, R94, 0x10000, RZ ;  /* 0x000100005e3f7824 */ /* 0x000fe200078e00ff */
[----:B------:R-:W-:Y:S01]  /*10850*/  LOP3.LUT R81, R81, 0xffff0000, RZ, 0xc0, !PT ;  /* 0xffff000051517812 */ /* 0x000fe200078ec0ff */
[----:B------:R-:W-:Y:S01]  /*10860*/  FMUL.FTZ R102, R103, R71 ;  /* 0x0000004767667220 */ /* 0x000fe20000410000 */
[----:B------:R-:W-:Y:S01]  /*10870*/  PRMT R93, R117, 0x5410, R93 ;  /* 0x00005410755d7816 */ /* 0x000fe2000000005d */
[-C--:B------:R-:W-:Y:S01]  /*10880*/  FMUL.FTZ R103, R103, R63.reuse ;  /* 0x0000003f67677220 */ /* 0x080fe20000410000 */
[----:B------:R-:W-:Y:S01]  /*10890*/  LOP3.LUT R79, R79, 0xffff0000, RZ, 0xc0, !PT ;  /* 0xffff00004f4f7812 */ /* 0x000fe200078ec0ff */
[C---:B------:R-:W-:Y:S01]  /*108a0*/  FFMA.FTZ R63, R101.reuse, R63, -R102 ;  /* 0x0000003f653f7223 */ /* 0x040fe20000010866 */
[----:B------:R-:W-:Y:S01]  /*108b0*/  LOP3.LUT R96, R96, 0xffff0000, RZ, 0xc0, !PT ;  /* 0xffff000060607812 */ /* 0x000fe200078ec0ff */
[----:B------:R-:W-:Y:S01]  /*108c0*/  FFMA.FTZ R71, R101, R71, R103 ;  /* 0x0000004765477223 */ /* 0x000fe20000010067 */
[----:B------:R-:W-:-:S02]  /*108d0*/  LOP3.LUT R101, R76, 0xffff0000, RZ, 0xc0, !PT ;  /* 0xffff00004c657812 */ /* 0x000fc400078ec0ff */
[----:B------:R-:W-:-:S03]  /*108e0*/  LOP3.LUT R76, R80, 0xffff0000, RZ, 0xc0, !PT ;  /* 0xffff0000504c7812 */ /* 0x000fc600078ec0ff */
[C---:B------:R-:W-:Y:S01]  /*108f0*/  FMUL.FTZ R80, R101.reuse, R91 ;  /* 0x0000005b65507220 */ /* 0x040fe20000410000 */
[----:B------:R-:W-:-:S03]  /*10900*/  FMUL.FTZ R101, R101, R92 ;  /* 0x0000005c65657220 */ /* 0x000fc60000410000 */
[C---:B------:R-:W-:Y:S01]  /*10910*/  FFMA.FTZ R92, R76.reuse, R92, -R80 ;  /* 0x0000005c4c5c7223 */ /* 0x040fe20000010850 */
[----:B------:R-:W-:Y:S01]  /*10920*/  FFMA.FTZ R101, R76, R91, R101 ;  /* 0x0000005b4c657223 */ /* 0x000fe20000010065 */
[----:B------:R-:W-:Y:S01]  /*10930*/  LOP3.LUT R76, R77, 0xffff0000, RZ, 0xc0, !PT ;  /* 0xffff00004d4c7812 */ /* 0x000fe200078ec0ff */
[C---:B------:R-:W-:Y:S01]  /*10940*/  IMAD.U32 R77, R95.reuse, 0x10000, RZ ;  /* 0x000100005f4d7824 */ /* 0x040fe200078e00ff */
[----:B------:R-:W-:Y:S02]  /*10950*/  LOP3.LUT R95, R95, 0xffff0000, RZ, 0xc0, !PT ;  /* 0xffff00005f5f7812 */ /* 0x000fe400078ec0ff */
[----:B------:R-:W-:Y:S01]  /*10960*/  F2FP.BF16.F32.PACK_AB R60, R92, R60 ;  /* 0x0000003c5c3c723e */ /* 0x000fe200000010ff */
[C---:B------:R-:W-:Y:S01]  /*10970*/  FMUL.FTZ R80, R76.reuse, R70 ;  /* 0x000000464c507220 */ /* 0x040fe20000410000 */
[----:B------:R-:W-:Y:S01]  /*10980*/  FMUL.FTZ R76, R76, R62 ;  /* 0x0000003e4c4c7220 */ /* 0x000fe20000410000 */
[----:B------:R-:W-:Y:S02]  /*10990*/  F2FP.BF16.F32.PACK_AB R68, R101, R68 ;  /* 0x000000446544723e */ /* 0x000fe400000010ff */
[C---:B------:R-:W-:Y:S01]  /*109a0*/  FFMA.FTZ R80, R81.reuse, R62, -R80 ;  /* 0x0000003e51507223 */ /* 0x040fe20000010850 */
[----:B------:R-:W-:Y:S01]  /*109b0*/  FFMA.FTZ R76, R81, R70, R76 ;  /* 0x00000046514c7223 */ /* 0x000fe2000001004c */
[----:B------:R-:W-:-:S02]  /*109c0*/  IMAD.U32 R81, R78, 0x10000, RZ ;  /* 0x000100004e517824 */ /* 0x000fc400078e00ff */
        /* <DEDUP_REMOVED lines=8> */
[----:B------:R-:W-:-:S02]  /*10a50*/  LOP3.LUT R81, R78, 0xffff0000, RZ, 0xc0, !PT ;  /* 0xffff00004e517812 */ /* 0x000fc400078ec0ff */
[----:B------:R-:W-:Y:S02]  /*10a60*/  LOP3.LUT R77, R82, 0xffff0000, RZ, 0xc0, !PT ;  /* 0xffff0000524d7812 */ /* 0x000fe400078ec0ff */
[----:B------:R-:W-:Y:S01]  /*10a70*/  LOP3.LUT R82, R83, 0xffff0000, RZ, 0xc0, !PT ;  /* 0xffff000053527812 */ /* 0x000fe200078ec0ff */
[C---:B------:R-:W-:Y:S01]  /*10a80*/  FMUL.FTZ R78, R81.reuse, R95 ;  /* 0x0000005f514e7220 */ /* 0x040fe20000410000 */
[----:B------:R-:W-:Y:S01]  /*10a90*/  FMUL.FTZ R81, R81, R93 ;  /* 0x0000005d51517220 */ /* 0x000fe20000410000 */
[----:B------:R-:W-:Y:S01]  /*10aa0*/  FMUL.FTZ R83, R79, R96 ;  /* 0x000000604f537220 */ /* 0x000fe20000410000 */
[----:B------:R-:W-:Y:S01]  /*10ab0*/  F2FP.BF16.F32.PACK_AB R69, R76, R69 ;  /* 0x000000454c45723e */ /* 0x000fe200000010ff */
[C---:B------:R-:W-:Y:S01]  /*10ac0*/  FFMA.FTZ R78, R77.reuse, R93, -R78 ;  /* 0x0000005d4d4e7223 */ /* 0x040fe2000001084e */
[----:B------:R-:W-:Y:S01]  /*10ad0*/  FFMA.FTZ R77, R77, R95, R81 ;  /* 0x0000005f4d4d7223 */ /* 0x000fe20000010051 */
[----:B------:R-:W-:-:S03]  /*10ae0*/  LOP3.LUT R81, R94, 0xffff0000, RZ, 0xc0, !PT ;  /* 0xffff00005e517812 */ /* 0x000fc600078ec0ff */
[----:B------:R-:W-:Y:S02]  /*10af0*/  F2FP.BF16.F32.PACK_AB R62, R78, R62 ;  /* 0x0000003e4e3e723e */ /* 0x000fe400000010ff */
[-C--:B------:R-:W-:Y:S01]  /*10b00*/  FMUL.FTZ R79, R79, R81.reuse ;  /* 0x000000514f4f7220 */ /* 0x080fe20000410000 */
[C---:B------:R-:W-:Y:S01]  /*10b10*/  FFMA.FTZ R81, R82.reuse, R81, -R83 ;  /* 0x0000005152517223 */ /* 0x040fe20000010853 */
[----:B------:R-:W-:Y:S02]  /*10b20*/  F2FP.BF16.F32.PACK_AB R70, R77, R70 ;  /* 0x000000464d46723e */ /* 0x000fe400000010ff */
[----:B------:R-:W-:Y:S02]  /*10b30*/  FFMA.FTZ R79, R82, R96, R79 ;  /* 0x00000060524f7223 */ /* 0x000fe4000001004f */
[----:B------:R-:W-:-:S03]  /*10b40*/  F2FP.BF16.F32.PACK_AB R63, R81, R63 ;  /* 0x0000003f513f723e */ /* 0x000fc600000010ff */
[----:B------:R-:W-:Y:S02]  /*10b50*/  F2FP.BF16.F32.PACK_AB R71, R79, R71 ;  /* 0x000000474f47723e */ /* 0x000fe400000010ff */
[----:B------:R1:W-:Y:S04]  /*10b60*/  STS.128 [R126], R60 ;  /* 0x0000003c7e007388 */ /* 0x0003e80000000c00 */
[----:B------:R1:W-:Y:S02]  /*10b70*/  STS.128 [R20+0x10400], R68 ;  /* 0x0104004414007388 */ /* 0x0003e40000000c00 */
.L_x_1707:
[----:B------:R-:W-:Y:S05]  /*10b80*/  BSYNC B2 ;  /* 0x0000000000027941 */ /* 0x000fea0003800000 */
.L_x_1706:
[----:B------:R-:W-:Y:S05]  /*10b90*/  @P1 BRA `(.L_x_1705) ;  /* 0x0000000400a41947 */ /* 0x000fea0003800000 */
[----:B-1----:R-:W2:Y:S04]  /*10ba0*/  LDL R20, [R1+0x48] ;  /* 0x0000480001147983 */ /* 0x002ea80000100800 */
[----:B------:R-:W3:Y:S01]  /*10bb0*/  LDL R91, [R1+0x98] ;  /* 0x00009800015b7983 */ /* 0x000ee20000100800 */
[----:B------:R-:W-:Y:S02]  /*10bc0*/  SHF.R.U64 R76, R56, 0x10, R57 ;  /* 0x00000010384c7819 */ /* 0x000fe40000001239 */
[----:B------:R-:W-:Y:S02]  /*10bd0*/  SHF.R.U64 R64, R64, 0x10, R65 ;  /* 0x0000001040407819 */ /* 0x000fe40000001241 */
[--C-:B------:R-:W-:Y:S02]  /*10be0*/  SHF.R.U64 R56, R58, 0x10, R59.reuse ;  /* 0x000000103a387819 */ /* 0x100fe4000000123b */
[----:B------:R-:W-:-:S02]  /*10bf0*/  SHF.R.U32.HI R78, RZ, 0x10, R59 ;  /* 0x00000010ff4e7819 */ /* 0x000fc4000001163b */
[----:B0-----:R-:W-:Y:S02]  /*10c00*/  SHF.R.U32.HI R80, RZ, 0x10, R65 ;  /* 0x00000010ff507819 */ /* 0x001fe40000011641 */
[----:B------:R-:W-:Y:S02]  /*10c10*/  SHF.R.U32.HI R77, RZ, 0x10, R67 ;  /* 0x00000010ff4d7819 */ /* 0x000fe40000011643 */
[----:B------:R-:W-:Y:S02]  /*10c20*/  PRMT R80, R119, 0x5432, R80 ;  /* 0x0000543277507816 */ /* 0x000fe40000000050 */
[----:B------:R-:W-:Y:S02]  /*10c30*/  PRMT R77, R116, 0x5410, R77 ;  /* 0x00005410744d7816 */ /* 0x000fe4000000004d */
[----:B------:R-:W-:Y:S02]  /*10c40*/  PRMT R78, R118, 0x5432, R78 ;  /* 0x00005432764e7816 */ /* 0x000fe4000000004e */
[----:B------:R-:W-:-:S02]  /*10c50*/  PRMT R56, R117, 0x5432, R56 ;  /* 0x0000543275387816 */ /* 0x000fc40000000038 */
[----:B--2---:R-:W-:-:S04]  /*10c60*/  LEA.HI R20, R3, R20, RZ, 0x1d ;  /* 0x0000001403147211 */ /* 0x004fc800078fe8ff */
[----:B------:R-:W-:Y:S01]  /*10c70*/  SHF.R.S32.HI R3, RZ, 0x1f, R20 ;  /* 0x0000001fff037819 */ /* 0x000fe20000011414 */
[----:B------:R-:W-:Y:S01]  /*10c80*/  IMAD.SHL.U32 R60, R20, 0x8, RZ ;  /* 0x00000008143c7824 */ /* 0x000fe200078e00ff */
[----:B---3--:R-:W0:Y:S02]  /*10c90*/  LDS.128 R68, [R91] ;  /* 0x000000005b447984 */ /* 0x008e240000000c00 */
[----:B------:R-:W-:Y:S02]  /*10ca0*/  LEA.HI R3, R3, R20, RZ, 0x3 ;  /* 0x0000001403037211 */ /* 0x000fe400078f18ff */
[----:B------:R-:W-:Y:S02]  /*10cb0*/  LOP3.LUT R60, R60, 0x38, RZ, 0xc0, !PT ;  /* 0x000000383c3c7812 */ /* 0x000fe400078ec0ff */
[----:B------:R-:W-:Y:S01]  /*10cc0*/  SHF.R.U32.HI R20, RZ, 0x10, R57 ;  /* 0x00000010ff147819 */ /* 0x000fe20000011639 */
[----:B------:R-:W-:Y:S01]  /*10cd0*/  IMAD.SHL.U32 R3, R3, 0x400, RZ ;  /* 0x0000040003037824 */ /* 0x000fe200078e00ff */
[----:B------:R-:W-:-:S02]  /*10ce0*/  LOP3.LUT R60, R60, 0x1c0, R125, 0xf8, !PT ;  /* 0x000001c03c3c7812 */ /* 0x000fc400078ef87d */
[----:B------:R-:W-:Y:S02]  /*10cf0*/  PRMT R57, R122, 0x5432, R76 ;  /* 0x000054327a397816 */ /* 0x000fe4000000004c */
[----:B------:R-:W-:Y:S02]  /*10d00*/  LOP3.LUT R60, R60, R124, RZ, 0x3c, !PT ;  /* 0x0000007c3c3c7212 */ /* 0x000fe400078e3cff */
[----:B------:R-:W-:Y:S01]  /*10d10*/  LOP3.LUT R3, R3, 0x7fffe000, RZ, 0xc0, !PT ;  /* 0x7fffe00003037812 */ /* 0x000fe200078ec0ff */
[----:B------:R-:W-:Y:S01]  /*10d20*/  IMAD.U32 R79, R57, 0x10000, RZ ;  /* 0x00010000394f7824 */ /* 0x000fe200078e00ff */
[----:B------:R-:W-:Y:S02]  /*10d30*/  PRMT R76, R121, 0x5432, R64 ;  /* 0x00005432794c7816 */ /* 0x000fe40000000040 */
[----:B-----5:R-:W-:Y:S02]  /*10d40*/  IADD3 R3, R60, R3, R123 ;  /* 0x000000033c037210 */ /* 0x020fe40007ffe07b */
[----:B------:R-:W-:Y:S01]  /*10d50*/  SHF.R.U64 R64, R66, 0x10, R67 ;  /* 0x0000001042407819 */ /* 0x000fe20000001243 */
[----:B------:R-:W-:Y:S01]  /*10d60*/  IMAD.U32 R58, R76, 0x10000, RZ ;  /* 0x000100004c3a7824 */ /* 0x000fe200078e00ff */
[----:B------:R-:W-:Y:S01]  /*10d70*/  PRMT R67, R120, 0x5432, R20 ;  /* 0x0000543278437816 */ /* 0x000fe20000000014 */
[----:B------:R-:W-:Y:S01]  /*10d80*/  IMAD R3, R3, 0x2, R16 ;  /* 0x0000000203037824 */ /* 0x000fe200078e0210 */
[----:B------:R-:W-:-:S02]  /*10d90*/  LOP3.LUT R76, R76, 0xffff0000, RZ, 0xc0, !PT ;  /* 0xffff00004c4c7812 */ /* 0x000fc400078ec0ff */
[----:B------:R-:W-:Y:S02]  /*10da0*/  LOP3.LUT R57, R57, 0xffff0000, RZ, 0xc0, !PT ;  /* 0xffff000039397812 */ /* 0x000fe400078ec0ff */
[----:B------:R-:W1:Y:S01]  /*10db0*/  LDS.128 R60, [R3+0x10400] ;  /* 0x01040000033c7984 */ /* 0x000e620000000c00 */
[----:B------:R-:W-:Y:S01]  /*10dc0*/  PRMT R64, R116, 0x5432, R64 ;  /* 0x0000543274407816 */ /* 0x000fe20000000040 */
[C---:B0-----:R-:W-:Y:S01]  /*10dd0*/  IMAD.U32 R66, R68.reuse, 0x10000, RZ ;  /* 0x0001000044427824 */ /* 0x041fe200078e00ff */
        /* <DEDUP_REMOVED lines=17> */
[C---:B------:R-:W-:Y:S02]  /*10ef0*/  FMUL.FTZ R81, R59.reuse, R58 ;  /* 0x0000003a3b517220 */ /* 0x040fe40000410000 */
[----:B------:R-:W-:-:S02]  /*10f00*/  FMUL.FTZ R59, R59, R65 ;  /* 0x000000413b3b7220 */ /* 0x000fc40000410000 */
[C---:B------:R-:W-:Y:S01]  /*10f10*/  FFMA.FTZ R65, R20.reuse, R65, -R81 ;  /* 0x0000004114417223 */ /* 0x040fe20000010851 */
[C---:B------:R-:W-:Y:S02]  /*10f20*/  IMAD.U32 R81, R77.reuse, 0x10000, RZ ;  /* 0x000100004d517824 */ /* 0x040fe400078e00ff */
[----:B------:R-:W-:Y:S01]  /*10f30*/  FFMA.FTZ R58, R20, R58, R59 ;  /* 0x0000003a143a7223 */ /* 0x000fe2000001003b */
[----:B------:R-:W-:Y:S01]  /*10f40*/  IMAD.U32 R59, R78, 0x10000, RZ ;  /* 0x000100004e3b7824 */ /* 0x000fe200078e00ff */
[----:B------:R-:W-:Y:S01]  /*10f50*/  LOP3.LUT R77, R77, 0xffff0000, RZ, 0xc0, !PT ;  /* 0xffff00004d4d7812 */ /* 0x000fe200078ec0ff */
[----:B------:R-:W-:Y:S02]  /*10f60*/  IMAD.U32 R20, R71, 0x10000, RZ ;  /* 0x0001000047147824 */ /* 0x000fe400078e00ff */
[C---:B------:R-:W-:Y:S01]  /*10f70*/  FMUL.FTZ R83, R82.reuse, R81 ;  /* 0x0000005152537220 */ /* 0x040fe20000410000 */
[----:B------:R-:W-:Y:S01]  /*10f80*/  FMUL.FTZ R82, R82, R59 ;  /* 0x0000003b52527220 */ /* 0x000fe20000410000 */
[----:B------:R-:W-:-:S02]  /*10f90*/  LOP3.LUT R78, R78, 0xffff0000, RZ, 0xc0, !PT ;  /* 0xffff00004e4e7812 */ /* 0x000fc400078ec0ff */
[C---:B------:R-:W-:Y:S01]  /*10fa0*/  FFMA.FTZ R59, R20.reuse, R59, -R83 ;  /* 0x0000003b143b7223 */ /* 0x040fe20000010853 */
[----:B------:R-:W-:Y:S01]  /*10fb0*/  FFMA.FTZ R20, R20, R81, R82 ;  /* 0x0000005114147223 */ /* 0x000fe20000010052 */
[C---:B------:R-:W-:Y:S01]  /*10fc0*/  FMUL.FTZ R81, R60.reuse, R76 ;  /* 0x0000004c3c517220 */ /* 0x040fe20000410000 */
[----:B------:R-:W-:-:S03]  /*10fd0*/  FMUL.FTZ R60, R60, R57 ;  /* 0x000000393c3c7220 */ /* 0x000fc60000410000 */
[C---:B------:R-:W-:Y:S01]  /*10fe0*/  FFMA.FTZ R81, R68.reuse, R57, -R81 ;  /* 0x0000003944517223 */ /* 0x040fe20000010851 */
[C---:B------:R-:W-:Y:S01]  /*10ff0*/  FMUL.FTZ R57, R61.reuse, R80 ;  /* 0x000000503d397220 */ /* 0x040fe20000410000 */
[-C--:B------:R-:W-:Y:S01]  /*11000*/  FMUL.FTZ R61, R61, R67.reuse ;  /* 0x000000433d3d7220 */ /* 0x080fe20000410000 */
[----:B------:R-:W-:Y:S01]  /*11010*/  FFMA.FTZ R60, R68, R76, R60 ;  /* 0x0000004c443c7223 */ /* 0x000fe2000001003c */
[----:B------:R-:W-:Y:S02]  /*11020*/  IMAD.U32 R68, R56, 0x10000, RZ ;  /* 0x0001000038447824 */ /* 0x000fe400078e00ff */
[C---:B------:R-:W-:Y:S01]  /*11030*/  FFMA.FTZ R57, R69.reuse, R67, -R57 ;  /* 0x0000004345397223 */ /* 0x040fe20000010839 */
[----:B------:R-:W-:Y:S01]  /*11040*/  FFMA.FTZ R61, R69, R80, R61 ;  /* 0x00000050453d7223 */ /* 0x000fe2000001003d */
[----:B------:R-:W-:Y:S01]  /*11050*/  IMAD.U32 R80, R64, 0x10000, RZ ;  /* 0x0001000040507824 */ /* 0x000fe200078e00ff */
[----:B------:R-:W-:Y:S01]  /*11060*/  LOP3.LUT R69, R70, 0xffff0000, RZ, 0xc0, !PT ;  /* 0xffff000046457812 */ /* 0x000fe200078ec0ff */
[C---:B------:R-:W-:Y:S01]  /*11070*/  IMAD.U32 R67, R62.reuse, 0x10000, RZ ;  /* 0x000100003e437824 */ /* 0x040fe200078e00ff */
[----:B------:R-:W-:Y:S01]  /*11080*/  LOP3.LUT R62, R62, 0xffff0000, RZ, 0xc0, !PT ;  /* 0xffff00003e3e7812 */ /* 0x000fe200078ec0ff */
[----:B------:R-:W-:Y:S01]  /*11090*/  IMAD.U32 R76, R70, 0x10000, RZ ;  /* 0x00010000464c7824 */ /* 0x000fe200078e00ff */
[----:B------:R-:W-:Y:S01]  /*110a0*/  LOP3.LUT R70, R71, 0xffff0000, RZ, 0xc0, !PT ;  /* 0xffff000047467812 */ /* 0x000fe200078ec0ff */
[C---:B------:R-:W-:Y:S01]  /*110b0*/  FMUL.FTZ R71, R67.reuse, R80 ;  /* 0x0000005043477220 */ /* 0x040fe20000410000 */
[----:B------:R-:W-:Y:S01]  /*110c0*/  FMUL.FTZ R67, R67, R68 ;  /* 0x0000004443437220 */ /* 0x000fe20000410000 */
[----:B------:R-:W-:-:S02]  /*110d0*/  LOP3.LUT R64, R64, 0xffff0000, RZ, 0xc0, !PT ;  /* 0xffff000040407812 */ /* 0x000fc400078ec0ff */
[----:B------:R-:W-:Y:S01]  /*110e0*/  LOP3.LUT R56, R56, 0xffff0000, RZ, 0xc0, !PT ;  /* 0xffff000038387812 */ /* 0x000fe200078ec0ff */
[C---:B------:R-:W-:Y:S01]  /*110f0*/  FFMA.FTZ R71, R76.reuse, R68, -R71 ;  /* 0x000000444c477223 */ /* 0x040fe20000010847 */
[----:B------:R-:W-:Y:S01]  /*11100*/  FFMA.FTZ R67, R76, R80, R67 ;  /* 0x000000504c437223 */ /* 0x000fe20000010043 */
[C---:B------:R-:W-:Y:S01]  /*11110*/  FMUL.FTZ R76, R62.reuse, R64 ;  /* 0x000000403e4c7220 */ /* 0x040fe20000410000 */
[CC--:B------:R-:W-:Y:S01]  /*11120*/  FMUL.FTZ R68, R63.reuse, R77.reuse ;  /* 0x0000004d3f447220 */ /* 0x0c0fe20000410000 */
        /* <DEDUP_REMOVED lines=9> */
[----:B------:R-:W-:Y:S02]  /*111c0*/  F2FP.BF16.F32.PACK_AB R58, R62, R71 ;  /* 0x000000473e3a723e */ /* 0x000fe400000010ff */
[----:B------:R-:W-:Y:S02]  /*111d0*/  F2FP.BF16.F32.PACK_AB R59, R68, R59 ;  /* 0x0000003b443b723e */ /* 0x000fe400000010ff */
[----:B------:R-:W-:Y:S02]  /*111e0*/  F2FP.BF16.F32.PACK_AB R60, R60, R66 ;  /* 0x000000423c3c723e */ /* 0x000fe400000010ff */
[----:B------:R-:W-:Y:S01]  /*111f0*/  F2FP.BF16.F32.PACK_AB R62, R64, R67 ;  /* 0x00000043403e723e */ /* 0x000fe200000010ff */
[----:B------:R2:W-:Y:S01]  /*11200*/  STS.128 [R91], R56 ;  /* 0x000000385b007388 */ /* 0x0005e20000000c00 */
[----:B------:R-:W-:-:S05]  /*11210*/  F2FP.BF16.F32.PACK_AB R63, R63, R20 ;  /* 0x000000143f3f723e */ /* 0x000fca00000010ff */
[----:B------:R2:W-:Y:S02]  /*11220*/  STS.128 [R3+0x10400], R60 ;  /* 0x0104003c03007388 */ /* 0x0005e40000000c00 */
.L_x_1705:
[----:B------:R-:W-:Y:S05]  /*11230*/  BSYNC B1 ;  /* 0x0000000000017941 */ /* 0x000fea0003800000 */
.L_x_1704:
[----:B--2---:R-:W-:Y:S01]  /*11240*/  VIADD R3, R23, 0x20 ;  /* 0x0000002017037836 */ /* 0x004fe20000000000 */
[----:B------:R-:W-:Y:S04]  /*11250*/  BSSY B1, `(.L_x_1708) ;  /* 0x00000e2000017945 */ /* 0x000fe80003800000 */
[----:B------:R-:W-:-:S13]  /*11260*/  ISETP.GE.AND P0, PT, R3, R0, PT ;  /* 0x000000000300720c */ /* 0x000fda0003f06270 */
[----:B------:R-:W-:Y:S05]  /*11270*/  @P0 BRA `(.L_x_1709) ;  /* 0x0000000c007c0947 */ /* 0x000fea0003800000 */
[----:B------:R2:W5:Y:S01]  /*11280*/  LDL R82, [R1+0x24] ;  /* 0x0000240001527983 */ /* 0x0005620000100800 */
[----:B------:R-:W3:Y:S01]  /*11290*/  LDC R3, c[0x0][0x3f4] ;  /* 0x0000fd00ff037b82 */ /* 0x000ee20000000800 */
[C---:B------:R-:W-:Y:S01]  /*112a0*/  VIADD R91, R23.reuse, 0x20 ;  /* 0x00000020175b7836 */ /* 0x040fe20000000000 */
[----:B------:R-:W-:Y:S01]  /*112b0*/  BSSY B2, `(.L_x_1710) ;  /* 0x0000072000027945 */ /* 0x000fe20003800000 */
[----:B------:R-:W-:Y:S02]  /*112c0*/  VIADD R92, R23, 0x20 ;  /* 0x00000020175c7836 */ /* 0x000fe40000000000 */
[----:B------:R-:W-:Y:S02]  /*112d0*/  IMAD.SHL.U32 R91, R91, 0x40, RZ ;  /* 0x000000405b5b7824 */ /* 0x000fe400078e00ff */
[----:B------:R-:W-:-:S03]  /*112e0*/  IMAD.SHL.U32 R92, R92, 0x40, RZ ;  /* 0x000000405c5c7824 */ /* 0x000fc600078e00ff */
[----:B------:R-:W-:Y:S02]  /*112f0*/  LOP3.LUT R91, R91, 0x1c0, RZ, 0xc0, !PT ;  /* 0x000001c05b5b7812 */ /* 0x000fe400078ec0ff */
[----:B------:R-:W-:Y:S02]  /*11300*/  LOP3.LUT R92, R92, 0x1c0, RZ, 0xc0, !PT ;  /* 0x000001c05c5c7812 */ /* 0x000fe400078ec0ff */
[----:B------:R-:W-:Y:S02]  /*11310*/  SHF.R.U32.HI R91, RZ, 0x3, R91 ;  /* 0x00000003ff5b7819 */ /* 0x000fe4000001165b */
[-C--:B---3--:R-:W-:Y:S02]  /*11320*/  ISETP.GE.AND P0, PT, R18, R3.reuse, PT ;  /* 0x000000031200720c */ /* 0x088fe40003f06270 */
[----:B------:R-:W-:-:S11]  /*11330*/  ISETP.GE.AND P1, PT, R226, R3, PT ;  /* 0x00000003e200720c */ /* 0x000fd60003f26270 */
[----:B--2---:R-:W-:Y:S05]  /*11340*/  @P0 BRA `(.L_x_1711) ;  /* 0x0000000400a00947 */ /* 0x004fea0003800000 */
[----:B-1----:R-:W2:Y:S04]  /*11350*/  LDL R20, [R1+0x44] ;  /* 0x0000440001147983 */ /* 0x002ea80000100800 */
[----:B------:R-:W3:Y:S01]  /*11360*/  LDL R93, [R1+0x94] ;  /* 0x00009400015d7983 */ /* 0x000ee20000100800 */
[--C-:B------:R-:W-:Y:S02]  /*11370*/  SHF.R.U64 R44, R44, 0x10, R45.reuse ;  /* 0x000000102c2c7819 */ /* 0x100fe4000000122d */
[----:B------:R-:W-:Y:S02]  /*11380*/  SHF.R.U32.HI R64, RZ, 0x10, R45 ;  /* 0x00000010ff407819 */ /* 0x000fe4000001162d */
[----:B------:R-:W-:Y:S02]  /*11390*/  SHF.R.U64 R45, R46, 0x10, R47 ;  /* 0x000000102e2d7819 */ /* 0x000fe4000000122f */
[----:B------:R-:W-:-:S02]  /*113a0*/  SHF.R.U64 R46, R52, 0x10, R53 ;  /* 0x00000010342e7819 */ /* 0x000fc40000001235 */
[----:B------:R-:W-:Y:S02]  /*113b0*/  SHF.R.U32.HI R53, RZ, 0x10, R53 ;  /* 0x00000010ff357819 */ /* 0x000fe40000011635 */
[----:B------:R-:W-:Y:S02]  /*113c0*/  PRMT R46, R112, 0x5410, R46 ;  /* 0x00005410702e7816 */ /* 0x000fe4000000002e */
[----:B------:R-:W-:Y:S02]  /*113d0*/  PRMT R44, R114, 0x5410, R44 ;  /* 0x00005410722c7816 */ /* 0x000fe4000000002c */
[----:B------:R-:W-:Y:S01]  /*113e0*/  PRMT R53, R112, 0x5432, R53 ;  /* 0x0000543270357816 */ /* 0x000fe20000000035 */
[----:B------:R-:W-:Y:S01]  /*113f0*/  IMAD.U32 R77, R46, 0x10000, RZ ;  /* 0x000100002e4d7824 */ /* 0x000fe200078e00ff */
[----:B------:R-:W-:Y:S01]  /*11400*/  PRMT R64, R114, 0x5432, R64 ;  /* 0x0000543272407816 */ /* 0x000fe20000000040 */
[----:B------:R-:W-:Y:S01]  /*11410*/  IMAD.U32 R78, R44, 0x10000, RZ ;  /* 0x000100002c4e7824 */ /* 0x000fe200078e00ff */
[--C-:B------:R-:W-:Y:S01]  /*11420*/  SHF.R.U64 R52, R54, 0x10, R55.reuse ;  /* 0x0000001036347819 */ /* 0x100fe20000001237 */
[----:B------:R-:W-:Y:S01]  /*11430*/  IMAD.U32 R79, R53, 0x10000, RZ ;  /* 0x00010000354f7824 */ /* 0x000fe200078e00ff */
[----:B------:R-:W-:Y:S01]  /*11440*/  SHF.R.U32.HI R54, RZ, 0x10, R55 ;  /* 0x00000010ff367819 */ /* 0x000fe20000011637 */
[----:B------:R-:W-:Y:S01]  /*11450*/  IMAD.U32 R81, R64, 0x10000, RZ ;  /* 0x0001000040517824 */ /* 0x000fe200078e00ff */
[----:B------:R-:W-:-:S02]  /*11460*/  SHF.R.U32.HI R47, RZ, 0x10, R47 ;  /* 0x00000010ff2f7819 */ /* 0x000fc4000001162f */
[----:B------:R-:W-:Y:S02]  /*11470*/  PRMT R54, R113, 0x5432, R54 ;  /* 0x0000543271367816 */ /* 0x000fe40000000036 */
[C---:B------:R-:W-:Y:S02]  /*11480*/  PRMT R47, R115.reuse, 0x5432, R47 ;  /* 0x00005432732f7816 */ /* 0x040fe4000000002f */
[----:B------:R-:W-:Y:S01]  /*11490*/  LOP3.LUT R46, R46, 0xffff0000, RZ, 0xc0, !PT ;  /* 0xffff00002e2e7812 */ /* 0x000fe200078ec0ff */
[----:B0-----:R-:W-:Y:S01]  /*114a0*/  IMAD.U32 R80, R54, 0x10000, RZ ;  /* 0x0001000036507824 */ /* 0x001fe200078e00ff */
[----:B------:R-:W-:Y:S02]  /*114b0*/  LOP3.LUT R64, R64, 0xffff0000, RZ, 0xc0, !PT ;  /* 0xffff000040407812 */ /* 0x000fe400078ec0ff */
[----:B------:R-:W-:Y:S02]  /*114c0*/  PRMT R45, R115, 0x5410, R45 ;  /* 0x00005410732d7816 */ /* 0x000fe4000000002d */
[----:B------:R-:W-:-:S02]  /*114d0*/  PRMT R52, R113, 0x5410, R52 ;  /* 0x0000541071347816 */ /* 0x000fc40000000034 */
[----:B--2---:R-:W-:-:S04]  /*114e0*/  LEA.HI R20, R3, R20, RZ, 0x1d ;  /* 0x0000001403147211 */ /* 0x004fc800078fe8ff */
[----:B------:R-:W-:Y:S01]  /*114f0*/  SHF.R.S32.HI R57, RZ, 0x1f, R20 ;  /* 0x0000001fff397819 */ /* 0x000fe20000011414 */
[----:B------:R-:W-:-:S03]  /*11500*/  IMAD.SHL.U32 R56, R20, 0x8, RZ ;  /* 0x0000000814387824 */ /* 0x000fc600078e00ff */
[----:B------:R-:W-:Y:S02]  /*11510*/  LEA.HI R57, R57, R20, RZ, 0x3 ;  /* 0x0000001439397211 */ /* 0x000fe400078f18ff */
[----:B------:R-:W-:-:S03]  /*11520*/  LOP3.LUT R20, R92, 0x38, R56, 0xf8, !PT ;  /* 0x000000385c147812 */ /* 0x000fc600078ef838 */
[----:B------:R-:W-:Y:S01]  /*11530*/  IMAD.SHL.U32 R57, R57, 0x400, RZ ;  /* 0x0000040039397824 */ /* 0x000fe200078e00ff */
[----:B------:R-:W-:-:S04]  /*11540*/  LOP3.LUT R20, R20, R91, RZ, 0x3c, !PT ;  /* 0x0000005b14147212 */ /* 0x000fc800078e3cff */
[----:B------:R-:W-:-:S04]  /*11550*/  LOP3.LUT R57, R57, 0x7fffe000, RZ, 0xc0, !PT ;  /* 0x7fffe00039397812 */ /* 0x000fc800078ec0ff */
[----:B-----5:R-:W-:Y:S02]  /*11560*/  IADD3 R61, R20, R57, R82 ;  /* 0x00000039143d7210 */ /* 0x020fe40007ffe052 */
[----:B---3--:R-:W0:Y:S03]  /*11570*/  LDS.128 R56, [R93] ;  /* 0x000000005d387984 */ /* 0x008e260000000c00 */
        /* <DEDUP_REMOVED lines=14> */
[C---:B------:R-:W-:Y:S01]  /*11660*/  IMAD.U32 R61, R62.reuse, 0x10000, RZ ;  /* 0x000100003e3d7824 */ /* 0x040fe200078e00ff */
[----:B------:R-:W-:Y:S01]  /*11670*/  LOP3.LUT R60, R62, 0xffff0000, RZ, 0xc0, !PT ;  /* 0xffff00003e3c7812 */ /* 0x000fe200078ec0ff */
[C---:B------:R-:W-:Y:S01]  /*11680*/  FMUL.FTZ R62, R70.reuse, R77 ;  /* 0x0000004d463e7220 */ /* 0x040fe20000410000 */
[-C--:B------:R-:W-:Y:S01]  /*11690*/  FMUL.FTZ R70, R70, R78.reuse ;  /* 0x0000004e46467220 */ /* 0x080fe20000410000 */
[C---:B------:R-:W-:Y:S01]  /*116a0*/  IMAD.U32 R76, R63.reuse, 0x10000, RZ ;  /* 0x000100003f4c7824 */ /* 0x040fe200078e00ff */
[----:B------:R-:W-:Y:S01]  /*116b0*/  LOP3.LUT R63, R63, 0xffff0000, RZ, 0xc0, !PT ;  /* 0xffff00003f3f7812 */ /* 0x000fe200078ec0ff */
[----:B------:R-:W-:Y:S01]  /*116c0*/  FFMA.FTZ R78, R55, R78, -R62 ;  /* 0x0000004e374e7223 */ /* 0x000fe2000001083e */
[C---:B------:R-:W-:Y:S01]  /*116d0*/  FMUL.FTZ R62, R69.reuse, R79 ;  /* 0x0000004f453e7220 */ /* 0x040fe20000410000 */
[----:B------:R-:W-:Y:S01]  /*116e0*/  FMUL.FTZ R69, R69, R81 ;  /* 0x0000005145457220 */ /* 0x000fe20000410000 */
[----:B------:R-:W-:Y:S01]  /*116f0*/  FFMA.FTZ R70, R55, R77, R70 ;  /* 0x0000004d37467223 */ /* 0x000fe20000010046 */
[----:B------:R-:W-:-:S02]  /*11700*/  IMAD.U32 R55, R47, 0x10000, RZ ;  /* 0x000100002f377824 */ /* 0x000fc400078e00ff */
[C---:B------:R-:W-:Y:S01]  /*11710*/  FFMA.FTZ R62, R65.reuse, R81, -R62 ;  /* 0x00000051413e7223 */ /* 0x040fe2000001083e */
[----:B------:R-:W-:Y:S01]  /*11720*/  FFMA.FTZ R69, R65, R79, R69 ;  /* 0x0000004f41457223 */ /* 0x000fe20000010045 */
[----:B------:R-:W-:Y:S01]  /*11730*/  LOP3.LUT R65, R44, 0xffff0000, RZ, 0xc0, !PT ;  /* 0xffff00002c417812 */ /* 0x000fe200078ec0ff */
[C---:B------:R-:W-:Y:S01]  /*11740*/  FMUL.FTZ R77, R76.reuse, R80 ;  /* 0x000000504c4d7220 */ /* 0x040fe20000410000 */
[----:B------:R-:W-:Y:S01]  /*11750*/  LOP3.LUT R44, R53, 0xffff0000, RZ, 0xc0, !PT ;  /* 0xffff0000352c7812 */ /* 0x000fe200078ec0ff */
[----:B------:R-:W-:Y:S01]  /*11760*/  FMUL.FTZ R76, R76, R55 ;  /* 0x000000374c4c7220 */ /* 0x000fe20000410000 */
[C---:B------:R-:W-:Y:S01]  /*11770*/  FMUL.FTZ R79, R58.reuse, R46 ;  /* 0x0000002e3a4f7220 */ /* 0x040fe20000410000 */
[----:B------:R-:W-:Y:S01]  /*11780*/  FMUL.FTZ R53, R58, R65 ;  /* 0x000000413a357220 */ /* 0x000fe20000410000 */
[C---:B------:R-:W-:Y:S01]  /*11790*/  FFMA.FTZ R77, R68.reuse, R55, -R77 ;  /* 0x00000037444d7223 */ /* 0x040fe2000001084d */
[C---:B------:R-:W-:Y:S01]  /*117a0*/  FMUL.FTZ R58, R71.reuse, R44 ;  /* 0x0000002c473a7220 */ /* 0x040fe20000410000 */
[----:B------:R-:W-:Y:S01]  /*117b0*/  FMUL.FTZ R71, R71, R64 ;  /* 0x0000004047477220 */ /* 0x000fe20000410000 */
[----:B------:R-:W-:Y:S01]  /*117c0*/  FFMA.FTZ R55, R68, R80, R76 ;  /* 0x0000005044377223 */ /* 0x000fe2000001004c */
[----:B------:R-:W-:Y:S01]  /*117d0*/  FFMA.FTZ R79, R56, R65, -R79 ;  /* 0x00000041384f7223 */ /* 0x000fe2000001084f */
[----:B------:R-:W-:-:S02]  /*117e0*/  IMAD.U32 R65, R52, 0x10000, RZ ;  /* 0x0001000034417824 */ /* 0x000fc400078e00ff */
[----:B------:R-:W-:Y:S01]  /*117f0*/  FFMA.FTZ R53, R56, R46, R53 ;  /* 0x0000002e38357223 */ /* 0x000fe20000010035 */
[----:B------:R-:W-:Y:S02]  /*11800*/  IMAD.U32 R68, R45, 0x10000, RZ ;  /* 0x000100002d447824 */ /* 0x000fe400078e00ff */
[----:B------:R-:W-:Y:S01]  /*11810*/  FFMA.FTZ R46, R67, R44, R71 ;  /* 0x0000002c432e7223 */ /* 0x000fe20000010047 */
[----:B------:R-:W-:Y:S01]  /*11820*/  LOP3.LUT R52, R52, 0xffff0000, RZ, 0xc0, !PT ;  /* 0xffff000034347812 */ /* 0x000fe200078ec0ff */
[----:B------:R-:W-:Y:S01]  /*11830*/  FMUL.FTZ R83, R61, R65 ;  /* 0x000000413d537220 */ /* 0x000fe20000410000 */
[----:B------:R-:W-:Y:S01]  /*11840*/  LOP3.LUT R45, R45, 0xffff0000, RZ, 0xc0, !PT ;  /* 0xffff00002d2d7812 */ /* 0x000fe200078ec0ff */
[----:B------:R-:W-:Y:S01]  /*11850*/  FFMA.FTZ R81, R67, R64, -R58 ;  /* 0x0000004043517223 */ /* 0x000fe2000001083a */
[----:B------:R-:W-:Y:S01]  /*11860*/  LOP3.LUT R44, R54, 0xffff0000, RZ, 0xc0, !PT ;  /* 0xffff0000362c7812 */ /* 0x000fe200078ec0ff */
[----:B------:R-:W-:Y:S01]  /*11870*/  FMUL.FTZ R61, R61, R68 ;  /* 0x000000443d3d7220 */ /* 0x000fe20000410000 */
[----:B------:R-:W-:Y:S01]  /*11880*/  LOP3.LUT R56, R47, 0xffff0000, RZ, 0xc0, !PT ;  /* 0xffff00002f387812 */ /* 0x000fe200078ec0ff */
[C---:B------:R-:W-:Y:S01]  /*11890*/  FMUL.FTZ R58, R60.reuse, R52 ;  /* 0x000000343c3a7220 */ /* 0x040fe20000410000 */
[----:B------:R-:W-:Y:S01]  /*118a0*/  FMUL.FTZ R47, R60, R45 ;  /* 0x0000002d3c2f7220 */ /* 0x000fe20000410000 */
[C---:B------:R-:W-:Y:S01]  /*118b0*/  FMUL.FTZ R60, R63.reuse, R44 ;  /* 0x0000002c3f3c7220 */ /* 0x040fe20000410000 */
[C---:B------:R-:W-:Y:S01]  /*118c0*/  FFMA.FTZ R54, R66.reuse, R65, R61 ;  /* 0x0000004142367223 */ /* 0x040fe2000001003d */
[----:B------:R-:W-:Y:S01]  /*118d0*/  FMUL.FTZ R63, R63, R56 ;  /* 0x000000383f3f7220 */ /* 0x000fe20000410000 */
[C---:B------:R-:W-:Y:S01]  /*118e0*/  FFMA.FTZ R47, R57.reuse, R52, R47 ;  /* 0x00000034392f7223 */ /* 0x040fe2000001002f */
[----:B------:R-:W-:Y:S01]  /*118f0*/  FFMA.FTZ R83, R66, R68, -R83 ;  /* 0x0000004442537223 */ /* 0x000fe20000010853 */
[----:B------:R-:W-:Y:S01]  /*11900*/  FFMA.FTZ R58, R57, R45, -R58 ;  /* 0x0000002d393a7223 */ /* 0x000fe2000001083a */
[C---:B------:R-:W-:Y:S01]  /*11910*/  FFMA.FTZ R60, R59.reuse, R56, -R60 ;  /* 0x000000383b3c7223 */ /* 0x040fe2000001083c */
[----:B------:R-:W-:Y:S01]  /*11920*/  FFMA.FTZ R56, R59, R44, R63 ;  /* 0x0000002c3b387223 */ /* 0x000fe2000001003f */
[----:B------:R-:W-:-:S02]  /*11930*/  F2FP.BF16.F32.PACK_AB R52, R53, R70 ;  /* 0x000000463534723e */ /* 0x000fc400000010ff */
[----:B------:R-:W-:Y:S02]  /*11940*/  F2FP.BF16.F32.PACK_AB R53, R46, R69 ;  /* 0x000000452e35723e */ /* 0x000fe400000010ff */
[----:B------:R-:W-:Y:S02]  /*11950*/  F2FP.BF16.F32.PACK_AB R54, R47, R54 ;  /* 0x000000362f36723e */ /* 0x000fe400000010ff */
[----:B------:R-:W-:Y:S02]  /*11960*/  F2FP.BF16.F32.PACK_AB R44, R79, R78 ;  /* 0x0000004e4f2c723e */ /* 0x000fe400000010ff */
[----:B------:R-:W-:Y:S02]  /*11970*/  F2FP.BF16.F32.PACK_AB R45, R81, R62 ;  /* 0x0000003e512d723e */ /* 0x000fe400000010ff */
[----:B------:R-:W-:Y:S02]  /*11980*/  F2FP.BF16.F32.PACK_AB R46, R58, R83 ;  /* 0x000000533a2e723e */ /* 0x000fe400000010ff */
[----:B------:R-:W-:-:S02]  /*11990*/  F2FP.BF16.F32.PACK_AB R47, R60, R77 ;  /* 0x0000004d3c2f723e */ /* 0x000fc400000010ff */
[----:B------:R-:W-:-:S03]  /*119a0*/  F2FP.BF16.F32.PACK_AB R55, R56, R55 ;  /* 0x000000373837723e */ /* 0x000fc600000010ff */
[----:B------:R2:W-:Y:S04]  /*119b0*/  STS.128 [R93], R44 ;  /* 0x0000002c5d007388 */ /* 0x0005e80000000c00 */
[----:B------:R2:W-:Y:S02]  /*119c0*/  STS.128 [R20+0x10400], R52 ;  /* 0x0104003414007388 */ /* 0x0005e40000000c00 */
.L_x_1711:
[----:B------:R-:W-:Y:S05]  /*119d0*/  BSYNC B2 ;  /* 0x0000000000027941 */ /* 0x000fea0003800000 */
.L_x_1710:
[----:B------:R-:W-:Y:S05]  /*119e0*/  @P1 BRA `(.L_x_1709) ;  /* 0x0000000400a01947 */ /* 0x000fea0003800000 */
[----:B-12---:R-:W2:Y:S04]  /*119f0*/  LDL R20, [R1+0x48] ;  /* 0x0000480001147983 */ /* 0x006ea80000100800 */
[----:B------:R-:W3:Y:S01]  /*11a00*/  LDL R68, [R1+0x90] ;  /* 0x0000900001447983 */ /* 0x000ee20000100800 */
[--C-:B------:R-:W-:Y:S02]  /*11a10*/  SHF.R.U64 R59, R40, 0x10, R41.reuse ;  /* 0x00000010283b7819 */ /* 0x100fe40000001229 */
[----:B------:R-:W-:Y:S02]  /*11a20*/  SHF.R.U32.HI R57, RZ, 0x10, R41 ;  /* 0x00000010ff397819 */ /* 0x000fe40000011629 */
[----:B------:R-:W-:Y:S02]  /*11a30*/  SHF.R.U64 R41, R48, 0x10, R49 ;  /* 0x0000001030297819 */ /* 0x000fe40000001231 */
[----:B------:R-:W-:-:S02]  /*11a40*/  SHF.R.U64 R40, R42, 0x10, R43 ;  /* 0x000000102a287819 */ /* 0x000fc4000000122b */
[----:B------:R-:W-:Y:S02]  /*11a50*/  SHF.R.U64 R42, R50, 0x10, R51 ;  /* 0x00000010322a7819 */ /* 0x000fe40000001233 */
[----:B------:R-:W-:Y:S02]  /*11a60*/  SHF.R.U32.HI R49, RZ, 0x10, R49 ;  /* 0x00000010ff317819 */ /* 0x000fe40000011631 */
[----:B------:R-:W-:Y:S02]  /*11a70*/  SHF.R.U32.HI R50, RZ, 0x10, R51 ;  /* 0x00000010ff327819 */ /* 0x000fe40000011633 */
[C---:B------:R-:W-:Y:S02]  /*11a80*/  PRMT R51, R108.reuse, 0x5410, R41 ;  /* 0x000054106c337816 */ /* 0x040fe40000000029 */
[----:B------:R-:W-:Y:S02]  /*11a90*/  SHF.R.U32.HI R56, RZ, 0x10, R43 ;  /* 0x00000010ff387819 */ /* 0x000fe4000001162b */
[----:B------:R-:W-:Y:S01]  /*11aa0*/  PRMT R41, R109, 0x5410, R42 ;  /* 0x000054106d297816 */ /* 0x000fe2000000002a */
[----:B------:R-:W-:Y:S01]  /*11ab0*/  IMAD.U32 R61, R51, 0x10000, RZ ;  /* 0x00010000333d7824 */ /* 0x000fe200078e00ff */
[----:B------:R-:W-:-:S02]  /*11ac0*/  PRMT R108, R108, 0x5432, R49 ;  /* 0x000054326c6c7816 */ /* 0x000fc40000000031 */
[----:B------:R-:W-:Y:S02]  /*11ad0*/  PRMT R109, R109, 0x5432, R50 ;  /* 0x000054326d6d7816 */ /* 0x000fe40000000032 */
[C---:B------:R-:W-:Y:S01]  /*11ae0*/  PRMT R40, R111.reuse, 0x5410, R40 ;  /* 0x000054106f287816 */ /* 0x040fe20000000028 */
[C---:B------:R-:W-:Y:S01]  /*11af0*/  IMAD.U32 R64, R108.reuse, 0x10000, RZ ;  /* 0x000100006c407824 */ /* 0x040fe200078e00ff */
[----:B------:R-:W-:Y:S01]  /*11b00*/  PRMT R111, R111, 0x5432, R56 ;  /* 0x000054326f6f7816 */ /* 0x000fe20000000038 */
[C---:B------:R-:W-:Y:S01]  /*11b10*/  IMAD.U32 R65, R109.reuse, 0x10000, RZ ;  /* 0x000100006d417824 */ /* 0x040fe200078e00ff */
[----:B------:R-:W-:Y:S02]  /*11b20*/  LOP3.LUT R108, R108, 0xffff0000, RZ, 0xc0, !PT ;  /* 0xffff00006c6c7812 */ /* 0x000fe400078ec0ff */
[----:B------:R-:W-:Y:S02]  /*11b30*/  LOP3.LUT R109, R109, 0xffff0000, RZ, 0xc0, !PT ;  /* 0xffff00006d6d7812 */ /* 0x000fe400078ec0ff */
[----:B--2---:R-:W-:-:S04]  /*11b40*/  LEA.HI R3, R3, R20, RZ, 0x1d ;  /* 0x0000001403037211 */ /* 0x004fc800078fe8ff */
[----:B------:R-:W-:Y:S01]  /*11b50*/  SHF.R.S32.HI R44, RZ, 0x1f, R3 ;  /* 0x0000001fff2c7819 */ /* 0x000fe20000011403 */
[----:B------:R-:W-:-:S03]  /*11b60*/  IMAD.SHL.U32 R20, R3, 0x8, RZ ;  /* 0x0000000803147824 */ /* 0x000fc600078e00ff */
[----:B------:R-:W-:Y:S02]  /*11b70*/  LEA.HI R44, R44, R3, RZ, 0x3 ;  /* 0x000000032c2c7211 */ /* 0x000fe400078f18ff */
[----:B------:R-:W-:Y:S02]  /*11b80*/  LOP3.LUT R3, R92, 0x38, R20, 0xf8, !PT ;  /* 0x000000385c037812 */ /* 0x000fe400078ef814 */
[----:B------:R-:W-:Y:S01]  /*11b90*/  PRMT R20, R110, 0x5410, R59 ;  /* 0x000054106e147816 */ /* 0x000fe2000000003b */
[----:B------:R-:W-:Y:S01]  /*11ba0*/  IMAD.SHL.U32 R44, R44, 0x400, RZ ;  /* 0x000004002c2c7824 */ /* 0x000fe200078e00ff */
[----:B------:R-:W-:Y:S02]  /*11bb0*/  LOP3.LUT R3, R3, R91, RZ, 0x3c, !PT ;  /* 0x0000005b03037212 */ /* 0x000fe400078e3cff */
[----:B------:R-:W-:Y:S02]  /*11bc0*/  PRMT R110, R110, 0x5432, R57 ;  /* 0x000054326e6e7816 */ /* 0x000fe40000000039 */
[----:B------:R-:W-:-:S03]  /*11bd0*/  LOP3.LUT R44, R44, 0x7fffe000, RZ, 0xc0, !PT ;  /* 0x7fffe0002c2c7812 */ /* 0x000fc600078ec0ff */
[C---:B------:R-:W-:Y:S01]  /*11be0*/  IMAD.U32 R62, R110.reuse, 0x10000, RZ ;  /* 0x000100006e3e7824 */ /* 0x040fe200078e00ff */
[----:B-----5:R-:W-:Y:S02]  /*11bf0*/  IADD3 R3, R3, R44, R82 ;  /* 0x0000002c03037210 */ /* 0x020fe40007ffe052 */
[----:B---3--:R-:W1:Y:S01]  /*11c00*/  LDS.128 R44, [R68] ;  /* 0x00000000442c7984 */ /* 0x008e620000000c00 */
[----:B------:R-:W-:Y:S02]  /*11c10*/  LOP3.LUT R110, R110, 0xffff0000, RZ, 0xc0, !PT ;  /* 0xffff00006e6e7812 */ /* 0x000fe400078ec0ff */
[----:B------:R-:W-:-:S05]  /*11c20*/  IMAD R3, R3, 0x2, R16 ;  /* 0x0000000203037824 */ /* 0x000fca00078e0210 */
[----:B------:R-:W2:Y:S01]  /*11c30*/  LDS.128 R52, [R3+0x10400] ;  /* 0x0104000003347984 */ /* 0x000ea20000000c00 */
[C---:B-1----:R-:W-:Y:S01]  /*11c40*/  IMAD.U32 R58, R44.reuse, 0x10000, RZ ;  /* 0x000100002c3a7824 */ /* 0x042fe200078e00ff */
[----:B------:R-:W-:Y:S01]  /*11c50*/  LOP3.LUT R42, R44, 0xffff0000, RZ, 0xc0, !PT ;  /* 0xffff00002c2a7812 */ /* 0x000fe200078ec0ff */
[C---:B------:R-:W-:Y:S01]  /*11c60*/  IMAD.U32 R44, R46.reuse, 0x10000, RZ ;  /* 0x000100002e2c7824 */ /* 0x040fe200078e00ff */
[----:B------:R-:W-:Y:S01]  /*11c70*/  LOP3.LUT R43, R46, 0xffff0000, RZ, 0xc0, !PT ;  /* 0xffff00002e2b7812 */ /* 0x000fe200078ec0ff */
[C---:B------:R-:W-:Y:S01]  /*11c80*/  IMAD.U32 R56, R47.reuse, 0x10000, RZ ;  /* 0x000100002f387824 */ /* 0x040fe200078e00ff */
[----:B------:R-:W-:Y:S01]  /*11c90*/  LOP3.LUT R46, R47, 0xffff0000, RZ, 0xc0, !PT ;  /* 0xffff00002f2e7812 */ /* 0x000fe200078ec0ff */
[C---:B------:R-:W-:Y:S01]  /*11ca0*/  IMAD.U32 R57, R45.reuse, 0x10000, RZ ;  /* 0x000100002d397824 */ /* 0x040fe200078e00ff */
[----:B------:R-:W-:Y:S01]  /*11cb0*/  LOP3.LUT R45, R45, 0xffff0000, RZ, 0xc0, !PT ;  /* 0xffff00002d2d7812 */ /* 0x000fe200078ec0ff */
[C---:B--2---:R-:W-:Y:S01]  /*11cc0*/  IMAD.U32 R49, R52.reuse, 0x10000, RZ ;  /* 0x0001000034317824 */ /* 0x044fe200078e00ff */
[----:B------:R-:W-:Y:S01]  /*11cd0*/  LOP3.LUT R50, R52, 0xffff0000, RZ, 0xc0, !PT ;  /* 0xffff000034327812 */ /* 0x000fe200078ec0ff */
[C---:B------:R-:W-:Y:S01]  /*11ce0*/  IMAD.U32 R59, R53.reuse, 0x10000, RZ ;  /* 0x00010000353b7824 */ /* 0x040fe200078e00ff */
[----:B------:R-:W-:Y:S01]  /*11cf0*/  LOP3.LUT R52, R53, 0xffff0000, RZ, 0xc0, !PT ;  /* 0xffff000035347812 */ /* 0x000fe200078ec0ff */
[----:B------:R-:W-:Y:S01]  /*11d00*/  IMAD.U32 R53, R20, 0x10000, RZ ;  /* 0x0001000014357824 */ /* 0x000fe200078e00ff */
[C---:B------:R-:W-:Y:S01]  /*11d10*/  LOP3.LUT R47, R54.reuse, 0xffff0000, RZ, 0xc0, !PT ;  /* 0xffff0000362f7812 */ /* 0x040fe200078ec0ff */
[----:B------:R-:W-:-:S02]  /*11d20*/  IMAD.U32 R48, R54, 0x10000, RZ ;  /* 0x0001000036307824 */ /* 0x000fc400078e00ff */
[----:B------:R-:W-:Y:S01]  /*11d30*/  FMUL.FTZ R63, R49, R61 ;  /* 0x0000003d313f7220 */ /* 0x000fe20000410000 */
[C---:B------:R-:W-:Y:S01]  /*11d40*/  IMAD.U32 R60, R55.reuse, 0x10000, RZ ;  /* 0x00010000373c7824 */ /* 0x040fe200078e00ff */
[----:B------:R-:W-:Y:S01]  /*11d50*/  LOP3.LUT R54, R55, 0xffff0000, RZ, 0xc0, !PT ;  /* 0xffff000037367812 */ /* 0x000fe200078ec0ff */
[-C--:B------:R-:W-:Y:S01]  /*11d60*/  FMUL.FTZ R55, R49, R53.reuse ;  /* 0x0000003531377220 */ /* 0x080fe20000410000 */
[C---:B------:R-:W-:Y:S01]  /*11d70*/  FFMA.FTZ R49, R58.reuse, R53, -R63 ;  /* 0x000000353a317223 */ /* 0x040fe2000001083f */
[----:B------:R-:W-:Y:S01]  /*11d80*/  FMUL.FTZ R66, R59, R64 ;  /* 0x000000403b427220 */ /* 0x000fe20000410000 */
[----:B------:R-:W-:Y:S01]  /*11d90*/  LOP3.LUT R63, R51, 0xffff0000, RZ, 0xc0, !PT ;  /* 0xffff0000333f7812 */ /* 0x000fe200078ec0ff */
[----:B------:R-:W-:Y:S01]  /*11da0*/  FFMA.FTZ R53, R58, R61, R55 ;  /* 0x0000003d3a357223 */ /* 0x000fe20000010037 */
[-C--:B------:R-:W-:Y:S01]  /*11db0*/  FMUL.FTZ R58, R59, R62.reuse ;  /* 0x0000003e3b3a7220 */ /* 0x080fe20000410000 */
[----:B------:R-:W-:Y:S02]  /*11dc0*/  IMAD.U32 R61, R111, 0x10000, RZ ;  /* 0x000100006f3d7824 */ /* 0x000fe400078e00ff */
[C---:B------:R-:W-:Y:S01]  /*11dd0*/  FMUL.FTZ R59, R60.reuse, R65 ;  /* 0x000000413c3b7220 */ /* 0x040fe20000410000 */
[C---:B------:R-:W-:Y:S01]  /*11de0*/  FFMA.FTZ R55, R57.reuse, R62, -R66 ;  /* 0x0000003e39377223 */ /* 0x040fe20000010842 */
[----:B------:R-:W-:Y:S01]  /*11df0*/  FFMA.FTZ R57, R57, R64, R58 ;  /* 0x0000004039397223 */ /* 0x000fe2000001003a */
[-C--:B------:R-:W-:Y:S01]  /*11e00*/  FMUL.FTZ R60, R60, R61.reuse ;  /* 0x0000003d3c3c7220 */ /* 0x080fe20000410000 */
[----:B------:R-:W-:Y:S01]  /*11e10*/  FFMA.FTZ R51, R56, R61, -R59 ;  /* 0x0000003d38337223 */ /* 0x000fe2000001083b */
[----:B------:R-:W-:Y:S01]  /*11e20*/  LOP3.LUT R59, R20, 0xffff0000, RZ, 0xc0, !PT ;  /* 0xffff0000143b7812 */ /* 0x000fe200078ec0ff */
[----:B------:R-:W-:Y:S01]  /*11e30*/  FMUL.FTZ R61, R50, R63 ;  /* 0x0000003f323d7220 */ /* 0x000fe20000410000 */
[----:B------:R-:W-:Y:S01]  /*11e40*/  FFMA.FTZ R56, R56, R65, R60 ;  /* 0x0000004138387223 */ /* 0x000fe2000001003c */
[C---:B------:R-:W-:Y:S01]  /*11e50*/  FMUL.FTZ R58, R52.reuse, R108 ;  /* 0x0000006c343a7220 */ /* 0x040fe20000410000 */
[----:B------:R-:W-:Y:S01]  /*11e60*/  FMUL.FTZ R67, R52, R110 ;  /* 0x0000006e34437220 */ /* 0x000fe20000410000 */
[-C--:B------:R-:W-:Y:S01]  /*11e70*/  FMUL.FTZ R65, R50, R59.reuse ;  /* 0x0000003b32417220 */ /* 0x080fe20000410000 */
[----:B------:R-:W-:Y:S01]  /*11e80*/  FFMA.FTZ R20, R42, R59, -R61 ;  /* 0x0000003b2a147223 */ /* 0x000fe2000001083d */
[----:B------:R-:W-:-:S02]  /*11e90*/  IMAD.U32 R61, R41, 0x10000, RZ ;  /* 0x00010000293d7824 */ /* 0x000fc400078e00ff */
[C---:B------:R-:W-:Y:S01]  /*11ea0*/  FFMA.FTZ R58, R45.reuse, R110, -R58 ;  /* 0x0000006e2d3a7223 */ /* 0x040fe2000001083a */
[----:B------:R-:W-:Y:S02]  /*11eb0*/  IMAD.U32 R59, R40, 0x10000, RZ ;  /* 0x00010000283b7824 */ /* 0x000fe400078e00ff */
[----:B------:R-:W-:Y:S01]  /*11ec0*/  FFMA.FTZ R50, R42, R63, R65 ;  /* 0x0000003f2a327223 */ /* 0x000fe20000010041 */
[----:B------:R-:W-:Y:S01]  /*11ed0*/  FFMA.FTZ R108, R45, R108, R67 ;  /* 0x0000006c2d6c7223 */ /* 0x000fe20000010043 */
[C---:B------:R-:W-:Y:S01]  /*11ee0*/  FMUL.FTZ R63, R48.reuse, R61 ;  /* 0x0000003d303f7220 */ /* 0x040fe20000410000 */
[----:B------:R-:W-:Y:S01]  /*11ef0*/  FMUL.FTZ R45, R48, R59 ;  /* 0x0000003b302d7220 */ /* 0x000fe20000410000 */
[----:B------:R-:W-:Y:S01]  /*11f00*/  LOP3.LUT R42, R41, 0xffff0000, RZ, 0xc0, !PT ;  /* 0xffff0000292a7812 */ /* 0x000fe200078ec0ff */
[----:B------:R-:W-:Y:S01]  /*11f10*/  FMUL.FTZ R41, R54, R109 ;  /* 0x0000006d36297220 */ /* 0x000fe20000410000 */
[----:B------:R-:W-:Y:S01]  /*11f20*/  LOP3.LUT R40, R40, 0xffff0000, RZ, 0xc0, !PT ;  /* 0xffff000028287812 */ /* 0x000fe200078ec0ff */
[C---:B------:R-:W-:Y:S01]  /*11f30*/  FFMA.FTZ R63, R44.reuse, R59, -R63 ;  /* 0x0000003b2c3f7223 */ /* 0x040fe2000001083f */
[----:B------:R-:W-:Y:S01]  /*11f40*/  LOP3.LUT R111, R111, 0xffff0000, RZ, 0xc0, !PT ;  /* 0xffff00006f6f7812 */ /* 0x000fe200078ec0ff */
[----:B------:R-:W-:Y:S01]  /*11f50*/  FFMA.FTZ R61, R44, R61, R45 ;  /* 0x0000003d2c3d7223 */ /* 0x000fe2000001002d */
[C---:B------:R-:W-:Y:S01]  /*11f60*/  FMUL.FTZ R44, R47.reuse, R42 ;  /* 0x0000002a2f2c7220 */ /* 0x040fe20000410000 */
[-C--:B------:R-:W-:Y:S01]  /*11f70*/  FMUL.FTZ R47, R47, R40.reuse ;  /* 0x000000282f2f7220 */ /* 0x080fe20000410000 */
[----:B------:R-:W-:Y:S01]  /*11f80*/  F2FP.BF16.F32.PACK_AB R45, R108, R57 ;  /* 0x000000396c2d723e */ /* 0x000fe200000010ff */
[-C--:B------:R-:W-:Y:S01]  /*11f90*/  FMUL.FTZ R60, R54, R111.reuse ;  /* 0x0000006f363c7220 */ /* 0x080fe20000410000 */
[C---:B------:R-:W-:Y:S01]  /*11fa0*/  FFMA.FTZ R48, R43.reuse, R40, -R44 ;  /* 0x000000282b307223 */ /* 0x040fe2000001082c */
[----:B------:R-:W-:Y:S01]  /*11fb0*/  FFMA.FTZ R52, R43, R42, R47 ;  /* 0x0000002a2b347223 */ /* 0x000fe2000001002f */
[C---:B------:R-:W-:Y:S01]  /*11fc0*/  FFMA.FTZ R54, R46.reuse, R111, -R41 ;  /* 0x0000006f2e367223 */ /* 0x040fe20000010829 */
        /* <DEDUP_REMOVED lines=10> */
.L_x_1709:
[----:B------:R-:W-:Y:S05]  /*12070*/  BSYNC B1 ;  /* 0x0000000000017941 */ /* 0x000fea0003800000 */
.L_x_1708:
[----:B---3--:R-:W-:Y:S01]  /*12080*/  VIADD R3, R23, 0x40 ;  /* 0x0000004017037836 */ /* 0x008fe20000000000 */
[----:B------:R-:W-:Y:S04]  /*12090*/  BSSY B1, `(.L_x_1712) ;  /* 0x00000e8000017945 */ /* 0x000fe80003800000 */
[----:B------:R-:W-:-:S13]  /*120a0*/  ISETP.GE.AND P0, PT, R3, R0, PT ;  /* 0x000000000300720c */ /* 0x000fda0003f06270 */
[----:B------:R-:W-:Y:S05]  /*120b0*/  @P0 BRA `(.L_x_1713) ;  /* 0x0000000c00940947 */ /* 0x000fea0003800000 */
[----:B------:R-:W3:Y:S01]  /*120c0*/  LDC R49, c[0x0][0x3f4] ;  /* 0x0000fd00ff317b82 */ /* 0x000ee20000000800 */
[----:B------:R-:W-:Y:S01]  /*120d0*/  BSSY B2, `(.L_x_1714) ;  /* 0x0000073000027945 */ /* 0x000fe20003800000 */
[-C--:B---3--:R-:W-:Y:S02]  /*120e0*/  ISETP.GE.AND P0, PT, R18, R49.reuse, PT ;  /* 0x000000311200720c */ /* 0x088fe40003f06270 */
[----:B------:R-:W-:-:S11]  /*120f0*/  ISETP.GE.AND P1, PT, R226, R49, PT ;  /* 0x00000031e200720c */ /* 0x000fd60003f26270 */
[----:B------:R-:W-:Y:S05]  /*12100*/  @P0 BRA `(.L_x_1715) ;  /* 0x0000000400bc0947 */ /* 0x000fea0003800000 */
[----:B-12---:R-:W2:Y:S04]  /*12110*/  LDL R20, [R1+0x44] ;  /* 0x0000440001147983 */ /* 0x006ea80000100800 */
[----:B------:R-:W3:Y:S01]  /*12120*/  LDL R61, [R1+0x8c] ;  /* 0x00008c00013d7983 */ /* 0x000ee20000100800 */
[----:B------:R-:W-:Y:S01]  /*12130*/  IMAD.SHL.U32 R40, R3, 0x40, RZ ;  /* 0x0000004003287824 */ /* 0x000fe200078e00ff */
[----:B------:R-:W-:Y:S02]  /*12140*/  SHF.R.S32.HI R42, RZ, 0x1f, R3 ;  /* 0x0000001fff2a7819 */ /* 0x000fe40000011403 */
[----:B------:R-:W-:Y:S02]  /*12150*/  SHF.R.U64 R53, R28, 0x10, R29 ;  /* 0x000000101c357819 */ /* 0x000fe4000000121d */
[----:B------:R-:W-:-:S02]  /*12160*/  LOP3.LUT R43, R40, 0x1c0, RZ, 0xc0, !PT ;  /* 0x000001c0282b7812 */ /* 0x000fc400078ec0ff */
[----:B------:R-:W-:Y:S02]  /*12170*/  LEA.HI R42, R42, R3, RZ, 0x3 ;  /* 0x000000032a2a7211 */ /* 0x000fe400078f18ff */
[----:B------:R-:W-:Y:S02]  /*12180*/  SHF.R.U32.HI R51, RZ, 0x10, R29 ;  /* 0x00000010ff337819 */ /* 0x000fe4000001161d */
[----:B------:R-:W-:Y:S01]  /*12190*/  SHF.R.U64 R29, R36, 0x10, R37 ;  /* 0x00000010241d7819 */ /* 0x000fe20000001225 */
[----:B------:R-:W-:Y:S01]  /*121a0*/  IMAD.SHL.U32 R42, R42, 0x40, RZ ;  /* 0x000000402a2a7824 */ /* 0x000fe200078e00ff */
[----:B------:R-:W-:Y:S02]  /*121b0*/  SHF.R.U64 R28, R30, 0x10, R31 ;  /* 0x000000101e1c7819 */ /* 0x000fe4000000121f */
[----:B------:R-:W-:Y:S02]  /*121c0*/  SHF.R.U64 R30, R38, 0x10, R39 ;  /* 0x00000010261e7819 */ /* 0x000fe40000001227 */
[----:B------:R-:W-:-:S02]  /*121d0*/  LOP3.LUT R42, R42, 0xfffffe00, RZ, 0xc0, !PT ;  /* 0xfffffe002a2a7812 */ /* 0x000fc400078ec0ff */
[----:B------:R-:W-:Y:S02]  /*121e0*/  SHF.R.U32.HI R37, RZ, 0x10, R37 ;  /* 0x00000010ff257819 */ /* 0x000fe40000011625 */
[----:B------:R-:W-:Y:S02]  /*121f0*/  SHF.R.U32.HI R38, RZ, 0x10, R39 ;  /* 0x00000010ff267819 */ /* 0x000fe40000011627 */
[----:B------:R-:W-:Y:S02]  /*12200*/  PRMT R54, R104, 0x5410, R29 ;  /* 0x0000541068367816 */ /* 0x000fe4000000001d */
[----:B------:R-:W-:Y:S02]  /*12210*/  SHF.R.U32.HI R50, RZ, 0x10, R31 ;  /* 0x00000010ff327819 */ /* 0x000fe4000001161f */
[----:B------:R-:W-:Y:S01]  /*12220*/  PRMT R48, R106, 0x5410, R53 ;  /* 0x000054106a307816 */ /* 0x000fe20000000035 */
[----:B------:R-:W-:Y:S01]  /*12230*/  IMAD.U32 R55, R54, 0x10000, RZ ;  /* 0x0001000036377824 */ /* 0x000fe200078e00ff */
[----:B------:R-:W-:-:S02]  /*12240*/  PRMT R31, R105, 0x5410, R30 ;  /* 0x00005410691f7816 */ /* 0x000fc4000000001e */
[----:B------:R-:W-:Y:S02]  /*12250*/  PRMT R28, R107, 0x5410, R28 ;  /* 0x000054106b1c7816 */ /* 0x000fe4000000001c */
[----:B------:R-:W-:Y:S02]  /*12260*/  PRMT R104, R104, 0x5432, R37 ;  /* 0x0000543268687816 */ /* 0x000fe40000000025 */
[----:B------:R-:W-:Y:S02]  /*12270*/  PRMT R105, R105, 0x5432, R38 ;  /* 0x0000543269697816 */ /* 0x000fe40000000026 */
[----:B------:R-:W-:Y:S01]  /*12280*/  PRMT R107, R107, 0x5432, R50 ;  /* 0x000054326b6b7816 */ /* 0x000fe20000000032 */
[----:B------:R-:W-:Y:S01]  /*12290*/  IMAD.U32 R56, R104, 0x10000, RZ ;  /* 0x0001000068387824 */ /* 0x000fe200078e00ff */
[----:B------:R-:W-:Y:S01]  /*122a0*/  PRMT R106, R106, 0x5432, R51 ;  /* 0x000054326a6a7816 */ /* 0x000fe20000000033 */
[----:B------:R-:W-:Y:S01]  /*122b0*/  IMAD.U32 R57, R105, 0x10000, RZ ;  /* 0x0001000069397824 */ /* 0x000fe200078e00ff */
[----:B------:R-:W-:-:S02]  /*122c0*/  LOP3.LUT R54, R54, 0xffff0000, RZ, 0xc0, !PT ;  /* 0xffff000036367812 */ /* 0x000fc400078ec0ff */
[----:B------:R-:W-:Y:S02]  /*122d0*/  LOP3.LUT R104, R104, 0xffff0000, RZ, 0xc0, !PT ;  /* 0xffff000068687812 */ /* 0x000fe400078ec0ff */
[----:B------:R-:W-:Y:S02]  /*122e0*/  LOP3.LUT R105, R105, 0xffff0000, RZ, 0xc0, !PT ;  /* 0xffff000069697812 */ /* 0x000fe400078ec0ff */
[----:B--2---:R-:W-:-:S04]  /*122f0*/  LEA.HI R20, R49, R20, RZ, 0x1d ;  /* 0x0000001431147211 */ /* 0x004fc800078fe8ff */
[----:B------:R-:W-:Y:S01]  /*12300*/  SHF.R.S32.HI R41, RZ, 0x1f, R20 ;  /* 0x0000001fff297819 */ /* 0x000fe20000011414 */
[----:B------:R-:W-:-:S03]  /*12310*/  IMAD.SHL.U32 R40, R20, 0x8, RZ ;  /* 0x0000000814287824 */ /* 0x000fc600078e00ff */
[----:B------:R-:W-:Y:S02]  /*12320*/  LEA.HI R41, R41, R20, RZ, 0x3 ;  /* 0x0000001429297211 */ /* 0x000fe400078f18ff */
[----:B------:R-:W-:Y:S02]  /*12330*/  LOP3.LUT R20, R43, 0x38, R40, 0xf8, !PT ;  /* 0x000000382b147812 */ /* 0x000fe400078ef828 */
[----:B------:R-:W-:Y:S01]  /*12340*/  SHF.R.U32.HI R43, RZ, 0x3, R43 ;  /* 0x00000003ff2b7819 */ /* 0x000fe2000001162b */
[----:B------:R-:W-:-:S03]  /*12350*/  IMAD.SHL.U32 R41, R41, 0x400, RZ ;  /* 0x0000040029297824 */ /* 0x000fc600078e00ff */
[----:B------:R-:W-:Y:S02]  /*12360*/  LOP3.LUT R20, R20, R43, RZ, 0x3c, !PT ;  /* 0x0000002b14147212 */ /* 0x000fe400078e3cff */
[----:B------:R-:W-:-:S04]  /*12370*/  LOP3.LUT R41, R41, 0x7fffe000, RZ, 0xc0, !PT ;  /* 0x7fffe00029297812 */ /* 0x000fc800078ec0ff */
[----:B------:R-:W-:Y:S02]  /*12380*/  IADD3 R45, R20, R41, R42 ;  /* 0x00000029142d7210 */ /* 0x000fe40007ffe02a */
[----:B---3--:R-:W1:Y:S03]  /*12390*/  LDS.128 R40, [R61] ;  /* 0x000000003d287984 */ /* 0x008e660000000c00 */
        /* <DEDUP_REMOVED lines=11> */
[C---:B------:R-:W-:Y:S01]  /*12450*/  LOP3.LUT R53, R45.reuse, 0xffff0000, RZ, 0xc0, !PT ;  /* 0xffff00002d357812 */ /* 0x040fe200078ec0ff */
[----:B------:R-:W-:Y:S01]  /*12460*/  IMAD.U32 R41, R45, 0x10000, RZ ;  /* 0x000100002d297824 */ /* 0x000fe200078e00ff */
[----:B------:R-:W-:Y:S01]  /*12470*/  LOP3.LUT R52, R44, 0xffff0000, RZ, 0xc0, !PT ;  /* 0xffff00002c347812 */ /* 0x000fe200078ec0ff */
[----:B------:R-:W-:-:S02]  /*12480*/  IMAD.U32 R45, R48, 0x10000, RZ ;  /* 0x00010000302d7824 */ /* 0x000fc400078e00ff */
[----:B------:R-:W-:Y:S01]  /*12490*/  FMUL.FTZ R58, R38, R55 ;  /* 0x00000037263a7220 */ /* 0x000fe20000410000 */
[C---:B------:R-:W-:Y:S01]  /*124a0*/  IMAD.U32 R43, R46.reuse, 0x10000, RZ ;  /* 0x000100002e2b7824 */ /* 0x040fe200078e00ff */
[----:B------:R-:W-:Y:S01]  /*124b0*/  LOP3.LUT R36, R46, 0xffff0000, RZ, 0xc0, !PT ;  /* 0xffff00002e247812 */ /* 0x000fe200078ec0ff */
[-C--:B------:R-:W-:Y:S01]  /*124c0*/  FMUL.FTZ R60, R38, R45.reuse ;  /* 0x0000002d263c7220 */ /* 0x080fe20000410000 */
[----:B------:R-:W-:Y:S01]  /*124d0*/  FFMA.FTZ R38, R39, R45, -R58 ;  /* 0x0000002d27267223 */ /* 0x000fe2000001083a */
[----:B------:R-:W-:Y:S01]  /*124e0*/  IMAD.U32 R45, R106, 0x10000, RZ ;  /* 0x000100006a2d7824 */ /* 0x000fe200078e00ff */
[C---:B------:R-:W-:Y:S01]  /*124f0*/  LOP3.LUT R46, R47.reuse, 0xffff0000, RZ, 0xc0, !PT ;  /* 0xffff00002f2e7812 */ /* 0x040fe200078ec0ff */
[----:B------:R-:W-:Y:S02]  /*12500*/  IMAD.U32 R44, R47, 0x10000, RZ ;  /* 0x000100002f2c7824 */ /* 0x000fe400078e00ff */
[----:B------:R-:W-:Y:S01]  /*12510*/  FMUL.FTZ R59, R41, R56 ;  /* 0x00000038293b7220 */ /* 0x000fe20000410000 */
[----:B------:R-:W-:Y:S01]  /*12520*/  FFMA.FTZ R39, R39, R55, R60 ;  /* 0x0000003727277223 */ /* 0x000fe2000001003c */
[----:B------:R-:W-:-:S02]  /*12530*/  IMAD.U32 R47, R107, 0x10000, RZ ;  /* 0x000100006b2f7824 */ /* 0x000fc400078e00ff */
[-C--:B------:R-:W-:Y:S01]  /*12540*/  FMUL.FTZ R55, R41, R45.reuse ;  /* 0x0000002d29377220 */ /* 0x080fe20000410000 */
[----:B------:R-:W-:Y:S01]  /*12550*/  FFMA.FTZ R41, R50, R45, -R59 ;  /* 0x0000002d32297223 */ /* 0x000fe2000001083b */
[C---:B------:R-:W-:Y:S01]  /*12560*/  FMUL.FTZ R58, R44.reuse, R57 ;  /* 0x000000392c3a7220 */ /* 0x040fe20000410000 */
[-C--:B------:R-:W-:Y:S01]  /*12570*/  FMUL.FTZ R60, R44, R47.reuse ;  /* 0x0000002f2c3c7220 */ /* 0x080fe20000410000 */
[----:B------:R-:W-:Y:S01]  /*12580*/  FFMA.FTZ R45, R50, R56, R55 ;  /* 0x00000038322d7223 */ /* 0x000fe20000010037 */
[----:B------:R-:W-:Y:S01]  /*12590*/  LOP3.LUT R48, R48, 0xffff0000, RZ, 0xc0, !PT ;  /* 0xffff000030307812 */ /* 0x000fe200078ec0ff */
[----:B------:R-:W-:Y:S01]  /*125a0*/  FMUL.FTZ R50, R52, R54 ;  /* 0x0000003634327220 */ /* 0x000fe20000410000 */
[C---:B------:R-:W-:Y:S01]  /*125b0*/  FFMA.FTZ R44, R51.reuse, R47, -R58 ;  /* 0x0000002f332c7223 */ /* 0x040fe2000001083a */
[----:B------:R-:W-:Y:S01]  /*125c0*/  FFMA.FTZ R47, R51, R57, R60 ;  /* 0x00000039332f7223 */ /* 0x000fe2000001003c */
[----:B------:R-:W-:Y:S01]  /*125d0*/  LOP3.LUT R106, R106, 0xffff0000, RZ, 0xc0, !PT ;  /* 0xffff00006a6a7812 */ /* 0x000fe200078ec0ff */
[-C--:B------:R-:W-:Y:S01]  /*125e0*/  FMUL.FTZ R52, R52, R48.reuse ;  /* 0x0000003034347220 */ /* 0x080fe20000410000 */
[----:B------:R-:W-:Y:S01]  /*125f0*/  FFMA.FTZ R51, R37, R48, -R50 ;  /* 0x0000003025337223 */ /* 0x000fe20000010832 */
[C---:B------:R-:W-:Y:S01]  /*12600*/  IMAD.U32 R50, R31.reuse, 0x10000, RZ ;  /* 0x000100001f327824 */ /* 0x040fe200078e00ff */
[----:B------:R-:W-:Y:S01]  /*12610*/  LOP3.LUT R31, R31, 0xffff0000, RZ, 0xc0, !PT ;  /* 0xffff00001f1f7812 */ /* 0x000fe200078ec0ff */
[----:B------:R-:W-:-:S02]  /*12620*/  IMAD.U32 R48, R28, 0x10000, RZ ;  /* 0x000100001c307824 */ /* 0x000fc400078e00ff */
[----:B------:R-:W-:Y:S01]  /*12630*/  FFMA.FTZ R52, R37, R54, R52 ;  /* 0x0000003625347223 */ /* 0x000fe20000010034 */
[C---:B------:R-:W-:Y:S01]  /*12640*/  FMUL.FTZ R37, R43.reuse, R50 ;  /* 0x000000322b257220 */ /* 0x040fe20000410000 */
[----:B------:R-:W-:Y:S01]  /*12650*/  LOP3.LUT R28, R28, 0xffff0000, RZ, 0xc0, !PT ;  /* 0xffff00001c1c7812 */ /* 0x000fe200078ec0ff */
[-C--:B------:R-:W-:Y:S01]  /*12660*/  FMUL.FTZ R43, R43, R48.reuse ;  /* 0x000000302b2b7220 */ /* 0x080fe20000410000 */
[----:B------:R-:W-:Y:S01]  /*12670*/  LOP3.LUT R107, R107, 0xffff0000, RZ, 0xc0, !PT ;  /* 0xffff00006b6b7812 */ /* 0x000fe200078ec0ff */
[C---:B------:R-:W-:Y:S01]  /*12680*/  FFMA.FTZ R48, R30.reuse, R48, -R37 ;  /* 0x000000301e307223 */ /* 0x040fe20000010825 */
[C---:B------:R-:W-:Y:S01]  /*12690*/  FMUL.FTZ R55, R53.reuse, R104 ;  /* 0x0000006835377220 */ /* 0x040fe20000410000 */
[----:B------:R-:W-:Y:S01]  /*126a0*/  FFMA.FTZ R43, R30, R50, R43 ;  /* 0x000000321e2b7223 */ /* 0x000fe2000001002b */
[C---:B------:R-:W-:Y:S01]  /*126b0*/  FMUL.FTZ R30, R36.reuse, R31 ;  /* 0x0000001f241e7220 */ /* 0x040fe20000410000 */
[----:B------:R-:W-:Y:S01]  /*126c0*/  FMUL.FTZ R53, R53, R106 ;  /* 0x0000006a35357220 */ /* 0x000fe20000410000 */
[----:B------:R-:W-:Y:S01]  /*126d0*/  FMUL.FTZ R36, R36, R28 ;  /* 0x0000001c24247220 */ /* 0x000fe20000410000 */
[C---:B------:R-:W-:Y:S01]  /*126e0*/  FMUL.FTZ R37, R46.reuse, R105 ;  /* 0x000000692e257220 */ /* 0x040fe20000410000 */
[----:B------:R-:W-:Y:S01]  /*126f0*/  FMUL.FTZ R50, R46, R107 ;  /* 0x0000006b2e327220 */ /* 0x000fe20000410000 */
[C---:B------:R-:W-:Y:S01]  /*12700*/  FFMA.FTZ R106, R40.reuse, R106, -R55 ;  /* 0x0000006a286a7223 */ /* 0x040fe20000010837 */
[----:B------:R-:W-:Y:S01]  /*12710*/  FFMA.FTZ R40, R40, R104, R53 ;  /* 0x0000006828287223 */ /* 0x000fe20000010035 */
[C---:B------:R-:W-:Y:S01]  /*12720*/  FFMA.FTZ R46, R29.reuse, R31, R36 ;  /* 0x0000001f1d2e7223 */ /* 0x040fe20000010024 */
        /* <DEDUP_REMOVED lines=13> */
.L_x_1715:
[----:B------:R-:W-:Y:S05]  /*12800*/  BSYNC B2 ;  /* 0x0000000000027941 */ /* 0x000fea0003800000 */
.L_x_1714:
[----:B------:R-:W-:Y:S05]  /*12810*/  @P1 BRA `(.L_x_1713) ;  /* 0x0000000400bc1947 */ /* 0x000fea0003800000 */
[----:B---3--:R-:W3:Y:S04]  /*12820*/  LDL R28, [R1+0x48] ;  /* 0x00004800011c7983 */ /* 0x008ee80000100800 */
[----:B------:R-:W4:Y:S01]  /*12830*/  LDL R50, [R1+0x88] ;  /* 0x0000880001327983 */ /* 0x000f220000100800 */
[----:B-12---:R-:W-:Y:S01]  /*12840*/  IMAD.SHL.U32 R20, R3, 0x40, RZ ;  /* 0x0000004003147824 */ /* 0x006fe200078e00ff */
[----:B------:R-:W-:Y:S02]  /*12850*/  SHF.R.S32.HI R30, RZ, 0x1f, R3 ;  /* 0x0000001fff1e7819 */ /* 0x000fe40000011403 */
[----:B------:R-:W-:Y:S02]  /*12860*/  SHF.R.U64 R40, R24, 0x10, R25 ;  /* 0x0000001018287819 */ /* 0x000fe40000001219 */
[----:B------:R-:W-:-:S02]  /*12870*/  LOP3.LUT R29, R20, 0x1c0, RZ, 0xc0, !PT ;  /* 0x000001c0141d7812 */ /* 0x000fc400078ec0ff */
[----:B------:R-:W-:Y:S02]  /*12880*/  LEA.HI R30, R30, R3, RZ, 0x3 ;  /* 0x000000031e1e7211 */ /* 0x000fe400078f18ff */
[----:B------:R-:W-:Y:S02]  /*12890*/  SHF.R.U64 R43, R26, 0x10, R27 ;  /* 0x000000101a2b7819 */ /* 0x000fe4000000121b */
[----:B------:R-:W-:Y:S01]  /*128a0*/  SHF.R.U64 R24, R32, 0x10, R33 ;  /* 0x0000001020187819 */ /* 0x000fe20000001221 */
[----:B------:R-:W-:Y:S01]  /*128b0*/  IMAD.SHL.U32 R30, R30, 0x40, RZ ;  /* 0x000000401e1e7824 */ /* 0x000fe200078e00ff */
[----:B------:R-:W-:Y:S02]  /*128c0*/  PRMT R41, R89, 0x5410, R40 ;  /* 0x0000541059297816 */ /* 0x000fe40000000028 */
[----:B------:R-:W-:Y:S02]  /*128d0*/  SHF.R.U32.HI R27, RZ, 0x10, R27 ;  /* 0x00000010ff1b7819 */ /* 0x000fe4000001161b */
[----:B------:R-:W-:Y:S01]  /*128e0*/  LOP3.LUT R30, R30, 0xfffffe00, RZ, 0xc0, !PT ;  /* 0xfffffe001e1e7812 */ /* 0x000fe200078ec0ff */
[----:B------:R-:W-:Y:S01]  /*128f0*/  IMAD.U32 R42, R41, 0x10000, RZ ;  /* 0x00010000292a7824 */ /* 0x000fe200078e00ff */
[----:B------:R-:W-:-:S02]  /*12900*/  SHF.R.U32.HI R32, RZ, 0x10, R33 ;  /* 0x00000010ff207819 */ /* 0x000fc40000011621 */
[----:B---3--:R-:W-:-:S04]  /*12910*/  LEA.HI R49, R49, R28, RZ, 0x1d ;  /* 0x0000001c31317211 */ /* 0x008fc800078fe8ff */
[----:B------:R-:W-:Y:S01]  /*12920*/  SHF.R.S32.HI R28, RZ, 0x1f, R49 ;  /* 0x0000001fff1c7819 */ /* 0x000fe20000011431 */
[----:B------:R-:W-:-:S03]  /*12930*/  IMAD.SHL.U32 R20, R49, 0x8, RZ ;  /* 0x0000000831147824 */ /* 0x000fc600078e00ff */
[----:B------:R-:W-:Y:S02]  /*12940*/  LEA.HI R28, R28, R49, RZ, 0x3 ;  /* 0x000000311c1c7211 */ /* 0x000fe400078f18ff */
[----:B------:R-:W-:Y:S02]  /*12950*/  LOP3.LUT R3, R29, 0x38, R20, 0xf8, !PT ;  /* 0x000000381d037812 */ /* 0x000fe400078ef814 */
[----:B------:R-:W-:Y:S01]  /*12960*/  SHF.R.U32.HI R20, RZ, 0x3, R29 ;  /* 0x00000003ff147819 */ /* 0x000fe2000001161d */
[----:B------:R-:W-:-:S03]  /*12970*/  IMAD.SHL.U32 R28, R28, 0x400, RZ ;  /* 0x000004001c1c7824 */ /* 0x000fc600078e00ff */
[----:B------:R-:W-:Y:S02]  /*12980*/  LOP3.LUT R3, R3, R20, RZ, 0x3c, !PT ;  /* 0x0000001403037212 */ /* 0x000fe400078e3cff */
[----:B------:R-:W-:Y:S02]  /*12990*/  LOP3.LUT R28, R28, 0x7fffe000, RZ, 0xc0, !PT ;  /* 0x7fffe0001c1c7812 */ /* 0x000fe400078ec0ff */
[----:B------:R-:W-:Y:S02]  /*129a0*/  SHF.R.U32.HI R20, RZ, 0x10, R25 ;  /* 0x00000010ff147819 */ /* 0x000fe40000011619 */
[----:B------:R-:W-:Y:S02]  /*129b0*/  IADD3 R3, R3, R28, R30 ;  /* 0x0000001c03037210 */ /* 0x000fe40007ffe01e */
[----:B----4-:R-:W1:Y:S01]  /*129c0*/  LDS.128 R28, [R50] ;  /* 0x00000000321c7984 */ /* 0x010e620000000c00 */
[----:B------:R-:W-:Y:S02]  /*129d0*/  SHF.R.U64 R25, R34, 0x10, R35 ;  /* 0x0000001022197819 */ /* 0x000fe40000001223 */
[----:B------:R-:W-:Y:S01]  /*129e0*/  IMAD R3, R3, 0x2, R16 ;  /* 0x0000000203037824 */ /* 0x000fe200078e0210 */
[----:B------:R-:W-:-:S02]  /*129f0*/  PRMT R89, R89, 0x5432, R20 ;  /* 0x0000543259597816 */ /* 0x000fc40000000014 */
[----:B------:R-:W-:Y:S02]  /*12a00*/  PRMT R20, R90, 0x5410, R43 ;  /* 0x000054105a147816 */ /* 0x000fe4000000002b */
[----:B------:R-:W2:Y:S01]  /*12a10*/  LDS.128 R36, [R3+0x10400] ;  /* 0x0104000003247984 */ /* 0x000ea20000000c00 */
[----:B------:R-:W-:Y:S02]  /*12a20*/  PRMT R43, R87, 0x5410, R24 ;  /* 0x00005410572b7816 */ /* 0x000fe40000000018 */
[----:B------:R-:W-:Y:S02]  /*12a30*/  PRMT R46, R88, 0x5410, R25 ;  /* 0x00005410582e7816 */ /* 0x000fe40000000019 */
[----:B------:R-:W-:Y:S01]  /*12a40*/  SHF.R.U32.HI R35, RZ, 0x10, R35 ;  /* 0x00000010ff237819 */ /* 0x000fe20000011623 */
[----:B------:R-:W-:Y:S01]  /*12a50*/  IMAD.U32 R44, R43, 0x10000, RZ ;  /* 0x000100002b2c7824 */ /* 0x000fe200078e00ff */
[----:B------:R-:W-:Y:S02]  /*12a60*/  PRMT R90, R90, 0x5432, R27 ;  /* 0x000054325a5a7816 */ /* 0x000fe4000000001b */
[----:B------:R-:W-:-:S02]  /*12a70*/  PRMT R87, R87, 0x5432, R32 ;  /* 0x0000543257577816 */ /* 0x000fc40000000020 */
[----:B------:R-:W-:-:S03]  /*12a80*/  PRMT R88, R88, 0x5432, R35 ;  /* 0x0000543258587816 */ /* 0x000fc60000000023 */
        /* <DEDUP_REMOVED lines=22> */
[C---:B------:R-:W-:Y:S01]  /*12bf0*/  FFMA.FTZ R42, R24.reuse, R42, -R47 ;  /* 0x0000002a182a7223 */ /* 0x040fe2000001082f */
[----:B------:R-:W-:Y:S01]  /*12c00*/  FFMA.FTZ R44, R24, R44, R39 ;  /* 0x0000002c182c7223 */ /* 0x000fe20000010027 */
[----:B------:R-:W-:Y:S02]  /*12c10*/  IMAD.U32 R47, R88, 0x10000, RZ ;  /* 0x00010000582f7824 */ /* 0x000fe400078e00ff */
[-C--:B------:R-:W-:Y:S01]  /*12c20*/  FMUL.FTZ R51, R34, R31.reuse ;  /* 0x0000001f22337220 */ /* 0x080fe20000410000 */
[----:B------:R-:W-:Y:S01]  /*12c30*/  IMAD.U32 R39, R90, 0x10000, RZ ;  /* 0x000100005a277824 */ /* 0x000fe200078e00ff */
[----:B------:R-:W-:Y:S01]  /*12c40*/  LOP3.LUT R34, R43, 0xffff0000, RZ, 0xc0, !PT ;  /* 0xffff00002b227812 */ /* 0x000fe200078ec0ff */
[----:B------:R-:W-:Y:S01]  /*12c50*/  FFMA.FTZ R49, R26, R31, -R49 ;  /* 0x0000001f1a317223 */ /* 0x000fe20000010831 */
[C---:B------:R-:W-:Y:S01]  /*12c60*/  FMUL.FTZ R31, R40.reuse, R47 ;  /* 0x0000002f281f7220 */ /* 0x040fe20000410000 */
[----:B------:R-:W-:Y:S01]  /*12c70*/  FMUL.FTZ R48, R40, R39 ;  /* 0x0000002728307220 */ /* 0x000fe20000410000 */
[----:B------:R-:W-:Y:S01]  /*12c80*/  LOP3.LUT R24, R41, 0xffff0000, RZ, 0xc0, !PT ;  /* 0xffff000029187812 */ /* 0x000fe200078ec0ff */
[----:B------:R-:W-:Y:S01]  /*12c90*/  FFMA.FTZ R51, R26, R45, R51 ;  /* 0x0000002d1a337223 */ /* 0x000fe20000010033 */
[----:B------:R-:W-:Y:S01]  /*12ca0*/  FMUL.FTZ R26, R33, R34 ;  /* 0x00000022211a7220 */ /* 0x000fe20000410000 */
[C---:B------:R-:W-:Y:S01]  /*12cb0*/  FFMA.FTZ R40, R32.reuse, R39, -R31 ;  /* 0x0000002720287223 */ /* 0x040fe2000001081f */
[----:B------:R-:W-:Y:S01]  /*12cc0*/  FFMA.FTZ R48, R32, R47, R48 ;  /* 0x0000002f20307223 */ /* 0x000fe20000010030 */
[----:B------:R-:W-:Y:S01]  /*12cd0*/  LOP3.LUT R89, R89, 0xffff0000, RZ, 0xc0, !PT ;  /* 0xffff000059597812 */ /* 0x000fe200078ec0ff */
[-C--:B------:R-:W-:Y:S01]  /*12ce0*/  FMUL.FTZ R32, R33, R24.reuse ;  /* 0x0000001821207220 */ /* 0x080fe20000410000 */
[----:B------:R-:W-:Y:S01]  /*12cf0*/  FFMA.FTZ R33, R25, R24, -R26 ;  /* 0x0000001819217223 */ /* 0x000fe2000001081a */
[----:B------:R-:W-:-:S02]  /*12d00*/  IMAD.U32 R26, R46, 0x10000, RZ ;  /* 0x000100002e1a7824 */ /* 0x000fc400078e00ff */
[C---:B------:R-:W-:Y:S01]  /*12d10*/  FMUL.FTZ R31, R36.reuse, R87 ;  /* 0x00000057241f7220 */ /* 0x040fe20000410000 */
[-C--:B------:R-:W-:Y:S01]  /*12d20*/  FMUL.FTZ R36, R36, R89.reuse ;  /* 0x0000005924247220 */ /* 0x080fe20000410000 */
[----:B------:R-:W-:Y:S01]  /*12d30*/  FFMA.FTZ R39, R25, R34, R32 ;  /* 0x0000002219277223 */ /* 0x000fe20000010020 */
[----:B------:R-:W-:Y:S02]  /*12d40*/  IMAD.U32 R24, R20, 0x10000, RZ ;  /* 0x0001000014187824 */ /* 0x000fe400078e00ff */
[C---:B------:R-:W-:Y:S01]  /*12d50*/  FMUL.FTZ R34, R35.reuse, R26 ;  /* 0x0000001a23227220 */ /* 0x040fe20000410000 */
[----:B------:R-:W-:Y:S01]  /*12d60*/  LOP3.LUT R46, R46, 0xffff0000, RZ, 0xc0, !PT ;  /* 0xffff00002e2e7812 */ /* 0x000fe200078ec0ff */
[----:B------:R-:W-:Y:S01]  /*12d70*/  FFMA.FTZ R32, R28, R89, -R31 ;  /* 0x000000591c207223 */ /* 0x000fe2000001081f */
[----:B------:R-:W-:Y:S01]  /*12d80*/  LOP3.LUT R20, R20, 0xffff0000, RZ, 0xc0, !PT ;  /* 0xffff000014147812 */ /* 0x000fe200078ec0ff */
[----:B------:R-:W-:Y:S01]  /*12d90*/  FFMA.FTZ R36, R28, R87, R36 ;  /* 0x000000571c247223 */ /* 0x000fe20000010024 */
[----:B------:R-:W-:Y:S01]  /*12da0*/  LOP3.LUT R31, R88, 0xffff0000, RZ, 0xc0, !PT ;  /* 0xffff0000581f7812 */ /* 0x000fe200078ec0ff */
[-C--:B------:R-:W-:Y:S01]  /*12db0*/  FMUL.FTZ R28, R35, R24.reuse ;  /* 0x00000018231c7220 */ /* 0x080fe20000410000 */
[----:B------:R-:W-:Y:S01]  /*12dc0*/  LOP3.LUT R25, R90, 0xffff0000, RZ, 0xc0, !PT ;  /* 0xffff00005a197812 */ /* 0x000fe200078ec0ff */
[----:B------:R-:W-:Y:S01]  /*12dd0*/  FFMA.FTZ R34, R27, R24, -R34 ;  /* 0x000000181b227223 */ /* 0x000fe20000010822 */
[C---:B------:R-:W-:Y:S01]  /*12de0*/  FMUL.FTZ R24, R37.reuse, R46 ;  /* 0x0000002e25187220 */ /* 0x040fe20000410000 */
[----:B------:R-:W-:Y:S01]  /*12df0*/  FMUL.FTZ R37, R37, R20 ;  /* 0x0000001425257220 */ /* 0x000fe20000410000 */
[C---:B------:R-:W-:Y:S01]  /*12e00*/  FMUL.FTZ R41, R38.reuse, R31 ;  /* 0x0000001f26297220 */ /* 0x040fe20000410000 */
[-C--:B------:R-:W-:Y:S01]  /*12e10*/  FMUL.FTZ R38, R38, R25.reuse ;  /* 0x0000001926267220 */ /* 0x080fe20000410000 */
        /* <DEDUP_REMOVED lines=15> */
.L_x_1713:
[----:B------:R-:W-:Y:S05]  /*12f10*/  BSYNC B1 ;  /* 0x0000000000017941 */ /* 0x000fea0003800000 */
.L_x_1712:
[----:B----4-:R-:W-:-:S05]  /*12f20*/  VIADD R3, R23, 0x60 ;  /* 0x0000006017037836 */ /* 0x010fca0000000000 */
[----:B------:R-:W-:-:S13]  /*12f30*/  ISETP.GE.AND P0, PT, R3, R0, PT ;  /* 0x000000000300720c */ /* 0x000fda0003f06270 */
[----:B------:R-:W-:Y:S05]  /*12f40*/  @P0 BRA `(.L_x_1683) ;  /* 0x0000000c00940947 */ /* 0x000fea0003800000 */
[----:B------:R-:W4:Y:S01]  /*12f50*/  LDC R33, c[0x0][0x3f4] ;  /* 0x0000fd00ff217b82 */ /* 0x000f220000000800 */
[----:B------:R-:W-:Y:S01]  /*12f60*/  BSSY B1, `(.L_x_1716) ;  /* 0x0000073000017945 */ /* 0x000fe20003800000 */
[-C--:B----4-:R-:W-:Y:S02]  /*12f70*/  ISETP.GE.AND P0, PT, R18, R33.reuse, PT ;  /* 0x000000211200720c */ /* 0x090fe40003f06270 */
[----:B------:R-:W-:-:S11]  /*12f80*/  ISETP.GE.AND P1, PT, R226, R33, PT ;  /* 0x00000021e200720c */ /* 0x000fd60003f26270 */
[----:B------:R-:W-:Y:S05]  /*12f90*/  @P0 BRA `(.L_x_1717) ;  /* 0x0000000400bc0947 */ /* 0x000fea0003800000 */
[----:B------:R-:W4:Y:S04]  /*12fa0*/  LDL R24, [R1+0x44] ;  /* 0x0000440001187983 */ /* 0x000f280000100800 */
[----:B------:R-:W4:Y:S01]  /*12fb0*/  LDL R40, [R1+0x84] ;  /* 0x0000840001287983 */ /* 0x000f220000100800 */
[----:B-123--:R-:W-:Y:S01]  /*12fc0*/  IMAD.SHL.U32 R20, R3, 0x40, RZ ;  /* 0x0000004003147824 */ /* 0x00efe200078e00ff */
[----:B------:R-:W-:Y:S02]  /*12fd0*/  SHF.R.U64 R36, R4, 0x10, R5 ;  /* 0x0000001004247819 */ /* 0x000fe40000001205 */
[----:B------:R-:W-:Y:S02]  /*12fe0*/  SHF.R.U64 R32, R12, 0x10, R13 ;  /* 0x000000100c207819 */ /* 0x000fe4000000120d */
[----:B------:R-:W-:-:S02]  /*12ff0*/  LOP3.LUT R27, R20, 0x1c0, RZ, 0xc0, !PT ;  /* 0x000001c0141b7812 */ /* 0x000fc400078ec0ff */
[----:B------:R-:W-:Y:S02]  /*13000*/  SHF.R.U32.HI R4, RZ, 0x10, R5 ;  /* 0x00000010ff047819 */ /* 0x000fe40000011605 */
[----:B------:R-:W-:Y:S02]  /*13010*/  PRMT R36, R97, 0x5410, R36 ;  /* 0x0000541061247816 */ /* 0x000fe40000000024 */
[----:B------:R-:W-:Y:S02]  /*13020*/  SHF.R.U32.HI R12, RZ, 0x10, R13 ;  /* 0x00000010ff0c7819 */ /* 0x000fe4000001160d */
[----:B------:R-:W-:Y:S01]  /*13030*/  SHF.R.U64 R5, R6, 0x10, R7 ;  /* 0x0000001006057819 */ /* 0x000fe20000001207 */
[----:B------:R-:W-:Y:S01]  /*13040*/  IMAD.U32 R37, R36, 0x10000, RZ ;  /* 0x0001000024257824 */ /* 0x000fe200078e00ff */
[----:B------:R-:W-:Y:S02]  /*13050*/  PRMT R32, R99, 0x5410, R32 ;  /* 0x0000541063207816 */ /* 0x000fe40000000020 */
[----:B------:R-:W-:-:S02]  /*13060*/  SHF.R.U64 R13, R14, 0x10, R15 ;  /* 0x000000100e0d7819 */ /* 0x000fc4000000120f */
[----:B------:R-:W-:Y:S01]  /*13070*/  SHF.R.U32.HI R7, RZ, 0x10, R7 ;  /* 0x00000010ff077819 */ /* 0x000fe20000011607 */
[----:B------:R-:W-:Y:S01]  /*13080*/  IMAD.U32 R35, R32, 0x10000, RZ ;  /* 0x0001000020237824 */ /* 0x000fe200078e00ff */
[----:B------:R-:W-:Y:S02]  /*13090*/  SHF.R.U32.HI R15, RZ, 0x10, R15 ;  /* 0x00000010ff0f7819 */ /* 0x000fe4000001160f */
[----:B------:R-:W-:Y:S02]  /*130a0*/  PRMT R97, R97, 0x5432, R4 ;  /* 0x0000543261617816 */ /* 0x000fe40000000004 */
[----:B------:R-:W-:Y:S02]  /*130b0*/  PRMT R38, R98, 0x5410, R5 ;  /* 0x0000541062267816 */ /* 0x000fe40000000005 */
[----:B------:R-:W-:Y:S01]  /*130c0*/  PRMT R99, R99, 0x5432, R12 ;  /* 0x0000543263637816 */ /* 0x000fe2000000000c */
[----:B------:R-:W-:Y:S01]  /*130d0*/  IMAD.U32 R39, R97, 0x10000, RZ ;  /* 0x0001000061277824 */ /* 0x000fe200078e00ff */
[----:B------:R-:W-:-:S02]  /*130e0*/  PRMT R34, R100, 0x5410, R13 ;  /* 0x0000541064227816 */ /* 0x000fc4000000000d */
[----:B------:R-:W-:Y:S02]  /*130f0*/  PRMT R98, R98, 0x5432, R7 ;  /* 0x0000543262627816 */ /* 0x000fe40000000007 */
[----:B------:R-:W-:Y:S02]  /*13100*/  PRMT R100, R100, 0x5432, R15 ;  /* 0x0000543264647816 */ /* 0x000fe4000000000f */
[----:B------:R-:W-:Y:S02]  /*13110*/  LOP3.LUT R36, R36, 0xffff0000, RZ, 0xc0, !PT ;  /* 0xffff000024247812 */ /* 0x000fe400078ec0ff */
[----:B------:R-:W-:Y:S02]  /*13120*/  LOP3.LUT R32, R32, 0xffff0000, RZ, 0xc0, !PT ;  /* 0xffff000020207812 */ /* 0x000fe400078ec0ff */
[----:B------:R-:W-:Y:S02]  /*13130*/  LOP3.LUT R97, R97, 0xffff0000, RZ, 0xc0, !PT ;  /* 0xffff000061617812 */ /* 0x000fe400078ec0ff */
[----:B----4-:R-:W-:-:S02]  /*13140*/  LEA.HI R0, R33, R24, RZ, 0x1d ;  /* 0x0000001821007211 */ /* 0x010fc400078fe8ff */
[----:B------:R-:W-:Y:S02]  /*13150*/  SHF.R.S32.HI R24, RZ, 0x1f, R3 ;  /* 0x0000001fff187819 */ /* 0x000fe40000011403 */
[----:B------:R-:W-:Y:S01]  /*13160*/  SHF.R.S32.HI R25, RZ, 0x1f, R0 ;  /* 0x0000001fff197819 */ /* 0x000fe20000011400 */
[----:B------:R-:W-:Y:S01]  /*13170*/  IMAD.SHL.U32 R20, R0, 0x8, RZ ;  /* 0x0000000800147824 */ /* 0x000fe200078e00ff */
[----:B------:R-:W-:Y:S02]  /*13180*/  LEA.HI R24, R24, R3, RZ, 0x3 ;  /* 0x0000000318187211 */ /* 0x000fe400078f18ff */
[----:B------:R-:W-:Y:S02]  /*13190*/  LEA.HI R25, R25, R0, RZ, 0x3 ;  /* 0x0000000019197211 */ /* 0x000fe400078f18ff */
[----:B------:R-:W-:Y:S01]  /*131a0*/  LOP3.LUT R0, R27, 0x38, R20, 0xf8, !PT ;  /* 0x000000381b007812 */ /* 0x000fe200078ef814 */
[----:B------:R-:W-:Y:S01]  /*131b0*/  IMAD.SHL.U32 R24, R24, 0x40, RZ ;  /* 0x0000004018187824 */ /* 0x000fe200078e00ff */
[----:B------:R-:W-:Y:S01]  /*131c0*/  SHF.R.U32.HI R27, RZ, 0x3, R27 ;  /* 0x00000003ff1b7819 */ /* 0x000fe2000001161b */
[----:B------:R-:W-:-:S03]  /*131d0*/  IMAD.SHL.U32 R25, R25, 0x400, RZ ;  /* 0x0000040019197824 */ /* 0x000fc600078e00ff */
[----:B------:R-:W-:Y:S02]  /*131e0*/  LOP3.LUT R0, R0, R27, RZ, 0x3c, !PT ;  /* 0x0000001b00007212 */ /* 0x000fe400078e3cff */
[----:B------:R-:W-:Y:S02]  /*131f0*/  LOP3.LUT R24, R24, 0xfffffe00, RZ, 0xc0, !PT ;  /* 0xfffffe0018187812 */ /* 0x000fe400078ec0ff */
[----:B------:R-:W-:-:S04]  /*13200*/  LOP3.LUT R25, R25, 0x7fffe000, RZ, 0xc0, !PT ;  /* 0x7fffe00019197812 */ /* 0x000fc800078ec0ff */
[----:B------:R-:W-:Y:S02]  /*13210*/  IADD3 R29, R0, R25, R24 ;  /* 0x00000019001d7210 */ /* 0x000fe40007ffe018 */
[----:B------:R-:W1:Y:S03]  /*13220*/  LDS.128 R24, [R40] ;  /* 0x0000000028187984 */ /* 0x000e660000000c00 */
        /* <DEDUP_REMOVED lines=16> */
[C---:B------:R-:W-:Y:S01]  /*13330*/  FMUL.FTZ R41, R14.reuse, R37 ;  /* 0x000000250e297220 */ /* 0x040fe20000410000 */
[C---:B------:R-:W-:Y:S01]  /*13340*/  IMAD.U32 R29, R31.reuse, 0x10000, RZ ;  /* 0x000100001f1d7824 */ /* 0x040fe200078e00ff */
[----:B------:R-:W-:Y:S01]  /*13350*/  LOP3.LUT R30, R31, 0xffff0000, RZ, 0xc0, !PT ;  /* 0xffff00001f1e7812 */ /* 0x000fe200078ec0ff */
[----:B------:R-:W-:Y:S01]  /*13360*/  FMUL.FTZ R43, R14, R35 ;  /* 0x000000230e2b7220 */ /* 0x000fe20000410000 */
[----:B------:R-:W-:-:S02]  /*13370*/  IMAD.U32 R31, R99, 0x10000, RZ ;  /* 0x00010000631f7824 */ /* 0x000fc400078e00ff */
[----:B------:R-:W-:Y:S01]  /*13380*/  FFMA.FTZ R41, R4, R35, -R41 ;  /* 0x0000002304297223 */ /* 0x000fe20000010829 */
[----:B------:R-:W-:Y:S02]  /*13390*/  IMAD.U32 R14, R98, 0x10000, RZ ;  /* 0x00010000620e7824 */ /* 0x000fe400078e00ff */
[----:B------:R-:W-:Y:S01]  /*133a0*/  FMUL.FTZ R35, R20, R39 ;  /* 0x0000002714237220 */ /* 0x000fe20000410000 */
[----:B------:R-:W-:Y:S01]  /*133b0*/  FFMA.FTZ R43, R4, R37, R43 ;  /* 0x00000025042b7223 */ /* 0x000fe2000001002b */
[----:B------:R-:W-:Y:S02]  /*133c0*/  IMAD.U32 R4, R100, 0x10000, RZ ;  /* 0x0001000064047824 */ /* 0x000fe400078e00ff */
[-C--:B------:R-:W-:Y:S01]  /*133d0*/  FMUL.FTZ R37, R20, R31.reuse ;  /* 0x0000001f14257220 */ /* 0x080fe20000410000 */
[C---:B------:R-:W-:Y:S01]  /*133e0*/  FMUL.FTZ R20, R29.reuse, R14 ;  /* 0x0000000e1d147220 */ /* 0x040fe20000410000 */
[----:B------:R-:W-:Y:S01]  /*133f0*/  FFMA.FTZ R35, R6, R31, -R35 ;  /* 0x0000001f06237223 */ /* 0x000fe20000010823 */
[-C--:B------:R-:W-:Y:S01]  /*13400*/  FMUL.FTZ R31, R29, R4.reuse ;  /* 0x000000041d1f7220 */ /* 0x080fe20000410000 */
[----:B------:R-:W-:Y:S01]  /*13410*/  LOP3.LUT R99, R99, 0xffff0000, RZ, 0xc0, !PT ;  /* 0xffff000063637812 */ /* 0x000fe200078ec0ff */
[----:B------:R-:W-:Y:S01]  /*13420*/  FFMA.FTZ R29, R13, R4, -R20 ;  /* 0x000000040d1d7223 */ /* 0x000fe20000010814 */
[----:B------:R-:W-:Y:S01]  /*13430*/  FMUL.FTZ R4, R15, R36 ;  /* 0x000000240f047220 */ /* 0x000fe20000410000 */
[----:B------:R-:W-:Y:S01]  /*13440*/  FFMA.FTZ R31, R13, R14, R31 ;  /* 0x0000000e0d1f7223 */ /* 0x000fe2000001001f */
[-C--:B------:R-:W-:Y:S01]  /*13450*/  FMUL.FTZ R14, R15, R32.reuse ;  /* 0x000000200f0e7220 */ /* 0x080fe20000410000 */
[----:B------:R-:W-:Y:S01]  /*13460*/  FMUL.FTZ R13, R28, R97 ;  /* 0x000000611c0d7220 */ /* 0x000fe20000410000 */
[----:B------:R-:W-:Y:S01]  /*13470*/  FFMA.FTZ R37, R6, R39, R37 ;  /* 0x0000002706257223 */ /* 0x000fe20000010025 */
[----:B------:R-:W-:Y:S01]  /*13480*/  FFMA.FTZ R32, R5, R32, -R4 ;  /* 0x0000002005207223 */ /* 0x000fe20000010804 */
[----:B------:R-:W-:Y:S01]  /*13490*/  FMUL.FTZ R28, R28, R99 ;  /* 0x000000631c1c7220 */ /* 0x000fe20000410000 */
[----:B------:R-:W-:-:S02]  /*134a0*/  IMAD.U32 R6, R38, 0x10000, RZ ;  /* 0x0001000026067824 */ /* 0x000fc400078e00ff */
[----:B------:R-:W-:Y:S01]  /*134b0*/  FFMA.FTZ R14, R5, R36, R14 ;  /* 0x00000024050e7223 */ /* 0x000fe2000001000e */
[----:B------:R-:W-:Y:S02]  /*134c0*/  IMAD.U32 R4, R34, 0x10000, RZ ;  /* 0x0001000022047824 */ /* 0x000fe400078e00ff */
[C---:B------:R-:W-:Y:S01]  /*134d0*/  FFMA.FTZ R20, R24.reuse, R99, -R13 ;  /* 0x0000006318147223 */ /* 0x040fe2000001080d */
[----:B------:R-:W-:Y:S01]  /*134e0*/  FFMA.FTZ R28, R24, R97, R28 ;  /* 0x00000061181c7223 */ /* 0x000fe2000001001c */
[C---:B------:R-:W-:Y:S01]  /*134f0*/  FMUL.FTZ R36, R25.reuse, R6 ;  /* 0x0000000619247220 */ /* 0x040fe20000410000 */
[-C--:B------:R-:W-:Y:S01]  /*13500*/  FMUL.FTZ R24, R25, R4.reuse ;  /* 0x0000000419187220 */ /* 0x080fe20000410000 */
[----:B------:R-:W-:Y:S02]  /*13510*/  LOP3.LUT R38, R38, 0xffff0000, RZ, 0xc0, !PT ;  /* 0xffff000026267812 */ /* 0x000fe400078ec0ff */
[----:B------:R-:W-:Y:S01]  /*13520*/  LOP3.LUT R13, R98, 0xffff0000, RZ, 0xc0, !PT ;  /* 0xffff0000620d7812 */ /* 0x000fe200078ec0ff */
[C---:B------:R-:W-:Y:S01]  /*13530*/  FFMA.FTZ R36, R7.reuse, R4, -R36 ;  /* 0x0000000407247223 */ /* 0x040fe20000010824 */
[----:B------:R-:W-:Y:S01]  /*13540*/  LOP3.LUT R34, R34, 0xffff0000, RZ, 0xc0, !PT ;  /* 0xffff000022227812 */ /* 0x000fe200078ec0ff */
[----:B------:R-:W-:Y:S01]  /*13550*/  FFMA.FTZ R24, R7, R6, R24 ;  /* 0x0000000607187223 */ /* 0x000fe20000010018 */
[----:B------:R-:W-:Y:S01]  /*13560*/  LOP3.LUT R5, R100, 0xffff0000, RZ, 0xc0, !PT ;  /* 0xffff000064057812 */ /* 0x000fe200078ec0ff */
[C---:B------:R-:W-:Y:S01]  /*13570*/  FMUL.FTZ R7, R27.reuse, R38 ;  /* 0x000000261b077220 */ /* 0x040fe20000410000 */
[----:B------:R-:W-:Y:S01]  /*13580*/  FMUL.FTZ R15, R30, R13 ;  /* 0x0000000d1e0f7220 */ /* 0x000fe20000410000 */
[----:B------:R-:W-:-:S02]  /*13590*/  FMUL.FTZ R27, R27, R34 ;  /* 0x000000221b1b7220 */ /* 0x000fc40000410000 */
[-C--:B------:R-:W-:Y:S01]  /*135a0*/  FMUL.FTZ R4, R30, R5.reuse ;  /* 0x000000051e047220 */ /* 0x080fe20000410000 */
        /* <DEDUP_REMOVED lines=9> */
[----:B------:R-:W-:Y:S02]  /*13640*/  F2FP.BF16.F32.PACK_AB R13, R28, R37 ;  /* 0x000000251c0d723e */ /* 0x000fe400000010ff */
[----:B------:R-:W-:Y:S01]  /*13650*/  F2FP.BF16.F32.PACK_AB R14, R27, R24 ;  /* 0x000000181b0e723e */ /* 0x000fe200000010ff */
[----:B------:R4:W-:Y:S01]  /*13660*/  STS.128 [R40], R4 ;  /* 0x0000000428007388 */ /* 0x0009e20000000c00 */
[----:B------:R-:W-:-:S05]  /*13670*/  F2FP.BF16.F32.PACK_AB R15, R26, R31 ;  /* 0x0000001f1a0f723e */ /* 0x000fca00000010ff */
[----:B------:R4:W-:Y:S02]  /*13680*/  STS.128 [R0+0x10400], R12 ;  /* 0x0104000c00007388 */ /* 0x0009e40000000c00 */
.L_x_1717:
[----:B------:R-:W-:Y:S05]  /*13690*/  BSYNC B1 ;  /* 0x0000000000017941 */ /* 0x000fea0003800000 */
.L_x_1716:
[----:B------:R-:W-:Y:S05]  /*136a0*/  @P1 BRA `(.L_x_1683) ;  /* 0x0000000400bc1947 */ /* 0x000fea0003800000 */
[----:B----4-:R-:W4:Y:S04]  /*136b0*/  LDL R4, [R1+0x48] ;  /* 0x0000480001047983 */ /* 0x010f280000100800 */
[----:B---3--:R-:W3:Y:S01]  /*136c0*/  LDL R38, [R1+0x80] ;  /* 0x0000800001267983 */ /* 0x008ee20000100800 */
[----:B------:R-:W-:Y:S01]  /*136d0*/  IMAD.SHL.U32 R0, R3, 0x40, RZ ;  /* 0x0000004003007824 */ /* 0x000fe200078e00ff */
[----:B------:R-:W-:Y:S02]  /*136e0*/  SHF.R.S32.HI R6, RZ, 0x1f, R3 ;  /* 0x0000001fff067819 */ /* 0x000fe40000011403 */
[----:B-12---:R-:W-:Y:S02]  /*136f0*/  SHF.R.U64 R20, R72, 0x10, R73 ;  /* 0x0000001048147819 */ /* 0x006fe40000001249 */
[----:B------:R-:W-:-:S02]  /*13700*/  LOP3.LUT R5, R0, 0x1c0, RZ, 0xc0, !PT ;  /* 0x000001c000057812 */ /* 0x000fc400078ec0ff */
[----:B------:R-:W-:Y:S02]  /*13710*/  LEA.HI R6, R6, R3, RZ, 0x3 ;  /* 0x0000000306067211 */ /* 0x000fe400078f18ff */
[----:B------:R-:W-:Y:S02]  /*13720*/  PRMT R25, R85, 0x5410, R20 ;  /* 0x0000541055197816 */ /* 0x000fe40000000014 */
[----:B------:R-:W-:Y:S01]  /*13730*/  SHF.R.U32.HI R72, RZ, 0x10, R73 ;  /* 0x00000010ff487819 */ /* 0x000fe20000011649 */
[----:B------:R-:W-:Y:S01]  /*13740*/  IMAD.SHL.U32 R6, R6, 0x40, RZ ;  /* 0x0000004006067824 */ /* 0x000fe200078e00ff */
[----:B------:R-:W-:Y:S01]  /*13750*/  SHF.R.U32.HI R32, RZ, 0x10, R11 ;  /* 0x00000010ff207819 */ /* 0x000fe2000001160b */
[----:B------:R-:W-:Y:S01]  /*13760*/  IMAD.U32 R26, R25, 0x10000, RZ ;  /* 0x00010000191a7824 */ /* 0x000fe200078e00ff */
[----:B------:R-:W-:Y:S02]  /*13770*/  SHF.R.U64 R27, R74, 0x10, R75 ;  /* 0x000000104a1b7819 */ /* 0x000fe4000000124b */
[----:B------:R-:W-:-:S02]  /*13780*/  LOP3.LUT R6, R6, 0xfffffe00, RZ, 0xc0, !PT ;  /* 0xfffffe0006067812 */ /* 0x000fc400078ec0ff */
[----:B------:R-:W-:Y:S02]  /*13790*/  PRMT R85, R85, 0x5432, R72 ;  /* 0x0000543255557816 */ /* 0x000fe40000000048 */
[----:B------:R-:W-:Y:S02]  /*137a0*/  SHF.R.U32.HI R75, RZ, 0x10, R75 ;  /* 0x00000010ff4b7819 */ /* 0x000fe4000001164b */
[----:B------:R-:W-:Y:S02]  /*137b0*/  PRMT R32, R21, 0x5410, R32 ;  /* 0x0000541015207816 */ /* 0x000fe40000000020 */
[C---:B------:R-:W-:Y:S02]  /*137c0*/  PRMT R27, R86.reuse, 0x5410, R27 ;  /* 0x00005410561b7816 */ /* 0x040fe4000000001b */
[----:B------:R-:W-:Y:S02]  /*137d0*/  PRMT R86, R86, 0x5432, R75 ;  /* 0x0000543256567816 */ /* 0x000fe4000000004b */
[----:B------:R-:W-:-:S02]  /*137e0*/  LOP3.LUT R25, R25, 0xffff0000, RZ, 0xc0, !PT ;  /* 0xffff000019197812 */ /* 0x000fc400078ec0ff */
[----:B----4-:R-:W-:-:S04]  /*137f0*/  LEA.HI R33, R33, R4, RZ, 0x1d ;  /* 0x0000000421217211 */ /* 0x010fc800078fe8ff */
[----:B------:R-:W-:Y:S01]  /*13800*/  SHF.R.S32.HI R4, RZ, 0x1f, R33 ;  /* 0x0000001fff047819 */ /* 0x000fe20000011421 */
[----:B------:R-:W-:-:S03]  /*13810*/  IMAD.SHL.U32 R0, R33, 0x8, RZ ;  /* 0x0000000821007824 */ /* 0x000fc600078e00ff */
[----:B------:R-:W-:Y:S01]  /*13820*/  LEA.HI R4, R4, R33, RZ, 0x3 ;  /* 0x0000002104047211 */ /* 0x000fe200078f18ff */
[----:B------:R-:W-:Y:S01]  /*13830*/  IMAD.U32 R33, R32, 0x10000, RZ ;  /* 0x0001000020217824 */ /* 0x000fe200078e00ff */
[----:B------:R-:W-:Y:S02]  /*13840*/  LOP3.LUT R0, R5, 0x38, R0, 0xf8, !PT ;  /* 0x0000003805007812 */ /* 0x000fe400078ef800 */
[----:B------:R-:W-:Y:S01]  /*13850*/  SHF.R.U32.HI R5, RZ, 0x3, R5 ;  /* 0x00000003ff057819 */ /* 0x000fe20000011605 */
[----:B------:R-:W-:Y:S01]  /*13860*/  IMAD.SHL.U32 R4, R4, 0x400, RZ ;  /* 0x0000040004047824 */ /* 0x000fe200078e00ff */
[----:B------:R-:W-:Y:S02]  /*13870*/  LOP3.LUT R32, R32, 0xffff0000, RZ, 0xc0, !PT ;  /* 0xffff000020207812 */ /* 0x000fe400078ec0ff */
[----:B------:R-:W-:Y:S02]  /*13880*/  LOP3.LUT R0, R0, R5, RZ, 0x3c, !PT ;  /* 0x0000000500007212 */ /* 0x000fe400078e3cff */
[----:B------:R-:W-:-:S04]  /*13890*/  LOP3.LUT R3, R4, 0x7fffe000, RZ, 0xc0, !PT ;  /* 0x7fffe00004037812 */ /* 0x000fc800078ec0ff */
[----:B------:R-:W-:Y:S02]  /*138a0*/  IADD3 R3, R0, R3, R6 ;  /* 0x0000000300037210 */ /* 0x000fe40007ffe006 */
[----:B---3--:R-:W1:Y:S03]  /*138b0*/  LDS.128 R4, [R38] ;  /* 0x0000000026047984 */ /* 0x008e660000000c00 */
[----:B------:R-:W-:Y:S01]  /*138c0*/  IMAD R0, R3, 0x2, R16 ;  /* 0x0000000203007824 */ /* 0x000fe200078e0210 */
[--C-:B------:R-:W-:Y:S02]  /*138d0*/  SHF.R.U64 R3, R8, 0x10, R9.reuse ;  /* 0x0000001008037819 */ /* 0x100fe40000001209 */
[----:B------:R-:W-:Y:S02]  /*138e0*/  SHF.R.U32.HI R9, RZ, 0x10, R9 ;  /* 0x00000010ff097819 */ /* 0x000fe40000011609 */
[----:B------:R-:W2:Y:S01]  /*138f0*/  LDS.128 R12, [R0+0x10400] ;  /* 0x01040000000c7984 */ /* 0x000ea20000000c00 */
[----:B------:R-:W-:-:S02]  /*13900*/  PRMT R28, R84, 0x5432, R3 ;  /* 0x00005432541c7816 */ /* 0x000fc40000000003 */
[----:B------:R-:W-:Y:S02]  /*13910*/  PRMT R84, R84, 0x5410, R9 ;  /* 0x0000541054547816 */ /* 0x000fe40000000009 */
[----:B------:R-:W-:Y:S01]  /*13920*/  SHF.R.U64 R8, R10, 0x10, R11 ;  /* 0x000000100a087819 */ /* 0x000fe2000000120b */
[----:B------:R-:W-:Y:S02]  /*13930*/  IMAD.U32 R30, R28, 0x10000, RZ ;  /* 0x000100001c1e7824 */ /* 0x000fe400078e00ff */
[C---:B------:R-:W-:Y:S01]  /*13940*/  IMAD.U32 R29, R84.reuse, 0x10000, RZ ;  /* 0x00010000541d7824 */ /* 0x040fe200078e00ff */
[----:B------:R-:W-:Y:S02]  /*13950*/  PRMT R31, R21, 0x5432, R8 ;  /* 0x00005432151f7816 */ /* 0x000fe40000000008 */
        /* <DEDUP_REMOVED lines=13> */
[C---:B------:R-:W-:Y:S01]  /*13a30*/  FMUL.FTZ R34, R11.reuse, R30 ;  /* 0x0000001e0b227220 */ /* 0x040fe20000410000 */
[----:B------:R-:W-:Y:S01]  /*13a40*/  FMUL.FTZ R36, R11, R26 ;  /* 0x0000001a0b247220 */ /* 0x000fe20000410000 */
[----:B------:R-:W-:-:S02]  /*13a50*/  IMAD.U32 R11, R85, 0x10000, RZ ;  /* 0x00010000550b7824 */ /* 0x000fc400078e00ff */
[C---:B------:R-:W-:Y:S01]  /*13a60*/  FMUL.FTZ R35, R20.reuse, R29 ;  /* 0x0000001d14237220 */ /* 0x040fe20000410000 */
[----:B------:R-:W-:Y:S02]  /*13a70*/  IMAD.U32 R24, R15, 0x10000, RZ ;  /* 0x000100000f187824 */ /* 0x000fe400078e00ff */
[C---:B------:R-:W-:Y:S01]  /*13a80*/  FFMA.FTZ R34, R3.reuse, R26, -R34 ;  /* 0x0000001a03227223 */ /* 0x040fe20000010822 */
[----:B------:R-:W-:Y:S01]  /*13a90*/  FFMA.FTZ R36, R3, R30, R36 ;  /* 0x0000001e03247223 */ /* 0x000fe20000010024 */
[-C--:B------:R-:W-:Y:S01]  /*13aa0*/  FMUL.FTZ R37, R20, R11.reuse ;  /* 0x0000000b14257220 */ /* 0x080fe20000410000 */
[----:B------:R-:W-:Y:S01]  /*13ab0*/  FFMA.FTZ R35, R8, R11, -R35 ;  /* 0x0000000b08237223 */ /* 0x000fe20000010823 */
[----:B------:R-:W-:Y:S02]  /*13ac0*/  IMAD.U32 R3, R86, 0x10000, RZ ;  /* 0x0001000056037824 */ /* 0x000fe400078e00ff */
[----:B------:R-:W-:Y:S01]  /*13ad0*/  FMUL.FTZ R39, R24, R33 ;  /* 0x0000002118277220 */ /* 0x000fe20000410000 */
[----:B------:R-:W-:Y:S01]  /*13ae0*/  LOP3.LUT R11, R28, 0xffff0000, RZ, 0xc0, !PT ;  /* 0xffff00001c0b7812 */ /* 0x000fe200078ec0ff */
[----:B------:R-:W-:Y:S01]  /*13af0*/  FFMA.FTZ R37, R8, R29, R37 ;  /* 0x0000001d08257223 */ /* 0x000fe20000010025 */
[-C--:B------:R-:W-:Y:S01]  /*13b00*/  FMUL.FTZ R24, R24, R3.reuse ;  /* 0x0000000318187220 */ /* 0x080fe20000410000 */
[----:B------:R-:W-:Y:S01]  /*13b10*/  FFMA.FTZ R39, R10, R3, -R39 ;  /* 0x000000030a277223 */ /* 0x000fe20000010827 */
[----:B------:R-:W-:Y:S01]  /*13b20*/  LOP3.LUT R8, R85, 0xffff0000, RZ, 0xc0, !PT ;  /* 0xffff000055087812 */ /* 0x000fe200078ec0ff */
[C---:B------:R-:W-:Y:S01]  /*13b30*/  FMUL.FTZ R3, R12.reuse, R11 ;  /* 0x0000000b0c037220 */ /* 0x040fe20000410000 */
[----:B------:R-:W-:Y:S01]  /*13b40*/  FMUL.FTZ R29, R12, R25 ;  /* 0x000000190c1d7220 */ /* 0x000fe20000410000 */
[----:B------:R-:W-:-:S02]  /*13b50*/  IMAD.U32 R21, R14, 0x10000, RZ ;  /* 0x000100000e157824 */ /* 0x000fc400078e00ff */
[----:B------:R-:W-:Y:S01]  /*13b60*/  FFMA.FTZ R24, R10, R33, R24 ;  /* 0x000000210a187223 */ /* 0x000fe20000010018 */
[----:B------:R-:W-:Y:S02]  /*13b70*/  IMAD.U32 R12, R31, 0x10000, RZ ;  /* 0x000100001f0c7824 */ /* 0x000fe400078e00ff */
[----:B------:R-:W-:Y:S01]  /*13b80*/  FMUL.FTZ R20, R13, R84 ;  /* 0x000000540d147220 */ /* 0x000fe20000410000 */
[C---:B------:R-:W-:Y:S01]  /*13b90*/  FFMA.FTZ R3, R4.reuse, R25, -R3 ;  /* 0x0000001904037223 */ /* 0x040fe20000010803 */
[----:B------:R-:W-:Y:S02]  /*13ba0*/  IMAD.U32 R10, R27, 0x10000, RZ ;  /* 0x000100001b0a7824 */ /* 0x000fe400078e00ff */
[----:B------:R-:W-:Y:S01]  /*13bb0*/  FFMA.FTZ R29, R4, R11, R29 ;  /* 0x0000000b041d7223 */ /* 0x000fe2000001001d */
[----:B------:R-:W-:Y:S01]  /*13bc0*/  LOP3.LUT R14, R14, 0xffff0000, RZ, 0xc0, !PT ;  /* 0xffff00000e0e7812 */ /* 0x000fe200078ec0ff */
[----:B------:R-:W-:Y:S01]  /*13bd0*/  FMUL.FTZ R13, R13, R8 ;  /* 0x000000080d0d7220 */ /* 0x000fe20000410000 */
[----:B------:R-:W-:Y:S01]  /*13be0*/  LOP3.LUT R15, R15, 0xffff0000, RZ, 0xc0, !PT ;  /* 0xffff00000f0f7812 */ /* 0x000fe200078ec0ff */
[----:B------:R-:W-:Y:S01]  /*13bf0*/  FMUL.FTZ R4, R21, R12 ;  /* 0x0000000c15047220 */ /* 0x000fe20000410000 */
[----:B------:R-:W-:Y:S01]  /*13c00*/  LOP3.LUT R31, R31, 0xffff0000, RZ, 0xc0, !PT ;  /* 0xffff00001f1f7812 */ /* 0x000fe200078ec0ff */
[----:B------:R-:W-:Y:S01]  /*13c10*/  FFMA.FTZ R20, R5, R8, -R20 ;  /* 0x0000000805147223 */ /* 0x000fe20000010814 */
[----:B------:R-:W-:Y:S01]  /*13c20*/  LOP3.LUT R27, R27, 0xffff0000, RZ, 0xc0, !PT ;  /* 0xffff00001b1b7812 */ /* 0x000fe200078ec0ff */
[----:B------:R-:W-:Y:S01]  /*13c30*/  FMUL.FTZ R8, R21, R10 ;  /* 0x0000000a15087220 */ /* 0x000fe20000410000 */
[----:B------:R-:W-:Y:S01]  /*13c40*/  LOP3.LUT R86, R86, 0xffff0000, RZ, 0xc0, !PT ;  /* 0xffff000056567812 */ /* 0x000fe200078ec0ff */
[----:B------:R-:W-:Y:S01]  /*13c50*/  FFMA.FTZ R84, R5, R84, R13 ;  /* 0x0000005405547223 */ /* 0x000fe2000001000d */
[----:B------:R-:W-:Y:S01]  /*13c60*/  FFMA.FTZ R10, R9, R10, -R4 ;  /* 0x0000000a090a7223 */ /* 0x000fe20000010804 */
[C---:B------:R-:W-:Y:S01]  /*13c70*/  FMUL.FTZ R5, R14.reuse, R31 ;  /* 0x0000001f0e057220 */ /* 0x040fe20000410000 */
[C---:B------:R-:W-:Y:S01]  /*13c80*/  FMUL.FTZ R4, R15.reuse, R32 ;  /* 0x000000200f047220 */ /* 0x040fe20000410000 */
[-C--:B------:R-:W-:Y:S01]  /*13c90*/  FMUL.FTZ R14, R14, R27.reuse ;  /* 0x0000001b0e0e7220 */ /* 0x080fe20000410000 */
[-C--:B------:R-:W-:Y:S01]  /*13ca0*/  FMUL.FTZ R15, R15, R86.reuse ;  /* 0x000000560f0f7220 */ /* 0x080fe20000410000 */
[C---:B------:R-:W-:Y:S01]  /*13cb0*/  FFMA.FTZ R27, R6.reuse, R27, -R5 ;  /* 0x0000001b061b7223 */ /* 0x040fe20000010805 */
[----:B------:R-:W-:Y:S01]  /*13cc0*/  FFMA.FTZ R86, R7, R86, -R4 ;  /* 0x0000005607567223 */ /* 0x000fe20000010804 */
[----:B------:R-:W-:Y:S01]  /*13cd0*/  FFMA.FTZ R12, R9, R12, R8 ;  /* 0x0000000c090c7223 */ /* 0x000fe20000010008 */
        /* <DEDUP_REMOVED lines=12> */
.L_x_1683:
[----:B------:R-:W-:Y:S05]  /*13da0*/  BSYNC B0 ;  /* 0x0000000000007941 */ /* 0x000fea0003800000 */
.L_x_1643:
[----:B------:R-:W-:Y:S01]  /*13db0*/  @!PT LDS RZ, [RZ] ;  /* 0x00000000fffff984 */ /* 0x000fe20000000800 */
[----:B------:R-:W-:Y:S01]  /*13dc0*/  @!PT LDS RZ, [RZ] ;  /* 0x00000000fffff984 */ /* 0x000fe20000000800 */
[----:B------:R-:W-:Y:S01]  /*13dd0*/  @!PT LDS RZ, [RZ] ;  /* 0x00000000fffff984 */ /* 0x000fe20000000800 */
[----:B------:R-:W-:Y:S01]  /*13de0*/  @!PT LDS RZ, [RZ] ;  /* 0x00000000fffff984 */ /* 0x000fe20000000800 */
[----:B------:R2:W-:Y:S06]  /*13df0*/  MEMBAR.ALL.CTA ;  /* 0x0000000000007992 */ /* 0x0005ec0000008000 */
[----:B--2---:R-:W2:Y:S01]  /*13e00*/  FENCE.VIEW.ASYNC.S ;  /* 0x00000000000073c6 */ /* 0x004ea20000000000 */
[----:B------:R-:W-:Y:S05]  /*13e10*/  WARPSYNC.ALL ;  /* 0x0000000000007948 */ /* 0x000fea0003800000 */
[----:B--2---:R-:W-:Y:S06]  /*13e20*/  BAR.SYNC.DEFER_BLOCKING 0xd, 0x100 ;  /* 0x0344000000007b1d */ /* 0x004fec0000010000 */
.L_x_1640:
[----:B-1--4-:R-:W2:Y:S02]  /*13e30*/  LDL R0, [R1+0x20] ;  /* 0x0000200001007983 */ /* 0x012ea40000100800 */
[----:B--2---:R-:W-:-:S13]  /*13e40*/  R2UR UR4, R0 ;  /* 0x00000000000472ca */ /* 0x004fda00000e0000 */
[----:B------:R-:W-:-:S05]  /*13e50*/  IMAD.U32 R0, RZ, RZ, UR4 ;  /* 0x00000004ff007e24 */ /* 0x000fca000f8e00ff */
[----:B------:R-:W-:-:S13]  /*13e60*/  ISETP.NE.AND P0, PT, R0, 0x3, PT ;  /* 0x000000030000780c */ /* 0x000fda0003f05270 */
[----:B------:R-:W-:Y:S05]  /*13e70*/  @!P0 BRA `(.L_x_1718) ;  /* 0x0000000000048947 */ /* 0x000fea0003800000 */
[----:B------:R-:W-:Y:S01]  /*13e80*/  BPT.TRAP 0x1 ;  /* 0x000000040000795c */ /* 0x000fe20000300000 */
.L_x_1718:
[----:B------:R-:W-:Y:S01]  /*13e90*/  IMAD R59, R22, 0x8, R16 ;  /* 0x00000008163b7824 */ /* 0x000fe200078e0210 */
[----:B------:R-:W-:-:S04]  /*13ea0*/  SHF.L.U32 R0, R205, 0x1f, RZ ;  /* 0x0000001fcd007819 */ /* 0x000fc800000006ff */
[----:B------:R1:W2:Y:S01]  /*13eb0*/  SYNCS.PHASECHK.TRANS64.TRYWAIT P2, [R59+URZ+0x30830], R0 ;  /* 0x030830003b0075a7 */ /* 0x0002a2000804017f */
[----:B------:R-:W-:Y:S05]  /*13ec0*/  @!P0 BRA `(.L_x_1719) ;  /* 0x0000000000048947 */ /* 0x000fea0003800000 */
[----:B------:R-:W-:Y:S01]  /*13ed0*/  BPT.TRAP 0x1 ;  /* 0x000000040000795c */ /* 0x000fe20000300000 */
.L_x_1719:
[----:B0-----:R-:W0:Y:S02]  /*13ee0*/  S2R R3, SR_TID.X ;  /* 0x0000000000037919 */ /* 0x001e240000002100 */
[----:B0-----:R-:W-:-:S04]  /*13ef0*/  LOP3.LUT R3, R3, 0x7f, RZ, 0xc0, !PT ;  /* 0x0000007f03037812 */ /* 0x001fc800078ec0ff */
[----:B------:R-:W-:Y:S01]  /*13f00*/  ISETP.NE.AND P1, PT, R3, RZ, PT ;  /* 0x000000ff0300720c */ /* 0x000fe20003f25270 */
[----:B--2---:R-:W-:-:S12]  /*13f10*/  @P2 BRA `(.L_x_1720) ;  /* 0x0000000000082947 */ /* 0x004fd80003800000 */
[----:B------:R-:W0:Y:S02]  /*13f20*/  SYNCS.PHASECHK.TRANS64.TRYWAIT P2, [R59+URZ+0x30830], R0 ;  /* 0x030830003b0075a7 */ /* 0x000e24000804017f */
[----:B0-----:R-:W-:Y:S05]  /*13f30*/  @!P2 BRA `(.L_x_1721) ;  /* 0x000001b40048a947 */ /* 0x001fea0003800000 */
.L_x_1720:
[----:B------:R-:W-:Y:S05]  /*13f40*/  WARPSYNC.ALL ;  /* 0x0000000000007948 */ /* 0x000fea0003800000 */
[----:B01----:R-:W-:Y:S01]  /*13f50*/  VIADD R0, R16, 0x20400 ;  /* 0x0002040010007836 */ /* 0x003fe20000000000 */
[----:B------:R-:W-:-:S04]  /*13f60*/  LOP3.LUT R6, R2, 0x10000, RZ, 0xfc, !PT ;  /* 0x0001000002067812 */ /* 0x000fc800078efcff */
[----:B------:R-:W-:-:S04]  /*13f70*/  SHF.R.U32.HI R0, RZ, 0x4, R0 ;  /* 0x00000004ff007819 */ /* 0x000fc80000011600 */
[----:B------:R-:W-:-:S04]  /*13f80*/  LOP3.LUT R0, R0, 0x3fff, RZ, 0xc0, !PT ;  /* 0x00003fff00007812 */ /* 0x000fc800078ec0ff */
[----:B------:R-:W-:Y:S01]  /*13f90*/  LOP3.LUT R4, R0, 0x10000, RZ, 0xfc, !PT ;  /* 0x0001000000047812 */ /* 0x000fe200078efcff */
[----:B------:R-:W-:Y:S02]  /*13fa0*/  IMAD.MOV.U32 R7, RZ, RZ, 0x40000040 ;  /* 0x40000040ff077424 */ /* 0x000fe400078e00ff */
[----:B------:R-:W-:Y:S01]  /*13fb0*/  IMAD.MOV.U32 R3, RZ, RZ, 0x40000040 ;  /* 0x40000040ff037424 */ /* 0x000fe200078e00ff */
[----:B------:R-:W-:Y:S01]  /*13fc0*/  R2UR UR4, R6 ;  /* 0x00000000060472ca */ /* 0x000fe200000e0000 */
[----:B------:R-:W-:Y:S01]  /*13fd0*/  IMAD R2, R22, 0x800, R4 ;  /* 0x0000080016027824 */ /* 0x000fe200078e0204 */
[----:B------:R-:W-:Y:S01]  /*13fe0*/  R2UR UR5, R7 ;  /* 0x00000000070572ca */ /* 0x000fe200000e0000 */
[----:B---3-5:R-:W-:Y:S01]  /*13ff0*/  WARPGROUP.ARRIVE ;  /* 0x00000000000079c5 */ /* 0x028fe20000000000 */
[----:B------:R-:W-:Y:S01]  /*14000*/  R2UR UR7, R3 ;  /* 0x00000000030772ca */ /* 0x000fe200000e0000 */
[----:B------:R0:W-:Y:S01]  /*14010*/  STL [R1], R4 ;  /* 0x0000000401007387 */ /* 0x0001e20000100800 */
[----:B------:R-:W-:Y:S01]  /*14020*/  R2UR UR6, R2 ;  /* 0x00000000020672ca */ /* 0x000fe200000e0000 */
[----:B------:R-:W-:Y:S01]  /*14030*/  VIADD R224, R6, 0x2 ;  /* 0x0000000206e07836 */ /* 0x000fe20000000000 */
[----:B------:R-:W1:Y:S01]  /*14040*/  LDC R0, c[0x0][0x448] ;  /* 0x00011200ff007b82 */ /* 0x000e620000000800 */
[----:B------:R-:W-:Y:S01]  /*14050*/  IMAD.MOV.U32 R225, RZ, RZ, 0x40000040 ;  /* 0x40000040ffe17424 */ /* 0x000fe200078e00ff */
[----:B------:R-:W2:Y:S01]  /*14060*/  LDL R56, [R1+0x34] ;  /* 0x0000340001387983 */ /* 0x000ea20000100800 */
[----:B------:R-:W-:-:S02]  /*14070*/  IMAD.MOV.U32 R5, RZ, RZ, 0x40000040 ;  /* 0x40000040ff057424 */ /* 0x000fc400078e00ff */
[----:B------:R-:W-:Y:S01]  /*14080*/  VIADD R222, R6, 0x4 ;  /* 0x0000000406de7836 */ /* 0x000fe20000000000 */
[----:B------:R-:W2:Y:S01]  /*14090*/  LDL R80, [R1+0x14] ;  /* 0x0000140001507983 */ /* 0x000ea20000100800 */
[----:B0-----:R-:W-:Y:S02]  /*140a0*/  VIADD R4, R2, 0x2 ;  /* 0x0000000202047836 */ /* 0x001fe40000000000 */
[----:B------:R-:W-:Y:S02]  /*140b0*/  IMAD.MOV.U32 R223, RZ, RZ, 0x40000040 ;  /* 0x40000040ffdf7424 */ /* 0x000fe400078e00ff */
[----:B------:R-:W-:Y:S01]  /*140c0*/  HGMMA.64x64x16.F32.BF16 R24, gdesc[UR4], RZ, !UPT, gsb0 ;  /* 0x00e00000041879f0 */ /* 0x000fe2000c0018ff */
[----:B------:R-:W-:Y:S01]  /*140d0*/  R2UR UR4, R224 ;  /* 0x00000000e00472ca */ /* 0x000fe200000e0000 */
[----:B------:R-:W-:Y:S01]  /*140e0*/  VIADD R218, R6, 0x6 ;  /* 0x0000000606da7836 */ /* 0x000fe20000000000 */
[----:B------:R-:W-:Y:S01]  /*140f0*/  R2UR UR5, R225 ;  /* 0x00000000e10572ca */ /* 0x000fe200000e0000 */
[----:B------:R-:W-:Y:S01]  /*14100*/  IMAD.MOV.U32 R219, RZ, RZ, 0x40000040 ;  /* 0x40000040ffdb7424 */ /* 0x000fe200078e00ff */
[----:B------:R-:W-:Y:S01]  /*14110*/  R2UR UR6, R4 ;  /* 0x00000000040672ca */ /* 0x000fe200000e0000 */
[----:B------:R-:W-:Y:S01]  /*14120*/  VIADD R4, R2, 0x4 ;  /* 0x0000000402047836 */ /* 0x000fe20000000000 */
[----:B------:R-:W-:Y:S01]  /*14130*/  R2UR UR7, R5 ;  /* 0x00000000050772ca */ /* 0x000fe200000e0000 */
[----:B------:R-:W-:-:S02]  /*14140*/  IMAD.MOV.U32 R5, RZ, RZ, 0x40000040 ;  /* 0x40000040ff057424 */ /* 0x000fc400078e00ff */
[----:B------:R-:W-:Y:S02]  /*14150*/  VIADD R216, R6, 0x400 ;  /* 0x0000040006d87836 */ /* 0x000fe40000000000 */
[----:B------:R-:W-:Y:S01]  /*14160*/  IMAD.MOV.U32 R217, RZ, RZ, 0x40000040 ;  /* 0x40000040ffd97424 */ /* 0x000fe200078e00ff */
[----:B-1----:R-:W-:Y:S01]  /*14170*/  ISETP.NE.AND P2, PT, R0, 0x1, PT ;  /* 0x000000010000780c */ /* 0x002fe20003f45270 */
[C---:B------:R-:W-:Y:S02]  /*14180*/  VIADD R214, R6.reuse, 0x402 ;  /* 0x0000040206d67836 */ /* 0x040fe40000000000 */
[----:B------:R-:W-:Y:S02]  /*14190*/  IMAD.MOV.U32 R215, RZ, RZ, 0x40000040 ;  /* 0x40000040ffd77424 */ /* 0x000fe400078e00ff */
[----:B------:R-:W-:Y:S02]  /*141a0*/  VIADD R212, R6, 0x404 ;  /* 0x0000040406d47836 */ /* 0x000fe40000000000 */
[----:B------:R-:W-:-:S02]  /*141b0*/  IMAD.MOV.U32 R213, RZ, RZ, 0x40000040 ;  /* 0x40000040ffd57424 */ /* 0x000fc400078e00ff */
[C---:B------:R-:W-:Y:S02]  /*141c0*/  VIADD R210, R6.reuse, 0x406 ;  /* 0x0000040606d27836 */ /* 0x040fe40000000000 */
[----:B------:R-:W-:Y:S02]  /*141d0*/  IMAD.MOV.U32 R211, RZ, RZ, 0x40000040 ;  /* 0x40000040ffd37424 */ /* 0x000fe400078e00ff */
        /* <DEDUP_REMOVED lines=16> */
[----:B------:R-:W-:Y:S01]  /*142e0*/  IMAD.MOV.U32 R9, RZ, RZ, 0x40000040 ;  /* 0x40000040ff097424 */ /* 0x000fe200078e00ff */
[----:B------:R-:W-:Y:S02]  /*142f0*/  WARPGROUP.DEPBAR.LE gsb0, 0x0 ;  /* 0x00008000000079c5 */ /* 0x000fe40000010000 */
[----:B------:R-:W-:-:S06]  /*14300*/  WARPGROUP.ARRIVE ;  /* 0x00000000000079c5 */ /* 0x000fcc0000000000 */
[----:B------:R-:W-:Y:S01]  /*14310*/  HGMMA.64x64x16.F32.BF16 R24, gdesc[UR4], R24, gsb0 ;  /* 0x00e00000041879f0 */ /* 0x000fe20008001818 */
[----:B------:R-:W-:Y:S02]  /*14320*/  R2UR UR4, R222 ;  /* 0x00000000de0472ca */ /* 0x000fe400000e0000 */
[----:B------:R-:W-:Y:S02]  /*14330*/  R2UR UR5, R223 ;  /* 0x00000000df0572ca */ /* 0x000fe400000e0000 */
[----:B------:R-:W-:Y:S01]  /*14340*/  R2UR UR6, R4 ;  /* 0x00000000040672ca */ /* 0x000fe200000e0000 */
[----:B------:R-:W-:Y:S01]  /*14350*/  VIADD R4, R2, 0x6 ;  /* 0x0000000602047836 */ /* 0x000fe20000000000 */
[----:B------:R-:W-:Y:S01]  /*14360*/  R2UR UR7, R5 ;  /* 0x00000000050772ca */ /* 0x000fe200000e0000 */
[----:B------:R-:W-:Y:S01]  /*14370*/  IMAD.MOV.U32 R5, RZ, RZ, 0x40000040 ;  /* 0x40000040ff057424 */ /* 0x000fe200078e00ff */
[----:B------:R-:W-:Y:S02]  /*14380*/  WARPGROUP.DEPBAR.LE gsb0, 0x0 ;  /* 0x00008000000079c5 */ /* 0x000fe40000010000 */
[----:B------:R-:W-:-:S09]  /*14390*/  WARPGROUP.ARRIVE ;  /* 0x00000000000079c5 */ /* 0x000fd20000000000 */
        /* <DEDUP_REMOVED lines=94> */
[C---:B------:R-:W-:Y:S01]  /*14980*/  VIADD R4, R2.reuse, 0x604 ;  /* 0x0000060402047836 */ /* 0x040fe20000000000 */
[----:B------:R-:W-:Y:S01]  /*14990*/  R2UR UR7, R5 ;  /* 0x00000000050772ca */ /* 0x000fe200000e0000 */
[----:B------:R-:W-:Y:S02]  /*149a0*/  IMAD.MOV.U32 R5, RZ, RZ, 0x40000040 ;  /* 0x40000040ff057424 */ /* 0x000fe400078e00ff */
[----:B------:R-:W-:Y:S01]  /*149b0*/  VIADD R2, R2, 0x606 ;  /* 0x0000060602027836 */ /* 0x000fe20000000000 */
[----:B------:R-:W-:-:S02]  /*149c0*/  WARPGROUP.DEPBAR.LE gsb0, 0x0 ;  /* 0x00008000000079c5 */ /* 0x000fc40000010000 */
[----:B------:R-:W-:-:S07]  /*149d0*/  WARPGROUP.ARRIVE ;  /* 0x00000000000079c5 */ /* 0x000fce0000000000 */
[----:B------:R-:W-:Y:S01]  /*149e0*/  HGMMA.64x64x16.F32.BF16 R24, gdesc[UR4], R24, gsb0 ;  /* 0x00e00000041879f0 */ /* 0x000fe20008001818 */
[----:B------:R-:W-:Y:S02]  /*149f0*/  R2UR UR4, R10 ;  /* 0x000000000a0472ca */ /* 0x000fe400000e0000 */
[----:B------:R-:W-:Y:S02]  /*14a00*/  R2UR UR5, R11 ;  /* 0x000000000b0572ca */ /* 0x000fe400000e0000 */
[----:B------:R-:W-:Y:S01]  /*14a10*/  R2UR UR6, R4 ;  /* 0x00000000040672ca */ /* 0x000fe200000e0000 */
[----:B--2---:R-:W-:Y:S01]  /*14a20*/  IMAD.IADD R4, R56, 0x1, R80 ;  /* 0x0000000138047824 */ /* 0x004fe200078e0250 */
[----:B------:R-:W-:Y:S01]  /*14a30*/  R2UR UR7, R5 ;  /* 0x00000000050772ca */ /* 0x000fe200000e0000 */
[----:B------:R-:W0:Y:S08]  /*14a40*/  LDC.64 R56, c[0x0][0x9e0] ;  /* 0x00027800ff387b82 */ /* 0x000e300000000a00 */
[----:B------:R-:W1:Y:S01]  /*14a50*/  @P2 LDC R5, c[0x0][0x450] ;  /* 0x00011400ff052b82 */ /* 0x000e620000000800 */
[----:B0-----:R-:W-:Y:S01]  /*14a60*/  ISETP.GE.AND P3, PT, R57, 0x1, PT ;  /* 0x000000013900780c */ /* 0x001fe20003f66270 */
[----:B------:R-:W-:-:S02]  /*14a70*/  WARPGROUP.DEPBAR.LE gsb0, 0x0 ;  /* 0x00008000000079c5 */ /* 0x000fc40000010000 */
[----:B------:R-:W-:-:S06]  /*14a80*/  WARPGROUP.ARRIVE ;  /* 0x00000000000079c5 */ /* 0x000fcc0000000000 */
[----:B------:R-:W-:Y:S01]  /*14a90*/  HGMMA.64x64x16.F32.BF16 R24, gdesc[UR4], R24, gsb0 ;  /* 0x00e00000041879f0 */ /* 0x000fe20008001818 */
[----:B------:R-:W-:Y:S02]  /*14aa0*/  R2UR UR6, R2 ;  /* 0x00000000020672ca */ /* 0x000fe400000e0000 */
[----:B------:R-:W-:Y:S02]  /*14ab0*/  R2UR UR7, R3 ;  /* 0x00000000030772ca */ /* 0x000fe400000e0000 */
[----:B------:R-:W-:Y:S01]  /*14ac0*/  R2UR UR4, R8 ;  /* 0x00000000080472ca */ /* 0x000fe200000e0000 */
[----:B------:R-:W0:Y:S01]  /*14ad0*/  @P2 LDC R3, c[0x0][0x44c] ;  /* 0x00011300ff032b82 */ /* 0x000e220000000800 */
[----:B------:R-:W-:Y:S01]  /*14ae0*/  R2UR UR5, R9 ;  /* 0x00000000090572ca */ /* 0x000fe200000e0000 */
[----:B0-----:R-:W-:-:S04]  /*14af0*/  @P2 IMAD.HI.U32 R0, R4, R3, RZ ;  /* 0x0000000304002227 */ /* 0x001fc800078e00ff */
[----:B------:R-:W-:Y:S01]  /*14b00*/  IMAD.MOV.U32 R3, RZ, RZ, -0x40 ;  /* 0xffffffc0ff037424 */ /* 0x000fe200078e00ff */
[----:B-1----:R-:W-:Y:S01]  /*14b10*/  @P2 SHF.R.U32.HI R4, RZ, R5, R0 ;  /* 0x00000005ff042219 */ /* 0x002fe20000011600 */
[----:B------:R-:W-:Y:S02]  /*14b20*/  @!P1 VIADD R0, R59, 0x30840 ;  /* 0x000308403b009836 */ /* 0x000fe40000000000 */
[----:B------:R-:W-:Y:S02]  /*14b30*/  IMAD R58, R204, R3, 0x40 ;  /* 0x00000040cc3a7424 */ /* 0x000fe400078e0203 */
[----:B------:R-:W0:Y:S01]  /*14b40*/  SHFL.IDX PT, R66, R4, RZ, 0x1c1f ;  /* 0x001c1fff04427589 */ /* 0x000e2200000e0000 */
[----:B------:R-:W-:Y:S02]  /*14b50*/  @!P1 PRMT R0, RZ, 0x654, R0 ;  /* 0x00000654ff009816 */ /* 0x000fe40000000000 */
[----:B------:R-:W-:Y:S01]  /*14b60*/  IADD3 R60, -R229, R221, R58 ;  /* 0x000000dde53c7210 */ /* 0x000fe20007ffe13a */
[----:B------:R-:W-:-:S02]  /*14b70*/  WARPGROUP.DEPBAR.LE gsb0, 0x0 ;  /* 0x00008000000079c5 */ /* 0x000fc40000010000 */
[----:B------:R-:W-:-:S06]  /*14b80*/  WARPGROUP.ARRIVE ;  /* 0x00000000000079c5 */ /* 0x000fcc0000000000 */
[----:B------:R-:W-:Y:S01]  /*14b90*/  HGMMA.64x64x16.F32.BF16 R24, gdesc[UR4], R24, gsb0 ;  /* 0x00e00000041879f0 */ /* 0x000fe20008001818 */
[----:B------:R-:W-:Y:S02]  /*14ba0*/  ULDC UR4, c[0x0][0x9dc] ;  /* 0x0002770000047ab9 */ /* 0x000fe40000000800 */
[----:B------:R-:W-:-:S05]  /*14bb0*/  IMAD.U32 R232, RZ, RZ, UR4 ;  /* 0x00000004ffe87e24 */ /* 0x000fca000f8e00ff */
[----:B------:R-:W-:Y:S01]  /*14bc0*/  LOP3.LUT R2, RZ, R232, RZ, 0x33, !PT ;  /* 0x000000e8ff027212 */ /* 0x000fe200078e33ff */
[----:B------:R-:W-:Y:S02]  /*14bd0*/  WARPGROUP.DEPBAR.LE gsb0, 0x0 ;  /* 0x00008000000079c5 */ /* 0x000fe40000010000 */
[----:B------:R1:W-:Y:S02]  /*14be0*/  @!P1 SYNCS.ARRIVE.TRANS64.RED.A1T0 RZ, [R0+URZ], RZ ;  /* 0x000000ff00ff99a7 */ /* 0x0003e4000810043f */
[----:B-1----:R-:W-:-:S04]  /*14bf0*/  IADD3 R0, -R229, 0x1, R58 ;  /* 0x00000001e5007810 */ /* 0x002fc80007ffe13a */
[----:B------:R-:W-:Y:S02]  /*14c00*/  IADD3 R73, -R220, R0, R221 ;  /* 0x00000000dc497210 */ /* 0x000fe40007ffe1dd */
[----:B------:R-:W-:-:S03]  /*14c10*/  LEA R0, R204, 0xffffffc0, 0x6 ;  /* 0xffffffc0cc007811 */ /* 0x000fc600078e30ff */
[C---:B------:R-:W-:Y:S02]  /*14c20*/  IMAD.IADD R5, R73.reuse, 0x1, R2 ;  /* 0x0000000149057824 */ /* 0x040fe400078e0202 */
[----:B------:R-:W-:Y:S02]  /*14c30*/  IMAD.IADD R73, R73, 0x1, R56 ;  /* 0x0000000149497824 */ /* 0x000fe400078e0238 */
[----:B0-----:R-:W-:-:S03]  /*14c40*/  IMAD.IADD R64, R5, 0x1, R66 ;  /* 0x0000000105407824 */ /* 0x001fc600078e0242 */
[----:B------:R-:W-:Y:S01]  /*14c50*/  VIADDMNMX R62, R66, R73, R60, PT ;  /* 0x00000049423e7246 */ /* 0x000fe2000380013c */
[----:B------:R-:W-:Y:S06]  /*14c60*/  @!P3 BRA `(.L_x_1722) ;  /* 0x000000000050b947 */ /* 0x000fec0003800000 */
[----:B------:R-:W-:Y:S01]  /*14c70*/  IADD3 R59, -R220, R221, R66 ;  /* 0x000000dddc3b7210 */ /* 0x000fe20007ffe142 */
[----:B------:R-:W-:Y:S03]  /*14c80*/  BSSY B0, `(.L_x_1723) ;  /* 0x000000e000007945 */ /* 0x000fe60003800000 */
        /* <DEDUP_REMOVED lines=9> */
.L_x_1724:
[----:B------:R-:W-:-:S13]  /*14d20*/  ISETP.NE.AND P4, PT, R57, 0x1, PT ;  /* 0x000000013900780c */ /* 0x000fda0003f85270 */
[----:B------:R-:W0:Y:S02]  /*14d30*/  @P4 LDC.64 R2, c[0x0][0x9e8] ;  /* 0x00027a00ff024b82 */ /* 0x000e240000000a00 */
[----:B0-----:R-:W-:-:S05]  /*14d40*/  @P4 IMAD.HI.U32 R2, R59, R2, RZ ;  /* 0x000000023b024227 */ /* 0x001fca00078e00ff */
[----:B------:R-:W-:-:S07]  /*14d50*/  @P4 SHF.R.U32.HI R59, RZ, R3, R2 ;  /* 0x00000003ff3b4219 */ /* 0x000fce0000011602 */
.L_x_1725:
[----:B------:R-:W-:Y:S05]  /*14d60*/  BSYNC B0 ;  /* 0x0000000000007941 */ /* 0x000fea0003800000 */
.L_x_1723:
[----:B------:R-:W-:-:S04]  /*14d70*/  IMAD R2, R59, R57, -R0 ;  /* 0x000000393b027224 */ /* 0x000fc800078e0a00 */
[----:B------:R-:W-:-:S05]  /*14d80*/  IMAD.IADD R3, R2, 0x1, -R229 ;  /* 0x0000000102037824 */ /* 0x000fca00078e0ae5 */
[----:B------:R-:W-:Y:S02]  /*14d90*/  VIMNMX R64, R64, R3, !PT ;  /* 0x0000000340407248 */ /* 0x000fe40007fe0100 */
[----:B------:R-:W-:-:S07]  /*14da0*/  VIADDMNMX R62, R3, R57, R62, PT ;  /* 0x00000039033e7246 */ /* 0x000fce000380013e */
.L_x_1722:
[C---:B------:R-:W-:Y:S01]  /*14db0*/  ISETP.GE.AND P4, PT, R58.reuse, 0x2, PT ;  /* 0x000000023a00780c */ /* 0x040fe20003f86270 */
[----:B------:R-:W0:Y:S01]  /*14dc0*/  SHFL.IDX PT, R4, R4, 0x1, 0x1c1f ;  /* 0x003c1f0004047f89 */ /* 0x000e2200000e0000 */
[----:B------:R-:W-:Y:S02]  /*14dd0*/  ISETP.GE.AND P6, PT, R58, 0x9, PT ;  /* 0x000000093a00780c */ /* 0x000fe40003fc6270 */
[----:B------:R-:W-:Y:S02]  /*14de0*/  ISETP.GT.AND P5, PT, R64, 0x1, !P4 ;  /* 0x000000014000780c */ /* 0x000fe400067a4270 */
[----:B------:R-:W-:Y:S02]  /*14df0*/  P2R R75, PR, RZ, 0x40 ;  /* 0x00000040ff4b7803 */ /* 0x000fe40000000000 */
[----:B------:R-:W-:-:S04]  /*14e00*/  ISETP.LT.OR P5, PT, R62, 0x2, P5 ;  /* 0x000000023e00780c */ /* 0x000fc80002fa1670 */
[----:B------:R-:W-:Y:S02]  /*14e10*/  FSEL R25, R25, -INF , !P5 ;  /* 0xff80000019197808 */ /* 0x000fe40006800000 */
[----:B------:R-:W-:Y:S02]  /*14e20*/  ISETP.GT.AND P5, PT, R64, 0x8, !P6 ;  /* 0x000000084000780c */ /* 0x000fe400077a4270 */
[----:B------:R-:W-:Y:S02]  /*14e30*/  ISETP.GE.AND P6, PT, R58, 0xa, PT ;  /* 0x0000000a3a00780c */ /* 0x000fe40003fc6270 */
[----:B------:R-:W-:Y:S02]  /*14e40*/  ISETP.LT.OR P5, PT, R62, 0x9, P5 ;  /* 0x000000093e00780c */ /* 0x000fe40002fa1670 */
[----:B------:R-:W-:Y:S02]  /*14e50*/  P2R R66, PR, RZ, 0x40 ;  /* 0x00000040ff427803 */ /* 0x000fe40000000000 */
[----:B------:R-:W-:-:S02]  /*14e60*/  FSEL R59, R28, -INF , !P5 ;  /* 0xff8000001c3b7808 */ /* 0x000fc40006800000 */
[----:B------:R-:W-:Y:S01]  /*14e70*/  ISETP.GT.AND P5, PT, R64, 0x9, !P6 ;  /* 0x000000094000780c */ /* 0x000fe200077a4270 */
[----:B0-----:R-:W-:Y:S01]  /*14e80*/  IMAD.IADD R28, R5, 0x1, R4 ;  /* 0x00000001051c7824 */ /* 0x001fe200078e0204 */
[----:B------:R-:W-:Y:S02]  /*14e90*/  ISETP.GE.AND P6, PT, R58, 0x11, PT ;  /* 0x000000113a00780c */ /* 0x000fe40003fc6270 */
[----:B------:R-:W-:Y:S02]  /*14ea0*/  ISETP.LT.OR P5, PT, R62, 0xa, P5 ;  /* 0x0000000a3e00780c */ /* 0x000fe40002fa1670 */
[----:B------:R-:W-:Y:S02]  /*14eb0*/  P2R R68, PR, RZ, 0x40 ;  /* 0x00000040ff447803 */ /* 0x000fe40000000000 */
[----:B------:R-:W-:Y:S02]  /*14ec0*/  FSEL R29, R29, -INF , !P5 ;  /* 0xff8000001d1d7808 */ /* 0x000fe40006800000 */
[----:B------:R-:W-:-:S02]  /*14ed0*/  ISETP.GT.AND P5, PT, R64, 0x10, !P6 ;  /* 0x000000104000780c */ /* 0x000fc400077a4270 */
[----:B------:R-:W-:Y:S02]  /*14ee0*/  ISETP.GE.AND P6, PT, R58, 0x12, PT ;  /* 0x000000123a00780c */ /* 0x000fe40003fc6270 */
[----:B------:R-:W-:Y:S02]  /*14ef0*/  ISETP.LT.OR P5, PT, R62, 0x11, P5 ;  /* 0x000000113e00780c */ /* 0x000fe40002fa1670 */
[----:B------:R-:W-:Y:S02]  /*14f00*/  P2R R70, PR, RZ, 0x40 ;  /* 0x00000040ff467803 */ /* 0x000fe40000000000 */
[----:B------:R-:W-:Y:S02]  /*14f10*/  FSEL R61, R32, -INF , !P5 ;  /* 0xff800000203d7808 */ /* 0x000fe40006800000 */
[----:B------:R-:W-:Y:S02]  /*14f20*/  ISETP.GT.AND P5, PT, R64, 0x11, !P6 ;  /* 0x000000114000780c */ /* 0x000fe400077a4270 */
[----:B------:R-:W-:-:S02]  /*14f30*/  ISETP.GE.AND P6, PT, R58, 0x19, PT ;  /* 0x000000193a00780c */ /* 0x000fc40003fc6270 */
[----:B------:R-:W-:Y:S02]  /*14f40*/  ISETP.LT.OR P5, PT, R62, 0x12, P5 ;  /* 0x000000123e00780c */ /* 0x000fe40002fa1670 */
[----:B------:R-:W-:Y:S02]  /*14f50*/  P2R R72, PR, RZ, 0x40 ;  /* 0x00000040ff487803 */ /* 0x000fe40000000000 */
[----:B------:R-:W-:Y:S02]  /*14f60*/  FSEL R33, R33, -INF , !P5 ;  /* 0xff80000021217808 */ /* 0x000fe40006800000 */
[----:B------:R-:W-:Y:S02]  /*14f70*/  ISETP.GT.AND P5, PT, R64, 0x18, !P6 ;  /* 0x000000184000780c */ /* 0x000fe400077a4270 */
[----:B------:R-:W-:Y:S02]  /*14f80*/  ISETP.GE.AND P6, PT, R58, 0x1a, PT ;  /* 0x0000001a3a00780c */ /* 0x000fe40003fc6270 */
[----:B------:R-:W-:-:S02]  /*14f90*/  ISETP.LT.OR P5, PT, R62, 0x19, P5 ;  /* 0x000000193e00780c */ /* 0x000fc40002fa1670 */
[----:B------:R-:W-:Y:S02]  /*14fa0*/  VIADDMNMX R60, R4, R73, R60, PT ;  /* 0x00000049043c7246 */ /* 0x000fe4000380013c */
        /* <DEDUP_REMOVED lines=23> */
[----:B------:R-:W-:Y:S02]  /*15120*/  ISETP.LT.OR P5, PT, R62, 0x2a, P5 ;  /* 0x0000002a3e00780c */ /* 0x000fe40002fa1670 */
        /* <DEDUP_REMOVED lines=22> */
[----:B------:R-:W-:-:S04]  /*15290*/  ISETP.GT.AND P6, PT, R64, 0x39, !P6 ;  /* 0x000000394000780c */ /* 0x000fc800077c4270 */
[----:B------:R-:W-:-:S04]  /*152a0*/  ISETP.LT.OR P6, PT, R62, 0x3a, P6 ;  /* 0x0000003a3e00780c */ /* 0x000fc800037c1670 */
[----:B------:R-:W-:Y:S01]  /*152b0*/  FSEL R53, R53, -INF , !P6 ;  /* 0xff80000035357808 */ /* 0x000fe20007000000 */
[----:B------:R-:W-:Y:S08]  /*152c0*/  @!P3 BRA `(.L_x_1726) ;  /* 0x000000000050b947 */ /* 0x000ff00003800000 */
        /* <DEDUP_REMOVED lines=11> */
.L_x_1728:
[----:B------:R-:W-:-:S13]  /*15380*/  ISETP.NE.AND P6, PT, R57, 0x1, PT ;  /* 0x000000013900780c */ /* 0x000fda0003fc5270 */
[----:B------:R-:W0:Y:S02]  /*15390*/  @P6 LDC.64 R2, c[0x0][0x9e8] ;  /* 0x00027a00ff026b82 */ /* 0x000e240000000a00 */
[----:B0-----:R-:W-:-:S05]  /*153a0*/  @P6 IMAD.HI.U32 R2, R5, R2, RZ ;  /* 0x0000000205026227 */ /* 0x001fca00078e00ff */
[----:B------:R-:W-:-:S07]  /*153b0*/  @P6 SHF.R.U32.HI R5, RZ, R3, R2 ;  /* 0x00000003ff056219 */ /* 0x000fce0000011602 */
.L_x_1729:
[----:B------:R-:W-:Y:S05]  /*153c0*/  BSYNC B0 ;  /* 0x0000000000007941 */ /* 0x000fea0003800000 */
.L_x_1727:
[----:B------:R-:W-:-:S04]  /*153d0*/  IMAD R0, R5, R57, -R0 ;  /* 0x0000003905007224 */ /* 0x000fc800078e0a00 */
[----:B------:R-:W-:-:S05]  /*153e0*/  IMAD.IADD R3, R0, 0x1, -R229 ;  /* 0x0000000100037824 */ /* 0x000fca00078e0ae5 */
[----:B------:R-:W-:Y:S02]  /*153f0*/  VIMNMX R28, R28, R3, !PT ;  /* 0x000000031c1c7248 */ /* 0x000fe40007fe0100 */
[----:B------:R-:W-:-:S07]  /*15400*/  VIADDMNMX R60, R3, R57, R60, PT ;  /* 0x00000039033c7246 */ /* 0x000fce000380013c */
.L_x_1726:
[----:B------:R-:W-:Y:S01]  /*15410*/  ISETP.GT.AND P4, PT, R28, 0x1, !P4 ;  /* 0x000000011c00780c */ /* 0x000fe20006784270 */
[----:B------:R-:W-:Y:S01]  /*15420*/  ULDC UR4, c[0x0][0x988] ;  /* 0x0002620000047ab9 */ /* 0x000fe20000000800 */
[----:B------:R-:W-:Y:S01]  /*15430*/  ISETP.NE.AND P6, PT, R75, RZ, PT ;  /* 0x000000ff4b00720c */ /* 0x000fe20003fc5270 */
[----:B------:R-:W-:Y:S01]  /*15440*/  IMAD.U32 R2, RZ, RZ, UR4 ;  /* 0x00000004ff027e24 */ /* 0x000fe2000f8e00ff */
[----:B------:R-:W-:Y:S01]  /*15450*/  ISETP.LT.OR P4, PT, R60, 0x2, P4 ;  /* 0x000000023c00780c */ /* 0x000fe20002781670 */
[----:B------:R-:W-:Y:S01]  /*15460*/  VIADD R204, R204, 0xfffffffe ;  /* 0xfffffffecccc7836 */ /* 0x000fe20000000000 */
[----:B------:R-:W-:Y:S02]  /*15470*/  FMNMX.FTZ R0, R24, R25, !PT ;  /* 0x0000001918007209 */ /* 0x000fe40007810000 */
[----:B------:R-:W-:Y:S02]  /*15480*/  FSEL R27, R27, -INF , !P4 ;  /* 0xff8000001b1b7808 */ /* 0x000fe40006000000 */
[----:B------:R-:W-:-:S02]  /*15490*/  ISETP.GT.AND P4, PT, R28, 0x8, !P6 ;  /* 0x000000081c00780c */ /* 0x000fc40007784270 */
[----:B------:R-:W-:Y:S02]  /*154a0*/  FMNMX.FTZ R0, R59, R0, !PT ;  /* 0x000000003b007209 */ /* 0x000fe40007810000 */
[----:B------:R-:W-:Y:S02]  /*154b0*/  ISETP.LT.OR P4, PT, R60, 0x9, P4 ;  /* 0x000000093c00780c */ /* 0x000fe40002781670 */
[----:B------:R-:W-:Y:S02]  /*154c0*/  FMNMX.FTZ R0, R29, R0, !PT ;  /* 0x000000001d007209 */ /* 0x000fe40007810000 */
[----:B------:R-:W-:Y:S02]  /*154d0*/  FSEL R3, R30, -INF , !P4 ;  /* 0xff8000001e037808 */ /* 0x000fe40006000000 */
[----:B------:R-:W-:Y:S02]  /*154e0*/  ISETP.NE.AND P4, PT, R66, RZ, PT ;  /* 0x000000ff4200720c */ /* 0x000fe40003f85270 */
[----:B------:R-:W-:-:S02]  /*154f0*/  FMNMX.FTZ R0, R61, R0, !PT ;  /* 0x000000003d007209 */ /* 0x000fc40007810000 */
[----:B------:R-:W-:Y:S02]  /*15500*/  ISETP.GT.AND P4, PT, R28, 0x9, !P4 ;  /* 0x000000091c00780c */ /* 0x000fe40006784270 */
[----:B------:R-:W-:Y:S02]  /*15510*/  FMNMX.FTZ R0, R33, R0, !PT ;  /* 0x0000000021007209 */ /* 0x000fe40007810000 */
[----:B------:R-:W-:Y:S02]  /*15520*/  ISETP.LT.OR P4, PT, R60, 0xa, P4 ;  /* 0x0000000a3c00780c */ /* 0x000fe40002781670 */
        /* <DEDUP_REMOVED lines=21> */
[----:B------:R-:W-:Y:S02]  /*15680*/  FMNMX.FTZ R30, R53, R0, !PT ;  /* 0x00000000351e7209 */ /* 0x000fe40007810000 */
[----:B------:R-:W-:Y:S02]  /*15690*/  FSEL R75, R38, -INF , !P4 ;  /* 0xff800000264b7808 */ /* 0x000fe40006000000 */
[----:B------:R-:W-:Y:S01]  /*156a0*/  ISETP.NE.AND P4, PT, R36, RZ, PT ;  /* 0x000000ff2400720c */ /* 0x000fe20003f85270 */
[----:B------:R-:W0:Y:S01]  /*156b0*/  SHFL.BFLY PT, R5, R30, 0x2, 0x1f ;  /* 0x0c401f001e057f89 */ /* 0x000e2200000e0000 */
[----:B------:R-:W-:Y:S02]  /*156c0*/  ISETP.NE.AND P6, PT, R52, RZ, PT ;  /* 0x000000ff3400720c */ /* 0x000fe40003fc5270 */
[C---:B------:R-:W-:Y:S02]  /*156d0*/  ISETP.GT.AND P4, PT, R28.reuse, 0x19, !P4 ;  /* 0x000000191c00780c */ /* 0x040fe40006784270 */
[----:B------:R-:W-:-:S02]  /*156e0*/  ISETP.GT.AND P5, PT, R28, 0x38, !P5 ;  /* 0x000000381c00780c */ /* 0x000fc40006fa4270 */
[C---:B------:R-:W-:Y:S02]  /*156f0*/  ISETP.LT.OR P4, PT, R60.reuse, 0x1a, P4 ;  /* 0x0000001a3c00780c */ /* 0x040fe40002781670 */
[----:B------:R-:W-:Y:S02]  /*15700*/  ISETP.LT.OR P5, PT, R60, 0x39, P5 ;  /* 0x000000393c00780c */ /* 0x000fe40002fa1670 */
[----:B------:R-:W-:Y:S02]  /*15710*/  FSEL R39, R39, -INF , !P4 ;  /* 0xff80000027277808 */ /* 0x000fe40006000000 */
[----:B------:R-:W-:-:S04]  /*15720*/  ISETP.NE.AND P4, PT, R74, RZ, PT ;  /* 0x000000ff4a00720c */ /* 0x000fc80003f85270 */
[----:B------:R-:W-:-:S04]  /*15730*/  ISETP.GT.AND P4, PT, R28, 0x20, !P4 ;  /* 0x000000201c00780c */ /* 0x000fc80006784270 */
[----:B------:R-:W-:Y:S02]  /*15740*/  ISETP.LT.OR P4, PT, R60, 0x21, P4 ;  /* 0x000000213c00780c */ /* 0x000fe40002781670 */
[----:B0-----:R-:W-:Y:S02]  /*15750*/  FMNMX.FTZ R34, R30, R5, !PT ;  /* 0x000000051e227209 */ /* 0x001fe40007810000 */
[----:B------:R-:W-:Y:S02]  /*15760*/  FSEL R77, R42, -INF , !P4 ;  /* 0xff8000002a4d7808 */ /* 0x000fe40006000000 */
[----:B------:R-:W-:Y:S01]  /*15770*/  ISETP.NE.AND P4, PT, R40, RZ, PT ;  /* 0x000000ff2800720c */ /* 0x000fe20003f85270 */
[----:B------:R-:W0:Y:S01]  /*15780*/  SHFL.BFLY PT, R5, R34, 0x1, 0x1f ;  /* 0x0c201f0022057f89 */ /* 0x000e2200000e0000 */
[----:B------:R-:W1:Y:S02]  /*15790*/  @P2 LDC R40, c[0x0][0x450] ;  /* 0x00011400ff282b82 */ /* 0x000e640000000800 */
[----:B------:R-:W-:-:S04]  /*157a0*/  ISETP.GT.AND P4, PT, R28, 0x21, !P4 ;  /* 0x000000211c00780c */ /* 0x000fc80006784270 */
[----:B------:R-:W-:-:S04]  /*157b0*/  ISETP.LT.OR P4, PT, R60, 0x22, P4 ;  /* 0x000000223c00780c */ /* 0x000fc80002781670 */
[----:B------:R-:W-:Y:S02]  /*157c0*/  FSEL R43, R43, -INF , !P4 ;  /* 0xff8000002b2b7808 */ /* 0x000fe40006000000 */
[----:B------:R-:W-:-:S04]  /*157d0*/  ISETP.NE.AND P4, PT, R76, RZ, PT ;  /* 0x000000ff4c00720c */ /* 0x000fc80003f85270 */
[----:B------:R-:W-:-:S04]  /*157e0*/  ISETP.GT.AND P4, PT, R28, 0x28, !P4 ;  /* 0x000000281c00780c */ /* 0x000fc80006784270 */
[----:B------:R-:W-:Y:S02]  /*157f0*/  ISETP.LT.OR P4, PT, R60, 0x29, P4 ;  /* 0x000000293c00780c */ /* 0x000fe40002781670 */
[----:B0-----:R-:W-:Y:S02]  /*15800*/  FMNMX.FTZ R5, R34, R5, !PT ;  /* 0x0000000522057209 */ /* 0x001fe40007810000 */
[----:B------:R-:W-:Y:S02]  /*15810*/  FSEL R79, R46, -INF , !P4 ;  /* 0xff8000002e4f7808 */ /* 0x000fe40006000000 */
[----:B------:R-:W-:Y:S01]  /*15820*/  ISETP.NE.AND P4, PT, R44, RZ, PT ;  /* 0x000000ff2c00720c */ /* 0x000fe20003f85270 */
[----:B------:R-:W-:-:S03]  /*15830*/  FMUL.FTZ R0, R5, R2 ;  /* 0x0000000205007220 */ /* 0x000fc60000410000 */
[----:B------:R-:W-:-:S04]  /*15840*/  ISETP.GT.AND P4, PT, R28, 0x29, !P4 ;  /* 0x000000291c00780c */ /* 0x000fc80006784270 */
[----:B------:R-:W-:-:S04]  /*15850*/  ISETP.LT.OR P4, PT, R60, 0x2a, P4 ;  /* 0x0000002a3c00780c */ /* 0x000fc80002781670 */
[----:B------:R-:W-:Y:S02]  /*15860*/  FSEL R47, R47, -INF , !P4 ;  /* 0xff8000002f2f7808 */ /* 0x000fe40006000000 */
[----:B------:R-:W-:-:S04]  /*15870*/  ISETP.NE.AND P4, PT, R78, RZ, PT ;  /* 0x000000ff4e00720c */ /* 0x000fc80003f85270 */
[----:B------:R-:W-:-:S04]  /*15880*/  ISETP.GT.AND P4, PT, R28, 0x30, !P4 ;  /* 0x000000301c00780c */ /* 0x000fc80006784270 */
[----:B------:R-:W-:-:S04]  /*15890*/  ISETP.LT.OR P4, PT, R60, 0x31, P4 ;  /* 0x000000313c00780c */ /* 0x000fc80002781670 */
[----:B------:R-:W-:Y:S02]  /*158a0*/  FSEL R81, R50, -INF , !P4 ;  /* 0xff80000032517808 */ /* 0x000fe40006000000 */
[----:B------:R-:W-:Y:S02]  /*158b0*/  ISETP.GT.AND P4, PT, R28, RZ, !P6 ;  /* 0x000000ff1c00720c */ /* 0x000fe40007784270 */
[----:B------:R-:W-:Y:S02]  /*158c0*/  ISETP.NE.AND P6, PT, R48, RZ, PT ;  /* 0x000000ff3000720c */ /* 0x000fe40003fc5270 */
[----:B------:R-:W-:Y:S02]  /*158d0*/  ISETP.LT.OR P4, PT, R60, 0x1, P4 ;  /* 0x000000013c00780c */ /* 0x000fe40002781670 */
[----:B------:R-:W-:Y:S02]  /*158e0*/  ISETP.GT.AND P6, PT, R28, 0x39, !P6 ;  /* 0x000000391c00780c */ /* 0x000fe400077c4270 */
[----:B------:R-:W-:-:S02]  /*158f0*/  FSEL R26, R26, -INF , !P4 ;  /* 0xff8000001a1a7808 */ /* 0x000fc40006000000 */
[----:B------:R-:W-:Y:S02]  /*15900*/  FSETP.NEU.FTZ.AND P4, PT, R5, -INF , PT ;  /* 0xff8000000500780b */ /* 0x000fe40003f9d000 */
[----:B------:R-:W-:Y:S02]  /*15910*/  FMNMX.FTZ R4, R26, R27, !PT ;  /* 0x0000001b1a047209 */ /* 0x000fe40007810000 */
[----:B------:R-:W-:Y:S02]  /*15920*/  FSEL R0, R0, RZ, P4 ;  /* 0x000000ff00007208 */ /* 0x000fe40002000000 */
[----:B------:R-:W-:Y:S02]  /*15930*/  FMNMX.FTZ R4, R3, R4, !PT ;  /* 0x0000000403047209 */ /* 0x000fe40007810000 */
[----:B------:R-:W-:Y:S01]  /*15940*/  ISETP.NE.AND P4, PT, R32, RZ, PT ;  /* 0x000000ff2000720c */ /* 0x000fe20003f85270 */
[--C-:B------:R-:W-:Y:S01]  /*15950*/  FFMA.FTZ R83, R25, R2, -R0.reuse ;  /* 0x0000000219537223 */ /* 0x100fe20000010800 */
[----:B------:R-:W-:Y:S01]  /*15960*/  FMNMX.FTZ R4, R31, R4, !PT ;  /* 0x000000041f047209 */ /* 0x000fe20007810000 */
[-CC-:B------:R-:W-:Y:S01]  /*15970*/  FFMA.FTZ R198, R59, R2.reuse, -R0.reuse ;  /* 0x000000023bc67223 */ /* 0x180fe20000010800 */
[----:B------:R-:W-:Y:S01]  /*15980*/  ISETP.GT.AND P4, PT, R28, 0x31, !P4 ;  /* 0x000000311c00780c */ /* 0x000fe20006784270 */
[--C-:B------:R-:W-:Y:S01]  /*15990*/  FFMA.FTZ R196, R24, R2, -R0.reuse ;  /* 0x0000000218c47223 */ /* 0x100fe20000010800 */
[----:B------:R-:W-:Y:S01]  /*159a0*/  FMNMX.FTZ R4, R73, R4, !PT ;  /* 0x0000000449047209 */ /* 0x000fe20007810000 */
[--C-:B------:R-:W-:Y:S01]  /*159b0*/  FFMA.FTZ R192, R61, R2, -R0.reuse ;  /* 0x000000023dc07223 */ /* 0x100fe20000010800 */
[C---:B------:R-:W-:Y:S01]  /*159c0*/  ISETP.LT.OR P4, PT, R60.reuse, 0x32, P4 ;  /* 0x000000323c00780c */ /* 0x040fe20002781670 */
[----:B------:R-:W-:Y:S01]  /*159d0*/  MUFU.EX2 R83, R83 ;  /* 0x0000005300537308 */ /* 0x000fe20000000800 */
[----:B------:R-:W-:Y:S01]  /*159e0*/  FMNMX.FTZ R4, R35, R4, !PT ;  /* 0x0000000423047209 */ /* 0x000fe20007810000 */
[-CC-:B------:R-:W-:Y:S01]  /*159f0*/  FFMA.FTZ R186, R49, R2.reuse, -R0.reuse ;  /* 0x0000000231ba7223 */ /* 0x180fe20000010800 */
[----:B------:R-:W-:Y:S01]  /*15a00*/  FSEL R51, R51, -INF , !P4 ;  /* 0xff80000033337808 */ /* 0x000fe20006000000 */
[--C-:B------:R-:W-:Y:S01]  /*15a10*/  FFMA.FTZ R29, R29, R2, -R0.reuse ;  /* 0x000000021d1d7223 */ /* 0x100fe20000010800 */
[----:B------:R-:W-:Y:S01]  /*15a20*/  FMNMX.FTZ R4, R75, R4, !PT ;  /* 0x000000044b047209 */ /* 0x000fe20007810000 */
[--C-:B------:R-:W-:Y:S01]  /*15a30*/  FFMA.FTZ R33, R33, R2, -R0.reuse ;  /* 0x0000000221217223 */ /* 0x100fe20000010800 */
[----:B------:R-:W-:Y:S01]  /*15a40*/  ISETP.LT.OR P6, PT, R60, 0x3a, P6 ;  /* 0x0000003a3c00780c */ /* 0x000fe200037c1670 */
[----:B------:R-:W0:Y:S01]  /*15a50*/  MUFU.EX2 R196, R196 ;  /* 0x000000c400c47308 */ /* 0x000e220000000800 */
[----:B------:R-:W-:Y:S01]  /*15a60*/  FMNMX.FTZ R4, R39, R4, !PT ;  /* 0x0000000427047209 */ /* 0x000fe20007810000 */
[-CC-:B------:R-:W-:Y:S01]  /*15a70*/  FFMA.FTZ R194, R63, R2.reuse, -R0.reuse ;  /* 0x000000023fc27223 */ /* 0x180fe20000010800 */
[----:B------:R-:W-:Y:S01]  /*15a80*/  FSEL R25, R54, -INF , !P5 ;  /* 0xff80000036197808 */ /* 0x000fe20006800000 */
[--C-:B------:R-:W-:Y:S01]  /*15a90*/  FFMA.FTZ R37, R37, R2, -R0.reuse ;  /* 0x0000000225257223 */ /* 0x100fe20000010800 */
[----:B------:R-:W-:Y:S01]  /*15aa0*/  FMNMX.FTZ R4, R77, R4, !PT ;  /* 0x000000044d047209 */ /* 0x000fe20007810000 */
[-CC-:B------:R-:W-:Y:S01]  /*15ab0*/  FFMA.FTZ R188, R65, R2.reuse, -R0.reuse ;  /* 0x0000000241bc7223 */ /* 0x180fe20000010800 */
[----:B------:R-:W-:Y:S01]  /*15ac0*/  FSEL R55, R55, -INF , !P6 ;  /* 0xff80000037377808 */ /* 0x000fe20007000000 */
[--C-:B------:R-:W-:Y:S01]  /*15ad0*/  FFMA.FTZ R41, R41, R2, -R0.reuse ;  /* 0x0000000229297223 */ /* 0x100fe20000010800 */
[----:B------:R-:W-:Y:S01]  /*15ae0*/  FMNMX.FTZ R4, R43, R4, !PT ;  /* 0x000000042b047209 */ /* 0x000fe20007810000 */
[-CC-:B------:R-:W-:Y:S01]  /*15af0*/  FFMA.FTZ R190, R67, R2.reuse, -R0.reuse ;  /* 0x0000000243be7223 */ /* 0x180fe20000010800 */
[-CC-:B------:R-:W-:Y:S01]  /*15b00*/  FFMA.FTZ R45, R45, R2.reuse, -R0.reuse ;  /* 0x000000022d2d7223 */ /* 0x180fe20000010800 */
[--C-:B------:R-:W-:Y:S01]  /*15b10*/  FFMA.FTZ R184, R69, R2, -R0.reuse ;  /* 0x0000000245b87223 */ /* 0x100fe20000010800 */
[----:B------:R-:W-:Y:S01]  /*15b20*/  FMNMX.FTZ R4, R79, R4, !PT ;  /* 0x000000044f047209 */ /* 0x000fe20007810000 */
[----:B------:R-:W-:Y:S01]  /*15b30*/  FFMA.FTZ R49, R53, R2, -R0 ;  /* 0x0000000235317223 */ /* 0x000fe20000010800 */
[----:B------:R-:W2:Y:S02]  /*15b40*/  MUFU.EX2 R198, R198 ;  /* 0x000000c600c67308 */ /* 0x000ea40000000800 */
[----:B------:R-:W-:-:S04]  /*15b50*/  FMNMX.FTZ R4, R47, R4, !PT ;  /* 0x000000042f047209 */ /* 0x000fc80007810000 */
[----:B------:R-:W-:Y:S02]  /*15b60*/  FMNMX.FTZ R4, R81, R4, !PT ;  /* 0x0000000451047209 */ /* 0x000fe40007810000 */
[----:B------:R-:W3:Y:S02]  /*15b70*/  MUFU.EX2 R29, R29 ;  /* 0x0000001d001d7308 */ /* 0x000ee40000000800 */
[----:B------:R-:W-:-:S04]  /*15b80*/  FMNMX.FTZ R4, R51, R4, !PT ;  /* 0x0000000433047209 */ /* 0x000fc80007810000 */
[----:B------:R-:W-:Y:S02]  /*15b90*/  FMNMX.FTZ R4, R25, R4, !PT ;  /* 0x0000000419047209 */ /* 0x000fe40007810000 */
[----:B------:R-:W4:Y:S02]  /*15ba0*/  MUFU.EX2 R192, R192 ;  /* 0x000000c000c07308 */ /* 0x000f240000000800 */
[----:B------:R-:W-:-:S05]  /*15bb0*/  FMNMX.FTZ R4, R55, R4, !PT ;  /* 0x0000000437047209 */ /* 0x000fca0007810000 */
[----:B------:R-:W5:Y:S01]  /*15bc0*/  SHFL.BFLY PT, R59, R4, 0x2, 0x1f ;  /* 0x0c401f00043b7f89 */ /* 0x000f6200000e0000 */
[----:B------:R-:W1:Y:S08]  /*15bd0*/  MUFU.EX2 R33, R33 ;  /* 0x0000002100217308 */ /* 0x000e700000000800 */
[----:B------:R-:W1:Y:S08]  /*15be0*/  MUFU.EX2 R194, R194 ;  /* 0x000000c200c27308 */ /* 0x000e700000000800 */
[----:B------:R-:W1:Y:S01]  /*15bf0*/  MUFU.EX2 R37, R37 ;  /* 0x0000002500257308 */ /* 0x000e620000000800 */
[----:B-----5:R-:W-:Y:S01]  /*15c00*/  FMNMX.FTZ R24, R4, R59, !PT ;  /* 0x0000003b04187209 */ /* 0x020fe20007810000 */
[----:B------:R-:W-:-:S06]  /*15c10*/  FFMA.FTZ R59, R71, R2, -R0 ;  /* 0x00000002473b7223 */ /* 0x000fcc0000010800 */
[----:B------:R-:W-:Y:S01]  /*15c20*/  MUFU.EX2 R188, R188 ;  /* 0x000000bc00bc7308 */ /* 0x000fe20000000800 */
[----:B------:R-:W5:Y:S07]  /*15c30*/  SHFL.BFLY PT, R61, R24, 0x1, 0x1f ;  /* 0x0c201f00183d7f89 */ /* 0x000f6e00000e0000 */
[----:B------:R-:W-:Y:S08]  /*15c40*/  MUFU.EX2 R41, R41 ;  /* 0x0000002900297308 */ /* 0x000ff00000000800 */
[----:B------:R-:W-:Y:S08]  /*15c50*/  MUFU.EX2 R190, R190 ;  /* 0x000000be00be7308 */ /* 0x000ff00000000800 */
[----:B------:R-:W-:Y:S01]  /*15c60*/  MUFU.EX2 R45, R45 ;  /* 0x0000002d002d7308 */ /* 0x000fe20000000800 */
[----:B-----5:R-:W-:-:S04]  /*15c70*/  FMNMX.FTZ R4, R24, R61, !PT ;  /* 0x0000003d18047209 */ /* 0x020fc80007810000 */
[C---:B------:R-:W-:Y:S01]  /*15c80*/  FSETP.NEU.FTZ.AND P4, PT, R4.reuse, -INF , PT ;  /* 0xff8000000400780b */ /* 0x040fe20003f9d000 */
[----:B------:R-:W-:Y:S02]  /*15c90*/  FMUL.FTZ R28, R4, R2 ;  /* 0x00000002041c7220 */ /* 0x000fe40000410000 */
[----:B------:R-:W-:Y:S03]  /*15ca0*/  MUFU.EX2 R184, R184 ;  /* 0x000000b800b87308 */ /* 0x000fe60000000800 */
[----:B------:R-:W-:-:S05]  /*15cb0*/  FSEL R28, R28, RZ, P4 ;  /* 0x000000ff1c1c7208 */ /* 0x000fca0002000000 */
[----:B------:R-:W-:Y:S01]  /*15cc0*/  MUFU.EX2 R59, R59 ;  /* 0x0000003b003b7308 */ /* 0x000fe20000000800 */
[-CC-:B------:R-:W-:Y:S01]  /*15cd0*/  FFMA.FTZ R197, R26, R2.reuse, -R28.reuse ;  /* 0x000000021ac57223 */ /* 0x180fe2000001081c */
[-CC-:B------:R-:W-:Y:S01]  /*15ce0*/  FFMA.FTZ R0, R27, R2.reuse, -R28.reuse ;  /* 0x000000021b007223 */ /* 0x180fe2000001081c */
[-CC-:B------:R-:W-:Y:S01]  /*15cf0*/  FFMA.FTZ R199, R3, R2.reuse, -R28.reuse ;  /* 0x0000000203c77223 */ /* 0x180fe2000001081c */
[-CC-:B------:R-:W-:Y:S01]  /*15d00*/  FFMA.FTZ R24, R31, R2.reuse, -R28.reuse ;  /* 0x000000021f187223 */ /* 0x180fe2000001081c */
[-CC-:B------:R-:W-:Y:S01]  /*15d10*/  FFMA.FTZ R193, R73, R2.reuse, -R28.reuse ;  /* 0x0000000249c17223 */ /* 0x180fe2000001081c */
[----:B0-----:R-:W-:Y:S01]  /*15d20*/  FADD.FTZ R3, R196, R83 ;  /* 0x00000053c4037221 */ /* 0x001fe20000010000 */
[-CC-:B------:R-:W-:Y:S01]  /*15d30*/  FFMA.FTZ R26, R35, R2.reuse, -R28.reuse ;  /* 0x00000002231a7223 */ /* 0x180fe2000001081c */
[----:B------:R-:W-:Y:S01]  /*15d40*/  MUFU.EX2 R197, R197 ;  /* 0x000000c500c57308 */ /* 0x000fe20000000800 */
[-CC-:B------:R-:W-:Y:S01]  /*15d50*/  FFMA.FTZ R195, R75, R2.reuse, -R28.reuse ;  /* 0x000000024bc37223 */ /* 0x180fe2000001081c */
[----:B--2---:R-:W-:Y:S01]  /*15d60*/  FADD.FTZ R34, R198, R3 ;  /* 0x00000003c6227221 */ /* 0x004fe20000010000 */
[-CC-:B------:R-:W-:Y:S01]  /*15d70*/  FFMA.FTZ R30, R39, R2.reuse, -R28.reuse ;  /* 0x00000002271e7223 */ /* 0x180fe2000001081c */
[-CC-:B------:R-:W-:Y:S01]  /*15d80*/  FFMA.FTZ R189, R77, R2.reuse, -R28.reuse ;  /* 0x000000024dbd7223 */ /* 0x180fe2000001081c */
[-C--:B------:R-:W-:Y:S01]  /*15d90*/  FFMA.FTZ R32, R43, R2.reuse, -R28 ;  /* 0x000000022b207223 */ /* 0x080fe2000001081c */
[----:B---3--:R-:W-:Y:S01]  /*15da0*/  FADD.FTZ R3, R29, R34 ;  /* 0x000000221d037221 */ /* 0x008fe20000010000 */
[-CC-:B------:R-:W-:Y:S01]  /*15db0*/  FFMA.FTZ R191, R79, R2.reuse, -R28.reuse ;  /* 0x000000024fbf7223 */ /* 0x180fe2000001081c */
[----:B------:R-:W0:Y:S01]  /*15dc0*/  MUFU.EX2 R0, R0 ;  /* 0x0000000000007308 */ /* 0x000e220000000800 */
[-CC-:B------:R-:W-:Y:S01]  /*15dd0*/  FFMA.FTZ R34, R47, R2.reuse, -R28.reuse ;  /* 0x000000022f227223 */ /* 0x180fe2000001081c */
[----:B----4-:R-:W-:Y:S01]  /*15de0*/  FADD.FTZ R38, R192, R3 ;  /* 0x00000003c0267221 */ /* 0x010fe20000010000 */
[----:B------:R-:W2:Y:S01]  /*15df0*/  @P2 LDC R35, c[0x0][0x44c] ;  /* 0x00011300ff232b82 */ /* 0x000ea20000000800 */
[-CC-:B------:R-:W-:Y:S01]  /*15e00*/  FFMA.FTZ R185, R81, R2.reuse, -R28.reuse ;  /* 0x0000000251b97223 */ /* 0x180fe2000001081c */
[-C--:B------:R-:W-:Y:S01]  /*15e10*/  FFMA.FTZ R51, R51, R2.reuse, -R28 ;  /* 0x0000000233337223 */ /* 0x080fe2000001081c */
[----:B-1----:R-:W-:Y:S01]  /*15e20*/  FADD.FTZ R27, R33, R38 ;  /* 0x00000026211b7221 */ /* 0x002fe20000010000 */
[-CC-:B------:R-:W-:Y:S01]  /*15e30*/  FFMA.FTZ R25, R25, R2.reuse, -R28.reuse ;  /* 0x0000000219197223 */ /* 0x180fe2000001081c */
[----:B------:R-:W1:Y:S01]  /*15e40*/  MUFU.EX2 R199, R199 ;  /* 0x000000c700c77308 */ /* 0x000e620000000800 */
[----:B------:R-:W-:Y:S01]  /*15e50*/  FFMA.FTZ R55, R55, R2, -R28 ;  /* 0x0000000237377223 */ /* 0x000fe2000001081c */
[----:B------:R-:W-:Y:S01]  /*15e60*/  FADD.FTZ R38, R194, R27 ;  /* 0x0000001bc2267221 */ /* 0x000fe20000010000 */
[----:B------:R-:W-:Y:S01]  /*15e70*/  IMAD.MOV.U32 R31, RZ, RZ, R80 ;  /* 0x000000ffff1f7224 */ /* 0x000fe200078e0050 */
[----:B------:R-:W-:-:S02]  /*15e80*/  F2FP.BF16.F32.PACK_AB R196, R83, R196 ;  /* 0x000000c453c4723e */ /* 0x000fc400000010ff */
[----:B------:R-:W-:Y:S01]  /*15e90*/  FADD.FTZ R27, R37, R38 ;  /* 0x00000026251b7221 */ /* 0x000fe20000010000 */
[----:B------:R-:W-:Y:S01]  /*15ea0*/  F2FP.BF16.F32.PACK_AB R198, R29, R198 ;  /* 0x000000c61dc6723e */ /* 0x000fe200000010ff */
[----:B------:R-:W3:Y:S01]  /*15eb0*/  MUFU.EX2 R24, R24 ;  /* 0x0000001800187308 */ /* 0x000ee20000000800 */
[----:B0-----:R-:W-:Y:S01]  /*15ec0*/  FADD.FTZ R36, R197, R0 ;  /* 0x00000000c5247221 */ /* 0x001fe20000010000 */
[----:B------:R-:W-:Y:S01]  /*15ed0*/  FADD.FTZ R38, R188, R27 ;  /* 0x0000001bbc267221 */ /* 0x000fe20000010000 */
[----:B------:R-:W-:Y:S02]  /*15ee0*/  F2FP.BF16.F32.PACK_AB R197, R0, R197 ;  /* 0x000000c500c5723e */ /* 0x000fe400000010ff */
[----:B------:R-:W-:Y:S01]  /*15ef0*/  F2FP.BF16.F32.PACK_AB R192, R33, R192 ;  /* 0x000000c021c0723e */ /* 0x000fe200000010ff */
[----:B------:R-:W-:Y:S01]  /*15f00*/  FADD.FTZ R27, R41, R38 ;  /* 0x00000026291b7221 */ /* 0x000fe20000010000 */
[----:B------:R-:W-:Y:S01]  /*15f10*/  F2FP.BF16.F32.PACK_AB R194, R37, R194 ;  /* 0x000000c225c2723e */ /* 0x000fe200000010ff */
[----:B------:R-:W0:Y:S01]  /*15f20*/  MUFU.EX2 R193, R193 ;  /* 0x000000c100c17308 */ /* 0x000e220000000800 */
[----:B-1----:R-:W-:Y:S01]  /*15f30*/  FADD.FTZ R3, R199, R36 ;  /* 0x00000024c7037221 */ /* 0x002fe20000010000 */
[----:B------:R-:W-:Y:S01]  /*15f40*/  FADD.FTZ R38, R190, R27 ;  /* 0x0000001bbe267221 */ /* 0x000fe20000010000 */
[----:B--2---:R-:W-:Y:S01]  /*15f50*/  @P2 IMAD.HI.U32 R35, R80, R35, RZ ;  /* 0x0000002350232227 */ /* 0x004fe200078e00ff */
[----:B------:R-:W-:-:S03]  /*15f60*/  F2FP.BF16.F32.PACK_AB R188, R41, R188 ;  /* 0x000000bc29bc723e */ /* 0x000fc600000010ff */
[C---:B------:R-:W-:Y:S01]  /*15f70*/  FADD.FTZ R27, R45.reuse, R38 ;  /* 0x000000262d1b7221 */ /* 0x040fe20000010000 */
[----:B------:R-:W-:Y:S01]  /*15f80*/  F2FP.BF16.F32.PACK_AB R190, R45, R190 ;  /* 0x000000be2dbe723e */ /* 0x000fe200000010ff */
[----:B------:R-:W1:Y:S01]  /*15f90*/  MUFU.EX2 R26, R26 ;  /* 0x0000001a001a7308 */ /* 0x000e620000000800 */
[----:B---3--:R-:W-:Y:S01]  /*15fa0*/  FADD.FTZ R36, R24, R3 ;  /* 0x0000000318247221 */ /* 0x008fe20000010000 */
[----:B------:R-:W-:Y:S01]  /*15fb0*/  FADD.FTZ R38, R184, R27 ;  /* 0x0000001bb8267221 */ /* 0x000fe20000010000 */
[----:B------:R-:W-:Y:S02]  /*15fc0*/  @P2 SHF.R.U32.HI R31, RZ, R40, R35 ;  /* 0x00000028ff1f2219 */ /* 0x000fe40000011623 */
[C---:B------:R-:W-:Y:S01]  /*15fd0*/  F2FP.BF16.F32.PACK_AB R184, R59.reuse, R184 ;  /* 0x000000b83bb8723e */ /* 0x040fe200000010ff */
[----:B------:R-:W-:Y:S01]  /*15fe0*/  FADD.FTZ R27, R59, R38 ;  /* 0x000000263b1b7221 */ /* 0x000fe20000010000 */
[----:B------:R-:W-:Y:S01]  /*15ff0*/  F2FP.BF16.F32.PACK_AB R199, R24, R199 ;  /* 0x000000c718c7723e */ /* 0x000fe200000010ff */
[----:B------:R-:W2:Y:S01]  /*16000*/  MUFU.EX2 R195, R195 ;  /* 0x000000c300c37308 */ /* 0x000ea20000000800 */
[----:B0-----:R-:W-:Y:S01]  /*16010*/  FADD.FTZ R3, R193, R36 ;  /* 0x00000024c1037221 */ /* 0x001fe20000010000 */
[----:B------:R-:W-:-:S04]  /*16020*/  IMAD.IADD R31, R154, 0x1, R31 ;  /* 0x000000019a1f7824 */ /* 0x000fc800078e021f */
[----:B------:R-:W-:Y:S02]  /*16030*/  IMAD.IADD R56, R31, 0x1, R56 ;  /* 0x000000011f387824 */ /* 0x000fe400078e0238 */
        /* <DEDUP_REMOVED lines=26> */
[----:B--2---:R-:W-:Y:S01]  /*161e0*/  FADD.FTZ R227, R25, R0 ;  /* 0x0000000019e37221 */ /* 0x004fe20000010000 */
[C---:B0-----:R-:W-:Y:S01]  /*161f0*/  FADD.FTZ R228, R49.reuse, R228 ;  /* 0x000000e431e47221 */ /* 0x041fe20000010000 */
[----:B------:R-:W-:Y:S02]  /*16200*/  F2FP.BF16.F32.PACK_AB R186, R49, R186 ;  /* 0x000000ba31ba723e */ /* 0x000fe400000010ff */
[C---:B-1----:R-:W-:Y:S01]  /*16210*/  FADD.FTZ R227, R36.reuse, R227 ;  /* 0x000000e324e37221 */ /* 0x042fe20000010000 */
[----:B------:R-:W-:Y:S01]  /*16220*/  F2FP.BF16.F32.PACK_AB R187, R36, R25 ;  /* 0x0000001924bb723e */ /* 0x000fe200000010ff */
        /* <DEDUP_REMOVED lines=12> */
.L_x_1732:
[----:B------:R-:W-:-:S13]  /*162f0*/  ISETP.NE.AND P4, PT, R57, 0x1, PT ;  /* 0x000000013900780c */ /* 0x000fda0003f85270 */
[----:B------:R-:W0:Y:S02]  /*16300*/  @P4 LDC.64 R24, c[0x0][0x9e8] ;  /* 0x00027a00ff184b82 */ /* 0x000e240000000a00 */
[----:B0-----:R-:W-:-:S05]  /*16310*/  @P4 IMAD.HI.U32 R24, R0, R24, RZ ;  /* 0x0000001800184227 */ /* 0x001fca00078e00ff */
[----:B------:R-:W-:-:S07]  /*16320*/  @P4 SHF.R.U32.HI R0, RZ, R25, R24 ;  /* 0x00000019ff004219 */ /* 0x000fce0000011618 */
.L_x_1733:
[----:B------:R-:W-:Y:S05]  /*16330*/  BSYNC B0 ;  /* 0x0000000000007941 */ /* 0x000fea0003800000 */
.L_x_1731:
[----:B------:R-:W-:-:S05]  /*16340*/  IMAD R57, R0, R57, R57 ;  /* 0x0000003900397224 */ /* 0x000fca00078e0239 */
[----:B------:R-:W-:-:S07]  /*16350*/  VIMNMX R56, R56, R57, PT ;  /* 0x0000003938387248 */ /* 0x000fce0003fe0100 */
.L_x_1730:
[----:B------:R-:W2:Y:S01]  /*16360*/  LDL R25, [R1+0x38] ;  /* 0x0000380001197983 */ /* 0x000ea20000100800 */
[----:B------:R-:W-:Y:S01]  /*16370*/  SHF.R.S32.HI R3, RZ, 0x1f, R56 ;  /* 0x0000001fff037819 */ /* 0x000fe20000011438 */
[----:B------:R-:W-:Y:S01]  /*16380*/  BSSY B0, `(.L_x_1734) ;  /* 0x00002fe000007945 */ /* 0x000fe20003800000 */
[----:B------:R-:W-:Y:S01]  /*16390*/  IMAD.MOV.U32 R0, RZ, RZ, 0x3f800000 ;  /* 0x3f800000ff007424 */ /* 0x000fe200078e00ff */
[----:B------:R-:W-:Y:S02]  /*163a0*/  CS2R R150, SRZ ;  /* 0x0000000000967805 */ /* 0x000fe4000001ff00 */
[----:B------:R-:W-:Y:S01]  /*163b0*/  LEA.HI R24, R3, R56, RZ, 0x6 ;  /* 0x0000003803187211 */ /* 0x000fe200078f30ff */
[----:B------:R-:W-:Y:S01]  /*163c0*/  IMAD.MOV.U32 R3, RZ, RZ, 0x3f800000 ;  /* 0x3f800000ff037424 */ /* 0x000fe200078e00ff */
[----:B------:R-:W-:Y:S02]  /*163d0*/  CS2R R148, SRZ ;  /* 0x0000000000947805 */ /* 0x000fe4000001ff00 */
[----:B------:R-:W-:-:S02]  /*163e0*/  CS2R R146, SRZ ;  /* 0x0000000000927805 */ /* 0x000fc4000001ff00 */
[----:B------:R-:W-:Y:S02]  /*163f0*/  SHF.R.S32.HI R24, RZ, 0x6, R24 ;  /* 0x00000006ff187819 */ /* 0x000fe40000011418 */
        /* <DEDUP_REMOVED lines=60> */
[----:B--2---:R-:W-:-:S04]  /*167c0*/  VIMNMX R25, R25, R24, !PT ;  /* 0x0000001819197248 */ /* 0x004fc80007fe0100 */
[----:B------:R-:W-:Y:S01]  /*167d0*/  ISETP.GE.AND P4, PT, R204, R25, PT ;  /* 0x00000019cc00720c */ /* 0x000fe20003f86270 */
[----:B------:R0:W-:Y:S02]  /*167e0*/  STL [R1+0x1c], R25 ;  /* 0x00001c1901007387 */ /* 0x0001e40000100800 */
[----:B0-----:R-:W-:-:S10]  /*167f0*/  CS2R R24, SRZ ;  /* 0x0000000000187805 */ /* 0x001fd4000001ff00 */
[----:B------:R-:W-:Y:S05]  /*16800*/  @!P4 BRA `(.L_x_1735) ;  /* 0x0000002800d4c947 */ /* 0x000fea0003800000 */
[----:B------:R-:W-:Y:S01]  /*16810*/  BSSY B1, `(.L_x_1736) ;  /* 0x00002b0000017945 */ /* 0x000fe20003800000 */
[----:B------:R-:W-:Y:S02]  /*16820*/  IMAD.MOV.U32 R0, RZ, RZ, 0x3f800000 ;  /* 0x3f800000ff007424 */ /* 0x000fe400078e00ff */
[----:B------:R-:W-:-:S07]  /*16830*/  IMAD.MOV.U32 R151, RZ, RZ, RZ ;  /* 0x000000ffff977224 */ /* 0x000fce00078e00ff */
.L_x_1755:
[----:B------:R-:W-:-:S05]  /*16840*/  VIADD R231, R22, 0x1 ;  /* 0x0000000116e77836 */ /* 0x000fca0000000000 */
[----:B------:R-:W-:-:S04]  /*16850*/  ISETP.NE.AND P4, PT, R231, 0x2, PT ;  /* 0x00000002e700780c */ /* 0x000fc80003f85270 */
[----:B------:R-:W-:Y:S02]  /*16860*/  SEL R230, RZ, 0x1, P4 ;  /* 0x00000001ffe67807 */ /* 0x000fe40002000000 */
[----:B------:R-:W-:Y:S02]  /*16870*/  SEL R231, R231, RZ, P4 ;  /* 0x000000ffe7e77207 */ /* 0x000fe40002000000 */
[----:B------:R-:W-:Y:S01]  /*16880*/  LOP3.LUT R230, R205, R230, RZ, 0x3c, !PT ;  /* 0x000000e6cde67212 */ /* 0x000fe200078e3cff */
[----:B------:R-:W-:Y:S06]  /*16890*/  @!P0 BRA `(.L_x_1737) ;  /* 0x0000000000048947 */ /* 0x000fec0003800000 */
[----:B------:R-:W-:Y:S01]  /*168a0*/  BPT.TRAP 0x1 ;  /* 0x000000040000795c */ /* 0x000fe20000300000 */
.L_x_1737:
[----:B------:R-:W-:Y:S01]  /*168b0*/  IMAD R232, R231, 0x8, R16 ;  /* 0x00000008e7e87824 */ /* 0x000fe200078e0210 */
[----:B------:R-:W-:-:S04]  /*168c0*/  SHF.L.U32 R152, R230, 0x1f, RZ ;  /* 0x0000001fe6987819 */ /* 0x000fc800000006ff */
[----:B------:R0:W1:Y:S01]  /*168d0*/  SYNCS.PHASECHK.TRANS64.TRYWAIT P4, [R232+URZ+0x30830], R152 ;  /* 0x03083098e80075a7 */ /* 0x000062000808017f */
[----:B------:R-:W-:Y:S05]  /*168e0*/  @!P0 BRA `(.L_x_1738) ;  /* 0x0000000000048947 */ /* 0x000fea0003800000 */
[----:B------:R-:W-:Y:S01]  /*168f0*/  BPT.TRAP 0x1 ;  /* 0x000000040000795c */ /* 0x000fe20000300000 */
.L_x_1738:
[----:B------:R-:W2:Y:S01]  /*16900*/  LDL R2, [R1] ;  /* 0x0000000001027983 */ /* 0x000ea20000100800 */
[----:B------:R-:W-:Y:S01]  /*16910*/  BSSY B2, `(.L_x_1739) ;  /* 0x0000007000027945 */ /* 0x000fe20003800000 */
[----:B--2---:R-:W-:-:S04]  /*16920*/  IMAD R158, R231, 0x800, R2 ;  /* 0x00000800e79e7824 */ /* 0x004fc800078e0202 */
[C---:B------:R-:W-:Y:S02]  /*16930*/  VIADD R155, R158.reuse, 0x2 ;  /* 0x000000029e9b7836 */ /* 0x040fe40000000000 */
[----:B------:R-:W-:Y:S01]  /*16940*/  VIADD R2, R158, 0x4 ;  /* 0x000000049e027836 */ /* 0x000fe20000000000 */
[----:B-1----:R-:W-:Y:S06]  /*16950*/  @P4 BRA `(.L_x_1740) ;  /* 0x0000000000084947 */ /* 0x002fec0003800000 */
[----:B------:R-:W1:Y:S02]  /*16960*/  SYNCS.PHASECHK.TRANS64.TRYWAIT P4, [R232+URZ+0x30830], R152 ;  /* 0x03083098e80075a7 */ /* 0x000e64000808017f */
[----:B-1----:R-:W-:Y:S05]  /*16970*/  @!P4 BRA `(.L_x_1741) ;  /* 0x0000018800ccc947 */ /* 0x002fea0003800000 */
.L_x_1740:
[----:B------:R-:W-:Y:S05]  /*16980*/  BSYNC B2 ;  /* 0x0000000000027941 */ /* 0x000fea0003800000 */
.L_x_1739:
[----:B01----:R-:W-:Y:S01]  /*16990*/  IMAD.MOV.U32 R152, RZ, RZ, R158 ;  /* 0x000000ffff987224 */ /* 0x003fe200078e009e */
[----:B------:R-:W-:Y:S01]  /*169a0*/  R2UR UR12, R216 ;  /* 0x00000000d80c72ca */ /* 0x000fe200000e0000 */
[----:B------:R-:W-:Y:S01]  /*169b0*/  VIADD R154, R158, 0x6 ;  /* 0x000000069e9a7836 */ /* 0x000fe20000000000 */
[----:B------:R-:W-:Y:S01]  /*169c0*/  R2UR UR13, R217 ;  /* 0x00000000d90d72ca */ /* 0x000fe200000e0000 */
[----:B------:R-:W-:Y:S01]  /*169d0*/  IMAD.MOV.U32 R153, RZ, RZ, 0x40000040 ;  /* 0x40000040ff997424 */ /* 0x000fe200078e00ff */
[----:B------:R-:W-:Y:S01]  /*169e0*/  R2UR UR6, R152 ;  /* 0x00000000980672ca */ /* 0x000fe200000e0000 */
[----:B------:R-:W-:Y:S01]  /*169f0*/  IMAD.MOV.U32 R152, RZ, RZ, R155 ;  /* 0x000000ffff987224 */ /* 0x000fe200078e009b */
[----:B------:R-:W-:Y:S01]  /*16a00*/  R2UR UR10, R154 ;  /* 0x000000009a0a72ca */ /* 0x000fe200000e0000 */
[----:B------:R-:W-:Y:S01]  /*16a10*/  IMAD.MOV.U32 R155, RZ, RZ, 0x40000040 ;  /* 0x40000040ff9b7424 */ /* 0x000fe200078e00ff */
[----:B------:R-:W-:Y:S01]  /*16a20*/  R2UR UR5, R153 ;  /* 0x00000000990572ca */ /* 0x000fe200000e0000 */
[----:B------:R-:W-:Y:S01]  /*16a30*/  VIADD R156, R158, 0x204 ;  /* 0x000002049e9c7836 */ /* 0x000fe20000000000 */
[----:B------:R-:W-:Y:S01]  /*16a40*/  R2UR UR4, R152 ;  /* 0x00000000980472ca */ /* 0x000fe200000e0000 */
[----:B------:R-:W-:Y:S01]  /*16a50*/  IMAD.MOV.U32 R152, RZ, RZ, R2 ;  /* 0x000000ffff987224 */ /* 0x000fe200078e0002 */
[----:B------:R-:W-:Y:S01]  /*16a60*/  R2UR UR11, R155 ;  /* 0x000000009b0b72ca */ /* 0x000fe200000e0000 */
[----:B------:R-:W-:Y:S01]  /*16a70*/  VIADD R154, R158, 0x202 ;  /* 0x000002029e9a7836 */ /* 0x000fe20000000000 */
        /* <DEDUP_REMOVED lines=10> */
[----:B------:R-:W-:Y:S01]  /*16b20*/  MOV R2, UR10 ;  /* 0x0000000a00027c02 */ /* 0x000fe20008000f00 */
[----:B------:R-:W-:Y:S01]  /*16b30*/  UMOV UR10, UR4 ;  /* 0x00000004000a7c82 */ /* 0x000fe20008000000 */
[----:B------:R-:W-:Y:S01]  /*16b40*/  MOV R236, UR11 ;  /* 0x0000000b00ec7c02 */ /* 0x000fe20008000f00 */
[----:B------:R-:W-:Y:S01]  /*16b50*/  UMOV UR11, UR5 ;  /* 0x00000005000b7c82 */ /* 0x000fe20008000000 */
[----:B------:R-:W-:Y:S01]  /*16b60*/  R2UR UR26, R152 ;  /* 0x00000000981a72ca */ /* 0x000fe200000e0000 */
[----:B------:R-:W-:Y:S01]  /*16b70*/  VIADD R152, R158, 0x404 ;  /* 0x000004049e987836 */ /* 0x000fe20000000000 */
[----:B------:R-:W-:Y:S01]  /*16b80*/  R2UR UR7, R153 ;  /* 0x00000000990772ca */ /* 0x000fe200000e0000 */
[----:B------:R-:W-:Y:S01]  /*16b90*/  IMAD.MOV.U32 R157, RZ, RZ, 0x40000040 ;  /* 0x40000040ff9d7424 */ /* 0x000fe200078e00ff */
[----:B------:R-:W-:Y:S01]  /*16ba0*/  R2UR UR34, R154 ;  /* 0x000000009a2272ca */ /* 0x000fe200000e0000 */
[----:B------:R-:W-:Y:S01]  /*16bb0*/  VIADD R154, R158, 0x604 ;  /* 0x000006049e9a7836 */ /* 0x000fe20000000000 */
[----:B------:R-:W-:Y:S01]  /*16bc0*/  R2UR UR38, R152 ;  /* 0x00000000982672ca */ /* 0x000fe200000e0000 */
[----:B------:R-:W-:Y:S01]  /*16bd0*/  VIADD R152, R158, 0x600 ;  /* 0x000006009e987836 */ /* 0x000fe20000000000 */
[----:B------:R-:W-:Y:S01]  /*16be0*/  R2UR UR42, R156 ;  /* 0x000000009c2a72ca */ /* 0x000fe200000e0000 */
[----:B------:R-:W-:Y:S01]  /*16bf0*/  VIADD R156, R158, 0x602 ;  /* 0x000006029e9c7836 */ /* 0x000fe20000000000 */
[----:B------:R-:W-:Y:S01]  /*16c00*/  R2UR UR4, R6 ;  /* 0x00000000060472ca */ /* 0x000fe200000e0000 */
[-C--:B------:R-:W-:Y:S01]  /*16c10*/  FMUL.FTZ R24, R24, R3.reuse ;  /* 0x0000000318187220 */ /* 0x080fe20000410000 */
[----:B------:R-:W-:Y:S01]  /*16c20*/  R2UR UR46, R152 ;  /* 0x00000000982e72ca */ /* 0x000fe200000e0000 */
[----:B------:R-:W-:Y:S01]  /*16c30*/  VIADD R152, R158, 0x606 ;  /* 0x000006069e987836 */ /* 0x000fe20000000000 */
[----:B------:R-:W-:Y:S01]  /*16c40*/  R2UR UR5, R7 ;  /* 0x00000000070572ca */ /* 0x000fe200000e0000 */
[-C--:B------:R-:W-:Y:S01]  /*16c50*/  FMUL.FTZ R25, R25, R3.reuse ;  /* 0x0000000319197220 */ /* 0x080fe20000410000 */
[C---:B------:R-:W-:Y:S01]  /*16c60*/  R2UR UR9, R153.reuse ;  /* 0x00000000990972ca */ /* 0x040fe200000e0000 */
[-C--:B------:R-:W-:Y:S01]  /*16c70*/  FMUL.FTZ R28, R28, R3.reuse ;  /* 0x000000031c1c7220 */ /* 0x080fe20000410000 */
[----:B------:R-:W-:Y:S01]  /*16c80*/  R2UR UR15, R153 ;  /* 0x00000000990f72ca */ /* 0x000fe200000e0000 */
        /* <DEDUP_REMOVED lines=29> */
[----:B------:R-:W-:Y:S01]  /*16e60*/  WARPGROUP.ARRIVE ;  /* 0x00000000000079c5 */ /* 0x000fe20000000000 */
[----:B------:R-:W-:Y:S01]  /*16e70*/  R2UR UR16, R214 ;  /* 0x00000000d61072ca */ /* 0x000fe200000e0000 */
[-C--:B------:R-:W-:Y:S01]  /*16e80*/  FMUL.FTZ R60, R60, R3.reuse ;  /* 0x000000033c3c7220 */ /* 0x080fe20000410000 */
[----:B------:R-:W-:Y:S01]  /*16e90*/  R2UR UR17, R215 ;  /* 0x00000000d71172ca */ /* 0x000fe200000e0000 */
[-C--:B------:R-:W-:Y:S01]  /*16ea0*/  FMUL.FTZ R61, R61, R3.reuse ;  /* 0x000000033d3d7220 */ /* 0x080fe20000410000 */
[----:B------:R-:W-:Y:S01]  /*16eb0*/  R2UR UR20, R212 ;  /* 0x00000000d41472ca */ /* 0x000fe200000e0000 */
[----:B------:R-:W-:Y:S01]  /*16ec0*/  HGMMA.64x64x16.F32.BF16 R152, gdesc[UR4], RZ, !UPT, gsb0 ;  /* 0x00e00000049879f0 */ /* 0x000fe2000c0018ff */
[----:B------:R-:W-:Y:S01]  /*16ed0*/  UMOV UR6, UR8 ;  /* 0x0000000800067c82 */ /* 0x000fe20008000000 */
[----:B------:R-:W-:Y:S01]  /*16ee0*/  UMOV UR7, UR9 ;  /* 0x0000000900077c82 */ /* 0x000fe20008000000 */
        /* <DEDUP_REMOVED lines=183> */
.L_x_1742:
[----:B------:R-:W-:Y:S01]  /*17a60*/  SHF.L.U32 R2, R205, 0x1f, RZ ;  /* 0x0000001fcd027819 */ /* 0x000fe200000006ff */
[----:B------:R-:W-:-:S04]  /*17a70*/  IMAD R0, R22, 0x8, R16 ;  /* 0x0000000816007824 */ /* 0x000fc800078e0210 */
[----:B------:R0:W1:Y:S01]  /*17a80*/  SYNCS.PHASECHK.TRANS64.TRYWAIT P4, [R0+URZ+0x30850], R2 ;  /* 0x03085002000075a7 */ /* 0x000062000808017f */
[----:B------:R-:W-:Y:S05]  /*17a90*/  @!P0 BRA `(.L_x_1743) ;  /* 0x0000000000048947 */ /* 0x000fea0003800000 */
[----:B------:R-:W-:Y:S01]  /*17aa0*/  BPT.TRAP 0x1 ;  /* 0x000000040000795c */ /* 0x000fe20000300000 */
.L_x_1743:
[----:B------:R-:W-:Y:S04]  /*17ab0*/  BSSY B2, `(.L_x_1744) ;  /* 0x0000004000027945 */ /* 0x000fe80003800000 */
[----:B-1----:R-:W-:Y:S05]  /*17ac0*/  @P4 BRA `(.L_x_1745) ;  /* 0x0000000000084947 */ /* 0x002fea0003800000 */
[----:B------:R-:W1:Y:S02]  /*17ad0*/  SYNCS.PHASECHK.TRANS64.TRYWAIT P4, [R0+URZ+0x30850], R2 ;  /* 0x03085002000075a7 */ /* 0x000e64000808017f */
[----:B-1----:R-:W-:Y:S05]  /*17ae0*/  @!P4 BRA `(.L_x_1746) ;  /* 0x000001780084c947 */ /* 0x002fea0003800000 */
.L_x_1745:
[----:B------:R-:W-:Y:S05]  /*17af0*/  BSYNC B2 ;  /* 0x0000000000027941 */ /* 0x000fea0003800000 */
.L_x_1744:
[----:B01----:R-:W-:Y:S01]  /*17b00*/  VIADD R2, R16, 0x400 ;  /* 0x0000040010027836 */ /* 0x003fe20000000000 */
[----:B------:R-:W2:Y:S01]  /*17b10*/  LDL R205, [R1+0x34] ;  /* 0x0000340001cd7983 */ /* 0x000ea20000100800 */
[----:B------:R-:W-:Y:S01]  /*17b20*/  IMAD.MOV.U32 R3, RZ, RZ, 0x40000040 ;  /* 0x40000040ff037424 */ /* 0x000fe200078e00ff */
[----:B------:R-:W-:Y:S01]  /*17b30*/  WARPGROUP.ARRIVE ;  /* 0x00000000000079c5 */ /* 0x000fe20000000000 */
[----:B------:R-:W-:Y:S01]  /*17b40*/  ULDC UR4, c[0x0][0x9dc] ;  /* 0x0002770000047ab9 */ /* 0x000fe20000000800 */
[----:B------:R-:W-:-:S04]  /*17b50*/  SHF.R.U32.HI R2, RZ, 0x4, R2 ;  /* 0x00000004ff027819 */ /* 0x000fc80000011602 */
[----:B------:R-:W-:-:S04]  /*17b60*/  LOP3.LUT R2, R2, 0x3fff, RZ, 0xc0, !PT ;  /* 0x00003fff02027812 */ /* 0x000fc800078ec0ff */
[----:B------:R-:W-:-:S05]  /*17b70*/  LOP3.LUT R2, R2, 0x2000000, RZ, 0xfc, !PT ;  /* 0x0200000002027812 */ /* 0x000fca00078efcff */
[----:B------:R-:W-:Y:S01]  /*17b80*/  IMAD R2, R22, 0x800, R2 ;  /* 0x0000080016027824 */ /* 0x000fe200078e0202 */
[----:B------:R-:W-:Y:S01]  /*17b90*/  R2UR UR7, R3 ;  /* 0x00000000030772ca */ /* 0x000fe200000e0000 */
[----:B------:R-:W2:Y:S01]  /*17ba0*/  LDL R22, [R1+0x14] ;  /* 0x0000140001167983 */ /* 0x000ea20000100800 */
[----:B------:R-:W-:Y:S02]  /*17bb0*/  IMAD.MOV.U32 R3, RZ, RZ, 0x40000040 ;  /* 0x40000040ff037424 */ /* 0x000fe400078e00ff */
[----:B------:R-:W-:-:S13]  /*17bc0*/  R2UR UR6, R2 ;  /* 0x00000000020672ca */ /* 0x000fda00000e0000 */
[----:B------:R-:W-:Y:S03]  /*17bd0*/  HGMMA.64x256x16.F32.BF16 R24, R196, gdesc[UR4].tnspB, R24, gsb0 ;  /* 0x43e00004c4187df0 */ /* 0x000fe60008001818 */
[----:B------:R-:W-:Y:S02]  /*17be0*/  WARPGROUP.DEPBAR.LE gsb0, 0x0 ;  /* 0x00008000000079c5 */ /* 0x000fe40000010000 */
[----:B------:R-:W-:Y:S01]  /*17bf0*/  VIADD R196, R2, 0x80 ;  /* 0x0000008002c47836 */ /* 0x000fe20000000000 */
[----:B------:R-:W-:Y:S01]  /*17c00*/  WARPGROUP.ARRIVE ;  /* 0x00000000000079c5 */ /* 0x000fe20000000000 */
[----:B------:R-:W-:-:S03]  /*17c10*/  IMAD.MOV.U32 R197, RZ, RZ, 0x40000040 ;  /* 0x40000040ffc57424 */ /* 0x000fc600078e00ff */
[----:B------:R-:W-:Y:S02]  /*17c20*/  R2UR UR6, R196 ;  /* 0x00000000c40672ca */ /* 0x000fe400000e0000 */
[----:B------:R-:W-:-:S15]  /*17c30*/  R2UR UR7, R197 ;  /* 0x00000000c50772ca */ /* 0x000fde00000e0000 */
[----:B------:R-:W-:-:S01]  /*17c40*/  NOP ;  /* 0x0000000000007918 */ /* 0x000fc20000000000 */
[----:B------:R-:W-:Y:S03]  /*17c50*/  HGMMA.64x256x16.F32.BF16 R24, R192, gdesc[UR4].tnspB, R24, gsb0 ;  /* 0x43e00004c0187df0 */ /* 0x000fe60008001818 */
[----:B------:R-:W-:Y:S02]  /*17c60*/  WARPGROUP.DEPBAR.LE gsb0, 0x0 ;  /* 0x00008000000079c5 */ /* 0x000fe40000010000 */
[C---:B------:R-:W-:Y:S01]  /*17c70*/  VIADD R192, R2.reuse, 0x100 ;  /* 0x0000010002c07836 */ /* 0x040fe20000000000 */
[----:B------:R-:W-:Y:S01]  /*17c80*/  WARPGROUP.ARRIVE ;  /* 0x00000000000079c5 */ /* 0x000fe20000000000 */
[----:B------:R-:W-:Y:S02]  /*17c90*/  IMAD.MOV.U32 R193, RZ, RZ, 0x40000040 ;  /* 0x40000040ffc17424 */ /* 0x000fe400078e00ff */
[----:B------:R-:W-:Y:S01]  /*17ca0*/  VIADD R2, R2, 0x180 ;  /* 0x0000018002027836 */ /* 0x000fe20000000000 */
[----:B------:R-:W-:-:S02]  /*17cb0*/  R2UR UR6, R192 ;  /* 0x00000000c00672ca */ /* 0x000fc400000e0000 */
[----:B------:R-:W-:-:S15]  /*17cc0*/  R2UR UR7, R193 ;  /* 0x00000000c10772ca */ /* 0x000fde00000e0000 */
[----:B------:R-:W-:-:S01]  /*17cd0*/  NOP ;  /* 0x0000000000007918 */ /* 0x000fc20000000000 */
[----:B------:R-:W-:Y:S01]  /*17ce0*/  HGMMA.64x256x16.F32.BF16 R24, R188, gdesc[UR4].tnspB, R24, gsb0 ;  /* 0x43e00004bc187df0 */ /* 0x000fe20008001818 */
[----:B------:R-:W-:Y:S02]  /*17cf0*/  R2UR UR6, R2 ;  /* 0x00000000020672ca */ /* 0x000fe400000e0000 */
[----:B------:R-:W-:Y:S01]  /*17d00*/  R2UR UR7, R3 ;  /* 0x00000000030772ca */ /* 0x000fe200000e0000 */
[----:B------:R-:W0:Y:S08]  /*17d10*/  @P2 LDC R2, c[0x0][0x450] ;  /* 0x00011400ff022b82 */ /* 0x000e300000000800 */
[----:B------:R-:W1:Y:S01]  /*17d20*/  @P2 LDC R3, c[0x0][0x44c] ;  /* 0x00011300ff032b82 */ /* 0x000e620000000800 */
[----:B------:R-:W-:-:S02]  /*17d30*/  WARPGROUP.DEPBAR.LE gsb0, 0x0 ;  /* 0x00008000000079c5 */ /* 0x000fc40000010000 */
[----:B------:R-:W-:-:S13]  /*17d40*/  WARPGROUP.ARRIVE ;  /* 0x00000000000079c5 */ /* 0x000fda0000000000 */
[----:B------:R-:W-:Y:S03]  /*17d50*/  HGMMA.64x256x16.F32.BF16 R24, R184, gdesc[UR4].tnspB, R24, gsb0 ;  /* 0x43e00004b8187df0 */ /* 0x000fe60008001818 */
[----:B------:R-:W-:Y:S02]  /*17d60*/  WARPGROUP.DEPBAR.LE gsb0, 0x0 ;  /* 0x00008000000079c5 */ /* 0x000fe40000010000 */
[----:B--2---:R-:W-:Y:S02]  /*17d70*/  IMAD.IADD R184, R205, 0x1, R22 ;  /* 0x00000001cdb87824 */ /* 0x004fe400078e0216 */
[----:B------:R-:W-:Y:S02]  /*17d80*/  IMAD.SHL.U32 R22, R204, 0x40, RZ ;  /* 0x00000040cc167824 */ /* 0x000fe400078e00ff */
[----:B-1----:R-:W-:-:S03]  /*17d90*/  @P2 IMAD.HI.U32 R3, R184, R3, RZ ;  /* 0x00000003b8032227 */ /* 0x002fc600078e00ff */
[----:B------:R-:W-:Y:S02]  /*17da0*/  IADD3 R187, -R229, 0x1, -R22 ;  /* 0x00000001e5bb7810 */ /* 0x000fe40007ffe916 */
[----:B0-----:R-:W-:Y:S01]  /*17db0*/  @P2 SHF.R.U32.HI R184, RZ, R2, R3 ;  /* 0x00000002ffb82219 */ /* 0x001fe20000011603 */
[----:B------:R-:W-:Y:S01]  /*17dc0*/  @!P1 VIADD R2, R232, 0x30840 ;  /* 0x00030840e8029836 */ /* 0x000fe20000000000 */
[----:B------:R-:W-:Y:S01]  /*17dd0*/  IADD3 R187, -R220, R187, R221 ;  /* 0x000000bbdcbb7210 */ /* 0x000fe20007ffe1dd */
[----:B------:R-:W-:Y:S01]  /*17de0*/  IMAD.U32 R232, RZ, RZ, UR4 ;  /* 0x00000004ffe87e24 */ /* 0x000fe2000f8e00ff */
[----:B------:R-:W-:Y:S01]  /*17df0*/  ULDC UR4, c[0x0][0x9e0] ;  /* 0x0002780000047ab9 */ /* 0x000fe20000000800 */
[----:B------:R-:W0:Y:S01]  /*17e00*/  SHFL.IDX PT, R189, R184, RZ, 0x1c1f ;  /* 0x001c1fffb8bd7589 */ /* 0x000e2200000e0000 */
[----:B------:R-:W-:Y:S02]  /*17e10*/  @!P1 PRMT R2, RZ, 0x654, R2 ;  /* 0x00000654ff029816 */ /* 0x000fe40000000002 */
[----:B------:R-:W-:-:S02]  /*17e20*/  LOP3.LUT R188, RZ, R232, RZ, 0x33, !PT ;  /* 0x000000e8ffbc7212 */ /* 0x000fc400078e33ff */
[----:B------:R1:W-:Y:S03]  /*17e30*/  @!P1 SYNCS.ARRIVE.TRANS64.RED.A1T0 RZ, [R2+URZ], RZ ;  /* 0x000000ff02ff99a7 */ /* 0x0003e6000810043f */
[----:B------:R-:W-:Y:S02]  /*17e40*/  IMAD.IADD R188, R188, 0x1, R187 ;  /* 0x00000001bcbc7824 */ /* 0x000fe400078e02bb */
[----:B------:R-:W-:-:S04]  /*17e50*/  VIADD R187, R187, UR4 ;  /* 0x00000004bbbb7c36 */ /* 0x000fc80008000000 */
[--C-:B0-----:R-:W-:Y:S02]  /*17e60*/  IMAD.IADD R186, R187, 0x1, R189.reuse ;  /* 0x00000001bbba7824 */ /* 0x101fe400078e02bd */
[----:B------:R-:W-:Y:S01]  /*17e70*/  IMAD.IADD R185, R188, 0x1, R189 ;  /* 0x00000001bcb97824 */ /* 0x000fe200078e02bd */
[----:B-1----:R-:W-:Y:S06]  /*17e80*/  @!P3 BRA `(.L_x_1747) ;  /* 0x000000000060b947 */ /* 0x002fec0003800000 */
[----:B------:R-:W-:Y:S01]  /*17e90*/  IADD3 R189, -R220, R221, R189 ;  /* 0x000000dddcbd7210 */ /* 0x000fe20007ffe1bd */
[----:B------:R-:W-:Y:S03]  /*17ea0*/  BSSY B2, `(.L_x_1748) ;  /* 0x0000012000027945 */ /* 0x000fe60003800000 */
        /* <DEDUP_REMOVED lines=11> */
.L_x_1749:
[----:B------:R-:W-:Y:S02]  /*17f60*/  ULDC UR4, c[0x0][0x9e4] ;  /* 0x0002790000047ab9 */ /* 0x000fe40000000800 */
[----:B------:R-:W-:-:S05]  /*17f70*/  IMAD.U32 R190, RZ, RZ, UR4 ;  /* 0x00000004ffbe7e24 */ /* 0x000fca000f8e00ff */
[----:B------:R-:W-:-:S13]  /*17f80*/  ISETP.NE.AND P4, PT, R190, 0x1, PT ;  /* 0x00000001be00780c */ /* 0x000fda0003f85270 */
[----:B------:R-:W0:Y:S02]  /*17f90*/  @P4 LDC.64 R2, c[0x0][0x9e8] ;  /* 0x00027a00ff024b82 */ /* 0x000e240000000a00 */
[----:B0-----:R-:W-:-:S05]  /*17fa0*/  @P4 IMAD.HI.U32 R2, R189, R2, RZ ;  /* 0x00000002bd024227 */ /* 0x001fca00078e00ff */
[----:B------:R-:W-:-:S07]  /*17fb0*/  @P4 SHF.R.U32.HI R189, RZ, R3, R2 ;  /* 0x00000003ffbd4219 */ /* 0x000fce0000011602 */
.L_x_1750:
[----:B------:R-:W-:Y:S05]  /*17fc0*/  BSYNC B2 ;  /* 0x0000000000027941 */ /* 0x000fea0003800000 */
.L_x_1748:
[----:B------:R-:W-:-:S04]  /*17fd0*/  IMAD R189, R189, R190, -R22 ;  /* 0x000000bebdbd7224 */ /* 0x000fc800078e0a16 */
[----:B------:R-:W-:-:S05]  /*17fe0*/  IMAD.IADD R189, R189, 0x1, -R229 ;  /* 0x00000001bdbd7824 */ /* 0x000fca00078e0ae5 */
[----:B------:R-:W-:Y:S02]  /*17ff0*/  VIMNMX R185, R185, R189, !PT ;  /* 0x000000bdb9b97248 */ /* 0x000fe40007fe0100 */
[----:B------:R-:W-:-:S07]  /*18000*/  VIADDMNMX R186, R189, R190, R186, PT ;  /* 0x000000bebdba7246 */ /* 0x000fce00038001ba */
.L_x_1747:
[----:B------:R-:W-:Y:S01]  /*18010*/  ISETP.GT.AND P4, PT, R204, -0x1, PT ;  /* 0xffffffffcc00780c */ /* 0x000fe20003f84270 */
[----:B------:R-:W0:Y:S03]  /*18020*/  SHFL.IDX PT, R184, R184, 0x1, 0x1c1f ;  /* 0x003c1f00b8b87f89 */ /* 0x000e2600000e0000 */
[C---:B------:R-:W-:Y:S02]  /*18030*/  ISETP.GT.AND P6, PT, R185.reuse, RZ, P4 ;  /* 0x000000ffb900720c */ /* 0x040fe400027c4270 */
[----:B------:R-:W-:Y:S02]  /*18040*/  ISETP.GT.AND P5, PT, R185, 0x1, P4 ;  /* 0x00000001b900780c */ /* 0x000fe400027a4270 */
[C---:B------:R-:W-:Y:S02]  /*18050*/  ISETP.LT.OR P6, PT, R186.reuse, 0x1, P6 ;  /* 0x00000001ba00780c */ /* 0x040fe400037c1670 */
[----:B------:R-:W-:-:S02]  /*18060*/  ISETP.LT.OR P5, PT, R186, 0x2, P5 ;  /* 0x00000002ba00780c */ /* 0x000fc40002fa1670 */
[----:B------:R-:W-:Y:S02]  /*18070*/  FSEL R152, R152, -INF , !P6 ;  /* 0xff80000098987808 */ /* 0x000fe40007000000 */
[----:B------:R-:W-:Y:S02]  /*18080*/  FSEL R153, R153, -INF , !P5 ;  /* 0xff80000099997808 */ /* 0x000fe40006800000 */
[C---:B------:R-:W-:Y:S02]  /*18090*/  ISETP.GT.AND P6, PT, R185.reuse, 0x8, P4 ;  /* 0x00000008b900780c */ /* 0x040fe400027c4270 */
[----:B------:R-:W-:Y:S02]  /*180a0*/  ISETP.GT.AND P5, PT, R185, 0x9, P4 ;  /* 0x00000009b900780c */ /* 0x000fe400027a4270 */
[C---:B------:R-:W-:Y:S02]  /*180b0*/  ISETP.LT.OR P6, PT, R186.reuse, 0x9, P6 ;  /* 0x00000009ba00780c */ /* 0x040fe400037c1670 */
[----:B------:R-:W-:-:S02]  /*180c0*/  ISETP.LT.OR P5, PT, R186, 0xa, P5 ;  /* 0x0000000aba00780c */ /* 0x000fc40002fa1670 */
[----:B------:R-:W-:Y:S01]  /*180d0*/  FSEL R156, R156, -INF , !P6 ;  /* 0xff8000009c9c7808 */ /* 0x000fe20007000000 */
[--C-:B0-----:R-:W-:Y:S01]  /*180e0*/  IMAD.IADD R187, R187, 0x1, R184.reuse ;  /* 0x00000001bbbb7824 */ /* 0x101fe200078e02b8 */
[----:B------:R-:W-:Y:S01]  /*180f0*/  FSEL R157, R157, -INF , !P5 ;  /* 0xff8000009d9d7808 */ /* 0x000fe20006800000 */
[----:B------:R-:W-:Y:S01]  /*18100*/  IMAD.IADD R188, R188, 0x1, R184 ;  /* 0x00000001bcbc7824 */ /* 0x000fe200078e02b8 */
[C---:B------:R-:W-:Y:S02]  /*18110*/  ISETP.GT.AND P6, PT, R185.reuse, 0x10, P4 ;  /* 0x00000010b900780c */ /* 0x040fe400027c4270 */
        /* <DEDUP_REMOVED lines=34> */
[----:B------:R-:W-:Y:S01]  /*18340*/  FSEL R181, R181, -INF , !P5 ;  /* 0xff800000b5b57808 */ /* 0x000fe20006800000 */
[----:B------:R-:W-:Y:S08]  /*18350*/  @!P3 BRA `(.L_x_1751) ;  /* 0x000000000060b947 */ /* 0x000ff00003800000 */
        /* <DEDUP_REMOVED lines=13> */
.L_x_1753:
[----:B------:R-:W-:Y:S02]  /*18430*/  ULDC UR4, c[0x0][0x9e4] ;  /* 0x0002790000047ab9 */ /* 0x000fe40000000800 */
[----:B------:R-:W-:-:S05]  /*18440*/  IMAD.U32 R165, RZ, RZ, UR4 ;  /* 0x00000004ffa57e24 */ /* 0x000fca000f8e00ff */
[----:B------:R-:W-:-:S13]  /*18450*/  ISETP.NE.AND P5, PT, R165, 0x1, PT ;  /* 0x00000001a500780c */ /* 0x000fda0003fa5270 */
[----:B------:R-:W0:Y:S02]  /*18460*/  @P5 LDC.64 R2, c[0x0][0x9e8] ;  /* 0x00027a00ff025b82 */ /* 0x000e240000000a00 */
[----:B0-----:R-:W-:-:S05]  /*18470*/  @P5 IMAD.HI.U32 R2, R184, R2, RZ ;  /* 0x00000002b8025227 */ /* 0x001fca00078e00ff */
[----:B------:R-:W-:-:S07]  /*18480*/  @P5 SHF.R.U32.HI R184, RZ, R3, R2 ;  /* 0x00000003ffb85219 */ /* 0x000fce0000011602 */
.L_x_1754:
[----:B------:R-:W-:Y:S05]  /*18490*/  BSYNC B2 ;  /* 0x0000000000027941 */ /* 0x000fea0003800000 */
.L_x_1752:
[----:B------:R-:W-:-:S04]  /*184a0*/  IMAD R22, R184, R165, -R22 ;  /* 0x000000a5b8167224 */ /* 0x000fc800078e0a16 */
[----:B------:R-:W-:-:S05]  /*184b0*/  IMAD.IADD R22, R22, 0x1, -R229 ;  /* 0x0000000116167824 */ /* 0x000fca00078e0ae5 */
[----:B------:R-:W-:Y:S02]  /*184c0*/  VIMNMX R188, R188, R22, !PT ;  /* 0x00000016bcbc7248 */ /* 0x000fe40007fe0100 */
[----:B------:R-:W-:-:S07]  /*184d0*/  VIADDMNMX R187, R22, R165, R187, PT ;  /* 0x000000a516bb7246 */ /* 0x000fce00038001bb */
.L_x_1751:
[----:B------:R-:W-:Y:S01]  /*184e0*/  @!P1 VIADD R0, R0, 0x30860 ;  /* 0x0003086000009836 */ /* 0x000fe20000000000 */
[----:B------:R-:W2:Y:S01]  /*184f0*/  LDL R205, [R1+0x1c] ;  /* 0x00001c0001cd7983 */ /* 0x000ea20000100800 */
[----:B------:R-:W-:Y:S01]  /*18500*/  ISETP.GT.AND P5, PT, R188, 0x1, P4 ;  /* 0x00000001bc00780c */ /* 0x000fe200027a4270 */
[----:B------:R-:W-:Y:S02]  /*18510*/  ULDC UR4, c[0x0][0x988] ;  /* 0x0002620000047ab9 */ /* 0x000fe40000000800 */
[----:B------:R-:W-:Y:S02]  /*18520*/  @!P1 PRMT R0, RZ, 0x654, R0 ;  /* 0x00000654ff009816 */ /* 0x000fe40000000000 */
[----:B------:R-:W-:Y:S02]  /*18530*/  ISETP.LT.OR P5, PT, R187, 0x2, P5 ;  /* 0x00000002bb00780c */ /* 0x000fe40002fa1670 */
[----:B------:R0:W-:Y:S02]  /*18540*/  @!P1 SYNCS.ARRIVE.TRANS64.RED.A1T0 RZ, [R0+URZ], RZ ;  /* 0x000000ff00ff99a7 */ /* 0x0001e4000810043f */
[----:B------:R-:W-:-:S02]  /*18550*/  FSEL R155, R155, -INF , !P5 ;  /* 0xff8000009b9b7808 */ /* 0x000fc40006800000 */
[----:B------:R-:W-:Y:S02]  /*18560*/  ISETP.GT.AND P5, PT, R188, 0x9, P4 ;  /* 0x00000009bc00780c */ /* 0x000fe400027a4270 */
[----:B0-----:R-:W-:Y:S02]  /*18570*/  FMNMX.FTZ R0, R152, R5, !PT ;  /* 0x0000000598007209 */ /* 0x001fe40007810000 */
[----:B------:R-:W-:Y:S02]  /*18580*/  ISETP.LT.OR P5, PT, R187, 0xa, P5 ;  /* 0x0000000abb00780c */ /* 0x000fe40002fa1670 */
[----:B------:R-:W-:Y:S02]  /*18590*/  FMNMX.FTZ R0, R153, R0, !PT ;  /* 0x0000000099007209 */ /* 0x000fe40007810000 */
[----:B------:R-:W-:Y:S02]  /*185a0*/  FSEL R159, R159, -INF , !P5 ;  /* 0xff8000009f9f7808 */ /* 0x000fe40006800000 */
[----:B------:R-:W-:-:S02]  /*185b0*/  FMNMX.FTZ R0, R156, R0, !PT ;  /* 0x000000009c007209 */ /* 0x000fc40007810000 */
[----:B------:R-:W-:Y:S02]  /*185c0*/  ISETP.GT.AND P5, PT, R188, 0x11, P4 ;  /* 0x00000011bc00780c */ /* 0x000fe400027a4270 */
[----:B------:R-:W-:Y:S02]  /*185d0*/  FMNMX.FTZ R0, R157, R0, !PT ;  /* 0x000000009d007209 */ /* 0x000fe40007810000 */
        /* <DEDUP_REMOVED lines=22> */
[----:B------:R-:W-:Y:S02]  /*18740*/  ISETP.GT.AND P5, PT, R188, RZ, P4 ;  /* 0x000000ffbc00720c */ /* 0x000fe400027a4270 */
[----:B------:R-:W-:Y:S02]  /*18750*/  FMNMX.FTZ R0, R181, R0, !PT ;  /* 0x00000000b5007209 */ /* 0x000fe40007810000 */
[----:B------:R-:W-:-:S03]  /*18760*/  ISETP.LT.OR P5, PT, R187, 0x1, P5 ;  /* 0x00000001bb00780c */ /* 0x000fc60002fa1670 */
[----:B------:R-:W0:Y:S01]  /*18770*/  SHFL.BFLY PT, R2, R0, 0x2, 0x1f ;  /* 0x0c401f0000027f89 */ /* 0x000e2200000e0000 */
[----:B------:R-:W-:Y:S02]  /*18780*/  FSEL R154, R154, -INF , !P5 ;  /* 0xff8000009a9a7808 */ /* 0x000fe40006800000 */
[----:B------:R-:W-:-:S04]  /*18790*/  ISETP.GT.AND P5, PT, R188, 0x38, P4 ;  /* 0x00000038bc00780c */ /* 0x000fc800027a4270 */
[----:B------:R-:W-:-:S04]  /*187a0*/  ISETP.LT.OR P5, PT, R187, 0x39, P5 ;  /* 0x00000039bb00780c */ /* 0x000fc80002fa1670 */
[----:B------:R-:W-:Y:S02]  /*187b0*/  FSEL R182, R182, -INF , !P5 ;  /* 0xff800000b6b67808 */ /* 0x000fe40006800000 */
[----:B0-----:R-:W-:-:S05]  /*187c0*/  FMNMX.FTZ R2, R0, R2, !PT ;  /* 0x0000000200027209 */ /* 0x001fca0007810000 */
[----:B------:R-:W0:Y:S02]  /*187d0*/  SHFL.BFLY PT, R165, R2, 0x1, 0x1f ;  /* 0x0c201f0002a57f89 */ /* 0x000e2400000e0000 */
[----:B0-----:R-:W-:Y:S01]  /*187e0*/  FMNMX.FTZ R165, R2, R165, !PT ;  /* 0x000000a502a57209 */ /* 0x001fe20007810000 */
[----:B------:R-:W-:-:S03]  /*187f0*/  IMAD.U32 R2, RZ, RZ, UR4 ;  /* 0x00000004ff027e24 */ /* 0x000fc6000f8e00ff */
[C---:B------:R-:W-:Y:S01]  /*18800*/  FSETP.NEU.FTZ.AND P6, PT, R165.reuse, -INF , PT ;  /* 0xff800000a500780b */ /* 0x040fe20003fdd000 */
[----:B------:R-:W-:-:S03]  /*18810*/  FMUL.FTZ R0, R165, R2 ;  /* 0x00000002a5007220 */ /* 0x000fc60000410000 */
[----:B------:R-:W-:Y:S02]  /*18820*/  FSEL R3, R165, RZ, P6 ;  /* 0x000000ffa5037208 */ /* 0x000fe40003000000 */
[----:B------:R-:W-:Y:S02]  /*18830*/  FSEL R0, R0, RZ, P6 ;  /* 0x000000ff00007208 */ /* 0x000fe40003000000 */
[----:B------:R-:W-:Y:S01]  /*18840*/  ISETP.GT.AND P6, PT, R188, 0x8, P4 ;  /* 0x00000008bc00780c */ /* 0x000fe200027c4270 */
[----:B------:R-:W-:Y:S01]  /*18850*/  FADD.FTZ R3, -R3, R5 ;  /* 0x0000000503037221 */ /* 0x000fe20000010100 */
[----:B------:R-:W-:Y:S01]  /*18860*/  FMNMX.FTZ R5, R154, R4, !PT ;  /* 0x000000049a057209 */ /* 0x000fe20007810000 */
[-CC-:B------:R-:W-:Y:S01]  /*18870*/  FFMA.FTZ R152, R152, R2.reuse, -R0.reuse ;  /* 0x0000000298987223 */ /* 0x180fe20000010800 */
[----:B------:R-:W-:Y:S01]  /*18880*/  ISETP.LT.OR P6, PT, R187, 0x9, P6 ;  /* 0x00000009bb00780c */ /* 0x000fe200037c1670 */
[-C--:B------:R-:W-:Y:S01]  /*18890*/  FMUL.FTZ R3, R3, R2.reuse ;  /* 0x0000000203037220 */ /* 0x080fe20000410000 */
[----:B------:R-:W-:Y:S01]  /*188a0*/  FMNMX.FTZ R5, R155, R5, !PT ;  /* 0x000000059b057209 */ /* 0x000fe20007810000 */
[-CC-:B------:R-:W-:Y:S01]  /*188b0*/  FFMA.FTZ R153, R153, R2.reuse, -R0.reuse ;  /* 0x0000000299997223 */ /* 0x180fe20000010800 */
[----:B------:R-:W-:Y:S01]  /*188c0*/  FSEL R158, R158, -INF , !P6 ;  /* 0xff8000009e9e7808 */ /* 0x000fe20007000000 */
[-CC-:B------:R-:W-:Y:S01]  /*188d0*/  FFMA.FTZ R156, R156, R2.reuse, -R0.reuse ;  /* 0x000000029c9c7223 */ /* 0x180fe20000010800 */
[----:B------:R-:W-:Y:S01]  /*188e0*/  ISETP.GT.AND P6, PT, R188, 0x10, P4 ;  /* 0x00000010bc00780c */ /* 0x000fe200027c4270 */
[-CC-:B------:R-:W-:Y:S01]  /*188f0*/  FFMA.FTZ R157, R157, R2.reuse, -R0.reuse ;  /* 0x000000029d9d7223 */ /* 0x180fe20000010800 */
[----:B------:R-:W-:Y:S01]  /*18900*/  FMNMX.FTZ R5, R158, R5, !PT ;  /* 0x000000059e057209 */ /* 0x000fe20007810000 */
[-CC-:B------:R-:W-:Y:S01]  /*18910*/  FFMA.FTZ R160, R160, R2.reuse, -R0.reuse ;  /* 0x00000002a0a07223 */ /* 0x180fe20000010800 */
[----:B------:R-:W-:Y:S01]  /*18920*/  ISETP.LT.OR P6, PT, R187, 0x11, P6 ;  /* 0x00000011bb00780c */ /* 0x000fe200037c1670 */
[-CC-:B------:R-:W-:Y:S01]  /*18930*/  FFMA.FTZ R161, R161, R2.reuse, -R0.reuse ;  /* 0x00000002a1a17223 */ /* 0x180fe20000010800 */
        /* <DEDUP_REMOVED lines=19> */
[----:B------:R-:W-:Y:S01]  /*18a70*/  MUFU.EX2 R196, R152 ;  /* 0x0000009800c47308 */ /* 0x000fe20000000800 */
[----:B------:R-:W-:Y:S01]  /*18a80*/  FMNMX.FTZ R5, R167, R5, !PT ;  /* 0x00000005a7057209 */ /* 0x000fe20007810000 */
[----:B------:R-:W-:Y:S01]  /*18a90*/  FFMA.FTZ R0, R181, R2, -R0 ;  /* 0x00000002b5007223 */ /* 0x000fe20000010800 */
[----:B------:R-:W-:-:S02]  /*18aa0*/  FSEL R170, R170, -INF , !P6 ;  /* 0xff800000aaaa7808 */ /* 0x000fc40007000000 */
[----:B------:R-:W-:Y:S02]  /*18ab0*/  ISETP.GT.AND P6, PT, R188, 0x28, P4 ;  /* 0x00000028bc00780c */ /* 0x000fe400027c4270 */
[----:B------:R-:W-:Y:S01]  /*18ac0*/  FMNMX.FTZ R5, R170, R5, !PT ;  /* 0x00000005aa057209 */ /* 0x000fe20007810000 */
[----:B------:R-:W-:Y:S01]  /*18ad0*/  MUFU.EX2 R3, R3 ;  /* 0x0000000300037308 */ /* 0x000fe20000000800 */
[----:B------:R-:W-:Y:S02]  /*18ae0*/  ISETP.LT.OR P6, PT, R187, 0x29, P6 ;  /* 0x00000029bb00780c */ /* 0x000fe400037c1670 */
[----:B------:R-:W-:Y:S02]  /*18af0*/  FMNMX.FTZ R5, R171, R5, !PT ;  /* 0x00000005ab057209 */ /* 0x000fe40007810000 */
[----:B------:R-:W-:Y:S02]  /*18b00*/  FSEL R174, R174, -INF , !P6 ;  /* 0xff800000aeae7808 */ /* 0x000fe40007000000 */
[----:B------:R-:W-:Y:S01]  /*18b10*/  ISETP.GT.AND P6, PT, R188, 0x30, P4 ;  /* 0x00000030bc00780c */ /* 0x000fe200027c4270 */
[----:B------:R-:W-:Y:S01]  /*18b20*/  MUFU.EX2 R153, R153 ;  /* 0x0000009900997308 */ /* 0x000fe20000000800 */
[----:B------:R-:W-:-:S02]  /*18b30*/  FMNMX.FTZ R5, R174, R5, !PT ;  /* 0x00000005ae057209 */ /* 0x000fc40007810000 */
[----:B------:R-:W-:Y:S02]  /*18b40*/  ISETP.LT.OR P6, PT, R187, 0x31, P6 ;  /* 0x00000031bb00780c */ /* 0x000fe400037c1670 */
[----:B------:R-:W-:Y:S02]  /*18b50*/  FMNMX.FTZ R5, R175, R5, !PT ;  /* 0x00000005af057209 */ /* 0x000fe40007810000 */
[----:B------:R-:W-:Y:S01]  /*18b60*/  FSEL R178, R178, -INF , !P6 ;  /* 0xff800000b2b27808 */ /* 0x000fe20007000000 */
[----:B------:R-:W-:Y:S01]  /*18b70*/  MUFU.EX2 R186, R0 ;  /* 0x0000000000ba7308 */ /* 0x000fe20000000800 */
[C---:B------:R-:W-:Y:S02]  /*18b80*/  ISETP.GT.AND P6, PT, R188.reuse, 0x31, P4 ;  /* 0x00000031bc00780c */ /* 0x040fe400027c4270 */
[----:B------:R-:W-:Y:S02]  /*18b90*/  ISETP.GT.AND P4, PT, R188, 0x39, P4 ;  /* 0x00000039bc00780c */ /* 0x000fe40002784270 */
[----:B------:R-:W-:-:S02]  /*18ba0*/  ISETP.LT.OR P6, PT, R187, 0x32, P6 ;  /* 0x00000032bb00780c */ /* 0x000fc400037c1670 */
[----:B------:R-:W-:Y:S01]  /*18bb0*/  FMNMX.FTZ R5, R178, R5, !PT ;  /* 0x00000005b2057209 */ /* 0x000fe20007810000 */
[----:B------:R-:W-:Y:S01]  /*18bc0*/  MUFU.EX2 R156, R156 ;  /* 0x0000009c009c7308 */ /* 0x000fe20000000800 */
[----:B------:R-:W-:Y:S02]  /*18bd0*/  FSEL R179, R179, -INF , !P6 ;  /* 0xff800000b3b37808 */ /* 0x000fe40007000000 */
[----:B------:R-:W-:Y:S02]  /*18be0*/  ISETP.LT.OR P4, PT, R187, 0x3a, P4 ;  /* 0x0000003abb00780c */ /* 0x000fe40002781670 */
[----:B------:R-:W-:Y:S02]  /*18bf0*/  FMNMX.FTZ R5, R179, R5, !PT ;  /* 0x00000005b3057209 */ /* 0x000fe40007810000 */
[----:B------:R-:W-:Y:S01]  /*18c00*/  FSEL R183, R183, -INF , !P4 ;  /* 0xff800000b7b77808 */ /* 0x000fe20006000000 */
[----:B------:R-:W0:Y:S01]  /*18c10*/  MUFU.EX2 R157, R157 ;  /* 0x0000009d009d7308 */ /* 0x000e220000000800 */
[----:B------:R-:W-:-:S04]  /*18c20*/  FMNMX.FTZ R5, R182, R5, !PT ;  /* 0x00000005b6057209 */ /* 0x000fc80007810000 */
[----:B------:R-:W-:-:S03]  /*18c30*/  FMNMX.FTZ R22, R183, R5, !PT ;  /* 0x00000005b7167209 */ /* 0x000fc60007810000 */
[----:B------:R-:W-:Y:S02]  /*18c40*/  MUFU.EX2 R160, R160 ;  /* 0x000000a000a07308 */ /* 0x000fe40000000800 */
[----:B------:R-:W1:Y:S06]  /*18c50*/  SHFL.BFLY PT, R5, R22, 0x2, 0x1f ;  /* 0x0c401f0016057f89 */ /* 0x000e6c00000e0000 */
[----:B------:R-:W3:Y:S01]  /*18c60*/  MUFU.EX2 R161, R161 ;  /* 0x000000a100a17308 */ /* 0x000ee20000000800 */
[----:B0-----:R-:W-:-:S07]  /*18c70*/  F2FP.BF16.F32.PACK_AB R198, R157, R156 ;  /* 0x0000009c9dc6723e */ /* 0x001fce00000010ff */
[----:B------:R-:W-:Y:S08]  /*18c80*/  MUFU.EX2 R164, R164 ;  /* 0x000000a400a47308 */ /* 0x000ff00000000800 */
[----:B------:R-:W0:Y:S01]  /*18c90*/  MUFU.EX2 R189, R189 ;  /* 0x000000bd00bd7308 */ /* 0x000e220000000800 */
[----:B---3--:R-:W-:Y:S02]  /*18ca0*/  F2FP.BF16.F32.PACK_AB R192, R161, R160 ;  /* 0x000000a0a1c0723e */ /* 0x008fe400000010ff */
[----:B-1----:R-:W-:-:S05]  /*18cb0*/  FMNMX.FTZ R22, R22, R5, !PT ;  /* 0x0000000516167209 */ /* 0x002fca0007810000 */
[----:B------:R-:W1:Y:S01]  /*18cc0*/  SHFL.BFLY PT, R5, R22, 0x1, 0x1f ;  /* 0x0c201f0016057f89 */ /* 0x000e6200000e0000 */
[----:B------:R-:W-:Y:S08]  /*18cd0*/  MUFU.EX2 R168, R168 ;  /* 0x000000a800a87308 */ /* 0x000ff00000000800 */
[----:B------:R-:W3:Y:S01]  /*18ce0*/  MUFU.EX2 R169, R169 ;  /* 0x000000a900a97308 */ /* 0x000ee20000000800 */
[----:B0-----:R-:W-:-:S07]  /*18cf0*/  F2FP.BF16.F32.PACK_AB R194, R189, R164 ;  /* 0x000000a4bdc2723e */ /* 0x001fce00000010ff */
[----:B------:R-:W-:Y:S01]  /*18d00*/  MUFU.EX2 R172, R172 ;  /* 0x000000ac00ac7308 */ /* 0x000fe20000000800 */
[----:B-1----:R-:W-:-:S07]  /*18d10*/  FMNMX.FTZ R152, R22, R5, !PT ;  /* 0x0000000516987209 */ /* 0x002fce0007810000 */
[----:B------:R-:W0:Y:S01]  /*18d20*/  MUFU.EX2 R173, R173 ;  /* 0x000000ad00ad7308 */ /* 0x000e220000000800 */
[----:B---3--:R-:W-:Y:S01]  /*18d30*/  F2FP.BF16.F32.PACK_AB R188, R169, R168 ;  /* 0x000000a8a9bc723e */ /* 0x008fe200000010ff */
[----:B------:R-:W-:Y:S01]  /*18d40*/  IMAD.MOV.U32 R22, RZ, RZ, R231 ;  /* 0x000000ffff167224 */ /* 0x000fe200078e00e7 */
[C---:B------:R-:W-:Y:S01]  /*18d50*/  FSETP.NEU.FTZ.AND P4, PT, R152.reuse, -INF , PT ;  /* 0xff8000009800780b */ /* 0x040fe20003f9d000 */
[----:B------:R-:W-:-:S03]  /*18d60*/  FMUL.FTZ R0, R152, R2 ;  /* 0x0000000298007220 */ /* 0x000fc60000410000 */
[----:B------:R-:W-:Y:S01]  /*18d70*/  FSEL R5, R152, RZ, P4 ;  /* 0x000000ff98057208 */ /* 0x000fe20002000000 */
[----:B------:R-:W-:Y:S01]  /*18d80*/  MUFU.EX2 R176, R176 ;  /* 0x000000b000b07308 */ /* 0x000fe20000000800 */
[----:B------:R-:W-:-:S03]  /*18d90*/  FSEL R0, R0, RZ, P4 ;  /* 0x000000ff00007208 */ /* 0x000fc60002000000 */
[----:B------:R-:W-:Y:S02]  /*18da0*/  FADD.FTZ R5, -R5, R4 ;  /* 0x0000000405057221 */ /* 0x000fe40000010100 */
        /* <DEDUP_REMOVED lines=16> */
[----:B------:R-:W-:Y:S01]  /*18eb0*/  FFMA.FTZ R0, R3, R228, R196 ;  /* 0x000000e403007223 */ /* 0x000fe200000100c4 */
[----:B------:R-:W-:Y:S01]  /*18ec0*/  FMUL.FTZ R5, R5, R2 ;  /* 0x0000000205057220 */ /* 0x000fe20000410000 */
[----:B------:R-:W-:Y:S01]  /*18ed0*/  MUFU.EX2 R154, R154 ;  /* 0x0000009a009a7308 */ /* 0x000fe20000000800 */
[C---:B--2---:R-:W-:Y:S01]  /*18ee0*/  ISETP.GT.AND P4, PT, R204.reuse, R205, PT ;  /* 0x000000cdcc00720c */ /* 0x044fe20003f84270 */
[C---:B------:R-:W-:Y:S01]  /*18ef0*/  FADD.FTZ R0, R153.reuse, R0 ;  /* 0x0000000099007221 */ /* 0x040fe20000010000 */
[----:B------:R-:W-:Y:S01]  /*18f00*/  F2FP.BF16.F32.PACK_AB R196, R153, R196 ;  /* 0x000000c499c4723e */ /* 0x000fe200000010ff */
[----:B------:R-:W-:Y:S01]  /*18f10*/  VIADD R204, R204, 0xffffffff ;  /* 0xffffffffcccc7836 */ /* 0x000fe20000000000 */
[----:B0-----:R-:W-:Y:S01]  /*18f20*/  F2FP.BF16.F32.PACK_AB R190, R173, R172 ;  /* 0x000000acadbe723e */ /* 0x001fe200000010ff */
[----:B------:R-:W-:Y:S01]  /*18f30*/  FADD.FTZ R0, R156, R0 ;  /* 0x000000009c007221 */ /* 0x000fe20000010000 */
[----:B------:R-:W-:Y:S01]  /*18f40*/  IMAD.MOV.U32 R205, RZ, RZ, R230 ;  /* 0x000000ffffcd7224 */ /* 0x000fe200078e00e6 */
[----:B------:R-:W0:Y:S02]  /*18f50*/  MUFU.EX2 R155, R155 ;  /* 0x0000009b009b7308 */ /* 0x000e240000000800 */
[----:B------:R-:W-:-:S04]  /*18f60*/  FADD.FTZ R0, R157, R0 ;  /* 0x000000009d007221 */ /* 0x000fc80000010000 */
[----:B------:R-:W-:Y:S02]  /*18f70*/  FADD.FTZ R0, R160, R0 ;  /* 0x00000000a0007221 */ /* 0x000fe40000010000 */
[----:B------:R-:W-:Y:S02]  /*18f80*/  MUFU.EX2 R158, R158 ;  /* 0x0000009e009e7308 */ /* 0x000fe40000000800 */
[----:B------:R-:W-:-:S04]  /*18f90*/  FADD.FTZ R0, R161, R0 ;  /* 0x00000000a1007221 */ /* 0x000fc80000010000 */
[----:B------:R-:W-:Y:S02]  /*18fa0*/  FADD.FTZ R4, R164, R0 ;  /* 0x00000000a4047221 */ /* 0x000fe40000010000 */
[----:B------:R1:W2:Y:S01]  /*18fb0*/  MUFU.EX2 R0, R5 ;  /* 0x0000000500007308 */ /* 0x0002a20000000800 */
[----:B0-----:R-:W-:Y:S01]  /*18fc0*/  F2FP.BF16.F32.PACK_AB R197, R155, R154 ;  /* 0x0000009a9bc5723e */ /* 0x001fe200000010ff */
[----:B------:R-:W-:-:S04]  /*18fd0*/  FADD.FTZ R4, R189, R4 ;  /* 0x00000004bd047221 */ /* 0x000fc80000010000 */
[----:B------:R-:W-:Y:S02]  /*18fe0*/  FADD.FTZ R4, R168, R4 ;  /* 0x00000004a8047221 */ /* 0x000fe40000010000 */
[----:B------:R-:W0:Y:S01]  /*18ff0*/  MUFU.EX2 R159, R159 ;  /* 0x0000009f009f7308 */ /* 0x000e220000000800 */
[----:B-1----:R-:W-:Y:S02]  /*19000*/  IMAD.MOV.U32 R5, RZ, RZ, R165 ;  /* 0x000000ffff057224 */ /* 0x002fe400078e00a5 */
[----:B------:R-:W-:-:S04]  /*19010*/  FADD.FTZ R4, R169, R4 ;  /* 0x00000004a9047221 */ /* 0x000fc80000010000 */
[----:B------:R-:W-:Y:S01]  /*19020*/  FADD.FTZ R4, R172, R4 ;  /* 0x00000004ac047221 */ /* 0x000fe20000010000 */
[----:B------:R-:W1:Y:S01]  /*19030*/  MUFU.EX2 R162, R162 ;  /* 0x000000a200a27308 */ /* 0x000e620000000800 */
[----:B--2---:R-:W-:Y:S02]  /*19040*/  FFMA.FTZ R227, R0, R227, R154 ;  /* 0x000000e300e37223 */ /* 0x004fe4000001009a */
[----:B------:R-:W-:Y:S02]  /*19050*/  FADD.FTZ R4, R173, R4 ;  /* 0x00000004ad047221 */ /* 0x000fe40000010000 */
[----:B------:R-:W-:Y:S02]  /*19060*/  FADD.FTZ R227, R155, R227 ;  /* 0x000000e39be37221 */ /* 0x000fe40000010000 */
[----:B------:R-:W-:Y:S01]  /*19070*/  FADD.FTZ R4, R176, R4 ;  /* 0x00000004b0047221 */ /* 0x000fe20000010000 */
[----:B------:R-:W2:Y:S01]  /*19080*/  MUFU.EX2 R163, R163 ;  /* 0x000000a300a37308 */ /* 0x000ea20000000800 */
[----:B------:R-:W-:Y:S01]  /*19090*/  FADD.FTZ R227, R158, R227 ;  /* 0x000000e39ee37221 */ /* 0x000fe20000010000 */
[----:B0-----:R-:W-:-:S03]  /*190a0*/  F2FP.BF16.F32.PACK_AB R199, R159, R158 ;  /* 0x0000009e9fc7723e */ /* 0x001fc600000010ff */
        /* <DEDUP_REMOVED lines=30> */
[----:B0-----:R-:W-:-:S04]  /*19290*/  FADD.FTZ R4, R180, R4 ;  /* 0x00000004b4047221 */ /* 0x001fc80000010000 */
[C---:B------:R-:W-:Y:S01]  /*192a0*/  FADD.FTZ R228, R186.reuse, R4 ;  /* 0x00000004bae47221 */ /* 0x040fe20000010000 */
[----:B------:R-:W-:Y:S01]  /*192b0*/  F2FP.BF16.F32.PACK_AB R186, R186, R180 ;  /* 0x000000b4baba723e */ /* 0x000fe200000010ff */
[----:B------:R-:W-:Y:S02]  /*192c0*/  IMAD.MOV.U32 R4, RZ, RZ, R152 ;  /* 0x000000ffff047224 */ /* 0x000fe400078e0098 */
[----:B-1----:R-:W-:-:S04]  /*192d0*/  FADD.FTZ R227, R182, R227 ;  /* 0x000000e3b6e37221 */ /* 0x002fc80000010000 */
[C---:B--2---:R-:W-:Y:S01]  /*192e0*/  FADD.FTZ R227, R183.reuse, R227 ;  /* 0x000000e3b7e37221 */ /* 0x044fe20000010000 */
[----:B------:R-:W-:Y:S01]  /*192f0*/  F2FP.BF16.F32.PACK_AB R187, R183, R182 ;  /* 0x000000b6b7bb723e */ /* 0x000fe200000010ff */
[----:B------:R-:W-:Y:S06]  /*19300*/  @P4 BRA `(.L_x_1755) ;  /* 0xffffffd4004c4947 */ /* 0x000fec000383ffff */
[----:B------:R-:W-:Y:S05]  /*19310*/  BSYNC B1 ;  /* 0x0000000000017941 */ /* 0x000fea0003800000 */
.L_x_1736:
[----:B------:R-:W-:Y:S02]  /*19320*/  IMAD.MOV.U32 R4, RZ, RZ, R152 ;  /* 0x000000ffff047224 */ /* 0x000fe400078e0098 */
[----:B------:R-:W-:Y:S02]  /*19330*/  IMAD.MOV.U32 R5, RZ, RZ, R165 ;  /* 0x000000ffff057224 */ /* 0x000fe400078e00a5 */
[----:B------:R-:W-:Y:S02]  /*19340*/  IMAD.MOV.U32 R22, RZ, RZ, R231 ;  /* 0x000000ffff167224 */ /* 0x000fe400078e00e7 */
[----:B------:R-:W-:-:S07]  /*19350*/  IMAD.MOV.U32 R205, RZ, RZ, R230 ;  /* 0x000000ffffcd7224 */ /* 0x000fce00078e00e6 */
.L_x_1735:
[----:B------:R-:W-:Y:S05]  /*19360*/  BSYNC B0 ;  /* 0x0000000000007941 */ /* 0x000fea0003800000 */
.L_x_1734:
[----:B------:R-:W2:Y:S01]  /*19370*/  LDL R153, [R1+0x14] ;  /* 0x0000140001997983 */ /* 0x000ea20000100800 */
[----:B------:R-:W0:Y:S08]  /*19380*/  LDC R152, c[0x0][0x448] ;  /* 0x00011200ff987b82 */ /* 0x000e300000000800 */
[----:B------:R-:W1:Y:S01]  /*19390*/  LDC R155, c[0x0][0x9e4] ;  /* 0x00027900ff9b7b82 */ /* 0x000e620000000800 */
[----:B0-----:R-:W-:-:S02]  /*193a0*/  ISETP.NE.AND P5, PT, R152, 0x1, PT ;  /* 0x000000019800780c */ /* 0x001fc40003fa5270 */
[----:B-1----:R-:W-:-:S11]  /*193b0*/  ISETP.GE.AND P6, PT, R155, 0x1, PT ;  /* 0x000000019b00780c */ /* 0x002fd60003fc6270 */
[----:B------:R-:W0:Y:S08]  /*193c0*/  @P5 LDC R154, c[0x0][0x44c] ;  /* 0x00011300ff9a5b82 */ /* 0x000e300000000800 */
[----:B------:R-:W1:Y:S01]  /*193d0*/  @P5 LDC R152, c[0x0][0x450] ;  /* 0x00011400ff985b82 */ /* 0x000e620000000800 */
[----:B--2---:R-:W-:-:S04]  /*193e0*/  VIADD R153, R153, 0x7f ;  /* 0x0000007f99997836 */ /* 0x004fc80000000000 */
[----:B0-----:R-:W-:-:S05]  /*193f0*/  @P5 IMAD.HI.U32 R154, R153, R154, RZ ;  /* 0x0000009a999a5227 */ /* 0x001fca00078e00ff */
[----:B-1----:R-:W-:Y:S02]  /*19400*/  @P5 SHF.R.U32.HI R153, RZ, R152, R154 ;  /* 0x00000098ff995219 */ /* 0x002fe4000001169a */
[----:B------:R-:W-:-:S05]  /*19410*/  IADD3 R152, R221, 0x1, -R220 ;  /* 0x00000001dd987810 */ /* 0x000fca0007ffe8dc */
[----:B------:R-:W-:-:S04]  /*19420*/  IMAD.IADD R153, R152, 0x1, R153 ;  /* 0x0000000198997824 */ /* 0x000fc800078e0299 */
[----:B------:R-:W-:Y:S01]  /*19430*/  IMAD.IADD R232, R153, 0x1, -R232 ;  /* 0x0000000199e87824 */ /* 0x000fe200078e0ae8 */
[----:B------:R-:W-:Y:S06]  /*19440*/  @!P6 BRA `(.L_x_1756) ;  /* 0x000000000048e947 */ /* 0x000fec0003800000 */
[----:B------:R-:W-:Y:S01]  /*19450*/  IMAD.MOV.U32 R154, RZ, RZ, R153 ;  /* 0x000000ffff9a7224 */ /* 0x000fe200078e0099 */
[----:B------:R-:W-:Y:S04]  /*19460*/  BSSY B0, `(.L_x_1757) ;  /* 0x000000e000007945 */ /* 0x000fe80003800000 */
        /* <DEDUP_REMOVED lines=9> */
.L_x_1758:
[----:B------:R-:W-:-:S13]  /*19500*/  ISETP.NE.AND P2, PT, R155, 0x1, PT ;  /* 0x000000019b00780c */ /* 0x000fda0003f45270 */
[----:B------:R-:W0:Y:S02]  /*19510*/  @P2 LDC.64 R152, c[0x0][0x9e8] ;  /* 0x00027a00ff982b82 */ /* 0x000e240000000a00 */
[----:B0-----:R-:W-:-:S05]  /*19520*/  @P2 IMAD.HI.U32 R152, R154, R152, RZ ;  /* 0x000000989a982227 */ /* 0x001fca00078e00ff */
[----:B------:R-:W-:-:S07]  /*19530*/  @P2 SHF.R.U32.HI R154, RZ, R153, R152 ;  /* 0x00000099ff9a2219 */ /* 0x000fce0000011698 */
.L_x_1759:
[----:B------:R-:W-:Y:S05]  /*19540*/  BSYNC B0 ;  /* 0x0000000000007941 */ /* 0x000fea0003800000 */
.L_x_1757:
[----:B------:R-:W-:-:S05]  /*19550*/  IMAD R154, R154, R155, RZ ;  /* 0x0000009b9a9a7224 */ /* 0x000fca00078e02ff */
[----:B------:R-:W-:-:S07]  /*19560*/  VIMNMX R232, R232, R154, !PT ;  /* 0x0000009ae8e87248 */ /* 0x000fce0007fe0100 */
.L_x_1756:
[----:B------:R-:W2:Y:S01]  /*19570*/  LDL R153, [R1+0x38] ;  /* 0x0000380001997983 */ /* 0x000ea20000100800 */
[----:B------:R-:W-:Y:S01]  /*19580*/  VIADD R232, R232, 0x3f ;  /* 0x0000003fe8e87836 */ /* 0x000fe20000000000 */
[----:B------:R-:W-:Y:S04]  /*19590*/  BSSY B0, `(.L_x_1760) ;  /* 0x000020d000007945 */ /* 0x000fe80003800000 */
[----:B------:R-:W-:-:S04]  /*195a0*/  SHF.R.S32.HI R152, RZ, 0x1f, R232 ;  /* 0x0000001fff987819 */ /* 0x000fc800000114e8 */
[----:B------:R-:W-:-:S04]  /*195b0*/  LEA.HI R152, R152, R232, RZ, 0x6 ;  /* 0x000000e898987211 */ /* 0x000fc800078f30ff */
[----:B------:R-:W-:-:S04]  /*195c0*/  SHF.R.S32.HI R152, RZ, 0x6, R152 ;  /* 0x00000006ff987819 */ /* 0x000fc80000011498 */
[----:B--2---:R-:W-:-:S04]  /*195d0*/  VIMNMX R153, R153, R152, !PT ;  /* 0x0000009899997248 */ /* 0x004fc80007fe0100 */
[----:B------:R-:W-:Y:S01]  /*195e0*/  ISETP.GE.AND P2, PT, R204, R153, PT ;  /* 0x00000099cc00720c */ /* 0x000fe20003f46270 */
[----:B------:R0:W-:-:S12]  /*195f0*/  STL [R1+0x1c], R153 ;  /* 0x00001c9901007387 */ /* 0x0001d80000100800 */
[----:B0-----:R-:W-:Y:S05]  /*19600*/  @!P2 BRA `(.L_x_1761) ;  /* 0x000000200014a947 */ /* 0x001fea0003800000 */
[----:B------:R-:W-:Y:S01]  /*19610*/  BSSY B1, `(.L_x_1762) ;  /* 0x0000203000017945 */ /* 0x000fe20003800000 */
[----:B------:R-:W-:Y:S02]  /*19620*/  IMAD.MOV.U32 R232, RZ, RZ, R204 ;  /* 0x000000ffffe87224 */ /* 0x000fe400078e00cc */
[----:B------:R-:W-:Y:S02]  /*19630*/  IMAD.MOV.U32 R231, RZ, RZ, R4 ;  /* 0x000000ffffe77224 */ /* 0x000fe400078e0004 */
[----:B------:R-:W-:Y:S02]  /*19640*/  IMAD.MOV.U32 R230, RZ, RZ, R5 ;  /* 0x000000ffffe67224 */ /* 0x000fe400078e0005 */
[----:B------:R-:W-:Y:S02]  /*19650*/  IMAD.MOV.U32 R204, RZ, RZ, R205 ;  /* 0x000000ffffcc7224 */ /* 0x000fe400078e00cd */
[----:B------:R-:W-:-:S07]  /*19660*/  IMAD.MOV.U32 R236, RZ, RZ, R22 ;  /* 0x000000ffffec7224 */ /* 0x000fce00078e0016 */
.L_x_1773:
[----:B------:R-:W-:-:S05]  /*19670*/  VIADD R22, R236, 0x1 ;  /* 0x00000001ec167836 */ /* 0x000fca0000000000 */
[----:B------:R-:W-:-:S04]  /*19680*/  ISETP.NE.AND P2, PT, R22, 0x2, PT ;  /* 0x000000021600780c */ /* 0x000fc80003f45270 */
[----:B------:R-:W-:Y:S02]  /*19690*/  SEL R205, RZ, 0x1, P2 ;  /* 0x00000001ffcd7807 */ /* 0x000fe40001000000 */
[----:B------:R-:W-:Y:S02]  /*196a0*/  SEL R22, R22, RZ, P2 ;  /* 0x000000ff16167207 */ /* 0x000fe40001000000 */
[----:B------:R-:W-:Y:S01]  /*196b0*/  LOP3.LUT R205, R204, R205, RZ, 0x3c, !PT ;  /* 0x000000cdcccd7212 */ /* 0x000fe200078e3cff */
[----:B------:R-:W-:Y:S06]  /*196c0*/  @!P0 BRA `(.L_x_1763) ;  /* 0x0000000000048947 */ /* 0x000fec0003800000 */
[----:B------:R-:W-:Y:S01]  /*196d0*/  BPT.TRAP 0x1 ;  /* 0x000000040000795c */ /* 0x000fe20000300000 */
.L_x_1763:
[----:B------:R-:W-:Y:S01]  /*196e0*/  IMAD R4, R22, 0x8, R16 ;  /* 0x0000000816047824 */ /* 0x000fe200078e0210 */
[----:B------:R-:W-:-:S04]  /*196f0*/  SHF.L.U32 R5, R205, 0x1f, RZ ;  /* 0x0000001fcd057819 */ /* 0x000fc800000006ff */
[----:B------:R0:W1:Y:S01]  /*19700*/  SYNCS.PHASECHK.TRANS64.TRYWAIT P2, [R4+URZ+0x30830], R5 ;  /* 0x03083005040075a7 */ /* 0x000062000804017f */
[----:B------:R-:W-:Y:S05]  /*19710*/  @!P0 BRA `(.L_x_1764) ;  /* 0x0000000000048947 */ /* 0x000fea0003800000 */
[----:B------:R-:W-:Y:S01]  /*19720*/  BPT.TRAP 0x1 ;  /* 0x000000040000795c */ /* 0x000fe20000300000 */
.L_x_1764:
        /* <DEDUP_REMOVED lines=8> */
.L_x_1766:
[----:B------:R-:W-:Y:S05]  /*197b0*/  BSYNC B2 ;  /* 0x0000000000027941 */ /* 0x000fea0003800000 */
.L_x_1765:
[----:B------:R-:W-:Y:S01]  /*197c0*/  R2UR UR4, R152 ;  /* 0x00000000980472ca */ /* 0x000fe200000e0000 */
[----:B------:R-:W-:Y:S01]  /*197d0*/  IMAD.MOV.U32 R152, RZ, RZ, R2 ;  /* 0x000000ffff987224 */ /* 0x000fe200078e0002 */
[----:B------:R-:W-:Y:S01]  /*197e0*/  R2UR UR12, R216 ;  /* 0x00000000d80c72ca */ /* 0x000fe200000e0000 */
[----:B01----:R-:W-:Y:S01]  /*197f0*/  IMAD.MOV.U32 R4, RZ, RZ, R158 ;  /* 0x000000ffff047224 */ /* 0x003fe200078e009e */
[----:B------:R-:W-:Y:S01]  /*19800*/  R2UR UR13, R217 ;  /* 0x00000000d90d72ca */ /* 0x000fe200000e0000 */
[----:B------:R-:W-:Y:S01]  /*19810*/  IMAD.MOV.U32 R5, RZ, RZ, 0x40000040 ;  /* 0x40000040ff057424 */ /* 0x000fe200078e00ff */
[----:B------:R-:W-:Y:S01]  /*19820*/  R2UR UR8, R152 ;  /* 0x00000000980872ca */ /* 0x000fe200000e0000 */
[----:B------:R-:W-:Y:S01]  /*19830*/  VIADD R152, R158, 0x200 ;  /* 0x000002009e987836 */ /* 0x000fe20000000000 */
[----:B------:R-:W-:Y:S01]  /*19840*/  R2UR UR6, R4 ;  /* 0x00000000040672ca */ /* 0x000fe200000e0000 */
[----:B------:R-:W-:Y:S01]  /*19850*/  VIADD R4, R158, 0x6 ;  /* 0x000000069e047836 */ /* 0x000fe20000000000 */
[----:B------:R-:W-:Y:S01]  /*19860*/  R2UR UR11, R5 ;  /* 0x00000000050b72ca */ /* 0x000fe200000e0000 */
[----:B------:R-:W-:Y:S01]  /*19870*/  IMAD.MOV.U32 R153, RZ, RZ, 0x40000040 ;  /* 0x40000040ff997424 */ /* 0x000fe200078e00ff */
[----:B------:R-:W-:Y:S01]  /*19880*/  R2UR UR14, R152 ;  /* 0x00000000980e72ca */ /* 0x000fe200000e0000 */
[----:B------:R-:W-:Y:S01]  /*19890*/  VIADD R156, R158, 0x204 ;  /* 0x000002049e9c7836 */ /* 0x000fe20000000000 */
[----:B------:R-:W-:Y:S01]  /*198a0*/  R2UR UR10, R4 ;  /* 0x00000000040a72ca */ /* 0x000fe200000e0000 */
[C---:B------:R-:W-:Y:S01]  /*198b0*/  VIADD R152, R158.reuse, 0x206 ;  /* 0x000002069e987836 */ /* 0x040fe20000000000 */
        /* <DEDUP_REMOVED lines=17> */
[----:B------:R-:W-:Y:S01]  /*199d0*/  IMAD.MOV.U32 R155, RZ, RZ, 0x40000040 ;  /* 0x40000040ff9b7424 */ /* 0x000fe200078e00ff */
        /* <DEDUP_REMOVED lines=235> */
.L_x_1768:
[----:B------:R-:W-:Y:S01]  /*1a890*/  SHF.L.U32 R0, R204, 0x1f, RZ ;  /* 0x0000001fcc007819 */ /* 0x000fe200000006ff */
[----:B------:R-:W-:-:S04]  /*1a8a0*/  IMAD R204, R236, 0x8, R16 ;  /* 0x00000008eccc7824 */ /* 0x000fc800078e0210 */
[----:B------:R0:W1:Y:S01]  /*1a8b0*/  SYNCS.PHASECHK.TRANS64.TRYWAIT P2, [R204+URZ+0x30850], R0 ;  /* 0x03085000cc0075a7 */ /* 0x000062000804017f */
[----:B------:R-:W-:Y:S05]  /*1a8c0*/  @!P0 BRA `(.L_x_1769) ;  /* 0x0000000000048947 */ /* 0x000fea0003800000 */
[----:B------:R-:W-:Y:S01]  /*1a8d0*/  BPT.TRAP 0x1 ;  /* 0x000000040000795c */ /* 0x000fe20000300000 */
.L_x_1769:
[----:B------:R-:W-:Y:S04]  /*1a8e0*/  BSSY B2, `(.L_x_1770) ;  /* 0x0000004000027945 */ /* 0x000fe80003800000 */
[----:B-1----:R-:W-:Y:S05]  /*1a8f0*/  @P2 BRA `(.L_x_1771) ;  /* 0x0000000000082947 */ /* 0x002fea0003800000 */
[----:B------:R-:W1:Y:S02]  /*1a900*/  SYNCS.PHASECHK.TRANS64.TRYWAIT P2, [R204+URZ+0x30850], R0 ;  /* 0x03085000cc0075a7 */ /* 0x000e64000804017f */
[----:B-1----:R-:W-:Y:S05]  /*1a910*/  @!P2 BRA `(.L_x_1772) ;  /* 0x0000014c0020a947 */ /* 0x002fea0003800000 */
.L_x_1771:
[----:B------:R-:W-:Y:S05]  /*1a920*/  BSYNC B2 ;  /* 0x0000000000027941 */ /* 0x000fea0003800000 */
.L_x_1770:
[----:B01----:R-:W-:Y:S01]  /*1a930*/  VIADD R0, R16, 0x400 ;  /* 0x0000040010007836 */ /* 0x003fe20000000000 */
[----:B------:R-:W-:Y:S01]  /*1a940*/  WARPGROUP.ARRIVE ;  /* 0x00000000000079c5 */ /* 0x000fe20000000000 */
[----:B------:R-:W-:Y:S01]  /*1a950*/  IMAD.MOV.U32 R3, RZ, RZ, 0x40000040 ;  /* 0x40000040ff037424 */ /* 0x000fe200078e00ff */
[----:B------:R-:W-:Y:S01]  /*1a960*/  ULDC UR4, c[0x0][0x988] ;  /* 0x0002620000047ab9 */ /* 0x000fe20000000800 */
[----:B------:R-:W-:Y:S01]  /*1a970*/  IMAD.MOV.U32 R5, RZ, RZ, 0x40000040 ;  /* 0x40000040ff057424 */ /* 0x000fe200078e00ff */
[----:B------:R-:W-:Y:S02]  /*1a980*/  SHF.R.U32.HI R0, RZ, 0x4, R0 ;  /* 0x00000004ff007819 */ /* 0x000fe40000011600 */
[----:B------:R-:W-:Y:S01]  /*1a990*/  R2UR UR7, R3 ;  /* 0x00000000030772ca */ /* 0x000fe200000e0000 */
[----:B------:R-:W-:Y:S01]  /*1a9a0*/  IMAD.MOV.U32 R3, RZ, RZ, 0x40000040 ;  /* 0x40000040ff037424 */ /* 0x000fe200078e00ff */
[----:B------:R-:W-:-:S04]  /*1a9b0*/  LOP3.LUT R0, R0, 0x3fff, RZ, 0xc0, !PT ;  /* 0x00003fff00007812 */ /* 0x000fc800078ec0ff */
[----:B------:R-:W-:-:S05]  /*1a9c0*/  LOP3.LUT R0, R0, 0x2000000, RZ, 0xfc, !PT ;  /* 0x0200000000007812 */ /* 0x000fca00078efcff */
        /* <DEDUP_REMOVED lines=12> */
[----:B------:R-:W-:Y:S01]  /*1aa90*/  FMNMX.FTZ R0, R160, R0, !PT ;  /* 0x00000000a0007209 */ /* 0x000fe20007810000 */
[----:B------:R-:W-:-:S03]  /*1aaa0*/  VIADD R2, R2, 0x180 ;  /* 0x0000018002027836 */ /* 0x000fc60000000000 */
        /* <DEDUP_REMOVED lines=14> */
[----:B------:R-:W-:Y:S02]  /*1ab90*/  R2UR UR6, R4 ;  /* 0x00000000040672ca */ /* 0x000fe400000e0000 */
[----:B------:R-:W-:Y:S01]  /*1aba0*/  R2UR UR7, R5 ;  /* 0x00000000050772ca */ /* 0x000fe200000e0000 */
        /* <DEDUP_REMOVED lines=8> */
[----:B------:R-:W-:Y:S02]  /*1ac30*/  FMNMX.FTZ R0, R163, R0, !PT ;  /* 0x00000000a3007209 */ /* 0x000fe40007810000 */
[----:B0-----:R-:W-:Y:S01]  /*1ac40*/  FMNMX.FTZ R5, R4, R5, !PT ;  /* 0x0000000504057209 */ /* 0x001fe20007810000 */
[----:B------:R-:W-:Y:S02]  /*1ac50*/  WARPGROUP.DEPBAR.LE gsb0, 0x0 ;  /* 0x00008000000079c5 */ /* 0x000fe40000010000 */
[----:B------:R-:W-:-:S06]  /*1ac60*/  WARPGROUP.ARRIVE ;  /* 0x00000000000079c5 */ /* 0x000fcc0000000000 */
[----:B------:R-:W-:Y:S01]  /*1ac70*/  HGMMA.64x256x16.F32.BF16 R24, R188, gdesc[UR4].tnspB, R24, gsb0 ;  /* 0x43e00004bc187df0 */ /* 0x000fe20008001818 */
[----:B------:R-:W-:Y:S01]  /*1ac80*/  R2UR UR7, R3 ;  /* 0x00000000030772ca */ /* 0x000fe200000e0000 */
[----:B------:R-:W-:Y:S01]  /*1ac90*/  FADD.FTZ R3, -R5, R230 ;  /* 0x000000e605037221 */ /* 0x000fe20000010100 */
[----:B------:R-:W-:Y:S01]  /*1aca0*/  R2UR UR6, R2 ;  /* 0x00000000020672ca */ /* 0x000fe200000e0000 */
[----:B------:R-:W2:Y:S01]  /*1acb0*/  LDL R230, [R1+0x1c] ;  /* 0x00001c0001e67983 */ /* 0x000ea20000100800 */
        /* <DEDUP_REMOVED lines=8> */
[----:B------:R-:W-:-:S03]  /*1ad40*/  IMAD.U32 R2, RZ, RZ, UR4 ;  /* 0x00000004ff027e24 */ /* 0x000fc6000f8e00ff */
[----:B------:R-:W-:Y:S01]  /*1ad50*/  FMNMX.FTZ R4, R182, R4, !PT ;  /* 0x00000004b6047209 */ /* 0x000fe20007810000 */
[----:B------:R-:W-:-:S03]  /*1ad60*/  FMUL.FTZ R0, R5, R2 ;  /* 0x0000000205007220 */ /* 0x000fc60000410000 */
[----:B------:R-:W-:Y:S01]  /*1ad70*/  FMNMX.FTZ R4, R183, R4, !PT ;  /* 0x00000004b7047209 */ /* 0x000fe20007810000 */
[----:B------:R-:W-:-:S04]  /*1ad80*/  FFMA.FTZ R196, R153, R2, -R0 ;  /* 0x0000000299c47223 */ /* 0x000fc80000010800 */
[----:B------:R-:W0:Y:S02]  /*1ad90*/  SHFL.BFLY PT, R153, R4, 0x2, 0x1f ;  /* 0x0c401f0004997f89 */ /* 0x000e2400000e0000 */
[----:B0-----:R-:W-:Y:S01]  /*1ada0*/  FMNMX.FTZ R4, R4, R153, !PT ;  /* 0x0000009904047209 */ /* 0x001fe20007810000 */
[----:B------:R-:W-:Y:S01]  /*1adb0*/  FFMA.FTZ R198, R156, R2, -R0 ;  /* 0x000000029cc67223 */ /* 0x000fe20000010800 */
[----:B------:R-:W-:Y:S02]  /*1adc0*/  WARPGROUP.DEPBAR.LE gsb0, 0x0 ;  /* 0x00008000000079c5 */ /* 0x000fe40000010000 */
[----:B------:R-:W-:-:S06]  /*1add0*/  WARPGROUP.ARRIVE ;  /* 0x00000000000079c5 */ /* 0x000fcc0000000000 */
[----:B------:R-:W-:Y:S01]  /*1ade0*/  HGMMA.64x256x16.F32.BF16 R24, R184, gdesc[UR4].tnspB, R24, gsb0 ;  /* 0x43e00004b8187df0 */ /* 0x000fe20008001818 */
[-CC-:B------:R-:W-:Y:S01]  /*1adf0*/  FFMA.FTZ R189, R152, R2.reuse, -R0.reuse ;  /* 0x0000000298bd7223 */ /* 0x180fe20000010800 */
[-CC-:B------:R-:W-:Y:S01]  /*1ae00*/  FFMA.FTZ R192, R161, R2.reuse, -R0.reuse ;  /* 0x00000002a1c07223 */ /* 0x180fe20000010800 */
[-CC-:B------:R-:W-:Y:S01]  /*1ae10*/  FFMA.FTZ R194, R164, R2.reuse, -R0.reuse ;  /* 0x00000002a4c27223 */ /* 0x180fe20000010800 */
[-CC-:B------:R-:W-:Y:S01]  /*1ae20*/  FFMA.FTZ R152, R165, R2.reuse, -R0.reuse ;  /* 0x00000002a5987223 */ /* 0x180fe20000010800 */
[-CC-:B------:R-:W-:Y:S01]  /*1ae30*/  FFMA.FTZ R188, R168, R2.reuse, -R0.reuse ;  /* 0x00000002a8bc7223 */ /* 0x180fe20000010800 */
[-CC-:B------:R-:W-:Y:S01]  /*1ae40*/  FFMA.FTZ R153, R169, R2.reuse, -R0.reuse ;  /* 0x00000002a9997223 */ /* 0x180fe20000010800 */
[-CC-:B------:R-:W-:Y:S01]  /*1ae50*/  FFMA.FTZ R190, R172, R2.reuse, -R0.reuse ;  /* 0x00000002acbe7223 */ /* 0x180fe20000010800 */
[-C--:B------:R-:W-:Y:S01]  /*1ae60*/  FFMA.FTZ R156, R173, R2.reuse, -R0 ;  /* 0x00000002ad9c7223 */ /* 0x080fe20000010800 */
[----:B------:R-:W-:Y:S01]  /*1ae70*/  FMUL.FTZ R3, R3, R2 ;  /* 0x0000000203037220 */ /* 0x000fe20000410000 */
[----:B------:R-:W-:Y:S08]  /*1ae80*/  MUFU.EX2 R189, R189 ;  /* 0x000000bd00bd7308 */ /* 0x000ff00000000800 */
[----:B------:R-:W0:Y:S08]  /*1ae90*/  MUFU.EX2 R3, R3 ;  /* 0x0000000300037308 */ /* 0x000e300000000800 */
[----:B------:R-:W1:Y:S08]  /*1aea0*/  MUFU.EX2 R196, R196 ;  /* 0x000000c400c47308 */ /* 0x000e700000000800 */
[----:B------:R-:W-:Y:S01]  /*1aeb0*/  MUFU.EX2 R198, R198 ;  /* 0x000000c600c67308 */ /* 0x000fe20000000800 */
[----:B0-----:R-:W-:-:S07]  /*1aec0*/  FFMA.FTZ R228, R3, R228, R189 ;  /* 0x000000e403e47223 */ /* 0x001fce00000100bd */
[----:B------:R-:W-:Y:S01]  /*1aed0*/  MUFU.EX2 R192, R192 ;  /* 0x000000c000c07308 */ /* 0x000fe20000000800 */
[----:B-1----:R-:W-:-:S07]  /*1aee0*/  FADD.FTZ R228, R196, R228 ;  /* 0x000000e4c4e47221 */ /* 0x002fce0000010000 */
[----:B------:R-:W-:Y:S08]  /*1aef0*/  MUFU.EX2 R194, R194 ;  /* 0x000000c200c27308 */ /* 0x000ff00000000800 */
[----:B------:R-:W-:Y:S08]  /*1af00*/  MUFU.EX2 R152, R152 ;  /* 0x0000009800987308 */ /* 0x000ff00000000800 */
[----:B------:R-:W-:Y:S08]  /*1af10*/  MUFU.EX2 R188, R188 ;  /* 0x000000bc00bc7308 */ /* 0x000ff00000000800 */
[----:B------:R-:W-:Y:S08]  /*1af20*/  MUFU.EX2 R153, R153 ;  /* 0x0000009900997308 */ /* 0x000ff00000000800 */
[----:B------:R-:W-:Y:S08]  /*1af30*/  MUFU.EX2 R190, R190 ;  /* 0x000000be00be7308 */ /* 0x000ff00000000800 */
[----:B------:R-:W-:Y:S01]  /*1af40*/  MUFU.EX2 R156, R156 ;  /* 0x0000009c009c7308 */ /* 0x000fe20000000800 */
[----:B--2---:R-:W-:Y:S01]  /*1af50*/  ISETP.GT.AND P2, PT, R232, R230, PT ;  /* 0x000000e6e800720c */ /* 0x004fe20003f44270 */
[----:B------:R-:W-:-:S05]  /*1af60*/  @!P1 VIADD R204, R204, 0x30860 ;  /* 0x00030860cccc9836 */ /* 0x000fca0000000000 */
[----:B------:R-:W-:Y:S01]  /*1af70*/  @!P1 PRMT R204, RZ, 0x654, R204 ;  /* 0x00000654ffcc9816 */ /* 0x000fe200000000cc */
[----:B------:R-:W-:Y:S01]  /*1af80*/  VIADD R232, R232, 0xffffffff ;  /* 0xffffffffe8e87836 */ /* 0x000fe20000000000 */
[----:B------:R-:W-:Y:S01]  /*1af90*/  F2FP.BF16.F32.PACK_AB R196, R196, R189 ;  /* 0x000000bdc4c4723e */ /* 0x000fe200000010ff */
[----:B------:R-:W-:Y:S02]  /*1afa0*/  IMAD.MOV.U32 R236, RZ, RZ, R22 ;  /* 0x000000ffffec7224 */ /* 0x000fe400078e0016 */
[----:B------:R-:W-:Y:S01]  /*1afb0*/  IMAD.MOV.U32 R230, RZ, RZ, R5 ;  /* 0x000000ffffe67224 */ /* 0x000fe200078e0005 */
[----:B------:R-:W-:Y:S02]  /*1afc0*/  WARPGROUP.DEPBAR.LE gsb0, 0x0 ;  /* 0x00008000000079c5 */ /* 0x000fe40000010000 */
[-CC-:B------:R-:W-:Y:S02]  /*1afd0*/  FFMA.FTZ R187, R160, R2.reuse, -R0.reuse ;  /* 0x00000002a0bb7223 */ /* 0x180fe40000010800 */
[----:B------:R-:W0:Y:S01]  /*1afe0*/  SHFL.BFLY PT, R160, R4, 0x1, 0x1f ;  /* 0x0c201f0004a07f89 */ /* 0x000e2200000e0000 */
[-CC-:B------:R-:W-:Y:S01]  /*1aff0*/  FFMA.FTZ R185, R157, R2.reuse, -R0.reuse ;  /* 0x000000029db97223 */ /* 0x180fe20000010800 */
[-CC-:B------:R-:W-:Y:S01]  /*1b000*/  FFMA.FTZ R184, R176, R2.reuse, -R0.reuse ;  /* 0x00000002b0b87223 */ /* 0x180fe20000010800 */
[-CC-:B------:R-:W-:Y:S01]  /*1b010*/  FFMA.FTZ R157, R177, R2.reuse, -R0.reuse ;  /* 0x00000002b19d7223 */ /* 0x180fe20000010800 */
[--C-:B------:R-:W-:Y:S01]  /*1b020*/  FFMA.FTZ R186, R180, R2, -R0.reuse ;  /* 0x00000002b4ba7223 */ /* 0x100fe20000010800 */
[----:B0-----:R-:W-:Y:S01]  /*1b030*/  FMNMX.FTZ R4, R4, R160, !PT ;  /* 0x000000a004047209 */ /* 0x001fe20007810000 */
[----:B------:R-:W-:-:S04]  /*1b040*/  FFMA.FTZ R160, R181, R2, -R0 ;  /* 0x00000002b5a07223 */ /* 0x000fc80000010800 */
[C---:B------:R-:W-:Y:S01]  /*1b050*/  FADD.FTZ R0, -R4.reuse, R231 ;  /* 0x000000e704007221 */ /* 0x040fe20000010100 */
[----:B------:R-:W-:-:S03]  /*1b060*/  FMUL.FTZ R161, R4, R2 ;  /* 0x0000000204a17220 */ /* 0x000fc60000410000 */
[-C--:B------:R-:W-:Y:S01]  /*1b070*/  FMUL.FTZ R0, R0, R2.reuse ;  /* 0x0000000200007220 */ /* 0x080fe20000410000 */
[-CC-:B------:R-:W-:Y:S01]  /*1b080*/  FFMA.FTZ R197, R154, R2.reuse, -R161.reuse ;  /* 0x000000029ac57223 */ /* 0x180fe200000108a1 */
[-CC-:B------:R-:W-:Y:S01]  /*1b090*/  FFMA.FTZ R154, R155, R2.reuse, -R161.reuse ;  /* 0x000000029b9a7223 */ /* 0x180fe200000108a1 */
[----:B------:R-:W-:Y:S02]  /*1b0a0*/  @!P1 IMAD R155, R22, 0x8, R16 ;  /* 0x00000008169b9824 */ /* 0x000fe400078e0210 */
[----:B------:R-:W-:Y:S01]  /*1b0b0*/  FFMA.FTZ R199, R158, R2, -R161 ;  /* 0x000000029ec77223 */ /* 0x000fe200000108a1 */
[----:B------:R-:W-:Y:S01]  /*1b0c0*/  MUFU.EX2 R0, R0 ;  /* 0x0000000000007308 */ /* 0x000fe20000000800 */
[----:B------:R-:W-:-:S07]  /*1b0d0*/  @!P1 VIADD R155, R155, 0x30840 ;  /* 0x000308409b9b9836 */ /* 0x000fce0000000000 */
[----:B------:R-:W0:Y:S01]  /*1b0e0*/  MUFU.EX2 R197, R197 ;  /* 0x000000c500c57308 */ /* 0x000e220000000800 */
[-C--:B------:R-:W-:Y:S01]  /*1b0f0*/  FFMA.FTZ R159, R159, R2.reuse, -R161 ;  /* 0x000000029f9f7223 */ /* 0x080fe200000108a1 */
[----:B------:R-:W-:Y:S01]  /*1b100*/  @!P1 PRMT R158, RZ, 0x654, R155 ;  /* 0x00000654ff9e9816 */ /* 0x000fe2000000009b */
[----:B------:R-:W-:-:S03]  /*1b110*/  FFMA.FTZ R193, R162, R2, -R161 ;  /* 0x00000002a2c17223 */ /* 0x000fc600000108a1 */
[----:B------:R1:W-:Y:S02]  /*1b120*/  @!P1 SYNCS.ARRIVE.TRANS64.RED.A1T0 RZ, [R158+URZ], RZ ;  /* 0x000000ff9eff99a7 */ /* 0x0003e4000810043f */
[----:B------:R-:W2:Y:S08]  /*1b130*/  MUFU.EX2 R154, R154 ;  /* 0x0000009a009a7308 */ /* 0x000eb00000000800 */
[----:B------:R-:W3:Y:S01]  /*1b140*/  MUFU.EX2 R199, R199 ;  /* 0x000000c700c77308 */ /* 0x000ee20000000800 */
[----:B-1----:R-:W-:Y:S01]  /*1b150*/  FFMA.FTZ R158, R163, R2, -R161 ;  /* 0x00000002a39e7223 */ /* 0x002fe200000108a1 */
[----:B0-----:R-:W-:-:S06]  /*1b160*/  FFMA.FTZ R227, R0, R227, R197 ;  /* 0x000000e300e37223 */ /* 0x001fcc00000100c5 */
[----:B------:R-:W0:Y:S01]  /*1b170*/  MUFU.EX2 R185, R185 ;  /* 0x000000b900b97308 */ /* 0x000e220000000800 */
[----:B------:R-:W-:-:S07]  /*1b180*/  FFMA.FTZ R195, R166, R2, -R161 ;  /* 0x00000002a6c37223 */ /* 0x000fce00000108a1 */
[----:B------:R1:W4:Y:S01]  /*1b190*/  MUFU.EX2 R155, R159 ;  /* 0x0000009f009b7308 */ /* 0x0003220000000800 */
[----:B--2---:R-:W-:-:S07]  /*1b1a0*/  FADD.FTZ R227, R154, R227 ;  /* 0x000000e39ae37221 */ /* 0x004fce0000010000 */
[----:B------:R-:W2:Y:S01]  /*1b1b0*/  MUFU.EX2 R187, R187 ;  /* 0x000000bb00bb7308 */ /* 0x000ea20000000800 */
[----:B------:R-:W-:-:S07]  /*1b1c0*/  FFMA.FTZ R167, R167, R2, -R161 ;  /* 0x00000002a7a77223 */ /* 0x000fce00000108a1 */
[----:B------:R-:W5:Y:S01]  /*1b1d0*/  MUFU.EX2 R193, R193 ;  /* 0x000000c100c17308 */ /* 0x000f620000000800 */
[----:B-1----:R-:W-:Y:S01]  /*1b1e0*/  FADD.FTZ R159, R198, R228 ;  /* 0x000000e4c69f7221 */ /* 0x002fe20000010000 */
[----:B------:R-:W-:Y:S01]  /*1b1f0*/  F2FP.BF16.F32.PACK_AB R197, R154, R197 ;  /* 0x000000c59ac5723e */ /* 0x000fe200000010ff */
[----:B---3--:R-:W-:Y:S01]  /*1b200*/  FADD.FTZ R154, R199, R227 ;  /* 0x000000e3c79a7221 */ /* 0x008fe20000010000 */
[-CC-:B------:R-:W-:Y:S01]  /*1b210*/  FFMA.FTZ R170, R170, R2.reuse, -R161.reuse ;  /* 0x00000002aaaa7223 */ /* 0x180fe200000108a1 */
[-CC-:B------:R-:W-:Y:S01]  /*1b220*/  FFMA.FTZ R171, R171, R2.reuse, -R161.reuse ;  /* 0x00000002abab7223 */ /* 0x180fe200000108a1 */
[-CC-:B------:R-:W-:Y:S01]  /*1b230*/  FFMA.FTZ R174, R174, R2.reuse, -R161.reuse ;  /* 0x00000002aeae7223 */ /* 0x180fe200000108a1 */
[-C--:B------:R-:W-:Y:S01]  /*1b240*/  FFMA.FTZ R175, R175, R2.reuse, -R161 ;  /* 0x00000002afaf7223 */ /* 0x080fe200000108a1 */
[----:B------:R-:W1:Y:S01]  /*1b250*/  MUFU.EX2 R158, R158 ;  /* 0x0000009e009e7308 */ /* 0x000e620000000800 */
[----:B0-----:R-:W-:Y:S01]  /*1b260*/  FADD.FTZ R159, R185, R159 ;  /* 0x0000009fb99f7221 */ /* 0x001fe20000010000 */
[----:B----4-:R-:W-:Y:S01]  /*1b270*/  FADD.FTZ R154, R155, R154 ;  /* 0x0000009a9b9a7221 */ /* 0x010fe20000010000 */
[-CC-:B------:R-:W-:Y:S01]  /*1b280*/  FFMA.FTZ R178, R178, R2.reuse, -R161.reuse ;  /* 0x00000002b2b27223 */ /* 0x180fe200000108a1 */
[-CC-:B------:R-:W-:Y:S01]  /*1b290*/  FFMA.FTZ R179, R179, R2.reuse, -R161.reuse ;  /* 0x00000002b3b37223 */ /* 0x180fe200000108a1 */
[----:B------:R-:W-:Y:S01]  /*1b2a0*/  FFMA.FTZ R182, R182, R2, -R161 ;  /* 0x00000002b6b67223 */ /* 0x000fe200000108a1 */
[----:B------:R0:W-:Y:S02]  /*1b2b0*/  @!P1 SYNCS.ARRIVE.TRANS64.RED.A1T0 RZ, [R204+URZ], RZ ;  /* 0x000000ffccff99a7 */ /* 0x0001e4000810043f */
[----:B------:R-:W3:Y:S01]  /*1b2c0*/  MUFU.EX2 R195, R195 ;  /* 0x000000c300c37308 */ /* 0x000ee20000000800 */
[----:B------:R-:W-:Y:S01]  /*1b2d0*/  F2FP.BF16.F32.PACK_AB R199, R155, R199 ;  /* 0x000000c79bc7723e */ /* 0x000fe200000010ff */
[----:B--2---:R-:W-:Y:S01]  /*1b2e0*/  FADD.FTZ R155, R187, R159 ;  /* 0x0000009fbb9b7221 */ /* 0x004fe20000010000 */
[----:B-----5:R-:W-:-:S05]  /*1b2f0*/  FADD.FTZ R154, R193, R154 ;  /* 0x0000009ac19a7221 */ /* 0x020fca0000010000 */
[----:B------:R-:W2:Y:S01]  /*1b300*/  MUFU.EX2 R167, R167 ;  /* 0x000000a700a77308 */ /* 0x000ea20000000800 */
[----:B------:R-:W-:Y:S01]  /*1b310*/  FADD.FTZ R155, R192, R155 ;  /* 0x0000009bc09b7221 */ /* 0x000fe20000010000 */
[----:B-1----:R-:W-:-:S06]  /*1b320*/  FADD.FTZ R154, R158, R154 ;  /* 0x0000009a9e9a7221 */ /* 0x002fcc0000010000 */
[----:B------:R-:W1:Y:S01]  /*1b330*/  MUFU.EX2 R170, R170 ;  /* 0x000000aa00aa7308 */ /* 0x000e620000000800 */
[----:B------:R-:W-:Y:S01]  /*1b340*/  FADD.FTZ R159, R194, R155 ;  /* 0x0000009bc29f7221 */ /* 0x000fe20000010000 */
[----:B---3--:R-:W-:-:S06]  /*1b350*/  FADD.FTZ R155, R195, R154 ;  /* 0x0000009ac39b7221 */ /* 0x008fcc0000010000 */
[----:B------:R-:W3:Y:S01]  /*1b360*/  MUFU.EX2 R171, R171 ;  /* 0x000000ab00ab7308 */ /* 0x000ee20000000800 */
[----:B------:R-:W-:Y:S01]  /*1b370*/  FADD.FTZ R154, R152, R159 ;  /* 0x0000009f989a7221 */ /* 0x000fe20000010000 */
[----:B--2---:R-:W-:-:S06]  /*1b380*/  FADD.FTZ R155, R167, R155 ;  /* 0x0000009ba79b7221 */ /* 0x004fcc0000010000 */
[----:B------:R-:W2:Y:S01]  /*1b390*/  MUFU.EX2 R174, R174 ;  /* 0x000000ae00ae7308 */ /* 0x000ea20000000800 */
[----:B------:R-:W-:Y:S01]  /*1b3a0*/  FADD.FTZ R154, R188, R154 ;  /* 0x0000009abc9a7221 */ /* 0x000fe20000010000 */
[----:B-1----:R-:W-:-:S06]  /*1b3b0*/  FADD.FTZ R155, R170, R155 ;  /* 0x0000009baa9b7221 */ /* 0x002fcc0000010000 */
[----:B------:R-:W1:Y:S01]  /*1b3c0*/  MUFU.EX2 R175, R175 ;  /* 0x000000af00af7308 */ /* 0x000e620000000800 */
[----:B------:R-:W-:Y:S01]  /*1b3d0*/  FADD.FTZ R154, R153, R154 ;  /* 0x0000009a999a7221 */ /* 0x000fe20000010000 */
[----:B---3--:R-:W-:-:S06]  /*1b3e0*/  FADD.FTZ R155, R171, R155 ;  /* 0x0000009bab9b7221 */ /* 0x008fcc0000010000 */
[----:B------:R-:W3:Y:S01]  /*1b3f0*/  MUFU.EX2 R184, R184 ;  /* 0x000000b800b87308 */ /* 0x000ee20000000800 */
[----:B------:R-:W-:-:S07]  /*1b400*/  FFMA.FTZ R161, R183, R2, -R161 ;  /* 0x00000002b7a17223 */ /* 0x000fce00000108a1 */
[----:B------:R-:W4:Y:S01]  /*1b410*/  MUFU.EX2 R178, R178 ;  /* 0x000000b200b27308 */ /* 0x000f220000000800 */
[----:B------:R-:W-:Y:S01]  /*1b420*/  FADD.FTZ R154, R190, R154 ;  /* 0x0000009abe9a7221 */ /* 0x000fe20000010000 */
[----:B--2---:R-:W-:-:S06]  /*1b430*/  FADD.FTZ R155, R174, R155 ;  /* 0x0000009bae9b7221 */ /* 0x004fcc0000010000 */
[----:B------:R-:W2:Y:S08]  /*1b440*/  MUFU.EX2 R157, R157 ;  /* 0x0000009d009d7308 */ /* 0x000eb00000000800 */
[----:B------:R-:W5:Y:S01]  /*1b450*/  MUFU.EX2 R179, R179 ;  /* 0x000000b300b37308 */ /* 0x000f620000000800 */
[----:B------:R-:W-:Y:S01]  /*1b460*/  FADD.FTZ R154, R156, R154 ;  /* 0x0000009a9c9a7221 */ /* 0x000fe20000010000 */
[----:B-1----:R-:W-:-:S06]  /*1b470*/  FADD.FTZ R155, R175, R155 ;  /* 0x0000009baf9b7221 */ /* 0x002fcc0000010000 */
[----:B------:R-:W1:Y:S08]  /*1b480*/  MUFU.EX2 R186, R186 ;  /* 0x000000ba00ba7308 */ /* 0x000e700000000800 */
[----:B------:R-:W0:Y:S01]  /*1b490*/  MUFU.EX2 R182, R182 ;  /* 0x000000b600b67308 */ /* 0x000e220000000800 */
[----:B---3--:R-:W-:Y:S01]  /*1b4a0*/  FADD.FTZ R154, R184, R154 ;  /* 0x0000009ab89a7221 */ /* 0x008fe20000010000 */
[----:B----4-:R-:W-:-:S06]  /*1b4b0*/  FADD.FTZ R155, R178, R155 ;  /* 0x0000009bb29b7221 */ /* 0x010fcc0000010000 */
[----:B------:R-:W3:Y:S08]  /*1b4c0*/  MUFU.EX2 R160, R160 ;  /* 0x000000a000a07308 */ /* 0x000ef00000000800 */
[----:B------:R-:W4:Y:S01]  /*1b4d0*/  MUFU.EX2 R161, R161 ;  /* 0x000000a100a17308 */ /* 0x000f220000000800 */
[----:B--2---:R-:W-:Y:S01]  /*1b4e0*/  FADD.FTZ R154, R157, R154 ;  /* 0x0000009a9d9a7221 */ /* 0x004fe20000010000 */
[----:B-----5:R-:W-:-:S03]  /*1b4f0*/  FADD.FTZ R155, R179, R155 ;  /* 0x0000009bb39b7221 */ /* 0x020fc60000010000 */
[----:B-1----:R-:W-:Y:S01]  /*1b500*/  FADD.FTZ R154, R186, R154 ;  /* 0x0000009aba9a7221 */ /* 0x002fe20000010000 */
[----:B0-----:R-:W-:Y:S01]  /*1b510*/  FADD.FTZ R155, R182, R155 ;  /* 0x0000009bb69b7221 */ /* 0x001fe20000010000 */
[----:B------:R-:W-:Y:S01]  /*1b520*/  F2FP.BF16.F32.PACK_AB R198, R185, R198 ;  /* 0x000000c6b9c6723e */ /* 0x000fe200000010ff */
[----:B------:R-:W-:Y:S01]  /*1b530*/  IMAD.MOV.U32 R204, RZ, RZ, R205 ;  /* 0x000000ffffcc7224 */ /* 0x000fe200078e00cd */
[----:B------:R-:W-:Y:S01]  /*1b540*/  F2FP.BF16.F32.PACK_AB R192, R192, R187 ;  /* 0x000000bbc0c0723e */ /* 0x000fe200000010ff */
[----:B---3--:R-:W-:Y:S01]  /*1b550*/  FADD.FTZ R228, R160, R154 ;  /* 0x0000009aa0e47221 */ /* 0x008fe20000010000 */
[----:B------:R-:W-:Y:S01]  /*1b560*/  F2FP.BF16.F32.PACK_AB R193, R158, R193 ;  /* 0x000000c19ec1723e */ /* 0x000fe200000010ff */
[----:B------:R-:W-:Y:S01]  /*1b570*/  IMAD.MOV.U32 R231, RZ, RZ, R4 ;  /* 0x000000ffffe77224 */ /* 0x000fe200078e0004 */
[----:B------:R-:W-:Y:S02]  /*1b580*/  F2FP.BF16.F32.PACK_AB R194, R152, R194 ;  /* 0x000000c298c2723e */ /* 0x000fe400000010ff */
[----:B------:R-:W-:-:S02]  /*1b590*/  F2FP.BF16.F32.PACK_AB R195, R167, R195 ;  /* 0x000000c3a7c3723e */ /* 0x000fc400000010ff */
[----:B------:R-:W-:Y:S01]  /*1b5a0*/  F2FP.BF16.F32.PACK_AB R188, R153, R188 ;  /* 0x000000bc99bc723e */ /* 0x000fe200000010ff */
[----:B----4-:R-:W-:Y:S01]  /*1b5b0*/  FADD.FTZ R227, R161, R155 ;  /* 0x0000009ba1e37221 */ /* 0x010fe20000010000 */
[----:B------:R-:W-:Y:S02]  /*1b5c0*/  F2FP.BF16.F32.PACK_AB R189, R171, R170 ;  /* 0x000000aaabbd723e */ /* 0x000fe400000010ff */
[----:B------:R-:W-:Y:S02]  /*1b5d0*/  F2FP.BF16.F32.PACK_AB R190, R156, R190 ;  /* 0x000000be9cbe723e */ /* 0x000fe400000010ff */
[----:B------:R-:W-:Y:S02]  /*1b5e0*/  F2FP.BF16.F32.PACK_AB R191, R175, R174 ;  /* 0x000000aeafbf723e */ /* 0x000fe400000010ff */
[----:B------:R-:W-:Y:S02]  /*1b5f0*/  F2FP.BF16.F32.PACK_AB R184, R157, R184 ;  /* 0x000000b89db8723e */ /* 0x000fe400000010ff */
[----:B------:R-:W-:-:S02]  /*1b600*/  F2FP.BF16.F32.PACK_AB R185, R179, R178 ;  /* 0x000000b2b3b9723e */ /* 0x000fc400000010ff */
[----:B------:R-:W-:Y:S02]  /*1b610*/  F2FP.BF16.F32.PACK_AB R186, R160, R186 ;  /* 0x000000baa0ba723e */ /* 0x000fe400000010ff */
[----:B------:R-:W-:Y:S01]  /*1b620*/  F2FP.BF16.F32.PACK_AB R187, R161, R182 ;  /* 0x000000b6a1bb723e */ /* 0x000fe200000010ff */
[----:B------:R-:W-:Y:S06]  /*1b630*/  @P2 BRA `(.L_x_1773) ;  /* 0xffffffe0000c2947 */ /* 0x000fec000383ffff */
[----:B------:R-:W-:Y:S05]  /*1b640*/  BSYNC B1 ;  /* 0x0000000000017941 */ /* 0x000fea0003800000 */
.L_x_1762:
[----:B------:R-:W-:-:S07]  /*1b650*/  IMAD.MOV.U32 R204, RZ, RZ, R232 ;  /* 0x000000ffffcc7224 */ /* 0x000fce00078e00e8 */
.L_x_1761:
[----:B------:R-:W-:Y:S05]  /*1b660*/  BSYNC B0 ;  /* 0x0000000000007941 */ /* 0x000fea0003800000 */
.L_x_1760:
[----:B------:R-:W2:Y:S01]  /*1b670*/  LDL R152, [R1+0x38] ;  /* 0x0000380001987983 */ /* 0x000ea20000100800 */
[----:B------:R-:W-:Y:S01]  /*1b680*/  BSSY B0, `(.L_x_1774) ;  /* 0x00002b3000007945 */ /* 0x000fe20003800000 */
[----:B--2---:R-:W-:-:S13]  /*1b690*/  ISETP.GE.AND P2, PT, R204, R152, PT ;  /* 0x00000098cc00720c */ /* 0x004fda0003f46270 */
[----:B------:R-:W-:Y:S05]  /*1b6a0*/  @!P2 BRA `(.L_x_1775) ;  /* 0x0000002800c0a947 */ /* 0x000fea0003800000 */
[----:B------:R-:W-:Y:S02]  /*1b6b0*/  IMAD.MOV.U32 R230, RZ, RZ, R4 ;  /* 0x000000ffffe67224 */ /* 0x000fe400078e0004 */
[----:B------:R-:W-:Y:S02]  /*1b6c0*/  IMAD.MOV.U32 R231, RZ, RZ, R5 ;  /* 0x000000ffffe77224 */ /* 0x000fe400078e0005 */
[----:B------:R-:W-:Y:S02]  /*1b6d0*/  IMAD.MOV.U32 R236, RZ, RZ, R205 ;  /* 0x000000ffffec7224 */ /* 0x000fe400078e00cd */
[----:B------:R-:W-:-:S07]  /*1b6e0*/  IMAD.MOV.U32 R232, RZ, RZ, R22 ;  /* 0x000000ffffe87224 */ /* 0x000fce00078e0016 */
.L_x_1794:
[----:B------:R-:W-:-:S05]  /*1b6f0*/  VIADD R22, R232, 0x1 ;  /* 0x00000001e8167836 */ /* 0x000fca0000000000 */
[----:B------:R-:W-:-:S04]  /*1b700*/  ISETP.NE.AND P2, PT, R22, 0x2, PT ;  /* 0x000000021600780c */ /* 0x000fc80003f45270 */
[----:B------:R-:W-:Y:S02]  /*1b710*/  SEL R205, RZ, 0x1, P2 ;  /* 0x00000001ffcd7807 */ /* 0x000fe40001000000 */
[----:B------:R-:W-:Y:S02]  /*1b720*/  SEL R22, R22, RZ, P2 ;  /* 0x000000ff16167207 */ /* 0x000fe40001000000 */
[----:B------:R-:W-:Y:S01]  /*1b730*/  LOP3.LUT R205, R236, R205, RZ, 0x3c, !PT ;  /* 0x000000cdeccd7212 */ /* 0x000fe200078e3cff */
[----:B------:R-:W-:Y:S06]  /*1b740*/  @!P0 BRA `(.L_x_1776) ;  /* 0x0000000000048947 */ /* 0x000fec0003800000 */
[----:B------:R-:W-:Y:S01]  /*1b750*/  BPT.TRAP 0x1 ;  /* 0x000000040000795c */ /* 0x000fe20000300000 */
.L_x_1776:
[----:B------:R-:W-:Y:S01]  /*1b760*/  IMAD R4, R22, 0x8, R16 ;  /* 0x0000000816047824 */ /* 0x000fe200078e0210 */
[----:B------:R-:W-:-:S04]  /*1b770*/  SHF.L.U32 R5, R205, 0x1f, RZ ;  /* 0x0000001fcd057819 */ /* 0x000fc800000006ff */
[----:B------:R0:W1:Y:S01]  /*1b780*/  SYNCS.PHASECHK.TRANS64.TRYWAIT P2, [R4+URZ+0x30830], R5 ;  /* 0x03083005040075a7 */ /* 0x000062000804017f */
[----:B------:R-:W-:Y:S05]  /*1b790*/  @!P0 BRA `(.L_x_1777) ;  /* 0x0000000000048947 */ /* 0x000fea0003800000 */
[----:B------:R-:W-:Y:S01]  /*1b7a0*/  BPT.TRAP 0x1 ;  /* 0x000000040000795c */ /* 0x000fe20000300000 */
.L_x_1777:
        /* <DEDUP_REMOVED lines=8> */
.L_x_1779:
[----:B------:R-:W-:Y:S05]  /*1b830*/  BSYNC B1 ;  /* 0x0000000000017941 */ /* 0x000fea0003800000 */
.L_x_1778:
        /* <DEDUP_REMOVED lines=269> */
.L_x_1781:
[----:B------:R-:W-:Y:S01]  /*1c910*/  SHF.L.U32 R2, R236, 0x1f, RZ ;  /* 0x0000001fec027819 */ /* 0x000fe200000006ff */
[----:B------:R-:W-:-:S04]  /*1c920*/  IMAD R0, R232, 0x8, R16 ;  /* 0x00000008e8007824 */ /* 0x000fc800078e0210 */
[----:B------:R0:W1:Y:S01]  /*1c930*/  SYNCS.PHASECHK.TRANS64.TRYWAIT P2, [R0+URZ+0x30850], R2 ;  /* 0x03085002000075a7 */ /* 0x000062000804017f */
[----:B------:R-:W-:Y:S05]  /*1c940*/  @!P0 BRA `(.L_x_1782) ;  /* 0x0000000000048947 */ /* 0x000fea0003800000 */
[----:B------:R-:W-:Y:S01]  /*1c950*/  BPT.TRAP 0x1 ;  /* 0x000000040000795c */ /* 0x000fe20000300000 */
.L_x_1782:
[----:B------:R-:W-:Y:S04]  /*1c960*/  BSSY B1, `(.L_x_1783) ;  /* 0x0000004000017945 */ /* 0x000fe80003800000 */
[----:B-1----:R-:W-:Y:S05]  /*1c970*/  @P2 BRA `(.L_x_1784) ;  /* 0x0000000000082947 */ /* 0x002fea0003800000 */
[----:B------:R-:W1:Y:S02]  /*1c980*/  SYNCS.PHASECHK.TRANS64.TRYWAIT P2, [R0+URZ+0x30850], R2 ;  /* 0x03085002000075a7 */ /* 0x000e64000804017f */
[----:B-1----:R-:W-:Y:S05]  /*1c990*/  @!P2 BRA `(.L_x_1785) ;  /* 0x0000012c0028a947 */ /* 0x002fea0003800000 */
.L_x_1784:
[----:B------:R-:W-:Y:S05]  /*1c9a0*/  BSYNC B1 ;  /* 0x0000000000017941 */ /* 0x000fea0003800000 */
.L_x_1783:
[----:B01----:R-:W-:Y:S02]  /*1c9b0*/  VIADD R2, R16, 0x400 ;  /* 0x0000040010027836 */ /* 0x003fe40000000000 */
[----:B------:R-:W-:Y:S01]  /*1c9c0*/  IMAD.MOV.U32 R3, RZ, RZ, 0x40000040 ;  /* 0x40000040ff037424 */ /* 0x000fe200078e00ff */
[----:B------:R-:W-:Y:S01]  /*1c9d0*/  WARPGROUP.ARRIVE ;  /* 0x00000000000079c5 */ /* 0x000fe20000000000 */
[----:B------:R-:W-:Y:S01]  /*1c9e0*/  IMAD.MOV.U32 R5, RZ, RZ, 0x40000040 ;  /* 0x40000040ff057424 */ /* 0x000fe200078e00ff */
[----:B------:R-:W-:Y:S01]  /*1c9f0*/  SHF.R.U32.HI R2, RZ, 0x4, R2 ;  /* 0x00000004ff027819 */ /* 0x000fe20000011602 */
[----:B------:R-:W-:Y:S01]  /*1ca00*/  ULDC UR4, c[0x0][0x9dc] ;  /* 0x0002770000047ab9 */ /* 0x000fe20000000800 */
[----:B------:R-:W-:Y:S02]  /*1ca10*/  ULDC UR5, c[0x0][0x9e0] ;  /* 0x0002780000057ab9 */ /* 0x000fe40000000800 */
[----:B------:R-:W-:-:S04]  /*1ca20*/  LOP3.LUT R2, R2, 0x3fff, RZ, 0xc0, !PT ;  /* 0x00003fff02027812 */ /* 0x000fc800078ec0ff */
[----:B------:R-:W-:-:S05]  /*1ca30*/  LOP3.LUT R2, R2, 0x2000000, RZ, 0xfc, !PT ;  /* 0x0200000002027812 */ /* 0x000fca00078efcff */
[----:B------:R-:W-:Y:S01]  /*1ca40*/  IMAD R2, R232, 0x800, R2 ;  /* 0x00000800e8027824 */ /* 0x000fe200078e0202 */
[----:B------:R-:W-:Y:S01]  /*1ca50*/  R2UR UR7, R3 ;  /* 0x00000000030772ca */ /* 0x000fe200000e0000 */
[----:B------:R-:W2:Y:S03]  /*1ca60*/  LDL R232, [R1+0x34] ;  /* 0x0000340001e87983 */ /* 0x000ea60000100800 */
[----:B------:R-:W-:-:S13]  /*1ca70*/  R2UR UR6, R2 ;  /* 0x00000000020672ca */ /* 0x000fda00000e0000 */
[----:B------:R-:W-:Y:S01]  /*1ca80*/  HGMMA.64x256x16.F32.BF16 R24, R196, gdesc[UR4].tnspB, R24, gsb0 ;  /* 0x43e00004c4187df0 */ /* 0x000fe20008001818 */
[----:B------:R-:W-:Y:S01]  /*1ca90*/  VIADD R4, R2, 0x80 ;  /* 0x0000008002047836 */ /* 0x000fe20000000000 */
[----:B------:R-:W-:-:S04]  /*1caa0*/  R2UR UR7, R5 ;  /* 0x00000000050772ca */ /* 0x000fc800000e0000 */
[----:B------:R-:W-:Y:S01]  /*1cab0*/  R2UR UR6, R4 ;  /* 0x00000000040672ca */ /* 0x000fe200000e0000 */
[C---:B------:R-:W-:Y:S02]  /*1cac0*/  VIADD R4, R2.reuse, 0x100 ;  /* 0x0000010002047836 */ /* 0x040fe40000000000 */
[----:B------:R-:W-:Y:S01]  /*1cad0*/  IMAD.MOV.U32 R5, RZ, RZ, 0x40000040 ;  /* 0x40000040ff057424 */ /* 0x000fe200078e00ff */
[----:B------:R-:W-:Y:S02]  /*1cae0*/  WARPGROUP.DEPBAR.LE gsb0, 0x0 ;  /* 0x00008000000079c5 */ /* 0x000fe40000010000 */
[----:B------:R-:W-:Y:S01]  /*1caf0*/  WARPGROUP.ARRIVE ;  /* 0x00000000000079c5 */ /* 0x000fe20000000000 */
[----:B------:R-:W2:Y:S01]  /*1cb00*/  LDL R199, [R1+0x14] ;  /* 0x0000140001c77983 */ /* 0x000ea20000100800 */
[----:B------:R-:W-:Y:S01]  /*1cb10*/  VIADD R2, R2, 0x180 ;  /* 0x0000018002027836 */ /* 0x000fe20000000000 */
[----:B------:R-:W-:Y:S01]  /*1cb20*/  ULOP3.LUT UR4, URZ, UR4, URZ, 0x33, !UPT ;  /* 0x000000043f047292 */ /* 0x000fe2000f8e333f */
[----:B------:R-:W-:-:S12]  /*1cb30*/  IMAD.MOV.U32 R3, RZ, RZ, 0x40000040 ;  /* 0x40000040ff037424 */ /* 0x000fd800078e00ff */
[----:B------:R-:W-:Y:S01]  /*1cb40*/  HGMMA.64x256x16.F32.BF16 R24, R192, gdesc[UR4].tnspB, R24, gsb0 ;  /* 0x43e00004c0187df0 */ /* 0x000fe20008001818 */
[----:B------:R-:W-:Y:S01]  /*1cb50*/  R2UR UR6, R4 ;  /* 0x00000000040672ca */ /* 0x000fe200000e0000 */
[----:B------:R-:W-:Y:S01]  /*1cb60*/  IMAD.SHL.U32 R4, R204, 0x40, RZ ;  /* 0x00000040cc047824 */ /* 0x000fe200078e00ff */
[----:B------:R-:W-:Y:S01]  /*1cb70*/  R2UR UR7, R5 ;  /* 0x00000000050772ca */ /* 0x000fe200000e0000 */
[----:B------:R-:W-:Y:S02]  /*1cb80*/  WARPGROUP.DEPBAR.LE gsb0, 0x0 ;  /* 0x00008000000079c5 */ /* 0x000fe40000010000 */
[----:B------:R-:W-:-:S15]  /*1cb90*/  WARPGROUP.ARRIVE ;  /* 0x00000000000079c5 */ /* 0x000fde0000000000 */
[----:B------:R-:W-:-:S07]  /*1cba0*/  NOP ;  /* 0x0000000000007918 */ /* 0x000fce0000000000 */
[----:B------:R-:W-:Y:S01]  /*1cbb0*/  HGMMA.64x256x16.F32.BF16 R24, R188, gdesc[UR4].tnspB, R24, gsb0 ;  /* 0x43e00004bc187df0 */ /* 0x000fe20008001818 */
[----:B------:R-:W-:Y:S02]  /*1cbc0*/  R2UR UR6, R2 ;  /* 0x00000000020672ca */ /* 0x000fe400000e0000 */
[----:B------:R-:W-:Y:S01]  /*1cbd0*/  R2UR UR7, R3 ;  /* 0x00000000030772ca */ /* 0x000fe200000e0000 */
[----:B------:R-:W0:Y:S08]  /*1cbe0*/  @P5 LDC R2, c[0x0][0x450] ;  /* 0x00011400ff025b82 */ /* 0x000e300000000800 */
[----:B------:R-:W1:Y:S01]  /*1cbf0*/  @P5 LDC R3, c[0x0][0x44c] ;  /* 0x00011300ff035b82 */ /* 0x000e620000000800 */
[----:B--2---:R-:W-:-:S04]  /*1cc00*/  IMAD.IADD R5, R232, 0x1, R199 ;  /* 0x00000001e8057824 */ /* 0x004fc800078e02c7 */
[----:B-1----:R-:W-:-:S05]  /*1cc10*/  @P5 IMAD.HI.U32 R3, R5, R3, RZ ;  /* 0x0000000305035227 */ /* 0x002fca00078e00ff */
[----:B0-----:R-:W-:Y:S01]  /*1cc20*/  @P5 SHF.R.U32.HI R5, RZ, R2, R3 ;  /* 0x00000002ff055219 */ /* 0x001fe20000011603 */
[----:B------:R-:W-:-:S04]  /*1cc30*/  @!P1 IMAD R2, R22, 0x8, R16 ;  /* 0x0000000816029824 */ /* 0x000fc800078e0210 */
[----:B------:R-:W-:-:S05]  /*1cc40*/  @!P1 VIADD R2, R2, 0x30840 ;  /* 0x0003084002029836 */ /* 0x000fca0000000000 */
[----:B------:R-:W-:Y:S01]  /*1cc50*/  @!P1 PRMT R2, RZ, 0x654, R2 ;  /* 0x00000654ff029816 */ /* 0x000fe20000000002 */
[----:B------:R-:W-:Y:S02]  /*1cc60*/  WARPGROUP.DEPBAR.LE gsb0, 0x0 ;  /* 0x00008000000079c5 */ /* 0x000fe40000010000 */
[----:B------:R-:W-:Y:S01]  /*1cc70*/  WARPGROUP.ARRIVE ;  /* 0x00000000000079c5 */ /* 0x000fe20000000000 */
[----:B------:R-:W0:Y:S05]  /*1cc80*/  SHFL.IDX PT, R188, R5, RZ, 0x1c1f ;  /* 0x001c1fff05bc7589 */ /* 0x000e2a00000e0000 */
[----:B------:R-:W-:Y:S03]  /*1cc90*/  HGMMA.64x256x16.F32.BF16 R24, R184, gdesc[UR4].tnspB, R24, gsb0 ;  /* 0x43e00004b8187df0 */ /* 0x000fe60008001818 */
[----:B------:R-:W-:-:S02]  /*1cca0*/  WARPGROUP.DEPBAR.LE gsb0, 0x0 ;  /* 0x00008000000079c5 */ /* 0x000fc40000010000 */
[----:B------:R-:W-:Y:S01]  /*1ccb0*/  IADD3 R186, -R229, 0x1, -R4 ;  /* 0x00000001e5ba7810 */ /* 0x000fe20007ffe904 */
[----:B------:R1:W-:Y:S03]  /*1ccc0*/  @!P1 SYNCS.ARRIVE.TRANS64.RED.A1T0 RZ, [R2+URZ], RZ ;  /* 0x000000ff02ff99a7 */ /* 0x0003e6000810043f */
[----:B------:R-:W-:-:S05]  /*1ccd0*/  IADD3 R186, -R220, R186, R221 ;  /* 0x000000badcba7210 */ /* 0x000fca0007ffe1dd */
[C---:B------:R-:W-:Y:S02]  /*1cce0*/  VIADD R187, R186.reuse, UR5 ;  /* 0x00000005babb7c36 */ /* 0x040fe40008000000 */
[----:B------:R-:W-:Y:S02]  /*1ccf0*/  VIADD R186, R186, UR4 ;  /* 0x00000004baba7c36 */ /* 0x000fe40008000000 */
        /* <DEDUP_REMOVED lines=16> */
.L_x_1788:
[----:B------:R-:W-:Y:S02]  /*1ce00*/  ULDC UR4, c[0x0][0x9e4] ;  /* 0x0002790000047ab9 */ /* 0x000fe40000000800 */
[----:B------:R-:W-:-:S05]  /*1ce10*/  IMAD.U32 R189, RZ, RZ, UR4 ;  /* 0x00000004ffbd7e24 */ /* 0x000fca000f8e00ff */
[----:B------:R-:W-:-:S13]  /*1ce20*/  ISETP.NE.AND P2, PT, R189, 0x1, PT ;  /* 0x00000001bd00780c */ /* 0x000fda0003f45270 */
[----:B------:R-:W0:Y:S02]  /*1ce30*/  @P2 LDC.64 R2, c[0x0][0x9e8] ;  /* 0x00027a00ff022b82 */ /* 0x000e240000000a00 */
[----:B0-----:R-:W-:-:S05]  /*1ce40*/  @P2 IMAD.HI.U32 R2, R188, R2, RZ ;  /* 0x00000002bc022227 */ /* 0x001fca00078e00ff */
[----:B------:R-:W-:-:S07]  /*1ce50*/  @P2 SHF.R.U32.HI R188, RZ, R3, R2 ;  /* 0x00000003ffbc2219 */ /* 0x000fce0000011602 */
.L_x_1789:
[----:B------:R-:W-:Y:S05]  /*1ce60*/  BSYNC B1 ;  /* 0x0000000000017941 */ /* 0x000fea0003800000 */
.L_x_1787:
[----:B------:R-:W-:-:S04]  /*1ce70*/  IMAD R188, R188, R189, -R4 ;  /* 0x000000bdbcbc7224 */ /* 0x000fc800078e0a04 */
[----:B------:R-:W-:-:S05]  /*1ce80*/  IMAD.IADD R188, R188, 0x1, -R229 ;  /* 0x00000001bcbc7824 */ /* 0x000fca00078e0ae5 */
[----:B------:R-:W-:Y:S02]  /*1ce90*/  VIMNMX R184, R184, R188, !PT ;  /* 0x000000bcb8b87248 */ /* 0x000fe40007fe0100 */
[----:B------:R-:W-:-:S07]  /*1cea0*/  VIADDMNMX R185, R188, R189, R185, PT ;  /* 0x000000bdbcb97246 */ /* 0x000fce00038001b9 */
.L_x_1786:
        /* <DEDUP_REMOVED lines=66> */
.L_x_1792:
[----:B------:R-:W-:Y:S02]  /*1d2d0*/  ULDC UR4, c[0x0][0x9e4] ;  /* 0x0002790000047ab9 */ /* 0x000fe40000000800 */
[----:B------:R-:W-:-:S05]  /*1d2e0*/  IMAD.U32 R184, RZ, RZ, UR4 ;  /* 0x00000004ffb87e24 */ /* 0x000fca000f8e00ff */
[----:B------:R-:W-:-:S13]  /*1d2f0*/  ISETP.NE.AND P3, PT, R184, 0x1, PT ;  /* 0x00000001b800780c */ /* 0x000fda0003f65270 */
[----:B------:R-:W0:Y:S02]  /*1d300*/  @P3 LDC.64 R2, c[0x0][0x9e8] ;  /* 0x00027a00ff023b82 */ /* 0x000e240000000a00 */
[----:B0-----:R-:W-:-:S05]  /*1d310*/  @P3 IMAD.HI.U32 R2, R5, R2, RZ ;  /* 0x0000000205023227 */ /* 0x001fca00078e00ff */
[----:B------:R-:W-:-:S07]  /*1d320*/  @P3 SHF.R.U32.HI R5, RZ, R3, R2 ;  /* 0x00000003ff053219 */ /* 0x000fce0000011602 */
.L_x_1793:
[----:B------:R-:W-:Y:S05]  /*1d330*/  BSYNC B1 ;  /* 0x0000000000017941 */ /* 0x000fea0003800000 */
.L_x_1791:
[----:B------:R-:W-:-:S04]  /*1d340*/  IMAD R4, R5, R184, -R4 ;  /* 0x000000b805047224 */ /* 0x000fc800078e0a04 */
[----:B------:R-:W-:-:S05]  /*1d350*/  IMAD.IADD R4, R4, 0x1, -R229 ;  /* 0x0000000104047824 */ /* 0x000fca00078e0ae5 */
[----:B------:R-:W-:Y:S02]  /*1d360*/  VIMNMX R186, R186, R4, !PT ;  /* 0x00000004baba7248 */ /* 0x000fe40007fe0100 */
[----:B------:R-:W-:-:S07]  /*1d370*/  VIADDMNMX R187, R4, R184, R187, PT ;  /* 0x000000b804bb7246 */ /* 0x000fce00038001bb */
.L_x_1790:
[----:B------:R-:W-:Y:S01]  /*1d380*/  @!P1 VIADD R0, R0, 0x30860 ;  /* 0x0003086000009836 */ /* 0x000fe20000000000 */
[----:B------:R-:W2:Y:S01]  /*1d390*/  LDL R232, [R1+0x38] ;  /* 0x0000380001e87983 */ /* 0x000ea20000100800 */
[----:B------:R-:W-:Y:S01]  /*1d3a0*/  ISETP.GT.AND P3, PT, R186, 0x1, P2 ;  /* 0x00000001ba00780c */ /* 0x000fe20001764270 */
[----:B------:R-:W-:Y:S01]  /*1d3b0*/  ULDC UR4, c[0x0][0x988] ;  /* 0x0002620000047ab9 */ /* 0x000fe20000000800 */
[----:B------:R-:W-:Y:S01]  /*1d3c0*/  IMAD.MOV.U32 R236, RZ, RZ, R205 ;  /* 0x000000ffffec7224 */ /* 0x000fe200078e00cd */
        /* <DEDUP_REMOVED lines=39> */
[----:B------:R-:W-:Y:S02]  /*1d640*/  ISETP.GT.AND P3, PT, R186, 0x38, P2 ;  /* 0x00000038ba00780c */ /* 0x000fe40001764270 */
[----:B------:R-:W-:Y:S02]  /*1d650*/  FMNMX.FTZ R4, R154, R230, !PT ;  /* 0x000000e69a047209 */ /* 0x000fe40007810000 */
[----:B------:R-:W-:Y:S02]  /*1d660*/  ISETP.LT.OR P3, PT, R187, 0x39, P3 ;  /* 0x00000039bb00780c */ /* 0x000fe40001f61670 */
[----:B------:R-:W-:Y:S02]  /*1d670*/  FMNMX.FTZ R4, R155, R4, !PT ;  /* 0x000000049b047209 */ /* 0x000fe40007810000 */
[----:B------:R-:W-:-:S02]  /*1d680*/  FSEL R182, R182, -INF , !P3 ;  /* 0xff800000b6b67808 */ /* 0x000fc40005800000 */
        /* <DEDUP_REMOVED lines=10> */
[----:B------:R-:W-:Y:S02]  /*1d730*/  IMAD.MOV.U32 R231, RZ, RZ, R5 ;  /* 0x000000ffffe77224 */ /* 0x000fe400078e0005 */
[-CC-:B------:R-:W-:Y:S01]  /*1d740*/  FFMA.FTZ R152, R152, R2.reuse, -R3.reuse ;  /* 0x0000000298987223 */ /* 0x180fe20000010803 */
[----:B------:R-:W-:Y:S01]  /*1d750*/  ISETP.LT.OR P4, PT, R187, 0x9, P4 ;  /* 0x00000009bb00780c */ /* 0x000fe20002781670 */
[-CC-:B------:R-:W-:Y:S01]  /*1d760*/  FFMA.FTZ R153, R153, R2.reuse, -R3.reuse ;  /* 0x0000000299997223 */ /* 0x180fe20000010803 */
[-CC-:B------:R-:W-:Y:S01]  /*1d770*/  FFMA.FTZ R156, R156, R2.reuse, -R3.reuse ;  /* 0x000000029c9c7223 */ /* 0x180fe20000010803 */
[-CC-:B------:R-:W-:Y:S01]  /*1d780*/  FFMA.FTZ R157, R157, R2.reuse, -R3.reuse ;  /* 0x000000029d9d7223 */ /* 0x180fe20000010803 */
[----:B------:R-:W-:Y:S01]  /*1d790*/  FSEL R158, R158, -INF , !P4 ;  /* 0xff8000009e9e7808 */ /* 0x000fe20006000000 */
[-CC-:B------:R-:W-:Y:S01]  /*1d7a0*/  FFMA.FTZ R160, R160, R2.reuse, -R3.reuse ;  /* 0x00000002a0a07223 */ /* 0x180fe20000010803 */
[----:B------:R-:W-:Y:S01]  /*1d7b0*/  ISETP.GT.AND P4, PT, R186, 0x10, P2 ;  /* 0x00000010ba00780c */ /* 0x000fe20001784270 */
[--C-:B------:R-:W-:Y:S01]  /*1d7c0*/  FFMA.FTZ R161, R161, R2, -R3.reuse ;  /* 0x00000002a1a17223 */ /* 0x100fe20000010803 */
[----:B------:R-:W-:Y:S01]  /*1d7d0*/  FMNMX.FTZ R4, R158, R4, !PT ;  /* 0x000000049e047209 */ /* 0x000fe20007810000 */
[-CC-:B------:R-:W-:Y:S01]  /*1d7e0*/  FFMA.FTZ R164, R164, R2.reuse, -R3.reuse ;  /* 0x00000002a4a47223 */ /* 0x180fe20000010803 */
[----:B------:R-:W-:Y:S01]  /*1d7f0*/  ISETP.LT.OR P4, PT, R187, 0x11, P4 ;  /* 0x00000011bb00780c */ /* 0x000fe20002781670 */
[--C-:B------:R-:W-:Y:S01]  /*1d800*/  FFMA.FTZ R165, R165, R2, -R3.reuse ;  /* 0x00000002a5a57223 */ /* 0x100fe20000010803 */
[----:B------:R-:W-:Y:S01]  /*1d810*/  FMNMX.FTZ R4, R159, R4, !PT ;  /* 0x000000049f047209 */ /* 0x000fe20007810000 */
        /* <DEDUP_REMOVED lines=14> */
[----:B------:R-:W-:Y:S01]  /*1d900*/  FFMA.FTZ R3, R181, R2, -R3 ;  /* 0x00000002b5037223 */ /* 0x000fe20000010803 */
[----:B------:R-:W-:Y:S01]  /*1d910*/  FMNMX.FTZ R4, R166, R4, !PT ;  /* 0x00000004a6047209 */ /* 0x000fe20007810000 */
[----:B------:R-:W-:Y:S01]  /*1d920*/  MUFU.EX2 R152, R152 ;  /* 0x0000009800987308 */ /* 0x000fe20000000800 */
[----:B------:R-:W-:-:S02]  /*1d930*/  ISETP.LT.OR P4, PT, R187, 0x21, P4 ;  /* 0x00000021bb00780c */ /* 0x000fc40002781670 */
[----:B------:R-:W-:Y:S02]  /*1d940*/  FMNMX.FTZ R4, R167, R4, !PT ;  /* 0x00000004a7047209 */ /* 0x000fe40007810000 */
[----:B------:R-:W-:Y:S02]  /*1d950*/  FSEL R170, R170, -INF , !P4 ;  /* 0xff800000aaaa7808 */ /* 0x000fe40006000000 */
[----:B------:R-:W-:Y:S01]  /*1d960*/  ISETP.GT.AND P4, PT, R186, 0x28, P2 ;  /* 0x00000028ba00780c */ /* 0x000fe20001784270 */
[----:B------:R-:W0:Y:S01]  /*1d970*/  MUFU.EX2 R153, R153 ;  /* 0x0000009900997308 */ /* 0x000e220000000800 */
[----:B------:R-:W-:Y:S02]  /*1d980*/  FMNMX.FTZ R4, R170, R4, !PT ;  /* 0x00000004aa047209 */ /* 0x000fe40007810000 */
[----:B------:R-:W-:Y:S02]  /*1d990*/  ISETP.LT.OR P4, PT, R187, 0x29, P4 ;  /* 0x00000029bb00780c */ /* 0x000fe40002781670 */
[----:B------:R-:W-:-:S02]  /*1d9a0*/  FMNMX.FTZ R4, R171, R4, !PT ;  /* 0x00000004ab047209 */ /* 0x000fc40007810000 */
[----:B------:R-:W-:Y:S01]  /*1d9b0*/  FSEL R174, R174, -INF , !P4 ;  /* 0xff800000aeae7808 */ /* 0x000fe20006000000 */
[----:B------:R-:W-:Y:S01]  /*1d9c0*/  MUFU.EX2 R156, R156 ;  /* 0x0000009c009c7308 */ /* 0x000fe20000000800 */
[----:B------:R-:W-:Y:S02]  /*1d9d0*/  ISETP.GT.AND P4, PT, R186, 0x30, P2 ;  /* 0x00000030ba00780c */ /* 0x000fe40001784270 */
[----:B------:R-:W-:Y:S02]  /*1d9e0*/  FMNMX.FTZ R4, R174, R4, !PT ;  /* 0x00000004ae047209 */ /* 0x000fe40007810000 */
[----:B------:R-:W-:Y:S02]  /*1d9f0*/  ISETP.LT.OR P4, PT, R187, 0x31, P4 ;  /* 0x00000031bb00780c */ /* 0x000fe40002781670 */
[----:B------:R-:W-:Y:S01]  /*1da00*/  FMNMX.FTZ R4, R175, R4, !PT ;  /* 0x00000004af047209 */ /* 0x000fe20007810000 */
[----:B------:R-:W1:Y:S01]  /*1da10*/  MUFU.EX2 R157, R157 ;  /* 0x0000009d009d7308 */ /* 0x000e620000000800 */
[----:B------:R-:W-:-:S02]  /*1da20*/  FSEL R178, R178, -INF , !P4 ;  /* 0xff800000b2b27808 */ /* 0x000fc40006000000 */
[C---:B------:R-:W-:Y:S02]  /*1da30*/  ISETP.GT.AND P4, PT, R186.reuse, 0x31, P2 ;  /* 0x00000031ba00780c */ /* 0x040fe40001784270 */
[----:B------:R-:W-:Y:S02]  /*1da40*/  ISETP.GT.AND P2, PT, R186, 0x39, P2 ;  /* 0x00000039ba00780c */ /* 0x000fe40001744270 */
[----:B------:R-:W-:Y:S01]  /*1da50*/  ISETP.LT.OR P4, PT, R187, 0x32, P4 ;  /* 0x00000032bb00780c */ /* 0x000fe20002781670 */
[----:B------:R-:W-:Y:S01]  /*1da60*/  MUFU.EX2 R186, R3 ;  /* 0x0000000300ba7308 */ /* 0x000fe20000000800 */
[----:B------:R-:W-:Y:S02]  /*1da70*/  FMNMX.FTZ R4, R178, R4, !PT ;  /* 0x00000004b2047209 */ /* 0x000fe40007810000 */
[----:B------:R-:W-:Y:S02]  /*1da80*/  FSEL R179, R179, -INF , !P4 ;  /* 0xff800000b3b37808 */ /* 0x000fe40006000000 */
[----:B------:R-:W-:-:S02]  /*1da90*/  ISETP.LT.OR P2, PT, R187, 0x3a, P2 ;  /* 0x0000003abb00780c */ /* 0x000fc40001741670 */
[----:B------:R-:W-:Y:S01]  /*1daa0*/  FMNMX.FTZ R4, R179, R4, !PT ;  /* 0x00000004b3047209 */ /* 0x000fe20007810000 */
[----:B------:R-:W-:Y:S01]  /*1dab0*/  MUFU.EX2 R160, R160 ;  /* 0x000000a000a07308 */ /* 0x000fe20000000800 */
[----:B------:R-:W-:Y:S02]  /*1dac0*/  FSEL R183, R183, -INF , !P2 ;  /* 0xff800000b7b77808 */ /* 0x000fe40005000000 */
[----:B------:R-:W-:Y:S02]  /*1dad0*/  FMNMX.FTZ R4, R182, R4, !PT ;  /* 0x00000004b6047209 */ /* 0x000fe40007810000 */
[----:B0-----:R-:W-:Y:S02]  /*1dae0*/  F2FP.BF16.F32.PACK_AB R196, R153, R152 ;  /* 0x0000009899c4723e */ /* 0x001fe400000010ff */
[----:B------:R-:W-:Y:S01]  /*1daf0*/  FMNMX.FTZ R181, R183, R4, !PT ;  /* 0x00000004b7b57209 */ /* 0x000fe20007810000 */
[----:B------:R-:W0:Y:S01]  /*1db00*/  MUFU.EX2 R161, R161 ;  /* 0x000000a100a17308 */ /* 0x000e220000000800 */
[----:B-1----:R-:W-:-:S03]  /*1db10*/  F2FP.BF16.F32.PACK_AB R198, R157, R156 ;  /* 0x0000009c9dc6723e */ /* 0x002fc600000010ff */
[----:B------:R-:W1:Y:S04]  /*1db20*/  SHFL.BFLY PT, R4, R181, 0x2, 0x1f ;  /* 0x0c401f00b5047f89 */ /* 0x000e6800000e0000 */
[----:B------:R-:W-:Y:S08]  /*1db30*/  MUFU.EX2 R164, R164 ;  /* 0x000000a400a47308 */ /* 0x000ff00000000800 */
[----:B------:R-:W3:Y:S01]  /*1db40*/  MUFU.EX2 R165, R165 ;  /* 0x000000a500a57308 */ /* 0x000ee20000000800 */
[----:B0-----:R-:W-:-:S07]  /*1db50*/  F2FP.BF16.F32.PACK_AB R192, R161, R160 ;  /* 0x000000a0a1c0723e */ /* 0x001fce00000010ff */
[----:B------:R-:W-:Y:S01]  /*1db60*/  MUFU.EX2 R168, R168 ;  /* 0x000000a800a87308 */ /* 0x000fe20000000800 */
[----:B-1----:R-:W-:-:S07]  /*1db70*/  FMNMX.FTZ R181, R181, R4, !PT ;  /* 0x00000004b5b57209 */ /* 0x002fce0007810000 */
[----:B------:R-:W0:Y:S01]  /*1db80*/  MUFU.EX2 R169, R169 ;  /* 0x000000a900a97308 */ /* 0x000e220000000800 */
[----:B------:R-:W1:Y:S01]  /*1db90*/  SHFL.BFLY PT, R4, R181, 0x1, 0x1f ;  /* 0x0c201f00b5047f89 */ /* 0x000e6200000e0000 */
[----:B---3--:R-:W-:-:S06]  /*1dba0*/  F2FP.BF16.F32.PACK_AB R194, R165, R164 ;  /* 0x000000a4a5c2723e */ /* 0x008fcc00000010ff */
[----:B------:R-:W-:Y:S08]  /*1dbb0*/  MUFU.EX2 R172, R172 ;  /* 0x000000ac00ac7308 */ /* 0x000ff00000000800 */
[----:B------:R-:W3:Y:S01]  /*1dbc0*/  MUFU.EX2 R173, R173 ;  /* 0x000000ad00ad7308 */ /* 0x000ee20000000800 */
[----:B0-----:R-:W-:-:S07]  /*1dbd0*/  F2FP.BF16.F32.PACK_AB R188, R169, R168 ;  /* 0x000000a8a9bc723e */ /* 0x001fce00000010ff */
[----:B------:R-:W-:Y:S01]  /*1dbe0*/  MUFU.EX2 R176, R176 ;  /* 0x000000b000b07308 */ /* 0x000fe20000000800 */
[----:B-1----:R-:W-:Y:S01]  /*1dbf0*/  FMNMX.FTZ R4, R181, R4, !PT ;  /* 0x00000004b5047209 */ /* 0x002fe20007810000 */
[----:B------:R-:W-:-:S03]  /*1dc00*/  FMUL.FTZ R181, R0, R2 ;  /* 0x0000000200b57220 */ /* 0x000fc60000410000 */
[C---:B------:R-:W-:Y:S01]  /*1dc10*/  FSETP.NEU.FTZ.AND P2, PT, R4.reuse, -INF , PT ;  /* 0xff8000000400780b */ /* 0x040fe20003f5d000 */
[----:B------:R-:W-:Y:S02]  /*1dc20*/  FMUL.FTZ R3, R4, R2 ;  /* 0x0000000204037220 */ /* 0x000fe40000410000 */
[----:B------:R-:W-:Y:S01]  /*1dc30*/  MUFU.EX2 R177, R177 ;  /* 0x000000b100b17308 */ /* 0x000fe20000000800 */
[----:B---3--:R-:W-:Y:S02]  /*1dc40*/  F2FP.BF16.F32.PACK_AB R190, R173, R172 ;  /* 0x000000acadbe723e */ /* 0x008fe400000010ff */
[----:B------:R-:W-:-:S05]  /*1dc50*/  FSEL R0, R3, RZ, P2 ;  /* 0x000000ff03007208 */ /* 0x000fca0001000000 */
[----:B------:R-:W0:Y:S01]  /*1dc60*/  MUFU.EX2 R3, R181 ;  /* 0x000000b500037308 */ /* 0x000e220000000800 */
        /* <DEDUP_REMOVED lines=16> */
[----:B0-----:R-:W-:Y:S01]  /*1dd70*/  FFMA.FTZ R0, R3, R228, R152 ;  /* 0x000000e403007223 */ /* 0x001fe20000010098 */
[----:B------:R-:W-:Y:S01]  /*1dd80*/  FSEL R152, R4, RZ, P2 ;  /* 0x000000ff04987208 */ /* 0x000fe20001000000 */
[----:B------:R-:W-:Y:S01]  /*1dd90*/  MUFU.EX2 R154, R154 ;  /* 0x0000009a009a7308 */ /* 0x000fe20000000800 */
[----:B--2---:R-:W-:Y:S01]  /*1dda0*/  ISETP.GT.AND P2, PT, R204, R232, PT ;  /* 0x000000e8cc00720c */ /* 0x004fe20003f44270 */
[----:B------:R-:W-:Y:S01]  /*1ddb0*/  FADD.FTZ R0, R153, R0 ;  /* 0x0000000099007221 */ /* 0x000fe20000010000 */
[----:B------:R-:W-:Y:S01]  /*1ddc0*/  F2FP.BF16.F32.PACK_AB R184, R177, R176 ;  /* 0x000000b0b1b8723e */ /* 0x000fe200000010ff */
[----:B------:R-:W-:Y:S01]  /*1ddd0*/  FADD.FTZ R152, -R152, R230 ;  /* 0x000000e698987221 */ /* 0x000fe20000010100 */
[----:B------:R-:W-:-:S02]  /*1dde0*/  VIADD R204, R204, 0xffffffff ;  /* 0xffffffffcccc7836 */ /* 0x000fc40000000000 */
[----:B------:R-:W-:Y:S01]  /*1ddf0*/  FADD.FTZ R0, R156, R0 ;  /* 0x000000009c007221 */ /* 0x000fe20000010000 */
[----:B------:R-:W-:Y:S02]  /*1de00*/  IMAD.MOV.U32 R232, RZ, RZ, R22 ;  /* 0x000000ffffe87224 */ /* 0x000fe400078e0016 */
[----:B------:R-:W-:Y:S01]  /*1de10*/  FMUL.FTZ R152, R152, R2 ;  /* 0x0000000298987220 */ /* 0x000fe20000410000 */
[----:B------:R-:W0:Y:S01]  /*1de20*/  MUFU.EX2 R155, R155 ;  /* 0x0000009b009b7308 */ /* 0x000e220000000800 */
[----:B------:R-:W-:Y:S01]  /*1de30*/  FADD.FTZ R0, R157, R0 ;  /* 0x000000009d007221 */ /* 0x000fe20000010000 */
[----:B------:R-:W-:-:S03]  /*1de40*/  IMAD.MOV.U32 R230, RZ, RZ, R4 ;  /* 0x000000ffffe67224 */ /* 0x000fc600078e0004 */
[----:B------:R-:W-:-:S03]  /*1de50*/  FADD.FTZ R0, R160, R0 ;  /* 0x00000000a0007221 */ /* 0x000fc60000010000 */
[----:B------:R-:W-:Y:S01]  /*1de60*/  MUFU.EX2 R158, R158 ;  /* 0x0000009e009e7308 */ /* 0x000fe20000000800 */
[----:B------:R-:W-:-:S04]  /*1de70*/  FADD.FTZ R0, R161, R0 ;  /* 0x00000000a1007221 */ /* 0x000fc80000010000 */
[----:B------:R-:W-:-:S03]  /*1de80*/  FADD.FTZ R0, R164, R0 ;  /* 0x00000000a4007221 */ /* 0x000fc60000010000 */
[----:B------:R-:W1:Y:S01]  /*1de90*/  MUFU.EX2 R159, R159 ;  /* 0x0000009f009f7308 */ /* 0x000e620000000800 */
[----:B------:R-:W-:Y:S01]  /*1dea0*/  FADD.FTZ R0, R165, R0 ;  /* 0x00000000a5007221 */ /* 0x000fe20000010000 */
[----:B0-----:R-:W-:-:S03]  /*1deb0*/  F2FP.BF16.F32.PACK_AB R197, R155, R154 ;  /* 0x0000009a9bc5723e */ /* 0x001fc600000010ff */
[----:B------:R-:W-:-:S03]  /*1dec0*/  FADD.FTZ R153, R168, R0 ;  /* 0x00000000a8997221 */ /* 0x000fc60000010000 */
[----:B------:R0:W2:Y:S01]  /*1ded0*/  MUFU.EX2 R0, R152 ;  /* 0x0000009800007308 */ /* 0x0000a20000000800 */
[----:B------:R-:W-:-:S04]  /*1dee0*/  FADD.FTZ R153, R169, R153 ;  /* 0x00000099a9997221 */ /* 0x000fc80000010000 */
[----:B------:R-:W-:-:S03]  /*1def0*/  FADD.FTZ R153, R172, R153 ;  /* 0x00000099ac997221 */ /* 0x000fc60000010000 */
[----:B------:R-:W3:Y:S01]  /*1df00*/  MUFU.EX2 R162, R162 ;  /* 0x000000a200a27308 */ /* 0x000ee20000000800 */
[----:B------:R-:W-:Y:S01]  /*1df10*/  FADD.FTZ R153, R173, R153 ;  /* 0x00000099ad997221 */ /* 0x000fe20000010000 */
[----:B-1----:R-:W-:-:S03]  /*1df20*/  F2FP.BF16.F32.PACK_AB R199, R159, R158 ;  /* 0x0000009e9fc7723e */ /* 0x002fc600000010ff */
[----:B0-----:R-:W-:-:S03]  /*1df30*/  FADD.FTZ R152, R176, R153 ;  /* 0x00000099b0987221 */ /* 0x001fc60000010000 */
[----:B------:R-:W0:Y:S01]  /*1df40*/  MUFU.EX2 R163, R163 ;  /* 0x000000a300a37308 */ /* 0x000e220000000800 */
[----:B--2---:R-:W-:Y:S01]  /*1df50*/  FFMA.FTZ R227, R0, R227, R154 ;  /* 0x000000e300e37223 */ /* 0x004fe2000001009a */
[----:B------:R-:W-:-:S03]  /*1df60*/  FADD.FTZ R152, R177, R152 ;  /* 0x00000098b1987221 */ /* 0x000fc60000010000 */
[----:B------:R-:W-:-:S03]  /*1df70*/  FADD.FTZ R227, R155, R227 ;  /* 0x000000e39be37221 */ /* 0x000fc60000010000 */
[----:B------:R-:W1:Y:S01]  /*1df80*/  MUFU.EX2 R166, R166 ;  /* 0x000000a600a67308 */ /* 0x000e620000000800 */
[----:B------:R-:W-:-:S04]  /*1df90*/  FADD.FTZ R227, R158, R227 ;  /* 0x000000e39ee37221 */ /* 0x000fc80000010000 */
[----:B------:R-:W-:-:S03]  /*1dfa0*/  FADD.FTZ R227, R159, R227 ;  /* 0x000000e39fe37221 */ /* 0x000fc60000010000 */
[----:B------:R-:W2:Y:S01]  /*1dfb0*/  MUFU.EX2 R167, R167 ;  /* 0x000000a700a77308 */ /* 0x000ea20000000800 */
[----:B---3--:R-:W-:Y:S01]  /*1dfc0*/  FADD.FTZ R227, R162, R227 ;  /* 0x000000e3a2e37221 */ /* 0x008fe20000010000 */
        /* <DEDUP_REMOVED lines=23> */
[----:B0-----:R-:W-:-:S04]  /*1e140*/  FADD.FTZ R152, R180, R152 ;  /* 0x00000098b4987221 */ /* 0x001fc80000010000 */
[C---:B------:R-:W-:Y:S01]  /*1e150*/  FADD.FTZ R228, R186.reuse, R152 ;  /* 0x00000098bae47221 */ /* 0x040fe20000010000 */
[----:B------:R-:W-:Y:S01]  /*1e160*/  F2FP.BF16.F32.PACK_AB R186, R186, R180 ;  /* 0x000000b4baba723e */ /* 0x000fe200000010ff */
[----:B-1----:R-:W-:-:S04]  /*1e170*/  FADD.FTZ R227, R182, R227 ;  /* 0x000000e3b6e37221 */ /* 0x002fc80000010000 */
[C---:B--2---:R-:W-:Y:S01]  /*1e180*/  FADD.FTZ R227, R183.reuse, R227 ;  /* 0x000000e3b7e37221 */ /* 0x044fe20000010000 */
[----:B------:R-:W-:Y:S01]  /*1e190*/  F2FP.BF16.F32.PACK_AB R187, R183, R182 ;  /* 0x000000b6b7bb723e */ /* 0x000fe200000010ff */
[----:B------:R-:W-:Y:S06]  /*1e1a0*/  @P2 BRA `(.L_x_1794) ;  /* 0xffffffd400502947 */ /* 0x000fec000383ffff */
.L_x_1775:
[----:B------:R-:W-:Y:S05]  /*1e1b0*/  BSYNC B0 ;  /* 0x0000000000007941 */ /* 0x000fea0003800000 */
.L_x_1774:
        /* <DEDUP_REMOVED lines=131> */
.L_x_1795:
[----:B------:R-:W-:Y:S01]  /*1e9f0*/  IMAD R3, R22, 0x8, R16 ;  /* 0x0000000816037824 */ /* 0x000fe200078e0210 */
[----:B------:R-:W-:-:S04]  /*1ea00*/  SHF.L.U32 R0, R205, 0x1f, RZ ;  /* 0x0000001fcd007819 */ /* 0x000fc800000006ff */
[----:B------:R0:W1:Y:S01]  /*1ea10*/  SYNCS.PHASECHK.TRANS64.TRYWAIT P2, [R3+URZ+0x30850], R0 ;  /* 0x03085000030075a7 */ /* 0x000062000804017f */
[----:B------:R-:W-:Y:S05]  /*1ea20*/  @!P0 BRA `(.L_x_1796) ;  /* 0x0000000000048947 */ /* 0x000fea0003800000 */
[----:B------:R-:W-:Y:S01]  /*1ea30*/  BPT.TRAP 0x1 ;  /* 0x000000040000795c */ /* 0x000fe20000300000 */
.L_x_1796:
[----:B------:R-:W-:Y:S04]  /*1ea40*/  BSSY B0, `(.L_x_1797) ;  /* 0x0000004000007945 */ /* 0x000fe80003800000 */
[----:B-1----:R-:W-:Y:S05]  /*1ea50*/  @P2 BRA `(.L_x_1798) ;  /* 0x0000000000082947 */ /* 0x002fea0003800000 */
[----:B------:R-:W1:Y:S02]  /*1ea60*/  SYNCS.PHASECHK.TRANS64.TRYWAIT P0, [R3+URZ+0x30850], R0 ;  /* 0x03085000030075a7 */ /* 0x000e64000800017f */
[----:B-1----:R-:W-:Y:S05]  /*1ea70*/  @!P0 BRA `(.L_x_1799) ;  /* 0x0000010c00048947 */ /* 0x002fea0003800000 */
.L_x_1798:
[----:B------:R-:W-:Y:S05]  /*1ea80*/  BSYNC B0 ;  /* 0x0000000000007941 */ /* 0x000fea0003800000 */
.L_x_1797:
[----:B------:R-:W-:Y:S01]  /*1ea90*/  VIADD R16, R16, 0x400 ;  /* 0x0000040010107836 */ /* 0x000fe20000000000 */
[----:B------:R-:W2:Y:S01]  /*1eaa0*/  LDL.LU R10, [R1+0x54] ;  /* 0x00005400010a7983 */ /* 0x000ea20000300800 */
[----:B------:R-:W-:Y:S01]  /*1eab0*/  IMAD.MOV.U32 R7, RZ, RZ, 0x40000040 ;  /* 0x40000040ff077424 */ /* 0x000fe200078e00ff */
[----:B------:R-:W-:Y:S01]  /*1eac0*/  WARPGROUP.ARRIVE ;  /* 0x00000000000079c5 */ /* 0x000fe20000000000 */
[----:B------:R-:W-:Y:S01]  /*1ead0*/  IMAD.MOV.U32 R9, RZ, RZ, 0x40000040 ;  /* 0x40000040ff097424 */ /* 0x000fe200078e00ff */
[----:B------:R-:W-:Y:S01]  /*1eae0*/  SHF.R.U32.HI R16, RZ, 0x4, R16 ;  /* 0x00000004ff107819 */ /* 0x000fe20000011610 */
[----:B01----:R-:W-:Y:S01]  /*1eaf0*/  SHFL.BFLY PT, R0, R227, 0x2, 0x1f ;  /* 0x0c401f00e3007f89 */ /* 0x003fe200000e0000 */
[----:B------:R-:W-:Y:S01]  /*1eb00*/  R2UR UR7, R7 ;  /* 0x00000000070772ca */ /* 0x000fe200000e0000 */
[----:B------:R-:W-:Y:S01]  /*1eb10*/  IMAD.MOV.U32 R7, RZ, RZ, 0x40000040 ;  /* 0x40000040ff077424 */ /* 0x000fe200078e00ff */
[----:B------:R-:W-:Y:S01]  /*1eb20*/  LOP3.LUT R16, R16, 0x3fff, RZ, 0xc0, !PT ;  /* 0x00003fff10107812 */ /* 0x000fe200078ec0ff */
[----:B------:R-:W-:-:S02]  /*1eb30*/  IMAD.MOV.U32 R152, RZ, RZ, -0x800000 ;  /* 0xff800000ff987424 */ /* 0x000fc400078e00ff */
[----:B------:R-:W-:Y:S01]  /*1eb40*/  @!P1 VIADD R3, R3, 0x30860 ;  /* 0x0003086003039836 */ /* 0x000fe20000000000 */
[----:B------:R-:W-:Y:S01]  /*1eb50*/  LOP3.LUT R16, R16, 0x2000000, RZ, 0xfc, !PT ;  /* 0x0200000010107812 */ /* 0x000fe200078efcff */
[----:B------:R-:W-:-:S03]  /*1eb60*/  IMAD.MOV.U32 R153, RZ, RZ, -0x800000 ;  /* 0xff800000ff997424 */ /* 0x000fc600078e00ff */
[----:B------:R-:W-:Y:S01]  /*1eb70*/  @!P1 PRMT R3, RZ, 0x654, R3 ;  /* 0x00000654ff039816 */ /* 0x000fe20000000003 */
[C---:B------:R-:W-:Y:S02]  /*1eb80*/  IMAD R6, R22.reuse, 0x800, R16 ;  /* 0x0000080016067824 */ /* 0x040fe400078e0210 */
[----:B------:R-:W-:Y:S02]  /*1eb90*/  VIADD R22, R22, 0x1 ;  /* 0x0000000116167836 */ /* 0x000fe40000000000 */
[C---:B------:R-:W-:Y:S01]  /*1eba0*/  VIADD R8, R6.reuse, 0x80 ;  /* 0x0000008006087836 */ /* 0x040fe20000000000 */
[----:B------:R-:W-:Y:S02]  /*1ebb0*/  R2UR UR6, R6 ;  /* 0x00000000060672ca */ /* 0x000fe400000e0000 */
[----:B------:R-:W-:-:S04]  /*1ebc0*/  ISETP.NE.AND P2, PT, R22, 0x2, PT ;  /* 0x000000021600780c */ /* 0x000fc80003f45270 */
[----:B------:R-:W-:-:S07]  /*1ebd0*/  SEL R22, R22, RZ, P2 ;  /* 0x000000ff16167207 */ /* 0x000fce0001000000 */
[----:B------:R-:W-:Y:S01]  /*1ebe0*/  HGMMA.64x256x16.F32.BF16 R24, R196, gdesc[UR4].tnspB, R24, gsb0 ;  /* 0x43e00004c4187df0 */ /* 0x000fe20008001818 */
[----:B------:R-:W-:Y:S01]  /*1ebf0*/  R2UR UR6, R8 ;  /* 0x00000000080672ca */ /* 0x000fe200000e0000 */
[C---:B------:R-:W-:Y:S01]  /*1ec00*/  VIADD R8, R6.reuse, 0x100 ;  /* 0x0000010006087836 */ /* 0x040fe20000000000 */
[----:B------:R-:W-:Y:S01]  /*1ec10*/  R2UR UR7, R9 ;  /* 0x00000000090772ca */ /* 0x000fe200000e0000 */
[----:B------:R-:W-:Y:S02]  /*1ec20*/  IMAD.MOV.U32 R9, RZ, RZ, 0x40000040 ;  /* 0x40000040ff097424 */ /* 0x000fe400078e00ff */
[----:B------:R-:W-:Y:S02]  /*1ec30*/  VIADD R6, R6, 0x180 ;  /* 0x0000018006067836 */ /* 0x000fe40000000000 */
[----:B--2---:R-:W-:Y:S01]  /*1ec40*/  VIADD R10, R10, 0x1 ;  /* 0x000000010a0a7836 */ /* 0x004fe20000000000 */
[----:B------:R-:W-:Y:S02]  /*1ec50*/  WARPGROUP.DEPBAR.LE gsb0, 0x0 ;  /* 0x00008000000079c5 */ /* 0x000fe40000010000 */
[----:B------:R-:W-:-:S02]  /*1ec60*/  WARPGROUP.ARRIVE ;  /* 0x00000000000079c5 */ /* 0x000fc40000000000 */
[----:B------:R-:W-:-:S15]  /*1ec70*/  STL [R1+0x54], R10 ;  /* 0x0000540a01007387 */ /* 0x000fde0000100800 */
        /* <DEDUP_REMOVED lines=9> */
[----:B------:R-:W0:Y:S02]  /*1ed10*/  SHFL.BFLY PT, R6, R228, 0x2, 0x1f ;  /* 0x0c401f00e4067f89 */ /* 0x000e2400000e0000 */
[----:B0-----:R-:W-:Y:S01]  /*1ed20*/  FADD.FTZ R228, R6, R228 ;  /* 0x000000e406e47221 */ /* 0x001fe20000010000 */
[----:B------:R-:W-:-:S04]  /*1ed30*/  FADD.FTZ R6, R0, R227 ;  /* 0x000000e300067221 */ /* 0x000fc80000010000 */
[----:B------:R-:W0:Y:S04]  /*1ed40*/  SHFL.BFLY PT, R0, R228, 0x1, 0x1f ;  /* 0x0c201f00e4007f89 */ /* 0x000e2800000e0000 */
[----:B------:R-:W1:Y:S01]  /*1ed50*/  SHFL.BFLY PT, R7, R6, 0x1, 0x1f ;  /* 0x0c201f0006077f89 */ /* 0x000e6200000e0000 */
[----:B0-----:R-:W-:Y:S01]  /*1ed60*/  FADD.FTZ R0, R228, R0 ;  /* 0x00000000e4007221 */ /* 0x001fe20000010000 */
[----:B-1----:R-:W-:-:S04]  /*1ed70*/  FADD.FTZ R6, R6, R7 ;  /* 0x0000000706067221 */ /* 0x002fc80000010000 */
[----:B------:R-:W-:Y:S02]  /*1ed80*/  FSETP.NE.FTZ.AND P0, PT, R0, RZ, PT ;  /* 0x000000ff0000720b */ /* 0x000fe40003f15000 */
[----:B------:R-:W-:-:S11]  /*1ed90*/  FSETP.NE.FTZ.AND P3, PT, R6, RZ, PT ;  /* 0x000000ff0600720b */ /* 0x000fd60003f75000 */
[C---:B------:R-:W-:Y:S01]  /*1eda0*/  @P0 FMUL.FTZ R9, R2.reuse, 0.69314718246459960938 ;  /* 0x3f31721802090820 */ /* 0x040fe20000410000 */
[----:B------:R-:W0:Y:S01]  /*1edb0*/  @P0 MUFU.LG2 R8, R0 ;  /* 0x0000000000080308 */ /* 0x000e220000000c00 */
[----:B------:R-:W-:-:S07]  /*1edc0*/  @P3 FMUL.FTZ R2, R2, 0.69314718246459960938 ;  /* 0x3f31721802023820 */ /* 0x000fce0000410000 */
[----:B------:R-:W1:Y:S01]  /*1edd0*/  @P3 MUFU.LG2 R7, R6 ;  /* 0x0000000600073308 */ /* 0x000e620000000c00 */
[----:B0-----:R-:W-:-:S04]  /*1ede0*/  @P0 FMUL.FTZ R8, R8, 0.69314718246459960938 ;  /* 0x3f31721808080820 */ /* 0x001fc80000410000 */
[----:B------:R-:W-:Y:S01]  /*1edf0*/  @P0 FFMA.FTZ R153, R9, R5, R8 ;  /* 0x0000000509990223 */ /* 0x000fe20000010008 */
[----:B-1----:R-:W-:-:S04]  /*1ee00*/  @P3 FMUL.FTZ R7, R7, 0.69314718246459960938 ;  /* 0x3f31721807073820 */ /* 0x002fc80000410000 */
[----:B------:R-:W-:Y:S01]  /*1ee10*/  @P3 FFMA.FTZ R152, R2, R4, R7 ;  /* 0x0000000402983223 */ /* 0x000fe20000010007 */
[----:B------:R-:W-:Y:S01]  /*1ee20*/  IMAD.MOV.U32 R4, RZ, RZ, RZ ;  /* 0x000000ffff047224 */ /* 0x000fe200078e00ff */
[----:B------:R-:W-:-:S04]  /*1ee30*/  SEL R2, RZ, 0x1, P2 ;  /* 0x00000001ff027807 */ /* 0x000fc80001000000 */
[----:B------:R-:W-:Y:S01]  /*1ee40*/  LOP3.LUT R205, R205, R2, RZ, 0x3c, !PT ;  /* 0x00000002cdcd7212 */ /* 0x000fe200078e3cff */
[----:B------:R0:W1:Y:S01]  /*1ee50*/  @P0 MUFU.RCP R4, R0 ;  /* 0x0000000000040308 */ /* 0x0000620000001000 */
[----:B------:R-:W-:Y:S01]  /*1ee60*/  PLOP3.LUT P0, PT, PT, PT, PT, 0x8, 0x0 ;  /* 0x000000000000781c */ /* 0x000fe20003f0e170 */
[----:B0-----:R-:W-:-:S06]  /*1ee70*/  IMAD.MOV.U32 R0, RZ, RZ, RZ ;  /* 0x000000ffff007224 */ /* 0x001fcc00078e00ff */
[----:B------:R-:W0:Y:S01]  /*1ee80*/  @P3 MUFU.RCP R0, R6 ;  /* 0x0000000600003308 */ /* 0x000e220000001000 */
[----:B------:R-:W-:Y:S02]  /*1ee90*/  WARPGROUP.DEPBAR.LE gsb0, 0x0 ;  /* 0x00008000000079c5 */ /* 0x000fe40000010000 */
[----:B------:R-:W-:-:S06]  /*1eea0*/  WARPGROUP.ARRIVE ;  /* 0x00000000000079c5 */ /* 0x000fcc0000000000 */
        /* <DEDUP_REMOVED lines=131> */
.L_x_1633:
        /* <DEDUP_REMOVED lines=10> */
[----:B------:R-:W3:Y:S01]  /*1f780*/  S2R R0, SR_SWINHI ;  /* 0x0000000000007919 */ /* 0x000ee20000002f00 */
[----:B------:R-:W-:Y:S01]  /*1f790*/  F2FP.BF16.F32.PACK_AB R10, R29, R28 ;  /* 0x0000001c1d0a723e */ /* 0x000fe200000010ff */
[----:B------:R-:W-:Y:S01]  /*1f7a0*/  ULDC.64 UR4, c[0x0][0xc08] ;  /* 0x0003020000047ab9 */ /* 0x000fe20000000a00 */
[----:B------:R-:W-:Y:S01]  /*1f7b0*/  F2FP.BF16.F32.PACK_AB R11, R31, R30 ;  /* 0x0000001e1f0b723e */ /* 0x000fe200000010ff */
[----:B------:R-:W4:Y:S01]  /*1f7c0*/  LDL.LU R155, [R1+0x4c] ;  /* 0x00004c00019b7983 */ /* 0x000f220000300800 */
[----:B------:R-:W-:Y:S01]  /*1f7d0*/  F2FP.BF16.F32.PACK_AB R12, R33, R32 ;  /* 0x00000020210c723e */ /* 0x000fe200000010ff */
[----:B------:R-:W-:Y:S01]  /*1f7e0*/  ULDC.64 UR6, c[0x0][0xc00] ;  /* 0x0003000000067ab9 */ /* 0x000fe20000000a00 */
[----:B------:R-:W-:Y:S01]  /*1f7f0*/  F2FP.BF16.F32.PACK_AB R13, R35, R34 ;  /* 0x00000022230d723e */ /* 0x000fe200000010ff */
[----:B------:R-:W4:Y:S01]  /*1f800*/  LDL R154, [R1+0x50] ;  /* 0x00005000019a7983 */ /* 0x000f220000100800 */
[----:B------:R-:W-:-:S02]  /*1f810*/  MOV R6, R16 ;  /* 0x0000001000067202 */ /* 0x000fc40000000f00 */
[----:B---3--:R-:W-:Y:S02]  /*1f820*/  MOV R7, R0 ;  /* 0x0000000000077202 */ /* 0x008fe40000000f00 */
[----:B------:R-:W-:Y:S02]  /*1f830*/  F2FP.BF16.F32.PACK_AB R14, R37, R36 ;  /* 0x00000024250e723e */ /* 0x000fe400000010ff */
[----:B------:R-:W-:Y:S01]  /*1f840*/  F2FP.BF16.F32.PACK_AB R15, R39, R38 ;  /* 0x00000026270f723e */ /* 0x000fe200000010ff */
[----:B------:R-:W-:Y:S01]  /*1f850*/  BAR.SYNC.DEFER_BLOCKING 0x1, 0x100 ;  /* 0x0044000000007b1d */ /* 0x000fe20000010000 */
[----:B--2--5:R-:W-:-:S03]  /*1f860*/  IMAD.WIDE R100, R8, 0x2, R6 ;  /* 0x0000000208647825 */ /* 0x024fc600078e0206 */
[----:B------:R-:W-:Y:S01]  /*1f870*/  LOP3.LUT R0, R100, 0x380, RZ, 0xc0, !PT ;  /* 0x0000038064007812 */ /* 0x000fe200078ec0ff */
[----:B------:R-:W-:-:S03]  /*1f880*/  IMAD.MOV.U32 R9, RZ, RZ, R101 ;  /* 0x000000ffff097224 */ /* 0x000fc600078e0065 */
[----:B------:R-:W-:-:S04]  /*1f890*/  SHF.R.U64 R0, R0, 0x3, RZ ;  /* 0x0000000300007819 */ /* 0x000fc800000012ff */
[----:B------:R-:W-:-:S04]  /*1f8a0*/  LOP3.LUT R8, R0, R100, RZ, 0x3c, !PT ;  /* 0x0000006400087212 */ /* 0x000fc800078e3cff */
        /* <DEDUP_REMOVED lines=8> */
[----:B------:R-:W-:-:S04]  /*1f930*/  LOP3.LUT R8, R0, R8, RZ, 0x3c, !PT ;  /* 0x0000000800087212 */ /* 0x000fc800078e3cff */
[----:B------:R-:W-:-:S05]  /*1f940*/  MOV R8, R8 ;  /* 0x0000000800087202 */ /* 0x000fca0000000f00 */
[----:B------:R2:W-:Y:S02]  /*1f950*/  STSM.16.M88.4 [R8], R12 ;  /* 0x0000000c08007844 */ /* 0x0005e40000000200 */
[----:B--2---:R-:W-:-:S04]  /*1f960*/  IADD3 R8, P0, R100, 0x40, RZ ;  /* 0x0000004064087810 */ /* 0x004fc80007f1e0ff */
[----:B------:R-:W-:Y:S01]  /*1f970*/  LOP3.LUT R0, R8, 0x380, RZ, 0xc0, !PT ;  /* 0x0000038008007812 */ /* 0x000fe200078ec0ff */
[----:B------:R-:W-:-:S03]  /*1f980*/  IMAD.X R9, RZ, RZ, R101, P0 ;  /* 0x000000ffff097224 */ /* 0x000fc600000e0665 */
[----:B------:R-:W-:-:S04]  /*1f990*/  SHF.R.U64 R0, R0, 0x3, RZ ;  /* 0x0000000300007819 */ /* 0x000fc800000012ff */
[----:B------:R-:W-:Y:S02]  /*1f9a0*/  LOP3.LUT R8, R0, R8, RZ, 0x3c, !PT ;  /* 0x0000000800087212 */ /* 0x000fe400078e3cff */
[----:B------:R-:W-:Y:S02]  /*1f9b0*/  F2FP.BF16.F32.PACK_AB R10, R45, R44 ;  /* 0x0000002c2d0a723e */ /* 0x000fe400000010ff */
[----:B------:R-:W-:Y:S02]  /*1f9c0*/  MOV R0, R8 ;  /* 0x0000000800007202 */ /* 0x000fe40000000f00 */
[----:B------:R-:W-:Y:S02]  /*1f9d0*/  F2FP.BF16.F32.PACK_AB R8, R41, R40 ;  /* 0x000000282908723e */ /* 0x000fe400000010ff */
[----:B------:R-:W-:Y:S02]  /*1f9e0*/  F2FP.BF16.F32.PACK_AB R9, R43, R42 ;  /* 0x0000002a2b09723e */ /* 0x000fe400000010ff */
[----:B------:R-:W-:-:S05]  /*1f9f0*/  F2FP.BF16.F32.PACK_AB R11, R47, R46 ;  /* 0x0000002e2f0b723e */ /* 0x000fca00000010ff */
        /* <DEDUP_REMOVED lines=133> */
[----:B--2---:R-:W-:Y:S01]  /*20250*/  IADD3 R0, P0, R100, 0xc060, RZ ;  /* 0x0000c06064007810 */ /* 0x004fe20007f1e0ff */
[----:B------:R-:W-:Y:S01]  /*20260*/  ULDC.64 UR8, c[0x0][0x208] ;  /* 0x0000820000087ab9 */ /* 0x000fe20000000a00 */
[----:B------:R-:W-:Y:S01]  /*20270*/  F2FP.BF16.F32.PACK_AB R12, R145, R144 ;  /* 0x00000090910c723e */ /* 0x000fe200000010ff */
[----:B------:R-:W2:Y:S02]  /*20280*/  LDC.64 R10, c[0x0][0xc00] ;  /* 0x00030000ff0a7b82 */ /* 0x000ea40000000a00 */
[----:B------:R-:W-:Y:S01]  /*20290*/  IMAD.X R101, RZ, RZ, R101, P0 ;  /* 0x000000ffff657224 */ /* 0x000fe200000e0665 */
[----:B------:R-:W-:Y:S02]  /*202a0*/  ISETP.NE.U32.AND P0, PT, RZ, UR4, PT ;  /* 0x00000004ff007c0c */ /* 0x000fe4000bf05070 */
[----:B------:R-:W-:-:S02]  /*202b0*/  LOP3.LUT R8, R0, 0x380, RZ, 0xc0, !PT ;  /* 0x0000038000087812 */ /* 0x000fc400078ec0ff */
[----:B------:R-:W-:Y:S02]  /*202c0*/  ISETP.NE.AND.EX P0, PT, RZ, UR5, PT, P0 ;  /* 0x00000005ff007c0c */ /* 0x000fe4000bf05300 */
[----:B------:R-:W-:-:S04]  /*202d0*/  SHF.R.U64 R8, R8, 0x3, RZ ;  /* 0x0000000308087819 */ /* 0x000fc800000012ff */
[----:B------:R-:W-:Y:S02]  /*202e0*/  LOP3.LUT R100, R8, R0, RZ, 0x3c, !PT ;  /* 0x0000000008647212 */ /* 0x000fe400078e3cff */
[----:B------:R-:W-:Y:S02]  /*202f0*/  F2FP.BF16.F32.PACK_AB R13, R147, R146 ;  /* 0x00000092930d723e */ /* 0x000fe400000010ff */
[----:B------:R-:W-:Y:S02]  /*20300*/  MOV R100, R100 ;  /* 0x0000006400647202 */ /* 0x000fe40000000f00 */
[----:B------:R-:W-:Y:S01]  /*20310*/  F2FP.BF16.F32.PACK_AB R14, R149, R148 ;  /* 0x00000094950e723e */ /* 0x000fe200000010ff */
[----:B------:R-:W3:Y:S01]  /*20320*/  @P0 LDC.64 R8, c[0x0][0xc08] ;  /* 0x00030200ff080b82 */ /* 0x000ee20000000a00 */
[----:B------:R-:W-:-:S05]  /*20330*/  F2FP.BF16.F32.PACK_AB R15, R151, R150 ;  /* 0x00000096970f723e */ /* 0x000fca00000010ff */
[----:B------:R0:W-:Y:S01]  /*20340*/  STSM.16.M88.4 [R100], R12 ;  /* 0x0000000c64007844 */ /* 0x0001e20000000200 */
[----:B------:R-:W-:Y:S02]  /*20350*/  ULDC UR4, c[0x0][0xa88] ;  /* 0x0002a20000047ab9 */ /* 0x000fe40000000800 */
[----:B-1----:R-:W-:Y:S01]  /*20360*/  IMAD.U32 R24, RZ, RZ, UR4 ;  /* 0x00000004ff187e24 */ /* 0x002fe2000f8e00ff */
[----:B------:R-:W-:Y:S01]  /*20370*/  BAR.SYNC.DEFER_BLOCKING 0x1, 0x100 ;  /* 0x0044000000007b1d */ /* 0x000fe20000010000 */
[----:B----4-:R-:W-:-:S05]  /*20380*/  ISETP.NE.AND P2, PT, R155, RZ, PT ;  /* 0x000000ff9b00720c */ /* 0x010fca0003f45270 */
[----:B------:R-:W-:Y:S01]  /*20390*/  ULDC UR4, c[0x0][0xad4] ;  /* 0x0002b50000047ab9 */ /* 0x000fe20000000800 */
[----:B---3--:R-:W-:-:S04]  /*203a0*/  @P0 IMAD.WIDE R8, R154, 0x4, R8 ;  /* 0x000000049a080825 */ /* 0x008fc800078e0208 */
[----:B0-----:R-:W-:Y:S01]  /*203b0*/  IMAD.MOV.U32 R100, RZ, RZ, 0x9b8 ;  /* 0x000009b8ff647424 */ /* 0x001fe200078e00ff */
[----:B------:R0:W5:Y:S02]  /*203c0*/  @P0 LDG.E R24, desc[UR8][R8.64] ;  /* 0x0000000808180981 */ /* 0x000164000c1e1900 */
[----:B0-----:R-:W-:-:S04]  /*203d0*/  SEL R8, R155, UR4, P2 ;  /* 0x000000049b087c07 */ /* 0x001fc80009000000 */
[----:B------:R-:W-:-:S04]  /*203e0*/  ISETP.GT.AND P2, PT, R8, 0x1, PT ;  /* 0x000000010800780c */ /* 0x000fc80003f44270 */
[----:B------:R-:W-:-:S04]  /*203f0*/  SEL R100, R100, 0x978, P2 ;  /* 0x0000097864647807 */ /* 0x000fc80001000000 */
[----:B------:R0:W1:Y:S08]  /*20400*/  LDC.64 R12, c[0x0][R100+0x220] ;  /* 0x00008800640c7b82 */ /* 0x0000700000000a00 */
[----:B------:R0:W3:Y:S01]  /*20410*/  LDC.64 R8, c[0x0][R100+0x218] ;  /* 0x0000860064087b82 */ /* 0x0000e20000000a00 */
[----:B------:R-:W-:-:S04]  /*20420*/  ISETP.NE.U32.AND P1, PT, RZ, UR6, PT ;  /* 0x00000006ff007c0c */ /* 0x000fc8000bf25070 */
[----:B------:R-:W-:Y:S01]  /*20430*/  ISETP.NE.AND.EX P1, PT, RZ, UR7, PT, P1 ;  /* 0x00000007ff007c0c */ /* 0x000fe2000bf25310 */
[----:B------:R-:W-:Y:S02]  /*20440*/  IMAD.MOV.U32 R0, RZ, RZ, RZ ;  /* 0x000000ffff007224 */ /* 0x000fe400078e00ff */
[----:B--2---:R-:W-:-:S10]  /*20450*/  IMAD.WIDE R10, R154, 0x4, R10 ;  /* 0x000000049a0a7825 */ /* 0x004fd400078e020a */
[----:B------:R0:W5:Y:S01]  /*20460*/  @P1 LDG.E R0, desc[UR8][R10.64] ;  /* 0x000000080a001981 */ /* 0x000162000c1e1900 */
[----:B------:R-:W-:Y:S05]  /*20470*/  @P0 BRA `(.L_x_1802) ;  /* 0x0000000000140947 */ /* 0x000fea0003800000 */
[----:B------:R-:W-:Y:S05]  /*20480*/  @!P1 BRA `(.L_x_1802) ;  /* 0x0000000000109947 */ /* 0x000fea0003800000 */
[----:B------:R-:W-:Y:S02]  /*20490*/  ULDC.64 UR4, c[0x0][0x208] ;  /* 0x0000820000047ab9 */ /* 0x000fe40000000a00 */
[----:B-----5:R-:W2:Y:S04]  /*204a0*/  LDG.E R24, desc[UR4][R10.64] ;  /* 0x000000040a187981 */ /* 0x020ea8000c1e1900 */
[----:B0-----:R-:W2:Y:S02]  /*204b0*/  LDG.E R10, desc[UR4][R10.64+0x4] ;  /* 0x000004040a0a7981 */ /* 0x001ea4000c1e1900 */
[----:B--2---:R-:W-:-:S07]  /*204c0*/  IMAD.IADD R24, R10, 0x1, -R24 ;  /* 0x000000010a187824 */ /* 0x004fce00078e0a18 */
.L_x_1802:
[----:B------:R-:W3:Y:S01]  /*204d0*/  LDL R158, [R1+0x40] ;  /* 0x00004000019e7983 */ /* 0x000ee20000100800 */
[----:B------:R-:W2:Y:S03]  /*204e0*/  LDC R156, c[0x0][0xbe8] ;  /* 0x0002fa00ff9c7b82 */ /* 0x000ea60000000800 */
[----:B------:R-:W4:Y:S04]  /*204f0*/  LDL R157, [R1+0x68] ;  /* 0x00006800019d7983 */ /* 0x000f280000100800 */
[----:B------:R-:W4:Y:S04]  /*20500*/  LDL R155, [R1+0x34] ;  /* 0x00003400019b7983 */ /* 0x000f280000100800 */
[----:B------:R-:W4:Y:S04]  /*20510*/  LDL R159, [R1+0x14] ;  /* 0x00001400019f7983 */ /* 0x000f280000100800 */
[----:B------:R-:W4:Y:S04]  /*20520*/  LDL R161, [R1+0x9c] ;  /* 0x00009c0001a17983 */ /* 0x000f280000100800 */
[----:B------:R-:W4:Y:S01]  /*20530*/  LDL R160, [R1+0x7c] ;  /* 0x00007c0001a07983 */ /* 0x000f220000100800 */
[----:B------:R-:W4:Y:S01]  /*20540*/  LDC.64 R14, c[0x0][R100+0x228] ;  /* 0x00008a00640e7b82 */ /* 0x000f220000000a00 */
[----:B------:R-:W-:-:S04]  /*20550*/  ISETP.NE.U32.AND P0, PT, RZ, UR6, PT ;  /* 0x00000006ff007c0c */ /* 0x000fc8000bf05070 */
[----:B------:R-:W-:Y:S02]  /*20560*/  ISETP.NE.AND.EX P0, PT, RZ, UR7, PT, P0 ;  /* 0x00000007ff007c0c */ /* 0x000fe4000bf05300 */
[----:B0-----:R-:W-:Y:S02]  /*20570*/  SHF.R.S32.HI R11, RZ, 0x1f, R154 ;  /* 0x0000001fff0b7819 */ /* 0x001fe4000001149a */
[----:B------:R-:W-:Y:S02]  /*20580*/  SEL R10, R154, RZ, !P0 ;  /* 0x000000ff9a0a7207 */ /* 0x000fe40004000000 */
[----:B--2---:R-:W-:Y:S02]  /*20590*/  ISETP.NE.AND P1, PT, R156, 0x1, PT ;  /* 0x000000019c00780c */ /* 0x004fe40003f25270 */
[----:B------:R-:W-:Y:S01]  /*205a0*/  SEL R11, R11, RZ, !P0 ;  /* 0x000000ff0b0b7207 */ /* 0x000fe20004000000 */
[----:B-1----:R-:W-:-:S04]  /*205b0*/  IMAD R13, R13, R10, RZ ;  /* 0x0000000a0d0d7224 */ /* 0x002fc800078e02ff */
[C---:B------:R-:W-:Y:S02]  /*205c0*/  IMAD R11, R12.reuse, R11, R13 ;  /* 0x0000000b0c0b7224 */ /* 0x040fe400078e020d */
[----:B------:R-:W-:-:S04]  /*205d0*/  IMAD.WIDE.U32 R12, R12, R10, RZ ;  /* 0x0000000a0c0c7225 */ /* 0x000fc800078e00ff */
[----:B------:R-:W-:Y:S02]  /*205e0*/  IMAD.IADD R11, R13, 0x1, R11 ;  /* 0x000000010d0b7824 */ /* 0x000fe400078e020b */
[----:B------:R-:W0:Y:S01]  /*205f0*/  @P1 LDC R13, c[0x0][0xbec] ;  /* 0x0002fb00ff0d1b82 */ /* 0x000e220000000800 */
[----:B------:R-:W-:Y:S01]  /*20600*/  ULDC.64 UR4, c[0x0][0x208] ;  /* 0x0000820000047ab9 */ /* 0x000fe20000000a00 */
[-C--:B---3--:R-:W-:Y:S02]  /*20610*/  IMAD R101, R9, R158.reuse, RZ ;  /* 0x0000009e09657224 */ /* 0x088fe400078e02ff */
[----:B------:R-:W-:-:S03]  /*20620*/  IMAD.WIDE.U32 R8, R8, R158, RZ ;  /* 0x0000009e08087225 */ /* 0x000fc600078e00ff */
[----:B-----5:R-:W-:Y:S02]  /*20630*/  IADD3 R8, P0, P3, R12, R8, R0 ;  /* 0x000000080c087210 */ /* 0x020fe40007b1e000 */
[----:B------:R-:W1:Y:S01]  /*20640*/  @P1 LDC R12, c[0x0][0xbf0] ;  /* 0x0002fc00ff0c1b82 */ /* 0x000e620000000800 */
[----:B------:R-:W-:Y:S01]  /*20650*/  IMAD.IADD R154, R9, 0x1, R101 ;  /* 0x00000001099a7824 */ /* 0x000fe200078e0265 */
[----:B----4-:R-:W-:-:S05]  /*20660*/  SEL R9, R157, RZ, P2 ;  /* 0x000000ff9d097207 */ /* 0x010fca0001000000 */
[-C--:B------:R-:W-:Y:S02]  /*20670*/  IMAD R101, R15, R9.reuse, RZ ;  /* 0x000000090f657224 */ /* 0x080fe400078e02ff */
[----:B------:R-:W-:Y:S01]  /*20680*/  IMAD.WIDE.U32 R14, R14, R9, RZ ;  /* 0x000000090e0e7225 */ /* 0x000fe200078e00ff */
[----:B------:R-:W-:-:S04]  /*20690*/  SHF.R.S32.HI R9, RZ, 0x1f, R0 ;  /* 0x0000001fff097819 */ /* 0x000fc80000011400 */
[----:B------:R-:W-:Y:S01]  /*206a0*/  IADD3.X R11, R11, R154, R9, P0, P3 ;  /* 0x0000009a0b0b7210 */ /* 0x000fe200007e6409 */
[----:B------:R-:W-:-:S04]  /*206b0*/  IMAD.IADD R154, R155, 0x1, R159 ;  /* 0x000000019b9a7824 */ /* 0x000fc800078e029f */
[----:B0-----:R-:W-:-:S04]  /*206c0*/  @P1 IMAD.HI.U32 R13, R154, R13, RZ ;  /* 0x0000000d9a0d1227 */ /* 0x001fc800078e00ff */
[----:B------:R-:W-:Y:S01]  /*206d0*/  IMAD.MOV.U32 R155, RZ, RZ, R154 ;  /* 0x000000ffff9b7224 */ /* 0x000fe200078e009a */
[----:B-1----:R-:W-:Y:S02]  /*206e0*/  @P1 SHF.R.U32.HI R155, RZ, R12, R13 ;  /* 0x0000000cff9b1219 */ /* 0x002fe4000001160d */
[----:B------:R0:W1:Y:S01]  /*206f0*/  LDC.64 R12, c[0x0][R100+0x210] ;  /* 0x00008400640c7b82 */ /* 0x0000620000000a00 */
[----:B------:R-:W-:Y:S01]  /*20700*/  IMAD.IADD R101, R15, 0x1, R101 ;  /* 0x000000010f657824 */ /* 0x000fe200078e0265 */
[----:B------:R-:W-:Y:S02]  /*20710*/  IADD3 R14, P0, P3, R155, R8, R14 ;  /* 0x000000089b0e7210 */ /* 0x000fe40007b1e00e */
[----:B------:R-:W-:-:S04]  /*20720*/  SHF.R.S32.HI R8, RZ, 0x1f, R155 ;  /* 0x0000001fff087819 */ /* 0x000fc8000001149b */
[----:B------:R-:W-:Y:S02]  /*20730*/  IADD3.X R15, R8, R11, R101, P0, P3 ;  /* 0x0000000b080f7210 */ /* 0x000fe400007e6465 */
[----:B0-----:R-:W0:Y:S01]  /*20740*/  LDC.64 R100, c[0x0][0xba8] ;  /* 0x0002ea00ff647b82 */ /* 0x001e220000000a00 */
[----:B------:R-:W-:-:S04]  /*20750*/  IMAD.MOV R11, RZ, RZ, -R155 ;  /* 0x000000ffff0b7224 */ /* 0x000fc800078e0a9b */
[----:B------:R-:W-:-:S05]  /*20760*/  IMAD R11, R156, R11, R154 ;  /* 0x0000000b9c0b7224 */ /* 0x000fca00078e029a */
[----:B------:R-:W-:Y:S01]  /*20770*/  SHF.R.S32.HI R8, RZ, 0x1f, R11 ;  /* 0x0000001fff087819 */ /* 0x000fe2000001140b */
[----:B0-----:R-:W0:Y:S08]  /*20780*/  @!P2 LDC R100, c[0x0][0xb50] ;  /* 0x0002d400ff64ab82 */ /* 0x001e300000000800 */
[----:B------:R-:W2:Y:S01]  /*20790*/  @!P2 LDC R101, c[0x0][0xb54] ;  /* 0x0002d500ff65ab82 */ /* 0x000ea20000000800 */
[----:B-1----:R-:W-:-:S02]  /*207a0*/  IMAD R13, R13, R11, RZ ;  /* 0x0000000b0d0d7224 */ /* 0x002fc400078e02ff */
[----:B------:R-:W-:-:S04]  /*207b0*/  IMAD.WIDE.U32 R14, R12, R11, R14 ;  /* 0x0000000b0c0e7225 */ /* 0x000fc800078e000e */
[----:B------:R-:W-:-:S04]  /*207c0*/  IMAD R8, R12, R8, R13 ;  /* 0x000000080c087224 */ /* 0x000fc800078e020d */
[----:B------:R-:W-:Y:S01]  /*207d0*/  IMAD.IADD R8, R15, 0x1, R8 ;  /* 0x000000010f087824 */ /* 0x000fe200078e0208 */
[----:B0-----:R-:W-:-:S04]  /*207e0*/  LEA R100, P0, R14, R100, 0x2 ;  /* 0x000000640e647211 */ /* 0x001fc800078010ff */
[----:B--2---:R-:W-:Y:S01]  /*207f0*/  LEA.HI.X R8, R14, R101, R8, 0x2, P0 ;  /* 0x000000650e087211 */ /* 0x004fe200000f1408 */
[----:B------:R-:W-:Y:S04]  /*20800*/  SHFL.IDX PT, R12, R100, RZ, 0x1c1f ;  /* 0x001c1fff640c7589 */ /* 0x000fe800000e0000 */
[----:B------:R-:W0:Y:S04]  /*20810*/  SHFL.IDX PT, R13, R8, RZ, 0x1c1f ;  /* 0x001c1fff080d7589 */ /* 0x000e2800000e0000 */
[----:B------:R-:W-:Y:S04]  /*20820*/  SHFL.IDX PT, R14, R100, 0x1, 0x1c1f ;  /* 0x003c1f00640e7f89 */ /* 0x000fe800000e0000 */
[----:B------:R1:W2:Y:S01]  /*20830*/  SHFL.IDX PT, R15, R8, 0x1, 0x1c1f ;  /* 0x003c1f00080f7f89 */ /* 0x0002a200000e0000 */
[----:B------:R-:W-:Y:S01]  /*20840*/  LOP3.LUT P0, RZ, R160, 0x3, RZ, 0xc0, !PT ;  /* 0x00000003a0ff7812 */ /* 0x000fe2000780c0ff */
[----:B-1----:R-:W-:-:S02]  /*20850*/  IMAD R8, R24, R156, RZ ;  /* 0x0000009c18087224 */ /* 0x002fc400078e02ff */
[----:B------:R-:W-:-:S04]  /*20860*/  IMAD.IADD R24, R161, 0x1, R159 ;  /* 0x00000001a1187824 */ /* 0x000fc800078e029f */
[C---:B------:R-:W-:Y:S01]  /*20870*/  VIADD R11, R24.reuse, 0x8 ;  /* 0x00000008180b7836 */ /* 0x040fe20000000000 */
[----:B------:R-:W-:-:S04]  /*20880*/  ISETP.GE.OR P3, PT, R24, R8, P0 ;  /* 0x000000081800720c */ /* 0x000fc80000766670 */
[----:B------:R-:W-:-:S09]  /*20890*/  ISETP.GE.OR P0, PT, R11, R8, P0 ;  /* 0x000000080b00720c */ /* 0x000fd20000706670 */
[----:B0-----:R0:W-:Y:S04]  /*208a0*/  @!P3 ST.E desc[UR4][R12.64], R153 ;  /* 0x000000990c00b985 */ /* 0x0011e8000c101904 */
[----:B--2---:R0:W-:Y:S01]  /*208b0*/  @!P0 ST.E desc[UR4][R14.64], R152 ;  /* 0x000000980e008985 */ /* 0x0041e2000c101904 */
[----:B------:R-:W-:Y:S05]  /*208c0*/  @P2 BRA `(.L_x_1803) ;  /* 0x0000000c00f82947 */ /* 0x000fea0003800000 */
[----:B------:R-:W2:Y:S01]  /*208d0*/  LDL R160, [R1+0x44] ;  /* 0x0000440001a07983 */ /* 0x000ea20000100800 */
[C---:B------:R-:W-:Y:S01]  /*208e0*/  IMAD.SHL.U32 R161, R23.reuse, 0x40, RZ ;  /* 0x0000004017a17824 */ /* 0x040fe200078e00ff */
[----:B------:R-:W1:Y:S02]  /*208f0*/  @P1 LDC R21, c[0x0][0xbec] ;  /* 0x0002fb00ff151b82 */ /* 0x000e640000000800 */
[----:B------:R3:W5:Y:S04]  /*20900*/  LDL R90, [R1+0xc] ;  /* 0x00000c00015a7983 */ /* 0x0007680000100800 */
[----:B------:R3:W5:Y:S01]  /*20910*/  LDL R86, [R1+0x10] ;  /* 0x0000100001567983 */ /* 0x0007620000100800 */
[----:B------:R-:W-:Y:S01]  /*20920*/  ULDC.64 UR4, c[0x0][0x208] ;  /* 0x0000820000047ab9 */ /* 0x000fe20000000a00 */
[----:B------:R-:W4:Y:S02]  /*20930*/  @P1 LDC R85, c[0x0][0xbf0] ;  /* 0x0002fc00ff551b82 */ /* 0x000f240000000800 */
[----:B------:R3:W5:Y:S04]  /*20940*/  LDL R93, [R1+0x78] ;  /* 0x00007800015d7983 */ /* 0x0007680000100800 */
[----:B------:R3:W5:Y:S04]  /*20950*/  LDL R92, [R1+0x5c] ;  /* 0x00005c00015c7983 */ /* 0x0007680000100800 */
[----:B------:R3:W5:Y:S04]  /*20960*/  LDL R91, [R1+0x64] ;  /* 0x00006400015b7983 */ /* 0x0007680000100800 */
[----:B------:R3:W5:Y:S01]  /*20970*/  LDL R88, [R1+0x60] ;  /* 0x0000600001587983 */ /* 0x0007620000100800 */
[----:B------:R-:W-:Y:S01]  /*20980*/  SHF.R.S32.HI R11, RZ, 0x1f, R10 ;  /* 0x0000001fff0b7819 */ /* 0x000fe2000001140a */
[----:B------:R-:W-:Y:S01]  /*20990*/  IMAD.IADD R89, R23, 0x1, R159 ;  /* 0x0000000117597824 */ /* 0x000fe200078e029f */
[----:B------:R-:W-:Y:S01]  /*209a0*/  BSSY B1, `(.L_x_1804) ;  /* 0x00000a8000017945 */ /* 0x000fe20003800000 */
[----:B--2---:R-:W-:-:S04]  /*209b0*/  IMAD R3, R160, 0x8, R161 ;  /* 0x00000008a0037824 */ /* 0x004fc800078e02a1 */
[----:B------:R-:W-:-:S03]  /*209c0*/  IMAD.WIDE R6, R3, 0x2, R6 ;  /* 0x0000000203067825 */ /* 0x000fc600078e0206 */
[C---:B0-----:R-:W-:Y:S02]  /*209d0*/  IADD3 R13, P4, R6.reuse, 0x1000, RZ ;  /* 0x00001000060d7810 */ /* 0x041fe40007f9e0ff */
        /* <DEDUP_REMOVED lines=58> */
[----:B------:R-:W-:-:S02]  /*20d80*/  LOP3.LUT R64, R65, 0x380, RZ, 0xc0, !PT ;  /* 0x0000038041407812 */ /* 0x000fc400078ec0ff */
[----:B------:R-:W-:Y:S01]  /*20d90*/  LOP3.LUT R68, R69, 0x380, RZ, 0xc0, !PT ;  /* 0x0000038045447812 */ /* 0x000fe200078ec0ff */
[----:B------:R-:W5:Y:S01]  /*20da0*/  LD.E.128 R52, desc[UR4][R52.64] ;  /* 0x0000000434347980 */ /* 0x000f62000c101d00 */
[----:B------:R-:W-:Y:S02]  /*20db0*/  LOP3.LUT R72, R73, 0x380, RZ, 0xc0, !PT ;  /* 0x0000038049487812 */ /* 0x000fe400078ec0ff */
[----:B------:R-:W-:Y:S01]  /*20dc0*/  LOP3.LUT R76, R77, 0x380, RZ, 0xc0, !PT ;  /* 0x000003804d4c7812 */ /* 0x000fe200078ec0ff */
[----:B------:R-:W5:Y:S01]  /*20dd0*/  LD.E.128 R56, desc[UR4][R56.64] ;  /* 0x0000000438387980 */ /* 0x000f62000c101d00 */
        /* <DEDUP_REMOVED lines=8> */
[----:B------:R-:W-:Y:S01]  /*20e60*/  SHF.R.U64 R2, R2, 0x3, RZ ;  /* 0x0000000302027819 */ /* 0x000fe200000012ff */
        /* <DEDUP_REMOVED lines=28> */
[----:B0-----:R-:W0:Y:S01]  /*21030*/  FENCE.VIEW.ASYNC.S ;  /* 0x00000000000073c6 */ /* 0x001e220000000000 */
[----:B------:R-:W-:-:S04]  /*21040*/  IMAD.WIDE.U32 R2, R0, UR4, RZ ;  /* 0x0000000400027c25 */ /* 0x000fc8000f8e00ff */
[----:B------:R-:W-:Y:S01]  /*21050*/  IMAD R9, R0, UR5, R9 ;  /* 0x0000000500097c24 */ /* 0x000fe2000f8e0209 */
[----:B------:R-:W-:Y:S01]  /*21060*/  ULDC.64 UR4, c[0x0][0xae8] ;  /* 0x0002ba0000047ab9 */ /* 0x000fe20000000a00 */
[----:B------:R-:W-:Y:S02]  /*21070*/  IMAD R0, R160, 0x20, R23 ;  /* 0x00000020a0007824 */ /* 0x000fe400078e0217 */
[----:B------:R-:W-:Y:S02]  /*21080*/  IMAD.IADD R3, R3, 0x1, R9 ;  /* 0x0000000103037824 */ /* 0x000fe400078e0209 */
[----:B------:R-:W-:Y:S02]  /*21090*/  IMAD.IADD R20, R159, 0x1, R0 ;  /* 0x000000019f147824 */ /* 0x000fe400078e0200 */
[----:B------:R-:W-:-:S04]  /*210a0*/  IMAD.WIDE.U32 R2, R158, UR4, R2 ;  /* 0x000000049e027c25 */ /* 0x000fc8000f8e0002 */
[----:B-1----:R-:W-:-:S04]  /*210b0*/  @P1 IMAD.HI.U32 R0, R20, R21, RZ ;  /* 0x0000001514001227 */ /* 0x002fc800078e00ff */
[----:B------:R-:W-:Y:S01]  /*210c0*/  IMAD R3, R158, UR5, R3 ;  /* 0x000000059e037c24 */ /* 0x000fe2000f8e0203 */
[----:B------:R-:W-:Y:S01]  /*210d0*/  ULDC.64 UR4, c[0x0][0xaf0] ;  /* 0x0002bc0000047ab9 */ /* 0x000fe20000000a00 */
[----:B------:R-:W-:Y:S01]  /*210e0*/  IMAD.MOV.U32 R9, RZ, RZ, R20 ;  /* 0x000000ffff097224 */ /* 0x000fe200078e0014 */
[----:B----4-:R-:W-:Y:S01]  /*210f0*/  @P1 SHF.R.U32.HI R9, RZ, R85, R0 ;  /* 0x00000055ff091219 */ /* 0x010fe20000011600 */
        /* <DEDUP_REMOVED lines=9> */
[----:B------:R-:W-:-:S02]  /*21190*/  IMAD R21, R9, UR5, R0 ;  /* 0x0000000509157c24 */ /* 0x000fc4000f8e0200 */
[----:B------:R-:W-:Y:S01]  /*211a0*/  IMAD.WIDE.U32 R2, R9, UR4, R2 ;  /* 0x0000000409027c25 */ /* 0x000fe2000f8e0002 */
[----:B------:R-:W-:Y:S01]  /*211b0*/  SHF.R.S32.HI R0, RZ, 0x1f, R11 ;  /* 0x0000001fff007819 */ /* 0x000fe2000001140b */
[----:B------:R-:W-:Y:S02]  /*211c0*/  ULDC.64 UR4, c[0x0][0xad8] ;  /* 0x0002b60000047ab9 */ /* 0x000fe40000000a00 */
[----:B------:R-:W-:Y:S02]  /*211d0*/  IMAD.IADD R3, R3, 0x1, R21 ;  /* 0x0000000103037824 */ /* 0x000fe400078e0215 */
[----:B------:R-:W-:Y:S02]  /*211e0*/  IMAD R0, R0, UR4, RZ ;  /* 0x0000000400007c24 */ /* 0x000fe4000f8e02ff */
[----:B------:R-:W-:Y:S02]  /*211f0*/  VIADD R9, R89, 0x20 ;  /* 0x0000002059097836 */ /* 0x000fe40000000000 */
[----:B------:R-:W-:-:S02]  /*21200*/  IMAD R21, R11, UR5, R0 ;  /* 0x000000050b157c24 */ /* 0x000fc4000f8e0200 */
[----:B------:R-:W-:Y:S01]  /*21210*/  IMAD.WIDE.U32 R2, R11, UR4, R2 ;  /* 0x000000040b027c25 */ /* 0x000fe2000f8e0002 */
[-C--:B------:R-:W-:Y:S01]  /*21220*/  ISETP.GE.AND P1, PT, R9, R8.reuse, PT ;  /* 0x000000080900720c */ /* 0x080fe20003f26270 */
[----:B------:R-:W-:Y:S01]  /*21230*/  ULDC.64 UR4, c[0x0][0xa80] ;  /* 0x0002a00000047ab9 */ /* 0x000fe20000000a00 */
[CC--:B------:R-:W-:Y:S01]  /*21240*/  ISETP.GE.AND P2, PT, R89.reuse, R8.reuse, PT ;  /* 0x000000085900720c */ /* 0x0c0fe20003f46270 */
[----:B------:R-:W-:Y:S01]  /*21250*/  VIADD R9, R89, 0x40 ;  /* 0x0000004059097836 */ /* 0x000fe20000000000 */
[----:B------:R-:W-:Y:S01]  /*21260*/  LEA R24, P3, R2, UR4, 0x1 ;  /* 0x0000000402187c11 */ /* 0x000fe2000f8608ff */
[----:B------:R-:W-:Y:S02]  /*21270*/  IMAD.IADD R3, R3, 0x1, R21 ;  /* 0x0000000103037824 */ /* 0x000fe400078e0215 */
[----:B------:R-:W-:Y:S01]  /*21280*/  VIADD R0, R16, 0x30820 ;  /* 0x0003082010007836 */ /* 0x000fe20000000000 */
[----:B------:R-:W-:Y:S02]  /*21290*/  ISETP.GE.AND P0, PT, R9, R8, PT ;  /* 0x000000080900720c */ /* 0x000fe40003f06270 */
[----:B------:R-:W-:-:S02]  /*212a0*/  LEA.HI.X R9, R2, UR5, R3, 0x1, P3 ;  /* 0x0000000502097c11 */ /* 0x000fc400098f0c03 */
[----:B------:R-:W-:Y:S01]  /*212b0*/  PRMT R0, RZ, 0x654, R0 ;  /* 0x00000654ff007816 */ /* 0x000fe20000000000 */
[----:B0-----:R3:W0:Y:S03]  /*212c0*/  SHFL.IDX PT, R87, R24, RZ, 0x181f ;  /* 0x00181fff18577589 */ /* 0x00162600000e0000 */
[----:B------:R3:W-:Y:S01]  /*212d0*/  SYNCS.ARRIVE.TRANS64.RED.A1T0 RZ, [R0+URZ], RZ ;  /* 0x000000ff00ff79a7 */ /* 0x0007e2000810043f */
[----:B------:R3:W1:Y:S01]  /*212e0*/  SHFL.IDX PT, R85, R9, RZ, 0x181f ;  /* 0x00181fff09557589 */ /* 0x00066200000e0000 */
[----:B------:R-:W-:Y:S05]  /*212f0*/  @P2 BRA `(.L_x_1805) ;  /* 0x0000000000482947 */ /* 0x000fea0003800000 */
[----:B------:R-:W-:Y:S01]  /*21300*/  ULDC UR4, c[0x0][0xac8] ;  /* 0x0002b20000047ab9 */ /* 0x000fe20000000800 */
[----:B------:R-:W-:Y:S01]  /*21310*/  ULDC.64 UR6, c[0x0][0x208] ;  /* 0x0000820000067ab9 */ /* 0x000fe20000000a00 */
[----:B------:R-:W-:Y:S02]  /*21320*/  ISETP.GE.AND P5, PT, R18, UR4, PT ;  /* 0x0000000412007c0c */ /* 0x000fe4000bfa6270 */
[----:B------:R-:W-:Y:S02]  /*21330*/  ISETP.GE.AND P4, PT, R226, UR4, PT ;  /* 0x00000004e2007c0c */ /* 0x000fe4000bf86270 */
[----:B-----5:R-:W-:Y:S02]  /*21340*/  ISETP.GE.AND P3, PT, R90, UR4, PT ;  /* 0x000000045a007c0c */ /* 0x020fe4000bf66270 */
[----:B------:R-:W-:-:S07]  /*21350*/  ISETP.GE.AND P2, PT, R86, UR4, PT ;  /* 0x0000000456007c0c */ /* 0x000fce000bf46270 */
[----:B0-----:R-:W-:-:S04]  /*21360*/  @!P5 LEA R2, P6, R18, R87, 0x1 ;  /* 0x000000571202d211 */ /* 0x001fc800078c08ff */
[----:B-1----:R-:W-:Y:S02]  /*21370*/  @!P5 LEA.HI.X R3, R18, R85, R19, 0x1, P6 ;  /* 0x000000551203d211 */ /* 0x002fe400030f0c13 */
[----:B------:R-:W-:-:S03]  /*21380*/  @!P4 LEA R10, P6, R92, R87, 0x1 ;  /* 0x000000575c0ac211 */ /* 0x000fc600078c08ff */
        /* <DEDUP_REMOVED lines=9> */
.L_x_1805:
[----:B------:R-:W-:Y:S05]  /*21420*/  BSYNC B1 ;  /* 0x0000000000017941 */ /* 0x000fea0003800000 */
.L_x_1804:
[----:B--2---:R2:W4:Y:S01]  /*21430*/  SHFL.IDX PT, R11, R9, 0x1, 0x181f ;  /* 0x00381f00090b7f89 */ /* 0x00452200000e0000 */
        /* <DEDUP_REMOVED lines=11> */
[----:B----4-:R-:W-:Y:S02]  /*214f0*/  @!P4 LEA.HI.X R3, R18, R11, R19, 0x1, P6 ;  /* 0x0000000b1203c211 */ /* 0x010fe400030f0c13 */
        /* <DEDUP_REMOVED lines=9> */
.L_x_1807:
[----:B------:R-:W-:Y:S05]  /*21590*/  BSYNC B1 ;  /* 0x0000000000017941 */ /* 0x000fea0003800000 */
.L_x_1806:
[----:B0---4-:R0:W4:Y:S01]  /*215a0*/  SHFL.IDX PT, R11, R9, 0x2, 0x181f ;  /* 0x00581f00090b7f89 */ /* 0x01112200000e0000 */
        /* <DEDUP_REMOVED lines=12> */
[----:B----4-:R-:W-:Y:S02]  /*21670*/  @!P3 LEA.HI.X R3, R18, R11, R19, 0x1, P6 ;  /* 0x0000000b1203b211 */ /* 0x010fe400030f0c13 */
        /* <DEDUP_REMOVED lines=8> */
.L_x_1809:
[----:B------:R-:W-:Y:S05]  /*21700*/  BSYNC B1 ;  /* 0x0000000000017941 */ /* 0x000fea0003800000 */
.L_x_1808:
[----:B0-----:R-:W-:Y:S01]  /*21710*/  VIADD R3, R89, 0x60 ;  /* 0x0000006059037836 */ /* 0x001fe20000000000 */
[----:B--23--:R-:W0:Y:S04]  /*21720*/  SHFL.IDX PT, R9, R9, 0x3, 0x181f ;  /* 0x00781f0009097f89 */ /* 0x00ce2800000e0000 */
[----:B------:R-:W-:Y:S01]  /*21730*/  ISETP.GE.AND P0, PT, R3, R8, PT ;  /* 0x000000080300720c */ /* 0x000fe20003f06270 */
[----:B----4-:R2:W3:-:S12]  /*21740*/  SHFL.IDX PT, R11, R24, 0x3, 0x181f ;  /* 0x00781f00180b7f89 */ /* 0x0104d800000e0000 */
[----:B--2---:R-:W-:Y:S05]  /*21750*/  @P0 BRA `(.L_x_1810) ;  /* 0x0000002800740947 */ /* 0x004fea0003800000 */
        /* <DEDUP_REMOVED lines=21> */
.L_x_1803:
[----:B------:R-:W1:Y:S01]  /*218b0*/  @P1 LDC R7, c[0x0][0xbec] ;  /* 0x0002fb00ff071b82 */ /* 0x000e620000000800 */
[----:B------:R-:W-:Y:S01]  /*218c0*/  ULDC.64 UR4, c[0x0][0xb08] ;  /* 0x0002c20000047ab9 */ /* 0x000fe20000000a00 */
[----:B0-----:R-:W-:Y:S01]  /*218d0*/  IMAD.MOV.U32 R12, RZ, RZ, R154 ;  /* 0x000000ffff0c7224 */ /* 0x001fe200078e009a */
[----:B------:R-:W-:Y:S01]  /*218e0*/  BSSY B1, `(.L_x_1811) ;  /* 0x000010c000017945 */ /* 0x000fe20003800000 */
[----:B------:R-:W-:Y:S01]  /*218f0*/  IMAD R9, R9, UR4, RZ ;  /* 0x0000000409097c24 */ /* 0x000fe2000f8e02ff */
[----:B------:R-:W-:Y:S01]  /*21900*/  SHF.R.S32.HI R215, RZ, 0x1f, R229 ;  /* 0x0000001fffd77819 */ /* 0x000fe200000114e5 */
[C---:B------:R-:W-:Y:S02]  /*21910*/  VIADD R101, R229.reuse, 0xf8 ;  /* 0x000000f8e5657836 */ /* 0x040fe40000000000 */
[----:B------:R-:W0:Y:S01]  /*21920*/  @P1 LDC R6, c[0x0][0xbf0] ;  /* 0x0002fc00ff061b82 */ /* 0x000e220000000800 */
[----:B------:R-:W-:Y:S02]  /*21930*/  IMAD R9, R0, UR5, R9 ;  /* 0x0000000500097c24 */ /* 0x000fe4000f8e0209 */
[C---:B------:R-:W-:Y:S01]  /*21940*/  VIADD R153, R229.reuse, 0xf0 ;  /* 0x000000f0e5997836 */ /* 0x040fe20000000000 */
[----:B------:R-:W-:Y:S01]  /*21950*/  SHF.R.S32.HI R101, RZ, 0x1f, R101 ;  /* 0x0000001fff657819 */ /* 0x000fe20000011465 */
[----:B------:R-:W-:-:S02]  /*21960*/  VIADD R155, R229, 0xe8 ;  /* 0x000000e8e59b7836 */ /* 0x000fc40000000000 */
        /* <DEDUP_REMOVED lines=9> */
[----:B------:R-:W-:Y:S01]  /*21a00*/  SHF.R.S32.HI R163, RZ, 0x1f, R163 ;  /* 0x0000001fffa37819 */ /* 0x000fe200000114a3 */
[----:B-1----:R-:W-:Y:S01]  /*21a10*/  @P1 IMAD.HI.U32 R7, R154, R7, RZ ;  /* 0x000000079a071227 */ /* 0x002fe200078e00ff */
[----:B------:R-:W-:-:S02]  /*21a20*/  SHF.R.S32.HI R165, RZ, 0x1f, R165 ;  /* 0x0000001fffa57819 */ /* 0x000fc400000114a5 */
[----:B------:R-:W-:Y:S01]  /*21a30*/  SHF.R.S32.HI R167, RZ, 0x1f, R167 ;  /* 0x0000001fffa77819 */ /* 0x000fe200000114a7 */
[C---:B------:R-:W-:Y:S02]  /*21a40*/  VIADD R169, R229.reuse, 0xb0 ;  /* 0x000000b0e5a97836 */ /* 0x040fe40000000000 */
[----:B------:R-:W-:Y:S01]  /*21a50*/  VIADD R171, R229, 0xa8 ;  /* 0x000000a8e5ab7836 */ /* 0x000fe20000000000 */
[----:B0-----:R-:W-:Y:S01]  /*21a60*/  @P1 SHF.R.U32.HI R12, RZ, R6, R7 ;  /* 0x00000006ff0c1219 */ /* 0x001fe20000011607 */
[----:B------:R-:W-:Y:S01]  /*21a70*/  IMAD.WIDE.U32 R6, R0, UR4, RZ ;  /* 0x0000000400067c25 */ /* 0x000fe2000f8e00ff */
[----:B------:R-:W-:Y:S01]  /*21a80*/  ULDC.64 UR4, c[0x0][0xb38] ;  /* 0x0002ce0000047ab9 */ /* 0x000fe20000000a00 */
[----:B------:R-:W-:Y:S02]  /*21a90*/  SHF.R.S32.HI R0, RZ, 0x1f, R10 ;  /* 0x0000001fff007819 */ /* 0x000fe4000001140a */
[----:B------:R-:W-:Y:S01]  /*21aa0*/  IMAD.IADD R7, R7, 0x1, R9 ;  /* 0x0000000107077824 */ /* 0x000fe200078e0209 */
[----:B------:R-:W-:Y:S01]  /*21ab0*/  SHF.R.S32.HI R9, RZ, 0x1f, R12 ;  /* 0x0000001fff097819 */ /* 0x000fe2000001140c */
[----:B------:R-:W-:Y:S01]  /*21ac0*/  VIADD R173, R229, 0xa0 ;  /* 0x000000a0e5ad7836 */ /* 0x000fe20000000000 */
[----:B------:R-:W-:Y:S01]  /*21ad0*/  SHF.R.S32.HI R169, RZ, 0x1f, R169 ;  /* 0x0000001fffa97819 */ /* 0x000fe200000114a9 */
[----:B------:R-:W-:Y:S01]  /*21ae0*/  IMAD.WIDE.U32 R6, R158, UR4, R6 ;  /* 0x000000049e067c25 */ /* 0x000fe2000f8e0006 */
[----:B------:R-:W-:-:S02]  /*21af0*/  SHF.R.S32.HI R171, RZ, 0x1f, R171 ;  /* 0x0000001fffab7819 */ /* 0x000fc400000114ab */
[----:B------:R-:W-:Y:S01]  /*21b00*/  SHF.R.S32.HI R173, RZ, 0x1f, R173 ;  /* 0x0000001fffad7819 */ /* 0x000fe200000114ad */
[----:B------:R-:W-:Y:S01]  /*21b10*/  IMAD R7, R158, UR5, R7 ;  /* 0x000000059e077c24 */ /* 0x000fe2000f8e0207 */
[----:B------:R-:W-:Y:S01]  /*21b20*/  ULDC.64 UR4, c[0x0][0xb40] ;  /* 0x0002d00000047ab9 */ /* 0x000fe20000000a00 */
[----:B------:R-:W-:Y:S02]  /*21b30*/  VIADD R175, R229, 0x98 ;  /* 0x00000098e5af7836 */ /* 0x000fe40000000000 */
[----:B------:R-:W-:Y:S02]  /*21b40*/  IMAD R0, R0, UR4, RZ ;  /* 0x0000000400007c24 */ /* 0x000fe4000f8e02ff */
[----:B------:R-:W-:Y:S01]  /*21b50*/  IMAD.WIDE.U32 R6, R10, UR4, R6 ;  /* 0x000000040a067c25 */ /* 0x000fe2000f8e0006 */
[----:B------:R-:W-:-:S03]  /*21b60*/  SHF.R.S32.HI R175, RZ, 0x1f, R175 ;  /* 0x0000001fffaf7819 */ /* 0x000fc600000114af */
[----:B------:R-:W-:Y:S01]  /*21b70*/  IMAD R0, R10, UR5, R0 ;  /* 0x000000050a007c24 */ /* 0x000fe2000f8e0200 */
[----:B------:R-:W-:Y:S01]  /*21b80*/  ULDC.64 UR4, c[0x0][0xb48] ;  /* 0x0002d20000047ab9 */ /* 0x000fe20000000a00 */
[----:B------:R-:W-:Y:S02]  /*21b90*/  VIADD R177, R229, 0x90 ;  /* 0x00000090e5b17836 */ /* 0x000fe40000000000 */
[----:B------:R-:W-:Y:S02]  /*21ba0*/  IMAD.IADD R7, R7, 0x1, R0 ;  /* 0x0000000107077824 */ /* 0x000fe400078e0200 */
[----:B------:R-:W-:Y:S01]  /*21bb0*/  IMAD.MOV R0, RZ, RZ, -R12 ;  /* 0x000000ffff007224 */ /* 0x000fe200078e0a0c */
[----:B------:R-:W-:Y:S01]  /*21bc0*/  SHF.R.S32.HI R177, RZ, 0x1f, R177 ;  /* 0x0000001fffb17819 */ /* 0x000fe200000114b1 */
[----:B------:R-:W-:-:S04]  /*21bd0*/  IMAD.WIDE.U32 R6, R157, UR4, R6 ;  /* 0x000000049d067c25 */ /* 0x000fc8000f8e0006 */
[----:B------:R-:W-:Y:S01]  /*21be0*/  IMAD R7, R157, UR5, R7 ;  /* 0x000000059d077c24 */ /* 0x000fe2000f8e0207 */
[----:B------:R-:W-:Y:S01]  /*21bf0*/  ULDC.64 UR4, c[0x0][0xb30] ;  /* 0x0002cc0000047ab9 */ /* 0x000fe20000000a00 */
[----:B------:R-:W-:Y:S02]  /*21c00*/  IMAD R0, R156, R0, R154 ;  /* 0x000000009c007224 */ /* 0x000fe400078e029a */
[----:B------:R-:W-:Y:S02]  /*21c10*/  IMAD R9, R9, UR4, RZ ;  /* 0x0000000409097c24 */ /* 0x000fe4000f8e02ff */
[----:B------:R-:W-:Y:S01]  /*21c20*/  IMAD.WIDE.U32 R6, R12, UR4, R6 ;  /* 0x000000040c067c25 */ /* 0x000fe2000f8e0006 */
[----:B------:R-:W-:-:S03]  /*21c30*/  SHF.R.S32.HI R10, RZ, 0x1f, R0 ;  /* 0x0000001fff0a7819 */ /* 0x000fc60000011400 */
[----:B------:R-:W-:Y:S01]  /*21c40*/  IMAD R9, R12, UR5, R9 ;  /* 0x000000050c097c24 */ /* 0x000fe2000f8e0209 */
[----:B------:R-:W-:Y:S01]  /*21c50*/  ULDC.64 UR4, c[0x0][0xb28] ;  /* 0x0002ca0000047ab9 */ /* 0x000fe20000000a00 */
[----:B------:R-:W-:Y:S02]  /*21c60*/  VIADD R157, R229, 0xe0 ;  /* 0x000000e0e59d7836 */ /* 0x000fe40000000000 */
[----:B------:R-:W-:Y:S02]  /*21c70*/  IMAD.IADD R7, R7, 0x1, R9 ;  /* 0x0000000107077824 */ /* 0x000fe400078e0209 */
[----:B------:R-:W-:Y:S01]  /*21c80*/  IMAD R10, R10, UR4, RZ ;  /* 0x000000040a0a7c24 */ /* 0x000fe2000f8e02ff */
[----:B------:R-:W-:Y:S01]  /*21c90*/  SHF.R.S32.HI R157, RZ, 0x1f, R157 ;  /* 0x0000001fff9d7819 */ /* 0x000fe2000001149d */
[----:B------:R-:W-:-:S04]  /*21ca0*/  IMAD.WIDE.U32 R6, R0, UR4, R6 ;  /* 0x0000000400067c25 */ /* 0x000fc8000f8e0006 */
[----:B------:R-:W-:Y:S01]  /*21cb0*/  IMAD R10, R0, UR5, R10 ;  /* 0x00000005000a7c24 */ /* 0x000fe2000f8e020a */
[----:B------:R-:W-:Y:S01]  /*21cc0*/  ULDC.64 UR4, c[0x0][0xb00] ;  /* 0x0002c00000047ab9 */ /* 0x000fe20000000a00 */
[----:B------:R-:W-:Y:S01]  /*21cd0*/  VIADD R179, R229, 0x88 ;  /* 0x00000088e5b37836 */ /* 0x000fe20000000000 */
[C---:B------:R-:W-:Y:S01]  /*21ce0*/  LEA R0, P0, R6.reuse, UR4, 0x2 ;  /* 0x0000000406007c11 */ /* 0x040fe2000f8010ff */
[----:B------:R-:W-:Y:S02]  /*21cf0*/  IMAD.IADD R9, R7, 0x1, R10 ;  /* 0x0000000107097824 */ /* 0x000fe400078e020a */
[C---:B------:R-:W-:Y:S01]  /*21d00*/  VIADD R181, R229.reuse, 0x80 ;  /* 0x00000080e5b57836 */ /* 0x040fe20000000000 */
[----:B------:R-:W-:Y:S01]  /*21d10*/  SHF.R.S32.HI R179, RZ, 0x1f, R179 ;  /* 0x0000001fffb37819 */ /* 0x000fe200000114b3 */
[C---:B------:R-:W-:Y:S01]  /*21d20*/  VIADD R183, R229.reuse, 0x78 ;  /* 0x00000078e5b77836 */ /* 0x040fe20000000000 */
[----:B------:R-:W-:Y:S01]  /*21d30*/  LEA.HI.X R9, R6, UR5, R9, 0x2, P0 ;  /* 0x0000000506097c11 */ /* 0x000fe200080f1409 */
[----:B------:R-:W-:Y:S01]  /*21d40*/  VIADD R6, R16, 0x30820 ;  /* 0x0003082010067836 */ /* 0x000fe20000000000 */
[----:B------:R-:W-:Y:S01]  /*21d50*/  ISETP.GE.AND P0, PT, R24, R8, PT ;  /* 0x000000081800720c */ /* 0x000fe20003f06270 */
[C---:B------:R-:W-:Y:S01]  /*21d60*/  VIADD R185, R229.reuse, 0x70 ;  /* 0x00000070e5b97836 */ /* 0x040fe20000000000 */
[----:B------:R0:W1:Y:S01]  /*21d70*/  SHFL.IDX PT, R24, R0, RZ, 0x1c1f ;  /* 0x001c1fff00187589 */ /* 0x00006200000e0000 */
[C---:B------:R-:W-:Y:S01]  /*21d80*/  VIADD R187, R229.reuse, 0x68 ;  /* 0x00000068e5bb7836 */ /* 0x040fe20000000000 */
[----:B------:R-:W-:Y:S01]  /*21d90*/  PRMT R6, RZ, 0x654, R6 ;  /* 0x00000654ff067816 */ /* 0x000fe20000000006 */
[C---:B------:R-:W-:Y:S01]  /*21da0*/  VIADD R189, R229.reuse, 0x60 ;  /* 0x00000060e5bd7836 */ /* 0x040fe20000000000 */
[----:B------:R0:W2:Y:S01]  /*21db0*/  SHFL.IDX PT, R10, R9, RZ, 0x1c1f ;  /* 0x001c1fff090a7589 */ /* 0x0000a200000e0000 */
[C---:B------:R-:W-:Y:S01]  /*21dc0*/  VIADD R191, R229.reuse, 0x58 ;  /* 0x00000058e5bf7836 */ /* 0x040fe20000000000 */
[----:B------:R0:W-:Y:S01]  /*21dd0*/  SYNCS.ARRIVE.TRANS64.RED.A1T0 RZ, [R6+URZ], RZ ;  /* 0x000000ff06ff79a7 */ /* 0x0001e2000810043f */
        /* <DEDUP_REMOVED lines=32> */
[----:B------:R-:W-:-:S02]  /*21fe0*/  VIADD R162, R229, 0xc8 ;  /* 0x000000c8e5a27836 */ /* 0x000fc40000000000 */
[C---:B------:R-:W-:Y:S02]  /*21ff0*/  VIADD R164, R229.reuse, 0xc0 ;  /* 0x000000c0e5a47836 */ /* 0x040fe40000000000 */
[C---:B------:R-:W-:Y:S02]  /*22000*/  VIADD R166, R229.reuse, 0xb8 ;  /* 0x000000b8e5a67836 */ /* 0x040fe40000000000 */
[C---:B------:R-:W-:Y:S02]  /*22010*/  VIADD R168, R229.reuse, 0xb0 ;  /* 0x000000b0e5a87836 */ /* 0x040fe40000000000 */
[C---:B------:R-:W-:Y:S02]  /*22020*/  VIADD R170, R229.reuse, 0xa8 ;  /* 0x000000a8e5aa7836 */ /* 0x040fe40000000000 */
[C---:B------:R-:W-:Y:S02]  /*22030*/  VIADD R172, R229.reuse, 0xa0 ;  /* 0x000000a0e5ac7836 */ /* 0x040fe40000000000 */
        /* <DEDUP_REMOVED lines=18> */
[----:B------:R-:W-:Y:S01]  /*22160*/  VIADD R213, R229, 0x8 ;  /* 0x00000008e5d57836 */ /* 0x000fe20000000000 */
[----:B012---:R-:W-:Y:S06]  /*22170*/  @P0 BRA `(.L_x_1812) ;  /* 0x0000000800080947 */ /* 0x007fec0003800000 */
[----:B------:R-:W-:Y:S01]  /*22180*/  ULDC UR4, c[0x0][0xac8] ;  /* 0x0002b20000047ab9 */ /* 0x000fe20000000800 */
[----:B------:R-:W-:Y:S01]  /*22190*/  ULDC.64 UR6, c[0x0][0x208] ;  /* 0x0000820000067ab9 */ /* 0x000fe20000000a00 */
[----:B------:R-:W-:Y:S02]  /*221a0*/  ISETP.GE.AND P0, PT, R229, UR4, PT ;  /* 0x00000004e5007c0c */ /* 0x000fe4000bf06270 */
[----:B------:R-:W-:Y:S02]  /*221b0*/  ISETP.GE.AND P5, PT, R190, UR4, PT ;  /* 0x00000004be007c0c */ /* 0x000fe4000bfa6270 */
[----:B------:R-:W-:Y:S02]  /*221c0*/  ISETP.GE.AND P4, PT, R188, UR4, PT ;  /* 0x00000004bc007c0c */ /* 0x000fe4000bf86270 */
[----:B------:R-:W-:-:S07]  /*221d0*/  ISETP.GE.AND P3, PT, R186, UR4, PT ;  /* 0x00000004ba007c0c */ /* 0x000fce000bf66270 */
[----:B------:R-:W-:-:S04]  /*221e0*/  @!P0 LEA R6, P1, R229, R24, 0x2 ;  /* 0x00000018e5068211 */ /* 0x000fc800078210ff */
[----:B------:R-:W-:-:S05]  /*221f0*/  @!P0 LEA.HI.X R7, R229, R10, R215, 0x2, P1 ;  /* 0x0000000ae5078211 */ /* 0x000fca00008f14d7 */
        /* <DEDUP_REMOVED lines=55> */
[----:B-1----:R-:W-:Y:S02]  /*22570*/  @!P1 LEA R12, P5, R182, R24, 0x2 ;  /* 0x00000018b60c9211 */ /* 0x002fe400078a10ff */
[----:B------:R-:W-:-:S02]  /*22580*/  @!P0 LEA.HI.X R7, R184, R10, R185, 0x2, P4 ;  /* 0x0000000ab8078211 */ /* 0x000fc400020f14b9 */
[----:B------:R-:W-:Y:S02]  /*22590*/  ISETP.GE.AND P4, PT, R176, UR4, PT ;  /* 0x00000004b0007c0c */ /* 0x000fe4000bf86270 */
[----:B------:R-:W-:Y:S01]  /*225a0*/  @!P1 LEA.HI.X R13, R182, R10, R183, 0x2, P5 ;  /* 0x0000000ab60d9211 */ /* 0x000fe200028f14b7 */
[----:B------:R0:W-:Y:S01]  /*225b0*/  @!P0 ST.E.64 desc[UR6][R6.64], R80 ;  /* 0x0000005006008985 */ /* 0x0001e2000c101b06 */
[----:B--2---:R-:W-:Y:S02]  /*225c0*/  @!P2 LEA R14, P6, R180, R24, 0x2 ;  /* 0x00000018b40ea211 */ /* 0x004fe400078c10ff */
[----:B------:R-:W-:Y:S01]  /*225d0*/  ISETP.GE.AND P5, PT, R174, UR4, PT ;  /* 0x00000004ae007c0c */ /* 0x000fe2000bfa6270 */
[----:B------:R1:W-:Y:S01]  /*225e0*/  @!P1 ST.E.64 desc[UR6][R12.64], R84 ;  /* 0x000000540c009985 */ /* 0x0003e2000c101b06 */
[----:B------:R-:W-:Y:S02]  /*225f0*/  @!P2 LEA.HI.X R15, R180, R10, R181, 0x2, P6 ;  /* 0x0000000ab40fa211 */ /* 0x000fe400030f14b5 */
[----:B------:R-:W-:-:S03]  /*22600*/  ISETP.GE.AND P1, PT, R170, UR4, PT ;  /* 0x00000004aa007c0c */ /* 0x000fc6000bf26270 */
[----:B------:R2:W-:Y:S01]  /*22610*/  @!P2 ST.E.64 desc[UR6][R14.64], R88 ;  /* 0x000000580e00a985 */ /* 0x0005e2000c101b06 */
[----:B------:R-:W-:Y:S02]  /*22620*/  ISETP.GE.AND P2, PT, R172, UR4, PT ;  /* 0x00000004ac007c0c */ /* 0x000fe4000bf46270 */
[-C--:B0-----:R-:W-:Y:S02]  /*22630*/  @!P3 LEA R6, P6, R178, R24.reuse, 0x2 ;  /* 0x00000018b206b211 */ /* 0x081fe400078c10ff */
[----:B-1----:R-:W-:Y:S02]  /*22640*/  @!P4 LEA R12, P0, R176, R24, 0x2 ;  /* 0x00000018b00cc211 */ /* 0x002fe400078010ff */
[-C--:B------:R-:W-:Y:S02]  /*22650*/  @!P3 LEA.HI.X R7, R178, R10.reuse, R179, 0x2, P6 ;  /* 0x0000000ab207b211 */ /* 0x080fe400030f14b3 */
[----:B------:R-:W-:Y:S02]  /*22660*/  @!P4 LEA.HI.X R13, R176, R10, R177, 0x2, P0 ;  /* 0x0000000ab00dc211 */ /* 0x000fe400000f14b1 */
[----:B--2---:R-:W-:Y:S01]  /*22670*/  @!P5 LEA R14, P6, R174, R24, 0x2 ;  /* 0x00000018ae0ed211 */ /* 0x004fe200078c10ff */
[----:B------:R0:W-:Y:S01]  /*22680*/  @!P3 ST.E.64 desc[UR6][R6.64], R92 ;  /* 0x0000005c0600b985 */ /* 0x0001e2000c101b06 */
[----:B------:R-:W-:-:S02]  /*22690*/  ISETP.GE.AND P0, PT, R168, UR4, PT ;  /* 0x00000004a8007c0c */ /* 0x000fc4000bf06270 */
[----:B------:R-:W-:Y:S01]  /*226a0*/  @!P5 LEA.HI.X R15, R174, R10, R175, 0x2, P6 ;  /* 0x0000000aae0fd211 */ /* 0x000fe200030f14af */
[----:B------:R-:W-:Y:S01]  /*226b0*/  @!P4 ST.E.64 desc[UR6][R12.64], R96 ;  /* 0x000000600c00c985 */ /* 0x000fe2000c101b06 */
[----:B------:R-:W-:-:S03]  /*226c0*/  ISETP.GE.AND P4, PT, R164, UR4, PT ;  /* 0x00000004a4007c0c */ /* 0x000fc6000bf86270 */
[----:B------:R1:W-:Y:S01]  /*226d0*/  @!P5 ST.E.64 desc[UR6][R14.64], R2 ;  /* 0x000000020e00d985 */ /* 0x0003e2000c101b06 */
[----:B------:R-:W-:Y:S02]  /*226e0*/  ISETP.GE.AND P5, PT, R166, UR4, PT ;  /* 0x00000004a6007c0c */ /* 0x000fe4000bfa6270 */
[----:B0-----:R-:W-:-:S04]  /*226f0*/  @!P1 LEA R6, P3, R170, R24, 0x2 ;  /* 0x00000018aa069211 */ /* 0x001fc800078610ff */
[----:B------:R-:W-:Y:S02]  /*22700*/  @!P1 LEA.HI.X R7, R170, R10, R171, 0x2, P3 ;  /* 0x0000000aaa079211 */ /* 0x000fe400018f14ab */
[----:B------:R-:W-:Y:S02]  /*22710*/  ISETP.GE.AND P3, PT, R162, UR4, PT ;  /* 0x00000004a2007c0c */ /* 0x000fe4000bf66270 */
[----:B-1----:R-:W-:-:S04]  /*22720*/  @!P2 LEA R2, P6, R172, R24, 0x2 ;  /* 0x00000018ac02a211 */ /* 0x002fc800078c10ff */
        /* <DEDUP_REMOVED lines=10> */
[----:B--2---:R-:W-:Y:S02]  /*227d0*/  @!P3 LEA R12, P6, R162, R24, 0x2 ;  /* 0x00000018a20cb211 */ /* 0x004fe400078c10ff */
[----:B------:R-:W-:Y:S01]  /*227e0*/  ISETP.GE.AND P1, PT, R158, UR4, PT ;  /* 0x000000049e007c0c */ /* 0x000fe2000bf26270 */
[----:B------:R0:W-:Y:S01]  /*227f0*/  @!P5 ST.E.64 desc[UR6][R2.64], R116 ;  /* 0x000000740200d985 */ /* 0x0001e2000c101b06 */
[-C--:B------:R-:W-:Y:S02]  /*22800*/  @!P4 LEA.HI.X R7, R164, R10.reuse, R165, 0x2, P2 ;  /* 0x0000000aa407c211 */ /* 0x080fe400010f14a5 */
[----:B------:R-:W-:Y:S02]  /*22810*/  @!P3 LEA.HI.X R13, R162, R10, R163, 0x2, P6 ;  /* 0x0000000aa20db211 */ /* 0x000fe400030f14a3 */
[----:B------:R-:W-:Y:S01]  /*22820*/  ISETP.GE.AND P2, PT, R152, UR4, PT ;  /* 0x0000000498007c0c */ /* 0x000fe2000bf46270 */
[----:B------:R1:W-:Y:S01]  /*22830*/  @!P4 ST.E.64 desc[UR6][R6.64], R120 ;  /* 0x000000780600c985 */ /* 0x0003e2000c101b06 */
[----:B------:R-:W-:-:S03]  /*22840*/  ISETP.GE.AND P4, PT, R156, UR4, PT ;  /* 0x000000049c007c0c */ /* 0x000fc6000bf86270 */
[----:B------:R2:W-:Y:S01]  /*22850*/  @!P3 ST.E.64 desc[UR6][R12.64], R124 ;  /* 0x0000007c0c00b985 */ /* 0x0005e2000c101b06 */
[----:B------:R-:W-:Y:S02]  /*22860*/  ISETP.GE.AND P3, PT, R154, UR4, PT ;  /* 0x000000049a007c0c */ /* 0x000fe4000bf66270 */
[----:B0-----:R-:W-:-:S04]  /*22870*/  @!P0 LEA R2, P5, R160, R24, 0x2 ;  /* 0x00000018a0028211 */ /* 0x001fc800078a10ff */
[----:B------:R-:W-:Y:S02]  /*22880*/  @!P0 LEA.HI.X R3, R160, R10, R161, 0x2, P5 ;  /* 0x0000000aa0038211 */ /* 0x000fe400028f14a1 */
[----:B------:R-:W-:Y:S02]  /*22890*/  ISETP.GE.AND P5, PT, R100, UR4, PT ;  /* 0x0000000464007c0c */ /* 0x000fe4000bfa6270 */
[C---:B-1----:R-:W-:Y:S01]  /*228a0*/  @!P1 LEA R6, P6, R158.reuse, R24, 0x2 ;  /* 0x000000189e069211 */ /* 0x042fe200078c10ff */
[----:B------:R0:W-:Y:S03]  /*228b0*/  @!P0 ST.E.64 desc[UR6][R2.64], R128 ;  /* 0x0000008002008985 */ /* 0x0001e6000c101b06 */
[----:B------:R-:W-:Y:S02]  /*228c0*/  @!P1 LEA.HI.X R7, R158, R10, R159, 0x2, P6 ;  /* 0x0000000a9e079211 */ /* 0x000fe400030f149f */
[----:B--2---:R-:W-:-:S03]  /*228d0*/  @!P3 LEA R12, P6, R154, R24, 0x2 ;  /* 0x000000189a0cb211 */ /* 0x004fc600078c10ff */
[----:B------:R1:W-:Y:S01]  /*228e0*/  @!P1 ST.E.64 desc[UR6][R6.64], R132 ;  /* 0x0000008406009985 */ /* 0x0003e2000c101b06 */
[----:B------:R-:W-:Y:S02]  /*228f0*/  @!P3 LEA.HI.X R13, R154, R10, R155, 0x2, P6 ;  /* 0x0000000a9a0db211 */ /* 0x000fe400030f149b */
[----:B0-----:R-:W-:-:S04]  /*22900*/  @!P4 LEA R2, P0, R156, R24, 0x2 ;  /* 0x000000189c02c211 */ /* 0x001fc800078010ff */
[----:B------:R-:W-:Y:S02]  /*22910*/  @!P4 LEA.HI.X R3, R156, R10, R157, 0x2, P0 ;  /* 0x0000000a9c03c211 */ /* 0x000fe400000f149d */
[-C--:B------:R-:W-:Y:S02]  /*22920*/  @!P5 LEA R14, P0, R100, R24.reuse, 0x2 ;  /* 0x00000018640ed211 */ /* 0x080fe400078010ff */
[----:B-1----:R-:W-:Y:S01]  /*22930*/  @!P2 LEA R6, P1, R152, R24, 0x2 ;  /* 0x000000189806a211 */ /* 0x002fe200078210ff */
[----:B------:R0:W-:Y:S01]  /*22940*/  @!P4 ST.E.64 desc[UR6][R2.64], R136 ;  /* 0x000000880200c985 */ /* 0x0001e2000c101b06 */
[-C--:B------:R-:W-:Y:S02]  /*22950*/  @!P5 LEA.HI.X R15, R100, R10.reuse, R101, 0x2, P0 ;  /* 0x0000000a640fd211 */ /* 0x080fe400000f1465 */
[----:B------:R-:W-:Y:S01]  /*22960*/  @!P2 LEA.HI.X R7, R152, R10, R153, 0x2, P1 ;  /* 0x0000000a9807a211 */ /* 0x000fe200008f1499 */
[----:B------:R0:W-:Y:S04]  /*22970*/  @!P3 ST.E.64 desc[UR6][R12.64], R140 ;  /* 0x0000008c0c00b985 */ /* 0x0001e8000c101b06 */
[----:B------:R0:W-:Y:S04]  /*22980*/  @!P2 ST.E.64 desc[UR6][R6.64], R144 ;  /* 0x000000900600a985 */ /* 0x0001e8000c101b06 */
[----:B------:R0:W-:Y:S02]  /*22990*/  @!P5 ST.E.64 desc[UR6][R14.64], R148 ;  /* 0x000000940e00d985 */ /* 0x0001e4000c101b06 */
.L_x_1812:
[----:B------:R-:W-:Y:S05]  /*229a0*/  BSYNC B1 ;  /* 0x0000000000017941 */ /* 0x000fea0003800000 */
.L_x_1811:
[----:B------:R-:W-:Y:S01]  /*229b0*/  ISETP.GE.AND P0, PT, R11, R8, PT ;  /* 0x000000080b00720c */ /* 0x000fe20003f06270 */
[----:B------:R-:W1:Y:S04]  /*229c0*/  SHFL.IDX PT, R9, R9, 0x1, 0x1c1f ;  /* 0x003c1f0009097f89 */ /* 0x000e6800000e0000 */
[----:B------:R-:W2:Y:S08]  /*229d0*/  SHFL.IDX PT, R0, R0, 0x1, 0x1c1f ;  /* 0x003c1f0000007f89 */ /* 0x000eb000000e0000 */
[----:B------:R-:W-:Y:S05]  /*229e0*/  @P0 BRA `(.L_x_1810) ;  /* 0x0000001400d00947 */ /* 0x000fea0003800000 */
[----:B------:R-:W-:Y:S01]  /*229f0*/  ULDC UR4, c[0x0][0xac8] ;  /* 0x0002b20000047ab9 */ /* 0x000fe20000000800 */
[----:B------:R-:W-:Y:S01]  /*22a00*/  ULDC.64 UR6, c[0x0][0x208] ;  /* 0x0000820000067ab9 */ /* 0x000fe20000000a00 */
[----:B------:R-:W-:Y:S02]  /*22a10*/  ISETP.GE.AND P4, PT, R229, UR4, PT ;  /* 0x00000004e5007c0c */ /* 0x000fe4000bf86270 */
[----:B------:R-:W-:Y:S02]  /*22a20*/  ISETP.GE.AND P2, PT, R213, UR4, PT ;  /* 0x00000004d5007c0c */ /* 0x000fe4000bf46270 */
[----:B------:R-:W-:Y:S02]  /*22a30*/  ISETP.GE.AND P1, PT, R211, UR4, PT ;  /* 0x00000004d3007c0c */ /* 0x000fe4000bf26270 */
[----:B------:R-:W-:-:S07]  /*22a40*/  ISETP.GE.AND P0, PT, R209, UR4, PT ;  /* 0x00000004d1007c0c */ /* 0x000fce000bf06270 */
[----:B0-2---:R-:W-:-:S04]  /*22a50*/  @!P4 LEA R2, P3, R229, R0, 0x2 ;  /* 0x00000000e502c211 */ /* 0x005fc800078610ff */
[----:B-1----:R-:W-:Y:S02]  /*22a60*/  @!P4 LEA.HI.X R3, R229, R9, R215, 0x2, P3 ;  /* 0x00000009e503c211 */ /* 0x002fe400018f14d7 */
[----:B------:R-:W-:-:S03]  /*22a70*/  ISETP.GE.AND P3, PT, R207, UR4, PT ;  /* 0x00000004cf007c0c */ /* 0x000fc6000bf66270 */
[----:B------:R0:W-:Y:S01]  /*22a80*/  @!P4 ST.E.64 desc[UR6][R2.64], R4 ;  /* 0x000000040200c985 */ /* 0x0001e2000c101b06 */
[----:B------:R-:W-:Y:S02]  /*22a90*/  ISETP.GE.AND P4, PT, R204, UR4, PT ;  /* 0x00000004cc007c0c */ /* 0x000fe4000bf86270 */
[-C--:B0-----:R-:W-:Y:S02]  /*22aa0*/  @!P2 LEA R2, P6, R213, R0.reuse, 0x2 ;  /* 0x00000000d502a211 */ /* 0x081fe400078c10ff */
[-C--:B------:R-:W-:Y:S02]  /*22ab0*/  @!P1 LEA R4, P5, R211, R0.reuse, 0x2 ;  /* 0x00000000d3049211 */ /* 0x080fe400078a10ff */
[-C--:B------:R-:W-:Y:S02]  /*22ac0*/  @!P2 LEA.HI.X R3, R213, R9.reuse, R214, 0x2, P6 ;  /* 0x00000009d503a211 */ /* 0x080fe400030f14d6 */
[----:B------:R-:W-:Y:S02]  /*22ad0*/  @!P0 LEA R6, P6, R209, R0, 0x2 ;  /* 0x00000000d1068211 */ /* 0x000fe400078c10ff */
[----:B------:R-:W-:Y:S01]  /*22ae0*/  @!P1 LEA.HI.X R5, R211, R9, R212, 0x2, P5 ;  /* 0x00000009d3059211 */ /* 0x000fe200028f14d4 */
[----:B------:R0:W-:Y:S01]  /*22af0*/  @!P2 ST.E.64 desc[UR6][R2.64], R30 ;  /* 0x0000001e0200a985 */ /* 0x0001e2000c101b06 */
[----:B------:R-:W-:-:S02]  /*22b00*/  ISETP.GE.AND P5, PT, R202, UR4, PT ;  /* 0x00000004ca007c0c */ /* 0x000fc4000bfa6270 */
[----:B------:R-:W-:Y:S01]  /*22b10*/  @!P0 LEA.HI.X R7, R209, R9, R210, 0x2, P6 ;  /* 0x00000009d1078211 */ /* 0x000fe200030f14d2 */
[----:B------:R1:W-:Y:S04]  /*22b20*/  @!P1 ST.E.64 desc[UR6][R4.64], R34 ;  /* 0x0000002204009985 */ /* 0x0003e8000c101b06 */
[----:B------:R2:W-:Y:S01]  /*22b30*/  @!P0 ST.E.64 desc[UR6][R6.64], R38 ;  /* 0x0000002606008985 */ /* 0x0005e2000c101b06 */
[----:B------:R-:W-:Y:S02]  /*22b40*/  ISETP.GE.AND P0, PT, R198, UR4, PT ;  /* 0x00000004c6007c0c */ /* 0x000fe4000bf06270 */
[-C--:B0-----:R-:W-:Y:S02]  /*22b50*/  @!P3 LEA R2, P1, R207, R0.reuse, 0x2 ;  /* 0x00000000cf02b211 */ /* 0x081fe400078210ff */
[----:B-1----:R-:W-:-:S02]  /*22b60*/  @!P4 LEA R4, P2, R204, R0, 0x2 ;  /* 0x00000000cc04c211 */ /* 0x002fc400078410ff */
[-C--:B------:R-:W-:Y:S02]  /*22b70*/  @!P3 LEA.HI.X R3, R207, R9.reuse, R208, 0x2, P1 ;  /* 0x00000009cf03b211 */ /* 0x080fe400008f14d0 */
[----:B------:R-:W-:Y:S02]  /*22b80*/  ISETP.GE.AND P1, PT, R196, UR4, PT ;  /* 0x00000004c4007c0c */ /* 0x000fe4000bf26270 */
[----:B------:R-:W-:Y:S01]  /*22b90*/  @!P4 LEA.HI.X R5, R204, R9, R206, 0x2, P2 ;  /* 0x00000009cc05c211 */ /* 0x000fe200010f14ce */
[----:B------:R0:W-:Y:S01]  /*22ba0*/  @!P3 ST.E.64 desc[UR6][R2.64], R42 ;  /* 0x0000002a0200b985 */ /* 0x0001e2000c101b06 */
[----:B------:R-:W-:Y:S02]  /*22bb0*/  ISETP.GE.AND P2, PT, R194, UR4, PT ;  /* 0x00000004c2007c0c */ /* 0x000fe4000bf46270 */
[----:B--2---:R-:W-:Y:S01]  /*22bc0*/  @!P5 LEA R6, P6, R202, R0, 0x2 ;  /* 0x00000000ca06d211 */ /* 0x004fe200078c10ff */
[----:B------:R1:W-:Y:S01]  /*22bd0*/  @!P4 ST.E.64 desc[UR6][R4.64], R46 ;  /* 0x0000002e0400c985 */ /* 0x0003e2000c101b06 */
[----:B------:R-:W-:-:S02]  /*22be0*/  ISETP.GE.AND P3, PT, R192, UR4, PT ;  /* 0x00000004c0007c0c */ /* 0x000fc4000bf66270 */
[----:B------:R-:W-:Y:S02]  /*22bf0*/  @!P5 LEA.HI.X R7, R202, R9, R203, 0x2, P6 ;  /* 0x00000009ca07d211 */ /* 0x000fe400030f14cb */
[----:B------:R-:W-:-:S03]  /*22c00*/  ISETP.GE.AND P4, PT, R190, UR4, PT ;  /* 0x00000004be007c0c */ /* 0x000fc6000bf86270 */
[----:B------:R2:W-:Y:S01]  /*22c10*/  @!P5 ST.E.64 desc[UR6][R6.64], R50 ;  /* 0x000000320600d985 */ /* 0x0005e2000c101b06 */
[-C--:B0-----:R-:W-:Y:S02]  /*22c20*/  @!P0 LEA R2, P6, R198, R0.reuse, 0x2 ;  /* 0x00000000c6028211 */ /* 0x081fe400078c10ff */
[-C--:B-1----:R-:W-:Y:S02]  /*22c30*/  @!P1 LEA R4, P5, R196, R0.reuse, 0x2 ;  /* 0x00000000c4049211 */ /* 0x082fe400078a10ff */
[-C--:B------:R-:W-:Y:S02]  /*22c40*/  @!P0 LEA.HI.X R3, R198, R9.reuse, R199, 0x2, P6 ;  /* 0x00000009c6038211 */ /* 0x080fe400030f14c7 */
[----:B------:R-:W-:Y:S02]  /*22c50*/  @!P1 LEA.HI.X R5, R196, R9, R197, 0x2, P5 ;  /* 0x00000009c4059211 */ /* 0x000fe400028f14c5 */
[----:B------:R-:W-:Y:S01]  /*22c60*/  ISETP.GE.AND P5, PT, R188, UR4, PT ;  /* 0x00000004bc007c0c */ /* 0x000fe2000bfa6270 */
[----:B------:R0:W-:Y:S01]  /*22c70*/  @!P0 ST.E.64 desc[UR6][R2.64], R54 ;  /* 0x0000003602008985 */ /* 0x0001e2000c101b06 */
[----:B--2---:R-:W-:-:S02]  /*22c80*/  @!P2 LEA R6, P6, R194, R0, 0x2 ;  /* 0x00000000c206a211 */ /* 0x004fc400078c10ff */
[----:B------:R-:W-:Y:S01]  /*22c90*/  ISETP.GE.AND P0, PT, R186, UR4, PT ;  /* 0x00000004ba007c0c */ /* 0x000fe2000bf06270 */
[----:B------:R1:W-:Y:S01]  /*22ca0*/  @!P1 ST.E.64 desc[UR6][R4.64], R58 ;  /* 0x0000003a04009985 */ /* 0x0003e2000c101b06 */
        /* <DEDUP_REMOVED lines=14> */
[----:B0-----:R-:W-:-:S04]  /*22d90*/  @!P0 LEA R2, P4, R186, R0, 0x2 ;  /* 0x00000000ba028211 */ /* 0x001fc800078810ff */
[-C--:B------:R-:W-:Y:S02]  /*22da0*/  @!P0 LEA.HI.X R3, R186, R9.reuse, R187, 0x2, P4 ;  /* 0x00000009ba038211 */ /* 0x080fe400020f14bb */
[----:B------:R-:W-:Y:S02]  /*22db0*/  ISETP.GE.AND P4, PT, R178, UR4, PT ;  /* 0x00000004b2007c0c */ /* 0x000fe4000bf86270 */
[-C--:B-1----:R-:W-:Y:S01]  /*22dc0*/  @!P1 LEA R4, P3, R184, R0.reuse, 0x2 ;  /* 0x00000000b8049211 */ /* 0x082fe200078610ff */
[----:B------:R0:W-:Y:S01]  /*22dd0*/  @!P0 ST.E.64 desc[UR6][R2.64], R78 ;  /* 0x0000004e02008985 */ /* 0x0001e2000c101b06 */
[----:B--2---:R-:W-:Y:S02]  /*22de0*/  @!P2 LEA R6, P6, R182, R0, 0x2 ;  /* 0x00000000b606a211 */ /* 0x004fe400078c10ff */
        /* <DEDUP_REMOVED lines=11> */
[----:B------:R-:W-:Y:S02]  /*22ea0*/  ISETP.GE.AND P5, PT, R168, UR4, PT ;  /* 0x00000004a8007c0c */ /* 0x000fe4000bfa6270 */
[-C--:B------:R-:W-:Y:S02]  /*22eb0*/  @!P4 LEA.HI.X R5, R178, R9.reuse, R179, 0x2, P0 ;  /* 0x00000009b205c211 */ /* 0x080fe400000f14b3 */
[----:B------:R-:W-:Y:S02]  /*22ec0*/  ISETP.GE.AND P0, PT, R170, UR4, PT ;  /* 0x00000004aa007c0c */ /* 0x000fe4000bf06270 */
[----:B--2---:R-:W-:Y:S01]  /*22ed0*/  @!P3 LEA R6, P6, R176, R0, 0x2 ;  /* 0x00000000b006b211 */ /* 0x004fe200078c10ff */
[----:B------:R1:W-:Y:S01]  /*22ee0*/  @!P4 ST.E.64 desc[UR6][R4.64], R94 ;  /* 0x0000005e0400c985 */ /* 0x0003e2000c101b06 */
[----:B------:R-:W-:Y:S02]  /*22ef0*/  ISETP.GE.AND P4, PT, R166, UR4, PT ;  /* 0x00000004a6007c0c */ /* 0x000fe4000bf86270 */
[----:B------:R-:W-:-:S02]  /*22f00*/  @!P3 LEA.HI.X R7, R176, R9, R177, 0x2, P6 ;  /* 0x00000009b007b211 */ /* 0x000fc400030f14b1 */
[----:B0-----:R-:W-:-:S03]  /*22f10*/  @!P2 LEA R2, P6, R174, R0, 0x2 ;  /* 0x00000000ae02a211 */ /* 0x001fc600078c10ff */
[----:B------:R0:W-:Y:S01]  /*22f20*/  @!P3 ST.E.64 desc[UR6][R6.64], R98 ;  /* 0x000000620600b985 */ /* 0x0001e2000c101b06 */
[----:B------:R-:W-:Y:S02]  /*22f30*/  @!P2 LEA.HI.X R3, R174, R9, R175, 0x2, P6 ;  /* 0x00000009ae03a211 */ /* 0x000fe400030f14af */
[----:B-1----:R-:W-:-:S03]  /*22f40*/  @!P1 LEA R4, P3, R172, R0, 0x2 ;  /* 0x00000000ac049211 */ /* 0x002fc600078610ff */
[----:B------:R1:W-:Y:S01]  /*22f50*/  @!P2 ST.E.64 desc[UR6][R2.64], R102 ;  /* 0x000000660200a985 */ /* 0x0003e2000c101b06 */
[-C--:B------:R-:W-:Y:S02]  /*22f60*/  @!P1 LEA.HI.X R5, R172, R9.reuse, R173, 0x2, P3 ;  /* 0x00000009ac059211 */ /* 0x080fe400018f14ad */
[----:B------:R-:W-:Y:S02]  /*22f70*/  ISETP.GE.AND P3, PT, R164, UR4, PT ;  /* 0x00000004a4007c0c */ /* 0x000fe4000bf66270 */
[CC--:B0-----:R-:W-:Y:S01]  /*22f80*/  @!P0 LEA R6, P6, R170.reuse, R0.reuse, 0x2 ;  /* 0x00000000aa068211 */ /* 0x0c1fe200078c10ff */
[----:B------:R0:W-:Y:S03]  /*22f90*/  @!P1 ST.E.64 desc[UR6][R4.64], R106 ;  /* 0x0000006a04009985 */ /* 0x0001e6000c101b06 */
[----:B------:R-:W-:Y:S02]  /*22fa0*/  @!P0 LEA.HI.X R7, R170, R9, R171, 0x2, P6 ;  /* 0x00000009aa078211 */ /* 0x000fe400030f14ab */
[----:B-1----:R-:W-:-:S03]  /*22fb0*/  @!P5 LEA R2, P1, R168, R0, 0x2 ;  /* 0x00000000a802d211 */ /* 0x002fc600078210ff */
        /* <DEDUP_REMOVED lines=8> */
[-C--:B-1----:R-:W-:Y:S01]  /*23040*/  @!P3 LEA R6, P6, R164, R0.reuse, 0x2 ;  /* 0x00000000a406b211 */ /* 0x082fe200078c10ff */
[----:B------:R1:W-:Y:S01]  /*23050*/  @!P4 ST.E.64 desc[UR6][R4.64], R118 ;  /* 0x000000760400c985 */ /* 0x0003e2000c101b06 */
[----:B------:R-:W-:Y:S02]  /*23060*/  ISETP.GE.AND P4, PT, R158, UR4, PT ;  /* 0x000000049e007c0c */ /* 0x000fe4000bf86270 */
[----:B------:R-:W-:Y:S02]  /*23070*/  @!P3 LEA.HI.X R7, R164, R9, R165, 0x2, P6 ;  /* 0x00000009a407b211 */ /* 0x000fe400030f14a5 */
[----:B0-----:R-:W-:-:S03]  /*23080*/  @!P1 LEA R2, P6, R160, R0, 0x2 ;  /* 0x00000000a0029211 */ /* 0x001fc600078c10ff */
[----:B------:R0:W-:Y:S01]  /*23090*/  @!P3 ST.E.64 desc[UR6][R6.64], R122 ;  /* 0x0000007a0600b985 */ /* 0x0001e2000c101b06 */
[----:B------:R-:W-:Y:S02]  /*230a0*/  ISETP.GE.AND P3, PT, R156, UR4, PT ;  /* 0x000000049c007c0c */ /* 0x000fe4000bf66270 */
[----:B------:R-:W-:Y:S02]  /*230b0*/  @!P1 LEA.HI.X R3, R160, R9, R161, 0x2, P6 ;  /* 0x00000009a0039211 */ /* 0x000fe400030f14a1 */
[----:B-1----:R-:W-:-:S04]  /*230c0*/  @!P0 LEA R4, P5, R162, R0, 0x2 ;  /* 0x00000000a2048211 */ /* 0x002fc800078a10ff */
[----:B------:R-:W-:Y:S02]  /*230d0*/  @!P0 LEA.HI.X R5, R162, R9, R163, 0x2, P5 ;  /* 0x00000009a2058211 */ /* 0x000fe400028f14a3 */
[----:B------:R-:W-:-:S03]  /*230e0*/  ISETP.GE.AND P5, PT, R152, UR4, PT ;  /* 0x0000000498007c0c */ /* 0x000fc6000bfa6270 */
[----:B------:R1:W-:Y:S04]  /*230f0*/  @!P0 ST.E.64 desc[UR6][R4.64], R126 ;  /* 0x0000007e04008985 */ /* 0x0003e8000c101b06 */
[----:B------:R2:W-:Y:S01]  /*23100*/  @!P1 ST.E.64 desc[UR6][R2.64], R130 ;  /* 0x0000008202009985 */ /* 0x0005e2000c101b06 */
[----:B0-----:R-:W-:-:S04]  /*23110*/  @!P2 LEA R6, P1, R154, R0, 0x2 ;  /* 0x000000009a06a211 */ /* 0x001fc800078210ff */
[----:B------:R-:W-:Y:S02]  /*23120*/  @!P2 LEA.HI.X R7, R154, R9, R155, 0x2, P1 ;  /* 0x000000099a07a211 */ /* 0x000fe400008f149b */
[----:B-1----:R-:W-:-:S04]  /*23130*/  @!P4 LEA R4, P0, R158, R0, 0x2 ;  /* 0x000000009e04c211 */ /* 0x002fc800078010ff */
[-C--:B------:R-:W-:Y:S02]  /*23140*/  @!P4 LEA.HI.X R5, R158, R9.reuse, R159, 0x2, P0 ;  /* 0x000000099e05c211 */ /* 0x080fe400000f149f */
[-C--:B------:R-:W-:Y:S02]  /*23150*/  @!P5 LEA R10, P0, R152, R0.reuse, 0x2 ;  /* 0x00000000980ad211 */ /* 0x080fe400078010ff */
[----:B--2---:R-:W-:Y:S01]  /*23160*/  @!P3 LEA R2, P6, R156, R0, 0x2 ;  /* 0x000000009c02b211 */ /* 0x004fe200078c10ff */
        /* <DEDUP_REMOVED lines=8> */
[----:B---3--:R-:W-:Y:S01]  /*231f0*/  LEA R2, P0, R100, R0, 0x2 ;  /* 0x0000000064027211 */ /* 0x008fe200078010ff */
[----:B------:R-:W-:-:S03]  /*23200*/  ULDC.64 UR4, c[0x0][0x208] ;  /* 0x0000820000047ab9 */ /* 0x000fc60000000a00 */
[----:B------:R-:W-:-:S05]  /*23210*/  LEA.HI.X R3, R100, R9, R101, 0x2, P0 ;  /* 0x0000000964037211 */ /* 0x000fca00000f1465 */
[----:B------:R4:W-:Y:S01]  /*23220*/  ST.E.64 desc[UR4][R2.64], R150 ;  /* 0x0000009602007985 */ /* 0x0009e2000c101b04 */
[----:B------:R-:W-:Y:S05]  /*23230*/  BRA `(.L_x_1810) ;  /* 0x0000000c00bc7947 */ /* 0x000fea0003800000 */
.L_x_1801:
[----:B------:R-:W2:Y:S01]  /*23240*/  LDL R7, [R1+0x4c] ;  /* 0x00004c0001077983 */ /* 0x000ea20000100800 */
[----:B------:R-:W-:Y:S01]  /*23250*/  ULDC.64 UR4, c[0x0][0xc08] ;  /* 0x0003020000047ab9 */ /* 0x000fe20000000a00 */
[----:B------:R-:W3:Y:S02]  /*23260*/  LDC.64 R2, c[0x0][0xc00] ;  /* 0x00030000ff027b82 */ /* 0x000ee40000000a00 */
[----:B------:R-:W3:Y:S01]  /*23270*/  LDL R8, [R1+0x50] ;  /* 0x0000500001087983 */ /* 0x000ee20000100800 */
[----:B------:R-:W-:-:S04]  /*23280*/  ISETP.NE.U32.AND P0, PT, RZ, UR4, PT ;  /* 0x00000004ff007c0c */ /* 0x000fc8000bf05070 */
[----:B------:R-:W-:Y:S01]  /*23290*/  ISETP.NE.AND.EX P1, PT, RZ, UR5, PT, P0 ;  /* 0x00000005ff007c0c */ /* 0x000fe2000bf25300 */
[----:B------:R-:W4:Y:S01]  /*232a0*/  S2R R35, SR_TID.X ;  /* 0x0000000000237919 */ /* 0x000f220000002100 */
[----:B------:R-:W-:-:S11]  /*232b0*/  ULDC.64 UR4, c[0x0][0xc00] ;  /* 0x0003000000047ab9 */ /* 0x000fd60000000a00 */
[----:B------:R-:W0:Y:S01]  /*232c0*/  @P1 LDC.64 R4, c[0x0][0xc08] ;  /* 0x00030200ff041b82 */ /* 0x000e220000000a00 */
[----:B------:R-:W-:-:S04]  /*232d0*/  ISETP.NE.U32.AND P0, PT, RZ, UR4, PT ;  /* 0x00000004ff007c0c */ /* 0x000fc8000bf05070 */
[----:B------:R-:W-:Y:S01]  /*232e0*/  ISETP.NE.AND.EX P0, PT, RZ, UR5, PT, P0 ;  /* 0x00000005ff007c0c */ /* 0x000fe2000bf05300 */
[----:B------:R-:W-:Y:S01]  /*232f0*/  ULDC UR4, c[0x0][0xa88] ;  /* 0x0002a20000047ab9 */ /* 0x000fe20000000800 */
[----:B------:R-:W-:Y:S02]  /*23300*/  IMAD.MOV.U32 R15, RZ, RZ, RZ ;  /* 0x000000ffff0f7224 */ /* 0x000fe400078e00ff */
[----:B------:R-:W-:Y:S01]  /*23310*/  IMAD.U32 R0, RZ, RZ, UR4 ;  /* 0x00000004ff007e24 */ /* 0x000fe2000f8e00ff */
[----:B------:R-:W-:Y:S01]  /*23320*/  ULDC.64 UR6, c[0x0][0x208] ;  /* 0x0000820000067ab9 */ /* 0x000fe20000000a00 */
[----:B----4-:R-:W-:-:S05]  /*23330*/  VIADD R6, R35, 0xffffff80 ;  /* 0xffffff8023067836 */ /* 0x010fca0000000000 */
[----:B------:R-:W-:Y:S02]  /*23340*/  ISETP.GT.AND P3, PT, R6, 0x7f, PT ;  /* 0x0000007f0600780c */ /* 0x000fe40003f64270 */
[----:B--2---:R-:W-:-:S13]  /*23350*/  ISETP.NE.AND P2, PT, R7, RZ, PT ;  /* 0x000000ff0700720c */ /* 0x004fda0003f45270 */
[----:B------:R-:W2:Y:S01]  /*23360*/  @!P2 LDC R7, c[0x0][0xad4] ;  /* 0x0002b500ff07ab82 */ /* 0x000ea20000000800 */
[----:B---3--:R-:W-:-:S04]  /*23370*/  IMAD.WIDE R2, R8, 0x4, R2 ;  /* 0x0000000408027825 */ /* 0x008fc800078e0202 */
[----:B0-----:R-:W-:Y:S01]  /*23380*/  @P1 IMAD.WIDE R4, R8, 0x4, R4 ;  /* 0x0000000408041825 */ /* 0x001fe200078e0204 */
[----:B------:R0:W5:Y:S01]  /*23390*/  @P0 LDG.E R15, desc[UR6][R2.64] ;  /* 0x00000006020f0981 */ /* 0x000162000c1e1900 */
[----:B------:R-:W-:-:S03]  /*233a0*/  SHF.R.S32.HI R28, RZ, 0x1f, R8 ;  /* 0x0000001fff1c7819 */ /* 0x000fc60000011408 */
[----:B------:R0:W5:Y:S04]  /*233b0*/  @P1 LDG.E R0, desc[UR6][R4.64] ;  /* 0x0000000604001981 */ /* 0x000168000c1e1900 */
[----:B--2---:R0:W-:Y:S01]  /*233c0*/  @!P2 STL [R1+0x4c], R7 ;  /* 0x00004c070100a387 */ /* 0x0041e20000100800 */
[----:B------:R-:W-:Y:S01]  /*233d0*/  ISETP.GT.AND P2, PT, R7, 0x1, PT ;  /* 0x000000010700780c */ /* 0x000fe20003f44270 */
[----:B------:R-:W-:-:S12]  /*233e0*/  @P1 BRA `(.L_x_1813) ;  /* 0x0000000000141947 */ /* 0x000fd80003800000 */
[----:B------:R-:W-:Y:S05]  /*233f0*/  @!P0 BRA `(.L_x_1813) ;  /* 0x0000000000108947 */ /* 0x000fea0003800000 */
[----:B------:R-:W-:Y:S02]  /*23400*/  ULDC.64 UR4, c[0x0][0x208] ;  /* 0x0000820000047ab9 */ /* 0x000fe40000000a00 */
[----:B0-----:R-:W2:Y:S04]  /*23410*/  LDG.E R5, desc[UR4][R2.64] ;  /* 0x0000000402057981 */ /* 0x001ea8000c1e1900 */
[----:B-----5:R-:W2:Y:S02]  /*23420*/  LDG.E R0, desc[UR4][R2.64+0x4] ;  /* 0x0000040402007981 */ /* 0x020ea4000c1e1900 */
[----:B--2---:R-:W-:-:S07]  /*23430*/  IMAD.IADD R0, R0, 0x1, -R5 ;  /* 0x0000000100007824 */ /* 0x004fce00078e0a05 */
.L_x_1813:
[----:B------:R-:W-:Y:S01]  /*23440*/  BSSY B1, `(.L_x_1814) ;  /* 0x0000039000017945 */ /* 0x000fe20003800000 */
[----:B------:R-:W-:Y:S02]  /*23450*/  SEL R33, R8, RZ, !P0 ;  /* 0x000000ff08217207 */ /* 0x000fe40004000000 */
[----:B------:R-:W-:Y:S02]  /*23460*/  SEL R28, R28, RZ, !P0 ;  /* 0x000000ff1c1c7207 */ /* 0x000fe40004000000 */
[----:B-1---5:R-:W-:Y:S01]  /*23470*/  SHF.R.S32.HI R24, RZ, 0x1f, R15 ;  /* 0x0000001fff187819 */ /* 0x022fe2000001140f */
[----:B------:R-:W-:Y:S06]  /*23480*/  @P3 BRA `(.L_x_1815) ;  /* 0x0000000000d03947 */ /* 0x000fec0003800000 */
[----:B0-----:R-:W2:Y:S01]  /*23490*/  LDL R3, [R1+0x14] ;  /* 0x0000140001037983 */ /* 0x001ea20000100800 */
[----:B------:R-:W0:Y:S02]  /*234a0*/  LDC R37, c[0x0][0xbe8] ;  /* 0x0002fa00ff257b82 */ /* 0x000e240000000800 */
[----:B0-----:R-:W-:Y:S01]  /*234b0*/  IMAD R2, R0, R37, RZ ;  /* 0x0000002500027224 */ /* 0x001fe200078e02ff */
[----:B--2---:R-:W-:-:S04]  /*234c0*/  IADD3 R35, R3, -0x80, R35 ;  /* 0xffffff8003237810 */ /* 0x004fc80007ffe023 */
[----:B------:R-:W-:-:S13]  /*234d0*/  ISETP.GE.AND P0, PT, R35, R2, PT ;  /* 0x000000022300720c */ /* 0x000fda0003f06270 */
[----:B------:R-:W-:Y:S05]  /*234e0*/  @P0 BRA `(.L_x_1815) ;  /* 0x0000000000b80947 */ /* 0x000fea0003800000 */
[----:B------:R-:W2:Y:S01]  /*234f0*/  LDL R12, [R1+0x40] ;  /* 0x00004000010c7983 */ /* 0x000ea20000100800 */
[----:B------:R-:W-:Y:S01]  /*23500*/  IMAD.MOV.U32 R20, RZ, RZ, 0x9b8 ;  /* 0x000009b8ff147424 */ /* 0x000fe200078e00ff */
[----:B------:R-:W-:Y:S01]  /*23510*/  ISETP.GT.AND P0, PT, R7, 0x1, PT ;  /* 0x000000010700780c */ /* 0x000fe20003f04270 */
[----:B------:R-:W0:Y:S01]  /*23520*/  LDC.64 R8, c[0x0][0xba8] ;  /* 0x0002ea00ff087b82 */ /* 0x000e220000000a00 */
[----:B------:R-:W3:Y:S01]  /*23530*/  LDL.LU R30, [R1+0x68] ;  /* 0x00006800011e7983 */ /* 0x000ee20000300800 */
[----:B------:R-:W-:Y:S01]  /*23540*/  ISETP.NE.AND P1, PT, R37, 0x1, PT ;  /* 0x000000012500780c */ /* 0x000fe20003f25270 */
[----:B------:R-:W-:Y:S01]  /*23550*/  IMAD.MOV.U32 R21, RZ, RZ, R35 ;  /* 0x000000ffff157224 */ /* 0x000fe200078e0023 */
[----:B------:R-:W-:Y:S01]  /*23560*/  SEL R20, R20, 0x978, P0 ;  /* 0x0000097814147807 */ /* 0x000fe20000000000 */
[----:B------:R-:W-:-:S03]  /*23570*/  ULDC.64 UR4, c[0x0][0x208] ;  /* 0x0000820000047ab9 */ /* 0x000fc60000000a00 */
[----:B------:R-:W1:Y:S08]  /*23580*/  LDC.64 R2, c[0x0][R20+0x220] ;  /* 0x0000880014027b82 */ /* 0x000e700000000a00 */
[----:B------:R-:W2:Y:S08]  /*23590*/  LDC.64 R10, c[0x0][R20+0x218] ;  /* 0x00008600140a7b82 */ /* 0x000eb00000000a00 */
[----:B------:R-:W4:Y:S08]  /*235a0*/  LDC.64 R4, c[0x0][R20+0x228] ;  /* 0x00008a0014047b82 */ /* 0x000f300000000a00 */
[----:B------:R-:W5:Y:S08]  /*235b0*/  @P1 LDC R14, c[0x0][0xbec] ;  /* 0x0002fb00ff0e1b82 */ /* 0x000f700000000800 */
[----:B------:R-:W4:Y:S08]  /*235c0*/  LDC.64 R6, c[0x0][R20+0x210] ;  /* 0x0000840014067b82 */ /* 0x000f300000000a00 */
[----:B------:R-:W4:Y:S01]  /*235d0*/  @P1 LDC R31, c[0x0][0xbf0] ;  /* 0x0002fc00ff1f1b82 */ /* 0x000f220000000800 */
[----:B-----5:R-:W-:-:S07]  /*235e0*/  @P1 IMAD.HI.U32 R14, R35, R14, RZ ;  /* 0x0000000e230e1227 */ /* 0x020fce00078e00ff */
[----:B0-----:R-:W0:Y:S01]  /*235f0*/  @!P0 LDC R8, c[0x0][0xb50] ;  /* 0x0002d400ff088b82 */ /* 0x001e220000000800 */
[----:B-1----:R-:W-:-:S07]  /*23600*/  IMAD R3, R3, R33, RZ ;  /* 0x0000002103037224 */ /* 0x002fce00078e02ff */
[----:B------:R-:W1:Y:S01]  /*23610*/  @!P0 LDC R9, c[0x0][0xb54] ;  /* 0x0002d500ff098b82 */ /* 0x000e620000000800 */
[----:B----4-:R-:W-:Y:S01]  /*23620*/  @P1 SHF.R.U32.HI R21, RZ, R31, R14 ;  /* 0x0000001fff151219 */ /* 0x010fe2000001160e */
[----:B------:R-:W-:Y:S02]  /*23630*/  IMAD R31, R2, R28, R3 ;  /* 0x0000001c021f7224 */ /* 0x000fe400078e0203 */
[-C--:B--2---:R-:W-:Y:S02]  /*23640*/  IMAD R29, R11, R12.reuse, RZ ;  /* 0x0000000c0b1d7224 */ /* 0x084fe400078e02ff */
[----:B------:R-:W-:Y:S01]  /*23650*/  IMAD.WIDE.U32 R10, R10, R12, RZ ;  /* 0x0000000c0a0a7225 */ /* 0x000fe200078e00ff */
[----:B---3--:R-:W-:-:S03]  /*23660*/  SEL R3, R30, RZ, P0 ;  /* 0x000000ff1e037207 */ /* 0x008fc60000000000 */
[----:B------:R-:W-:-:S04]  /*23670*/  IMAD.WIDE.U32 R12, R2, R33, RZ ;  /* 0x00000021020c7225 */ /* 0x000fc800078e00ff */
[----:B------:R-:W-:Y:S01]  /*23680*/  IMAD.IADD R29, R11, 0x1, R29 ;  /* 0x000000010b1d7824 */ /* 0x000fe200078e021d */
[----:B------:R-:W-:Y:S01]  /*23690*/  IADD3 R10, P1, P3, R12, R10, R15 ;  /* 0x0000000a0c0a7210 */ /* 0x000fe20007b3e00f */
[----:B------:R-:W-:Y:S02]  /*236a0*/  IMAD.MOV R2, RZ, RZ, -R21 ;  /* 0x000000ffff027224 */ /* 0x000fe400078e0a15 */
[----:B------:R-:W-:Y:S02]  /*236b0*/  IMAD.IADD R31, R13, 0x1, R31 ;  /* 0x000000010d1f7824 */ /* 0x000fe400078e021f */
        /* <DEDUP_REMOVED lines=12> */
[----:B0-----:R-:W-:Y:S01]  /*23780*/  LEA R8, P0, R4, R8, 0x2 ;  /* 0x0000000804087211 */ /* 0x001fe200078010ff */
[----:B------:R-:W-:Y:S02]  /*23790*/  IMAD.MOV.U32 R3, RZ, RZ, -0x800000 ;  /* 0xff800000ff037424 */ /* 0x000fe400078e00ff */
[----:B------:R-:W-:-:S05]  /*237a0*/  IMAD.IADD R2, R5, 0x1, R11 ;  /* 0x0000000105027824 */ /* 0x000fca00078e020b */
[----:B-1----:R-:W-:-:S05]  /*237b0*/  LEA.HI.X R9, R4, R9, R2, 0x2, P0 ;  /* 0x0000000904097211 */ /* 0x002fca00000f1402 */
[----:B------:R1:W-:Y:S02]  /*237c0*/  STG.E desc[UR4][R8.64], R3 ;  /* 0x0000000308007986 */ /* 0x0003e4000c101904 */
.L_x_1815:
[----:B------:R-:W-:Y:S05]  /*237d0*/  BSYNC B1 ;  /* 0x0000000000017941 */ /* 0x000fea0003800000 */
.L_x_1814:
[----:B------:R-:W-:Y:S05]  /*237e0*/  @P2 BRA `(.L_x_1810) ;  /* 0x0000000800502947 */ /* 0x000fea0003800000 */
[----:B01----:R-:W2:Y:S01]  /*237f0*/  LDL.LU R3, [R1+0x40] ;  /* 0x0000400001037983 */ /* 0x003ea20000300800 */
[----:B------:R-:W-:Y:S01]  /*23800*/  ULDC.64 UR4, c[0x0][0xaa0] ;  /* 0x0002a80000047ab9 */ /* 0x000fe20000000a00 */
[----:B------:R-:W0:Y:S01]  /*23810*/  LDC R11, c[0x0][0xbe8] ;  /* 0x0002fa00ff0b7b82 */ /* 0x000e220000000800 */
[----:B------:R-:W-:Y:S01]  /*23820*/  ULDC.64 UR6, c[0x0][0xaf0] ;  /* 0x0002bc0000067ab9 */ /* 0x000fe20000000a00 */
[----:B------:R-:W3:Y:S04]  /*23830*/  LDL.LU R2, [R1+0x14] ;  /* 0x0000140001027983 */ /* 0x000ee80000300800 */
[----:B------:R-:W4:Y:S04]  /*23840*/  LDL R4, [R1+0x44] ;  /* 0x0000440001047983 */ /* 0x000f280000100800 */
[----:B------:R1:W5:Y:S04]  /*23850*/  LDL R29, [R1+0x64] ;  /* 0x00006400011d7983 */ /* 0x0003680000100800 */
[----:B------:R1:W5:Y:S04]  /*23860*/  LDL R21, [R1+0xc] ;  /* 0x00000c0001157983 */ /* 0x0003680000100800 */
[----:B------:R1:W5:Y:S04]  /*23870*/  LDL R14, [R1+0x10] ;  /* 0x00001000010e7983 */ /* 0x0003680000100800 */
[----:B------:R1:W5:Y:S01]  /*23880*/  LDL R20, [R1+0x60] ;  /* 0x0000600001147983 */ /* 0x0003620000100800 */
[----:B0-----:R-:W-:-:S13]  /*23890*/  ISETP.NE.AND P0, PT, R11, 0x1, PT ;  /* 0x000000010b00780c */ /* 0x001fda0003f05270 */
[----:B------:R-:W0:Y:S08]  /*238a0*/  @P0 LDC R6, c[0x0][0xbec] ;  /* 0x0002fb00ff060b82 */ /* 0x000e300000000800 */
[----:B------:R-:W1:Y:S01]  /*238b0*/  @P0 LDC R7, c[0x0][0xbf0] ;  /* 0x0002fc00ff070b82 */ /* 0x000e620000000800 */
[----:B------:R-:W-:Y:S01]  /*238c0*/  BSSY B1, `(.L_x_1816) ;  /* 0x0000041000017945 */ /* 0x000fe20003800000 */
[----:B--2---:R-:W-:-:S02]  /*238d0*/  IMAD.MOV.U32 R10, RZ, RZ, R3 ;  /* 0x000000ffff0a7224 */ /* 0x004fc400078e0003 */
[----:B---3--:R-:W-:Y:S02]  /*238e0*/  IMAD.MOV.U32 R8, RZ, RZ, R2 ;  /* 0x000000ffff087224 */ /* 0x008fe400078e0002 */
[----:B------:R-:W-:Y:S02]  /*238f0*/  IMAD R2, R24, UR4, RZ ;  /* 0x0000000418027c24 */ /* 0x000fe4000f8e02ff */
[----:B------:R2:W5:Y:S01]  /*23900*/  LDL R24, [R1+0x48] ;  /* 0x0000480001187983 */ /* 0x0005620000100800 */
[----:B----4-:R-:W-:Y:S02]  /*23910*/  IMAD R4, R4, 0x20, R23 ;  /* 0x0000002004047824 */ /* 0x010fe400078e0217 */
[C---:B------:R-:W-:Y:S02]  /*23920*/  IMAD R5, R15.reuse, UR5, R2 ;  /* 0x000000050f057c24 */ /* 0x040fe4000f8e0202 */
[----:B------:R-:W-:Y:S01]  /*23930*/  IMAD.WIDE.U32 R2, R15, UR4, RZ ;  /* 0x000000040f027c25 */ /* 0x000fe2000f8e00ff */
[----:B------:R-:W-:-:S03]  /*23940*/  ULDC.64 UR4, c[0x0][0xae8] ;  /* 0x0002ba0000047ab9 */ /* 0x000fc60000000a00 */
[----:B------:R-:W-:Y:S02]  /*23950*/  IMAD.IADD R9, R8, 0x1, R4 ;  /* 0x0000000108097824 */ /* 0x000fe400078e0204 */
[----:B------:R-:W-:Y:S02]  /*23960*/  IMAD.IADD R3, R3, 0x1, R5 ;  /* 0x0000000103037824 */ /* 0x000fe400078e0205 */
[----:B0-----:R-:W-:-:S04]  /*23970*/  @P0 IMAD.HI.U32 R4, R9, R6, RZ ;  /* 0x0000000609040227 */ /* 0x001fc800078e00ff */
[----:B------:R-:W-:-:S04]  /*23980*/  IMAD.WIDE.U32 R2, R10, UR4, R2 ;  /* 0x000000040a027c25 */ /* 0x000fc8000f8e0002 */
[----:B------:R-:W-:Y:S01]  /*23990*/  IMAD.MOV.U32 R5, RZ, RZ, R9 ;  /* 0x000000ffff057224 */ /* 0x000fe200078e0009 */
[----:B-1----:R-:W-:Y:S01]  /*239a0*/  @P0 SHF.R.U32.HI R5, RZ, R7, R4 ;  /* 0x00000007ff050219 */ /* 0x002fe20000011604 */
[----:B------:R-:W-:Y:S02]  /*239b0*/  IMAD R6, R28, UR6, RZ ;  /* 0x000000061c067c24 */ /* 0x000fe4000f8e02ff */
[----:B------:R-:W-:Y:S01]  /*239c0*/  IMAD R3, R10, UR5, R3 ;  /* 0x000000050a037c24 */ /* 0x000fe2000f8e0203 */
[----:B------:R-:W-:Y:S01]  /*239d0*/  SHF.R.S32.HI R4, RZ, 0x1f, R5 ;  /* 0x0000001fff047819 */ /* 0x000fe20000011405 */
[C---:B------:R-:W-:Y:S01]  /*239e0*/  IMAD R7, R33.reuse, UR7, R6 ;  /* 0x0000000721077c24 */ /* 0x040fe2000f8e0206 */
[----:B------:R-:W-:Y:S01]  /*239f0*/  ULDC.64 UR4, c[0x0][0xae0] ;  /* 0x0002b80000047ab9 */ /* 0x000fe20000000a00 */
[----:B------:R-:W-:-:S04]  /*23a00*/  IMAD.WIDE.U32 R2, R33, UR6, R2 ;  /* 0x0000000621027c25 */ /* 0x000fc8000f8e0002 */
[----:B------:R-:W-:Y:S02]  /*23a10*/  IMAD.MOV R6, RZ, RZ, -R5 ;  /* 0x000000ffff067224 */ /* 0x000fe400078e0a05 */
[----:B------:R-:W-:Y:S02]  /*23a20*/  IMAD.IADD R3, R3, 0x1, R7 ;  /* 0x0000000103037824 */ /* 0x000fe400078e0207 */
        /* <DEDUP_REMOVED lines=8> */
[----:B------:R-:W-:Y:S02]  /*23ab0*/  IMAD.IADD R12, R23, 0x1, R8 ;  /* 0x00000001170c7824 */ /* 0x000fe400078e0208 */
[----:B------:R-:W-:Y:S02]  /*23ac0*/  IMAD R13, R0, R11, RZ ;  /* 0x0000000b000d7224 */ /* 0x000fe400078e02ff */
[C---:B------:R-:W-:Y:S02]  /*23ad0*/  IMAD R5, R7.reuse, UR5, R4 ;  /* 0x0000000507057c24 */ /* 0x040fe4000f8e0204 */
[----:B------:R-:W-:Y:S01]  /*23ae0*/  IMAD.WIDE.U32 R2, R7, UR4, R2 ;  /* 0x0000000407027c25 */ /* 0x000fe2000f8e0002 */
[----:B------:R-:W-:Y:S01]  /*23af0*/  ISETP.GE.AND P2, PT, R12, R13, PT ;  /* 0x0000000d0c00720c */ /* 0x000fe20003f46270 */
[----:B------:R-:W-:-:S02]  /*23b00*/  ULDC.64 UR4, c[0x0][0xa80] ;  /* 0x0002a00000047ab9 */ /* 0x000fc40000000a00 */
[----:B------:R-:W-:Y:S01]  /*23b10*/  IMAD.IADD R3, R3, 0x1, R5 ;  /* 0x0000000103037824 */ /* 0x000fe200078e0205 */
[----:B------:R-:W-:Y:S01]  /*23b20*/  LEA R10, P3, R2, UR4, 0x1 ;  /* 0x00000004020a7c11 */ /* 0x000fe2000f8608ff */
[----:B------:R-:W-:-:S03]  /*23b30*/  VIADD R0, R12, 0x20 ;  /* 0x000000200c007836 */ /* 0x000fc60000000000 */
[----:B------:R-:W-:Y:S02]  /*23b40*/  LEA.HI.X R11, R2, UR5, R3, 0x1, P3 ;  /* 0x00000005020b7c11 */ /* 0x000fe400098f0c03 */
[-C--:B------:R-:W-:Y:S01]  /*23b50*/  ISETP.GE.AND P1, PT, R0, R13.reuse, PT ;  /* 0x0000000d0000720c */ /* 0x080fe20003f26270 */
[----:B------:R-:W-:Y:S01]  /*23b60*/  VIADD R0, R12, 0x40 ;  /* 0x000000400c007836 */ /* 0x000fe20000000000 */
[----:B------:R2:W0:Y:S04]  /*23b70*/  SHFL.IDX PT, R8, R10, RZ, 0x181f ;  /* 0x00181fff0a087589 */ /* 0x00042800000e0000 */
[----:B------:R2:W1:Y:S01]  /*23b80*/  SHFL.IDX PT, R9, R11, RZ, 0x181f ;  /* 0x00181fff0b097589 */ /* 0x00046200000e0000 */
[----:B------:R-:W-:Y:S01]  /*23b90*/  ISETP.GE.AND P0, PT, R0, R13, PT ;  /* 0x0000000d0000720c */ /* 0x000fe20003f06270 */
[----:B------:R-:W-:-:S12]  /*23ba0*/  @P2 BRA `(.L_x_1817) ;  /* 0x0000000000482947 */ /* 0x000fd80003800000 */
[----:B------:R-:W-:Y:S01]  /*23bb0*/  ULDC UR4, c[0x0][0xac8] ;  /* 0x0002b20000047ab9 */ /* 0x000fe20000000800 */
[----:B------:R-:W-:Y:S01]  /*23bc0*/  ULDC.64 UR6, c[0x0][0x208] ;  /* 0x0000820000067ab9 */ /* 0x000fe20000000a00 */
[----:B------:R-:W-:Y:S02]  /*23bd0*/  ISETP.GE.AND P5, PT, R18, UR4, PT ;  /* 0x0000000412007c0c */ /* 0x000fe4000bfa6270 */
[----:B-----5:R-:W-:Y:S02]  /*23be0*/  ISETP.GE.AND P3, PT, R21, UR4, PT ;  /* 0x0000000415007c0c */ /* 0x020fe4000bf66270 */
[----:B------:R-:W-:Y:S02]  /*23bf0*/  ISETP.GE.AND P2, PT, R14, UR4, PT ;  /* 0x000000040e007c0c */ /* 0x000fe4000bf46270 */
[----:B------:R-:W-:-:S07]  /*23c00*/  ISETP.GE.AND P4, PT, R226, UR4, PT ;  /* 0x00000004e2007c0c */ /* 0x000fce000bf86270 */
[----:B0-----:R-:W-:-:S04]  /*23c10*/  @!P5 LEA R6, P6, R18, R8, 0x1 ;  /* 0x000000081206d211 */ /* 0x001fc800078c08ff */
[-C--:B-1----:R-:W-:Y:S02]  /*23c20*/  @!P5 LEA.HI.X R7, R18, R9.reuse, R19, 0x1, P6 ;  /* 0x000000091207d211 */ /* 0x082fe400030f0c13 */
[CC--:B------:R-:W-:Y:S01]  /*23c30*/  @!P3 LEA R4, P6, R21.reuse, R8.reuse, 0x1 ;  /* 0x000000081504b211 */ /* 0x0c0fe200078c08ff */
[----:B------:R-:W-:Y:S02]  /*23c40*/  @!P4 IMAD.SHL.U32 R15, R24, 0x8, RZ ;  /* 0x00000008180fc824 */ /* 0x000fe400078e00ff */
[----:B------:R3:W-:Y:S01]  /*23c50*/  @!P5 ST.E.128 desc[UR6][R6.64], RZ ;  /* 0x000000ff0600d985 */ /* 0x0007e2000c101d06 */
[----:B------:R-:W-:Y:S02]  /*23c60*/  @!P3 LEA.HI.X R5, R21, R9, R29, 0x1, P6 ;  /* 0x000000091505b211 */ /* 0x000fe400030f0c1d */
[----:B------:R-:W-:-:S04]  /*23c70*/  @!P2 LEA R2, P6, R14, R8, 0x1 ;  /* 0x000000080e02a211 */ /* 0x000fc800078c08ff */
[----:B------:R-:W-:Y:S01]  /*23c80*/  @!P2 LEA.HI.X R3, R14, R9, R20, 0x1, P6 ;  /* 0x000000090e03a211 */ /* 0x000fe200030f0c14 */
[----:B------:R-:W-:-:S05]  /*23c90*/  @!P4 IMAD.WIDE R8, R15, 0x2, R8 ;  /* 0x000000020f08c825 */ /* 0x000fca00078e0208 */
[----:B------:R3:W-:Y:S04]  /*23ca0*/  @!P4 ST.E.128 desc[UR6][R8.64], RZ ;  /* 0x000000ff0800c985 */ /* 0x0007e8000c101d06 */
[----:B------:R3:W-:Y:S04]  /*23cb0*/  @!P3 ST.E.128 desc[UR6][R4.64], RZ ;  /* 0x000000ff0400b985 */ /* 0x0007e8000c101d06 */
[----:B------:R3:W-:Y:S02]  /*23cc0*/  @!P2 ST.E.128 desc[UR6][R2.64], RZ ;  /* 0x000000ff0200a985 */ /* 0x0007e4000c101d06 */
.L_x_1817:
[----:B------:R-:W-:Y:S05]  /*23cd0*/  BSYNC B1 ;  /* 0x0000000000017941 */ /* 0x000fea0003800000 */
.L_x_1816:
[----:B-1-3--:R1:W3:Y:S01]  /*23ce0*/  SHFL.IDX PT, R9, R11, 0x1, 0x181f ;  /* 0x00381f000b097f89 */ /* 0x00a2e200000e0000 */
[----:B------:R-:W-:Y:S03]  /*23cf0*/  BSSY B1, `(.L_x_1818) ;  /* 0x0000015000017945 */ /* 0x000fe60003800000 */
[----:B0-----:R1:W0:Y:S01]  /*23d00*/  SHFL.IDX PT, R8, R10, 0x1, 0x181f ;  /* 0x00381f000a087f89 */ /* 0x00122200000e0000 */
[----:B------:R-:W-:Y:S05]  /*23d10*/  @P1 BRA `(.L_x_1819) ;  /* 0x0000000000481947 */ /* 0x000fea0003800000 */
[----:B------:R-:W-:Y:S01]  /*23d20*/  ULDC UR4, c[0x0][0xac8] ;  /* 0x0002b20000047ab9 */ /* 0x000fe20000000800 */
[----:B------:R-:W-:Y:S01]  /*23d30*/  ULDC.64 UR6, c[0x0][0x208] ;  /* 0x0000820000067ab9 */ /* 0x000fe20000000a00 */
[----:B------:R-:W-:Y:S02]  /*23d40*/  ISETP.GE.AND P4, PT, R18, UR4, PT ;  /* 0x0000000412007c0c */ /* 0x000fe4000bf86270 */
[----:B-----5:R-:W-:Y:S02]  /*23d50*/  ISETP.GE.AND P2, PT, R21, UR4, PT ;  /* 0x0000000415007c0c */ /* 0x020fe4000bf46270 */
[----:B------:R-:W-:Y:S02]  /*23d60*/  ISETP.GE.AND P1, PT, R14, UR4, PT ;  /* 0x000000040e007c0c */ /* 0x000fe4000bf26270 */
[----:B------:R-:W-:-:S07]  /*23d70*/  ISETP.GE.AND P3, PT, R226, UR4, PT ;  /* 0x00000004e2007c0c */ /* 0x000fce000bf66270 */
[CC--:B0-----:R-:W-:Y:S02]  /*23d80*/  @!P4 LEA R6, P6, R18.reuse, R8.reuse, 0x1 ;  /* 0x000000081206c211 */ /* 0x0c1fe400078c08ff */
[CC--:B------:R-:W-:Y:S02]  /*23d90*/  @!P2 LEA R4, P5, R21.reuse, R8.reuse, 0x1 ;  /* 0x000000081504a211 */ /* 0x0c0fe400078a08ff */
[-C--:B---3--:R-:W-:Y:S02]  /*23da0*/  @!P4 LEA.HI.X R7, R18, R9.reuse, R19, 0x1, P6 ;  /* 0x000000091207c211 */ /* 0x088fe400030f0c13 */
[----:B------:R-:W-:Y:S01]  /*23db0*/  @!P1 LEA R2, P6, R14, R8, 0x1 ;  /* 0x000000080e029211 */ /* 0x000fe200078c08ff */
[----:B------:R-:W-:Y:S01]  /*23dc0*/  @!P3 IMAD.SHL.U32 R15, R24, 0x8, RZ ;  /* 0x00000008180fb824 */ /* 0x000fe200078e00ff */
[-C--:B------:R-:W-:Y:S01]  /*23dd0*/  @!P2 LEA.HI.X R5, R21, R9.reuse, R29, 0x1, P5 ;  /* 0x000000091505a211 */ /* 0x080fe200028f0c1d */
[----:B------:R4:W-:Y:S01]  /*23de0*/  @!P4 ST.E.128 desc[UR6][R6.64], RZ ;  /* 0x000000ff0600c985 */ /* 0x0009e2000c101d06 */
[----:B------:R-:W-:Y:S01]  /*23df0*/  @!P1 LEA.HI.X R3, R14, R9, R20, 0x1, P6 ;  /* 0x000000090e039211 */ /* 0x000fe200030f0c14 */
[----:B------:R-:W-:-:S05]  /*23e00*/  @!P3 IMAD.WIDE R8, R15, 0x2, R8 ;  /* 0x000000020f08b825 */ /* 0x000fca00078e0208 */
[----:B------:R4:W-:Y:S04]  /*23e10*/  @!P3 ST.E.128 desc[UR6][R8.64], RZ ;  /* 0x000000ff0800b985 */ /* 0x0009e8000c101d06 */
[----:B------:R4:W-:Y:S04]  /*23e20*/  @!P2 ST.E.128 desc[UR6][R4.64], RZ ;  /* 0x000000ff0400a985 */ /* 0x0009e8000c101d06 */
[----:B------:R4:W-:Y:S02]  /*23e30*/  @!P1 ST.E.128 desc[UR6][R2.64], RZ ;  /* 0x000000ff02009985 */ /* 0x0009e4000c101d06 */
.L_x_1819:
[----:B------:R-:W-:Y:S05]  /*23e40*/  BSYNC B1 ;  /* 0x0000000000017941 */ /* 0x000fea0003800000 */
.L_x_1818:
[----:B---34-:R3:W4:Y:S01]  /*23e50*/  SHFL.IDX PT, R9, R11, 0x2, 0x181f ;  /* 0x00581f000b097f89 */ /* 0x01872200000e0000 */
        /* <DEDUP_REMOVED lines=9> */
[-C--:B0-----:R-:W-:Y:S02]  /*23ef0*/  @!P3 LEA R6, P0, R18, R8.reuse, 0x1 ;  /* 0x000000081206b211 */ /* 0x081fe400078008ff */
[CC--:B------:R-:W-:Y:S02]  /*23f00*/  @!P5 LEA R4, P1, R21.reuse, R8.reuse, 0x1 ;  /* 0x000000081504d211 */ /* 0x0c0fe400078208ff */
[----:B------:R-:W-:Y:S02]  /*23f10*/  @!P6 LEA R2, P2, R14, R8, 0x1 ;  /* 0x000000080e02e211 */ /* 0x000fe400078408ff */
[----:B------:R-:W-:Y:S01]  /*23f20*/  @!P4 IMAD.SHL.U32 R15, R24, 0x8, RZ ;  /* 0x00000008180fc824 */ /* 0x000fe200078e00ff */
[-C--:B----4-:R-:W-:Y:S02]  /*23f30*/  @!P3 LEA.HI.X R7, R18, R9.reuse, R19, 0x1, P0 ;  /* 0x000000091207b211 */ /* 0x090fe400000f0c13 */
[-C--:B------:R-:W-:Y:S02]  /*23f40*/  @!P5 LEA.HI.X R5, R21, R9.reuse, R29, 0x1, P1 ;  /* 0x000000091505d211 */ /* 0x080fe400008f0c1d */
[----:B------:R-:W-:Y:S01]  /*23f50*/  @!P6 LEA.HI.X R3, R14, R9, R20, 0x1, P2 ;  /* 0x000000090e03e211 */ /* 0x000fe200010f0c14 */
[----:B------:R-:W-:Y:S01]  /*23f60*/  @!P4 IMAD.WIDE R8, R15, 0x2, R8 ;  /* 0x000000020f08c825 */ /* 0x000fe200078e0208 */
[----:B------:R0:W-:Y:S04]  /*23f70*/  @!P3 ST.E.128 desc[UR6][R6.64], RZ ;  /* 0x000000ff0600b985 */ /* 0x0001e8000c101d06 */
[----:B------:R0:W-:Y:S04]  /*23f80*/  @!P4 ST.E.128 desc[UR6][R8.64], RZ ;  /* 0x000000ff0800c985 */ /* 0x0001e8000c101d06 */
[----:B------:R0:W-:Y:S04]  /*23f90*/  @!P5 ST.E.128 desc[UR6][R4.64], RZ ;  /* 0x000000ff0400d985 */ /* 0x0001e8000c101d06 */
[----:B------:R0:W-:Y:S02]  /*23fa0*/  @!P6 ST.E.128 desc[UR6][R2.64], RZ ;  /* 0x000000ff0200e985 */ /* 0x0001e4000c101d06 */
.L_x_1821:
[----:B------:R-:W-:Y:S05]  /*23fb0*/  BSYNC B1 ;  /* 0x0000000000017941 */ /* 0x000fea0003800000 */
.L_x_1820:
[----:B------:R-:W-:Y:S01]  /*23fc0*/  VIADD R0, R12, 0x60 ;  /* 0x000000600c007836 */ /* 0x000fe20000000000 */
[----:B0---4-:R0:W4:Y:S04]  /*23fd0*/  SHFL.IDX PT, R9, R11, 0x3, 0x181f ;  /* 0x00781f000b097f89 */ /* 0x01112800000e0000 */
[----:B------:R-:W-:Y:S01]  /*23fe0*/  ISETP.GE.AND P0, PT, R0, R13, PT ;  /* 0x0000000d0000720c */ /* 0x000fe20003f06270 */
[----:B------:R0:W0:-:S12]  /*23ff0*/  SHFL.IDX PT, R8, R10, 0x3, 0x181f ;  /* 0x00781f000a087f89 */ /* 0x00001800000e0000 */
        /* <DEDUP_REMOVED lines=10> */
[----:B-123--:R-:W-:Y:S01]  /*240a0*/  @!P4 IMAD.SHL.U32 R11, R24, 0x8, RZ ;  /* 0x00000008180bc824 */ /* 0x00efe200078e00ff */
        /* <DEDUP_REMOVED lines=8> */
.L_x_1810:
[----:B------:R-:W-:Y:S05]  /*24130*/  BSYNC B0 ;  /* 0x0000000000007941 */ /* 0x000fea0003800000 */
.L_x_1800:
[----:B------:R-:W-:Y:S02]  /*24140*/  ULDC UR4, c[0x0][0xc3c] ;  /* 0x00030f0000047ab9 */ /* 0x000fe40000000800 */
[----:B------:R-:W-:-:S13]  /*24150*/  ISETP.GE.AND P0, PT, R27, UR4, PT ;  /* 0x000000041b007c0c */ /* 0x000fda000bf06270 */
[----:B------:R-:W-:Y:S05]  /*24160*/  @!P0 BRA `(.L_x_1822) ;  /* 0xfffffdd400ec8947 */ /* 0x000fea000383ffff */
[----:B------:R-:W-:Y:S05]  /*24170*/  BRA `(.L_x_1526) ;  /* 0x000000a000a47947 */ /* 0x000fea0003800000 */
.L_x_1524:
        /* <DEDUP_REMOVED lines=20> */
.L_x_1823:
        /* <DEDUP_REMOVED lines=44> */
.L_x_1827:
        /* <DEDUP_REMOVED lines=40> */
.L_x_1825:
        /* <DEDUP_REMOVED lines=12> */
.L_x_1828:
        /* <DEDUP_REMOVED lines=63> */
.L_x_1829:
        /* <DEDUP_REMOVED lines=62> */
.L_x_1830:
[----:B01----:R-:W-:-:S05]  /*25090*/  LOP3.LUT R3, RZ, R2, RZ, 0x33, !PT ;  /* 0x00000002ff037212 */ /* 0x003fca00078e33ff */
[----:B------:R-:W-:-:S05]  /*250a0*/  IMAD.IADD R2, R4, 0x1, R3 ;  /* 0x0000000104027824 */ /* 0x000fca00078e0203 */
[----:B------:R1:W-:Y:S01]  /*250b0*/  STL [R1+0x4], R2 ;  /* 0x0000040201007387 */ /* 0x0003e20000100800 */
[----:B------:R-:W-:Y:S05]  /*250c0*/  BRA `(.L_x_1831) ;  /* 0x0000000000107947 */ /* 0x000fea0003800000 */
.L_x_1826:
[----:B------:R-:W-:Y:S01]  /*250d0*/  IMAD.U32 R2, RZ, RZ, UR6 ;  /* 0x00000006ff027e24 */ /* 0x000fe2000f8e00ff */
[----:B------:R0:W-:Y:S04]  /*250e0*/  STL [R1+0x4], RZ ;  /* 0x000004ff01007387 */ /* 0x0001e80000100800 */
[----:B------:R0:W-:Y:S04]  /*250f0*/  STL [R1+0x8], RZ ;  /* 0x000008ff01007387 */ /* 0x0001e80000100800 */
[----:B------:R0:W-:Y:S02]  /*25100*/  STL [R1], R2 ;  /* 0x0000000201007387 */ /* 0x0001e40000100800 */
.L_x_1831:
        /* <DEDUP_REMOVED lines=10> */
.L_x_1824:
        /* <DEDUP_REMOVED lines=8> */
[----:B------:R-:W3:Y:S01]  /*25230*/  S2UR UR5, SR_CgaCtaId ;  /* 0x00000000000579c3 */ /* 0x000ee20000008800 */
        /* <DEDUP_REMOVED lines=28> */
.L_x_2009:
[----:B--2---:R-:W2:Y:S01]  /*25400*/  LDL R14, [R1+0xc] ;  /* 0x00000c00010e7983 */ /* 0x004ea20000100800 */
[----:B------:R-:W-:Y:S05]  /*25410*/  YIELD ;  /* 0x0000000000007946 */ /* 0x000fea0003800000 */
[----:B------:R-:W-:Y:S01]  /*25420*/  ULDC.64 UR4, c[0x0][0xa28] ;  /* 0x00028a0000047ab9 */ /* 0x000fe20000000a00 */
[----:B-1----:R-:W-:Y:S02]  /*25430*/  CS2R R6, SRZ ;  /* 0x0000000000067805 */ /* 0x002fe4000001ff00 */
[----:B------:R-:W-:Y:S01]  /*25440*/  ISETP.NE.U32.AND P0, PT, RZ, UR4, PT ;  /* 0x00000004ff007c0c */ /* 0x000fe2000bf05070 */
[----:B------:R-:W1:Y:S01]  /*25450*/  LDC.64 R12, c[0x0][0xa00] ;  /* 0x00028000ff0c7b82 */ /* 0x000e620000000a00 */
[----:B------:R-:W-:Y:S01]  /*25460*/  ULDC.64 UR10, c[0x0][0x208] ;  /* 0x00008200000a7ab9 */ /* 0x000fe20000000a00 */
[----:B------:R-:W-:Y:S01]  /*25470*/  ULDC.64 UR6, c[0x0][0xa08] ;  /* 0x0002820000067ab9 */ /* 0x000fe20000000a00 */
[----:B------:R-:W-:Y:S01]  /*25480*/  ISETP.NE.AND.EX P0, PT, RZ, UR5, PT, P0 ;  /* 0x00000005ff007c0c */ /* 0x000fe2000bf05300 */
[----:B------:R-:W-:Y:S01]  /*25490*/  ULDC.64 UR4, c[0x0][0xa18] ;  /* 0x0002860000047ab9 */ /* 0x000fe20000000a00 */
[----:B------:R-:W-:-:S03]  /*254a0*/  ULDC.64 UR8, c[0x0][0xa10] ;  /* 0x0002840000087ab9 */ /* 0x000fc60000000a00 */
[----:B0-----:R-:W0:Y:S08]  /*254b0*/  LDC.64 R4, c[0x0][0xa08] ;  /* 0x00028200ff047b82 */ /* 0x001e300000000a00 */
[----:B------:R-:W2:Y:S02]  /*254c0*/  @P0 LDC.64 R2, c[0x0][0xa28] ;  /* 0x00028a00ff020b82 */ /* 0x000ea40000000a00 */
[----:B--2---:R-:W-:-:S05]  /*254d0*/  @P0 IMAD.WIDE R2, R14, 0x4, R2 ;  /* 0x000000040e020825 */ /* 0x004fca00078e0202 */
[----:B------:R2:W5:Y:S01]  /*254e0*/  @P0 LDG.E R6, desc[UR10][R2.64] ;  /* 0x0000000a02060981 */ /* 0x000562000c1e1900 */
[----:B------:R-:W-:Y:S01]  /*254f0*/  ISETP.NE.U32.AND P0, PT, RZ, UR4, PT ;  /* 0x00000004ff007c0c */ /* 0x000fe2000bf05070 */
[----:B-1----:R-:W-:Y:S01]  /*25500*/  IMAD.WIDE R12, R14, 0x4, R12 ;  /* 0x000000040e0c7825 */ /* 0x002fe200078e020c */
[----:B------:R-:W-:Y:S02]  /*25510*/  ISETP.NE.U32.AND P2, PT, RZ, UR6, PT ;  /* 0x00000006ff007c0c */ /* 0x000fe4000bf45070 */
[----:B------:R-:W-:Y:S01]  /*25520*/  ISETP.NE.AND.EX P0, PT, RZ, UR5, PT, P0 ;  /* 0x00000005ff007c0c */ /* 0x000fe2000bf05300 */
[----:B------:R-:W-:Y:S01]  /*25530*/  ULDC.64 UR4, c[0x0][0xa00] ;  /* 0x0002800000047ab9 */ /* 0x000fe20000000a00 */
[----:B------:R-:W-:Y:S01]  /*25540*/  ISETP.NE.U32.AND P4, PT, RZ, UR8, PT ;  /* 0x00000008ff007c0c */ /* 0x000fe2000bf85070 */
[----:B------:R-:W-:Y:S01]  /*25550*/  IMAD.MOV.U32 R8, RZ, RZ, RZ ;  /* 0x000000ffff087224 */ /* 0x000fe200078e00ff */
[----:B------:R-:W-:Y:S01]  /*25560*/  ISETP.NE.U32.AND P1, PT, RZ, UR4, PT ;  /* 0x00000004ff007c0c */ /* 0x000fe2000bf25070 */
[----:B--2---:R-:W1:Y:S01]  /*25570*/  LDC.64 R2, c[0x0][0xa10] ;  /* 0x00028400ff027b82 */ /* 0x004e620000000a00 */
[----:B------:R-:W-:-:S02]  /*25580*/  IMAD.MOV.U32 R0, RZ, RZ, RZ ;  /* 0x000000ffff007224 */ /* 0x000fc400078e00ff */
[----:B------:R-:W-:Y:S01]  /*25590*/  ISETP.NE.AND.EX P3, PT, RZ, UR5, PT, P1 ;  /* 0x00000005ff007c0c */ /* 0x000fe2000bf65310 */
[----:B0-----:R-:W-:-:S04]  /*255a0*/  IMAD.WIDE R4, R14, 0x4, R4 ;  /* 0x000000040e047825 */ /* 0x001fc800078e0204 */
[----:B------:R-:W0:Y:S01]  /*255b0*/  @P0 LDC.64 R10, c[0x0][0xa18] ;  /* 0x00028600ff0a0b82 */ /* 0x000e220000000a00 */
[----:B------:R-:W-:Y:S01]  /*255c0*/  ULDC UR4, c[0x0][0x288] ;  /* 0x0000a20000047ab9 */ /* 0x000fe20000000800 */
[----:B------:R-:W-:Y:S02]  /*255d0*/  ISETP.NE.AND.EX P1, PT, RZ, UR7, PT, P2 ;  /* 0x00000007ff007c0c */ /* 0x000fe4000bf25320 */
[----:B------:R-:W-:-:S04]  /*255e0*/  ISETP.NE.AND.EX P2, PT, RZ, UR9, PT, P4 ;  /* 0x00000009ff007c0c */ /* 0x000fc8000bf45340 */
[----:B------:R-:W2:Y:S07]  /*255f0*/  @P3 LDG.E R7, desc[UR10][R12.64] ;  /* 0x0000000a0c073981 */ /* 0x000eae000c1e1900 */
[----:B------:R3:W5:Y:S01]  /*25600*/  @P1 LDG.E R8, desc[UR10][R4.64] ;  /* 0x0000000a04081981 */ /* 0x000762000c1e1900 */
[----:B-1----:R-:W-:-:S05]  /*25610*/  IMAD.WIDE R2, R14, 0x4, R2 ;  /* 0x000000040e027825 */ /* 0x002fca00078e0202 */
[----:B------:R3:W5:Y:S01]  /*25620*/  @P2 LDG.E R0, desc[UR10][R2.64] ;  /* 0x0000000a02002981 */ /* 0x000762000c1e1900 */
[----:B0-----:R-:W-:-:S03]  /*25630*/  @P0 IMAD.WIDE R10, R14, 0x4, R10 ;  /* 0x000000040e0a0825 */ /* 0x001fc600078e020a */
[----:B--2---:R0:W-:Y:S02]  /*25640*/  STL [R1+0x48], R7 ;  /* 0x0000480701007387 */ /* 0x0041e40000100800 */
[----:B0-----:R-:W-:Y:S01]  /*25650*/  IMAD.U32 R7, RZ, RZ, UR4 ;  /* 0x00000004ff077e24 */ /* 0x001fe2000f8e00ff */
[----:B------:R-:W-:-:S05]  /*25660*/  ULDC.64 UR4, c[0x0][0x418] ;  /* 0x0001060000047ab9 */ /* 0x000fca0000000a00 */
[----:B------:R-:W2:Y:S01]  /*25670*/  @P0 LDG.E R7, desc[UR10][R10.64] ;  /* 0x0000000a0a070981 */ /* 0x000ea2000c1e1900 */
[----:B------:R-:W-:-:S03]  /*25680*/  UISETP.NE.U32.AND UP0, UPT, UR4, URZ, UPT ;  /* 0x0000003f0400728c */ /* 0x000fc6000bf05070 */
[----:B------:R-:W-:Y:S01]  /*25690*/  ULDC UR4, c[0x0][0x424] ;  /* 0x0001090000047ab9 */ /* 0x000fe20000000800 */
[----:B------:R-:W-:-:S03]  /*256a0*/  UISETP.NE.AND.EX UP0, UPT, UR5, URZ, UPT, UP0 ;  /* 0x0000003f0500728c */ /* 0x000fc6000bf05300 */
[----:B------:R-:W-:Y:S01]  /*256b0*/  ULDC UR5, c[0x0][0x2f0] ;  /* 0x0000bc0000057ab9 */ /* 0x000fe20000000800 */
[----:B------:R-:W-:Y:S01]  /*256c0*/  USEL UR4, UR4, 0x1, UP0 ;  /* 0x0000000104047887 */ /* 0x000fe20008000000 */
[----:B--2---:R0:W-:Y:S04]  /*256d0*/  STL [R1+0x3c], R7 ;  /* 0x00003c0701007387 */ /* 0x0041e80000100800 */
[----:B------:R3:W5:Y:S01]  /*256e0*/  LDL R15, [R1+0x3c] ;  /* 0x00003c00010f7983 */ /* 0x0007620000100800 */
[----:B------:R-:W-:-:S03]  /*256f0*/  UIMAD UR4, UR4, UR5, URZ ;  /* 0x00000005040472a4 */ /* 0x000fc6000f8e023f */
[----:B------:R-:W-:Y:S02]  /*25700*/  ULDC UR5, c[0x0][0x348] ;  /* 0x0000d20000057ab9 */ /* 0x000fe40000000800 */
[----:B------:R-:W-:Y:S02]  /*25710*/  IMAD.U32 R10, RZ, RZ, UR5 ;  /* 0x00000005ff0a7e24 */ /* 0x000fe4000f8e00ff */
[----:B0-----:R-:W-:Y:S01]  /*25720*/  IMAD.U32 R7, RZ, RZ, UR4 ;  /* 0x00000004ff077e24 */ /* 0x001fe2000f8e00ff */
[----:B---3--:R-:W-:Y:S06]  /*25730*/  @P0 BRA `(.L_x_1833) ;  /* 0x0000000000180947 */ /* 0x008fec0003800000 */
[----:B------:R-:W-:Y:S05]  /*25740*/  @!P3 BRA `(.L_x_1833) ;  /* 0x000000000014b947 */ /* 0x000fea0003800000 */
[----:B------:R-:W-:Y:S02]  /*25750*/  ULDC.64 UR4, c[0x0][0x208] ;  /* 0x0000820000047ab9 */ /* 0x000fe40000000a00 */
[----:B------:R-:W2:Y:S04]  /*25760*/  LDG.E R9, desc[UR4][R12.64] ;  /* 0x000000040c097981 */ /* 0x000ea8000c1e1900 */
[----:B------:R-:W2:Y:S02]  /*25770*/  LDG.E R12, desc[UR4][R12.64+0x4] ;  /* 0x000004040c0c7981 */ /* 0x000ea4000c1e1900 */
[----:B--2--5:R-:W-:-:S05]  /*25780*/  IMAD.IADD R15, R12, 0x1, -R9 ;  /* 0x000000010c0f7824 */ /* 0x024fca00078e0a09 */
[----:B------:R0:W-:Y:S02]  /*25790*/  STL [R1+0x3c], R15 ;  /* 0x00003c0f01007387 */ /* 0x0001e40000100800 */
.L_x_1833:
[----:B------:R-:W2:Y:S01]  /*257a0*/  LDL.LU R11, [R1+0x8] ;  /* 0x00000800010b7983 */ /* 0x000ea20000300800 */
[----:B-----5:R-:W-:Y:S01]  /*257b0*/  IMAD.IADD R8, R8, 0x1, R6 ;  /* 0x0000000108087824 */ /* 0x020fe200078e0206 */
[----:B------:R-:W-:Y:S02]  /*257c0*/  ULDC.64 UR4, c[0x0][0xa20] ;  /* 0x0002880000047ab9 */ /* 0x000fe40000000a00 */
[----:B------:R-:W-:Y:S02]  /*257d0*/  ISETP.NE.U32.AND P0, PT, RZ, UR4, PT ;  /* 0x00000004ff007c0c */ /* 0x000fe4000bf05070 */
[----:B------:R1:W-:Y:S02]  /*257e0*/  STL [R1+0x14], R8 ;  /* 0x0000140801007387 */ /* 0x0003e40000100800 */
[----:B------:R-:W-:Y:S02]  /*257f0*/  ISETP.NE.AND.EX P0, PT, RZ, UR5, PT, P0 ;  /* 0x00000005ff007c0c */ /* 0x000fe4000bf05300 */
[----:B--2---:R-:W-:-:S02]  /*25800*/  LOP3.LUT R17, R11, 0xff000000, RZ, 0xc0, !PT ;  /* 0xff0000000b117812 */ /* 0x004fc400078ec0ff */
[C---:B------:R-:W-:Y:S02]  /*25810*/  LOP3.LUT R9, R11.reuse, 0xff0000, RZ, 0xc0, !PT ;  /* 0x00ff00000b097812 */ /* 0x040fe400078ec0ff */
[----:B------:R-:W-:Y:S02]  /*25820*/  SHF.R.U32.HI R17, RZ, 0x8, R17 ;  /* 0x00000008ff117819 */ /* 0x000fe40000011611 */
[----:B------:R-:W-:Y:S02]  /*25830*/  LOP3.LUT R16, R11, 0xffff, RZ, 0xc0, !PT ;  /* 0x0000ffff0b107812 */ /* 0x000fe400078ec0ff */
[----:B------:R-:W-:-:S03]  /*25840*/  LEA.HI R17, R9, R17, RZ, 0x10 ;  /* 0x0000001109117211 */ /* 0x000fc600078f80ff */
[----:B-1----:R-:W-:Y:S05]  /*25850*/  @!P0 BRA `(.L_x_1834) ;  /* 0x0000000000148947 */ /* 0x002fea0003800000 */
[----:B------:R-:W1:Y:S01]  /*25860*/  LDC.64 R4, c[0x0][0xa20] ;  /* 0x00028800ff047b82 */ /* 0x000e620000000a00 */
[----:B------:R-:W-:Y:S01]  /*25870*/  ULDC.64 UR4, c[0x0][0x208] ;  /* 0x0000820000047ab9 */ /* 0x000fe20000000a00 */
[----:B-1----:R-:W-:-:S05]  /*25880*/  IMAD.WIDE R4, R14, 0x4, R4 ;  /* 0x000000040e047825 */ /* 0x002fca00078e0204 */
[----:B------:R1:W5:Y:S01]  /*25890*/  LDG.E R7, desc[UR4][R4.64] ;  /* 0x0000000404077981 */ /* 0x000362000c1e1900 */
[----:B------:R-:W-:Y:S05]  /*258a0*/  BRA `(.L_x_1835) ;  /* 0x0000000000147947 */ /* 0x000fea0003800000 */
.L_x_1834:
[----:B------:R-:W-:Y:S05]  /*258b0*/  @!P1 BRA `(.L_x_1835) ;  /* 0x0000000000109947 */ /* 0x000fea0003800000 */
[----:B------:R-:W-:Y:S02]  /*258c0*/  ULDC.64 UR4, c[0x0][0x208] ;  /* 0x0000820000047ab9 */ /* 0x000fe40000000a00 */
[----:B------:R-:W2:Y:S04]  /*258d0*/  LDG.E R7, desc[UR4][R4.64] ;  /* 0x0000000404077981 */ /* 0x000ea8000c1e1900 */
[----:B------:R-:W2:Y:S02]  /*258e0*/  LDG.E R4, desc[UR4][R4.64+0x4] ;  /* 0x0000040404047981 */ /* 0x000ea4000c1e1900 */
[----:B--2---:R-:W-:-:S07]  /*258f0*/  IMAD.IADD R7, R4, 0x1, -R7 ;  /* 0x0000000104077824 */ /* 0x004fce00078e0a07 */
.L_x_1835:
[----:B------:R-:W2:Y:S01]  /*25900*/  LDL.LU R8, [R1+0x4] ;  /* 0x0000040001087983 */ /* 0x000ea20000300800 */
[----:B------:R-:W-:-:S03]  /*25910*/  ULDC.64 UR4, c[0x0][0x208] ;  /* 0x0000820000047ab9 */ /* 0x000fc60000000a00 */
[----:B-1----:R-:W3:Y:S04]  /*25920*/  @P2 LDG.E R4, desc[UR4][R2.64] ;  /* 0x0000000402042981 */ /* 0x002ee8000c1e1900 */
[----:B------:R1:W3:Y:S01]  /*25930*/  @P2 LDG.E R2, desc[UR4][R2.64+0x4] ;  /* 0x0000040402022981 */ /* 0x0002e2000c1e1900 */
[----:B-----5:R-:W-:Y:S01]  /*25940*/  IMAD.IADD R9, R7, 0x1, -R6 ;  /* 0x0000000107097824 */ /* 0x020fe200078e0a06 */
[----:B-1----:R-:W1:Y:S02]  /*25950*/  LDC R3, c[0x0][0x448] ;  /* 0x00011200ff037b82 */ /* 0x002e640000000800 */
[----:B-1----:R-:W-:-:S13]  /*25960*/  ISETP.NE.AND P1, PT, R3, 0x1, PT ;  /* 0x000000010300780c */ /* 0x002fda0003f25270 */
[----:B------:R-:W1:Y:S08]  /*25970*/  @P1 LDC R3, c[0x0][0x44c] ;  /* 0x00011300ff031b82 */ /* 0x000e700000000800 */
[----:B------:R-:W4:Y:S01]  /*25980*/  @P1 LDC R5, c[0x0][0x450] ;  /* 0x00011400ff051b82 */ /* 0x000f220000000800 */
[----:B--2---:R-:W-:-:S04]  /*25990*/  IMAD.SHL.U32 R12, R8, 0x80, RZ ;  /* 0x00000080080c7824 */ /* 0x004fc800078e00ff */
[----:B------:R-:W-:Y:S01]  /*259a0*/  VIADD R7, R12, 0x7f ;  /* 0x0000007f0c077836 */ /* 0x000fe20000000000 */
[----:B------:R2:W-:Y:S01]  /*259b0*/  STL [R1+0x30], R12 ;  /* 0x0000300c01007387 */ /* 0x0005e20000100800 */
[----:B---3--:R-:W-:Y:S02]  /*259c0*/  @P2 IMAD.IADD R10, R2, 0x1, -R4 ;  /* 0x00000001020a2824 */ /* 0x008fe400078e0a04 */
[----:B-1----:R-:W-:-:S04]  /*259d0*/  @P1 IMAD.HI.U32 R2, R7, R3, RZ ;  /* 0x0000000307021227 */ /* 0x002fc800078e00ff */
[----:B------:R-:W-:Y:S01]  /*259e0*/  IMAD.IADD R6, R9, 0x1, R10 ;  /* 0x0000000109067824 */ /* 0x000fe200078e020a */
[----:B----4-:R-:W-:-:S03]  /*259f0*/  @P1 SHF.R.U32.HI R7, RZ, R5, R2 ;  /* 0x00000005ff071219 */ /* 0x010fc60000011602 */
[C---:B------:R-:W-:Y:S01]  /*25a00*/  VIADD R2, R6.reuse, 0x3f ;  /* 0x0000003f06027836 */ /* 0x040fe20000000000 */
[----:B------:R-:W-:-:S04]  /*25a10*/  IADD3 R21, R6, 0x1, -R15 ;  /* 0x0000000106157810 */ /* 0x000fc80007ffe80f */
[----:B------:R-:W-:Y:S01]  /*25a20*/  SHF.R.S32.HI R3, RZ, 0x1f, R2 ;  /* 0x0000001fff037819 */ /* 0x000fe20000011402 */
[----:B------:R-:W-:-:S03]  /*25a30*/  IMAD.IADD R7, R21, 0x1, R7 ;  /* 0x0000000115077824 */ /* 0x000fc600078e0207 */
[----:B------:R-:W-:Y:S02]  /*25a40*/  LEA.HI R4, R3, R2, RZ, 0x6 ;  /* 0x0000000203047211 */ /* 0x000fe400078f30ff */
[----:B------:R-:W1:Y:S02]  /*25a50*/  LDC.64 R2, c[0x0][0x9e0] ;  /* 0x00027800ff027b82 */ /* 0x000e640000000a00 */
[----:B------:R-:W-:-:S05]  /*25a60*/  SHF.R.S32.HI R11, RZ, 0x6, R4 ;  /* 0x00000006ff0b7819 */ /* 0x000fca0000011404 */
[----:B------:R2:W-:Y:S01]  /*25a70*/  STL [R1+0x5c], R11 ;  /* 0x00005c0b01007387 */ /* 0x0005e20000100800 */
[----:B-1----:R-:W-:Y:S01]  /*25a80*/  ISETP.GE.AND P3, PT, R3, 0x1, PT ;  /* 0x000000010300780c */ /* 0x002fe20003f66270 */
        /* <DEDUP_REMOVED lines=8> */
[----:B------:R-:W1:Y:S02]  /*25b10*/  @P0 LDC.64 R4, c[0x0][0x9e8] ;  /* 0x00027a00ff040b82 */ /* 0x000e640000000a00 */
[----:B-1----:R-:W-:-:S05]  /*25b20*/  @P0 IMAD.HI.U32 R4, R7, R4, RZ ;  /* 0x0000000407040227 */ /* 0x002fca00078e00ff */
[----:B------:R-:W-:-:S04]  /*25b30*/  @P0 SHF.R.U32.HI R7, RZ, R5, R4 ;  /* 0x00000005ff070219 */ /* 0x000fc80000011604 */
[----:B------:R-:W-:Y:S01]  /*25b40*/  LOP3.LUT R8, RZ, R7, RZ, 0x33, !PT ;  /* 0x00000007ff087212 */ /* 0x000fe200078e33ff */
[----:B------:R-:W-:Y:S06]  /*25b50*/  BRA `(.L_x_1839) ;  /* 0x0000000000107947 */ /* 0x000fec0003800000 */
.L_x_1838:
[----:B------:R-:W-:-:S13]  /*25b60*/  ISETP.NE.AND P0, PT, R3, 0x1, PT ;  /* 0x000000010300780c */ /* 0x000fda0003f05270 */
[----:B------:R-:W1:Y:S02]  /*25b70*/  @P0 LDC.64 R4, c[0x0][0x9e8] ;  /* 0x00027a00ff040b82 */ /* 0x000e640000000a00 */
[----:B-1----:R-:W-:-:S05]  /*25b80*/  @P0 IMAD.HI.U32 R4, R8, R4, RZ ;  /* 0x0000000408040227 */ /* 0x002fca00078e00ff */
[----:B------:R-:W-:-:S07]  /*25b90*/  @P0 SHF.R.U32.HI R8, RZ, R5, R4 ;  /* 0x00000005ff080219 */ /* 0x000fce0000011604 */
.L_x_1839:
[----:B------:R-:W-:Y:S05]  /*25ba0*/  BSYNC B0 ;  /* 0x0000000000007941 */ /* 0x000fea0003800000 */
.L_x_1837:
[----:B------:R-:W-:-:S05]  /*25bb0*/  IMAD R8, R8, R3, R3 ;  /* 0x0000000308087224 */ /* 0x000fca00078e0203 */
[----:B------:R-:W-:-:S07]  /*25bc0*/  VIMNMX R2, R2, R8, PT ;  /* 0x0000000802027248 */ /* 0x000fce0003fe0100 */
.L_x_1836:
[----:B------:R-:W1:Y:S01]  /*25bd0*/  @P1 LDC R5, c[0x0][0x44c] ;  /* 0x00011300ff051b82 */ /* 0x000e620000000800 */
[----:B------:R-:W-:Y:S01]  /*25be0*/  VIADD R2, R2, 0x3f ;  /* 0x0000003f02027836 */ /* 0x000fe20000000000 */
[----:B------:R-:W-:Y:S01]  /*25bf0*/  ULDC UR4, c[0x0][0x9dc] ;  /* 0x0002770000047ab9 */ /* 0x000fe20000000800 */
[----:B------:R-:W-:Y:S02]  /*25c00*/  IMAD.MOV.U32 R4, RZ, RZ, R12 ;  /* 0x000000ffff047224 */ /* 0x000fe400078e000c */
[----:B------:R-:W-:-:S03]  /*25c10*/  IMAD.IADD R20, R6, 0x1, -R15 ;  /* 0x0000000106147824 */ /* 0x000fc600078e0a0f */
[----:B------:R-:W2:Y:S01]  /*25c20*/  @P1 LDC R7, c[0x0][0x450] ;  /* 0x00011400ff071b82 */ /* 0x000ea20000000800 */
[----:B-1----:R-:W-:-:S05]  /*25c30*/  @P1 IMAD.HI.U32 R5, R12, R5, RZ ;  /* 0x000000050c051227 */ /* 0x002fca00078e00ff */
[----:B--2---:R-:W-:Y:S02]  /*25c40*/  @P1 SHF.R.U32.HI R4, RZ, R7, R5 ;  /* 0x00000007ff041219 */ /* 0x004fe40000011605 */
[----:B------:R-:W-:-:S03]  /*25c50*/  SHF.R.S32.HI R7, RZ, 0x1f, R2 ;  /* 0x0000001fff077819 */ /* 0x000fc60000011402 */
[----:B------:R-:W-:Y:S01]  /*25c60*/  IMAD.IADD R6, R20, 0x1, R4 ;  /* 0x0000000114067824 */ /* 0x000fe200078e0204 */
[----:B------:R-:W-:-:S03]  /*25c70*/  LEA.HI R7, R7, R2, RZ, 0x6 ;  /* 0x0000000207077211 */ /* 0x000fc600078f30ff */
[----:B------:R-:W-:Y:S01]  /*25c80*/  VIADD R2, R6, -UR4 ;  /* 0x8000000406027c36 */ /* 0x000fe20008000000 */
[----:B------:R-:W-:-:S04]  /*25c90*/  SHF.R.S32.HI R7, RZ, 0x6, R7 ;  /* 0x00000006ff077819 */ /* 0x000fc80000011407 */
[----:B------:R-:W-:Y:S01]  /*25ca0*/  VIMNMX R7, R11, R7, PT ;  /* 0x000000070b077248 */ /* 0x000fe20003fe0100 */
[----:B------:R-:W-:Y:S06]  /*25cb0*/  @!P3 BRA `(.L_x_1840) ;  /* 0x000000000044b947 */ /* 0x000fec0003800000 */
[----:B------:R-:W-:Y:S01]  /*25cc0*/  ISETP.GT.AND P0, PT, R6, -0x1, PT ;  /* 0xffffffff0600780c */ /* 0x000fe20003f04270 */
[----:B------:R-:W-:-:S12]  /*25cd0*/  BSSY B0, `(.L_x_1841) ;  /* 0x000000d000007945 */ /* 0x000fd80003800000 */
[----:B------:R-:W-:Y:S05]  /*25ce0*/  @P0 BRA `(.L_x_1842) ;  /* 0x00000000001c0947 */ /* 0x000fea0003800000 */
[----:B------:R-:W-:Y:S02]  /*25cf0*/  ISETP.NE.AND P0, PT, R3, 0x1, PT ;  /* 0x000000010300780c */ /* 0x000fe40003f05270 */
[----:B------:R-:W-:-:S11]  /*25d00*/  LOP3.LUT R6, RZ, R6, RZ, 0x33, !PT ;  /* 0x00000006ff067212 */ /* 0x000fd600078e33ff */
[----:B------:R-:W1:Y:S02]  /*25d10*/  @P0 LDC.64 R4, c[0x0][0x9e8] ;  /* 0x00027a00ff040b82 */ /* 0x000e640000000a00 */
[----:B-1----:R-:W-:-:S05]  /*25d20*/  @P0 IMAD.HI.U32 R4, R6, R4, RZ ;  /* 0x0000000406040227 */ /* 0x002fca00078e00ff */
[----:B------:R-:W-:-:S04]  /*25d30*/  @P0 SHF.R.U32.HI R6, RZ, R5, R4 ;  /* 0x00000005ff060219 */ /* 0x000fc80000011604 */
[----:B------:R-:W-:Y:S01]  /*25d40*/  LOP3.LUT R6, RZ, R6, RZ, 0x33, !PT ;  /* 0x00000006ff067212 */ /* 0x000fe200078e33ff */
[----:B------:R-:W-:Y:S06]  /*25d50*/  BRA `(.L_x_1843) ;  /* 0x0000000000107947 */ /* 0x000fec0003800000 */
.L_x_1842:
[----:B------:R-:W-:-:S13]  /*25d60*/  ISETP.NE.AND P0, PT, R3, 0x1, PT ;  /* 0x000000010300780c */ /* 0x000fda0003f05270 */
[----:B------:R-:W1:Y:S02]  /*25d70*/  @P0 LDC.64 R4, c[0x0][0x9e8] ;  /* 0x00027a00ff040b82 */ /* 0x000e640000000a00 */
[----:B-1----:R-:W-:-:S05]  /*25d80*/  @P0 IMAD.HI.U32 R4, R6, R4, RZ ;  /* 0x0000000406040227 */ /* 0x002fca00078e00ff */
[----:B------:R-:W-:-:S07]  /*25d90*/  @P0 SHF.R.U32.HI R6, RZ, R5, R4 ;  /* 0x00000005ff060219 */ /* 0x000fce0000011604 */
.L_x_1843:
[----:B------:R-:W-:Y:S05]  /*25da0*/  BSYNC B0 ;  /* 0x0000000000007941 */ /* 0x000fea0003800000 */
.L_x_1841:
[----:B------:R-:W-:-:S05]  /*25db0*/  IMAD R3, R6, R3, RZ ;  /* 0x0000000306037224 */ /* 0x000fca00078e02ff */
[----:B------:R-:W-:-:S07]  /*25dc0*/  VIMNMX R2, R2, R3, !PT ;  /* 0x0000000302027248 */ /* 0x000fce0007fe0100 */
.L_x_1840:
[----:B------:R-:W-:Y:S01]  /*25dd0*/  SHF.R.S32.HI R4, RZ, 0x1f, R2 ;  /* 0x0000001fff047819 */ /* 0x000fe20000011402 */
[----:B------:R-:W-:Y:S01]  /*25de0*/  BSSY B0, `(.L_x_1844) ;  /* 0x0000028000007945 */ /* 0x000fe20003800000 */
[----:B------:R-:W-:Y:S02]  /*25df0*/  LOP3.LUT R12, R17, 0xff, RZ, 0xc0, !PT ;  /* 0x000000ff110c7812 */ /* 0x000fe400078ec0ff */
[----:B------:R-:W-:Y:S01]  /*25e00*/  LEA.HI R4, R4, R2, RZ, 0x6 ;  /* 0x0000000204047211 */ /* 0x000fe200078f30ff */
[----:B------:R-:W-:Y:S01]  /*25e10*/  IMAD.MOV.U32 R2, RZ, RZ, RZ ;  /* 0x000000ffff027224 */ /* 0x000fe200078e00ff */
[----:B------:R-:W-:Y:S01]  /*25e20*/  SHF.R.U32.HI R17, RZ, 0x10, R17 ;  /* 0x00000010ff117819 */ /* 0x000fe20000011611 */
[----:B------:R1:W-:Y:S01]  /*25e30*/  STL [R1+0x54], R12 ;  /* 0x0000540c01007387 */ /* 0x0003e20000100800 */
[----:B------:R-:W-:-:S04]  /*25e40*/  SHF.R.S32.HI R4, RZ, 0x6, R4 ;  /* 0x00000006ff047819 */ /* 0x000fc80000011404 */
[----:B------:R-:W-:-:S04]  /*25e50*/  VIMNMX R4, RZ, R4, !PT ;  /* 0x00000004ff047248 */ /* 0x000fc80007fe0100 */
[----:B------:R-:W-:-:S13]  /*25e60*/  ISETP.GT.AND P0, PT, R7, R4, PT ;  /* 0x000000040700720c */ /* 0x000fda0003f04270 */
[----:B-1----:R-:W-:Y:S05]  /*25e70*/  @!P0 BRA `(.L_x_1845) ;  /* 0x0000000000788947 */ /* 0x002fea0003800000 */
[----:B------:R-:W-:Y:S01]  /*25e80*/  ISETP.NE.AND P0, PT, R17, RZ, PT ;  /* 0x000000ff1100720c */ /* 0x000fe20003f05270 */
[----:B------:R-:W-:-:S03]  /*25e90*/  ULDC UR4, c[0x0][0x9f0] ;  /* 0x00027c0000047ab9 */ /* 0x000fc60000000800 */
[----:B------:R-:W-:-:S04]  /*25ea0*/  SEL R5, R17, UR4, P0 ;  /* 0x0000000411057c07 */ /* 0x000fc80008000000 */
[----:B------:R-:W-:Y:S02]  /*25eb0*/  IABS R6, R5 ;  /* 0x0000000500067213 */ /* 0x000fe40000000000 */
[----:B------:R-:W-:Y:S02]  /*25ec0*/  IADD3 R8, R5, -0x1, R7 ;  /* 0xffffffff05087810 */ /* 0x000fe40007ffe007 */
[----:B------:R-:W1:Y:S03]  /*25ed0*/  I2F.RP R2, R6 ;  /* 0x0000000600027306 */ /* 0x000e660000209400 */
[----:B------:R-:W-:-:S05]  /*25ee0*/  IMAD.IADD R8, R8, 0x1, -R4 ;  /* 0x0000000108087824 */ /* 0x000fca00078e0a04 */
        /* <DEDUP_REMOVED lines=10> */
[----:B------:R-:W-:-:S03]  /*25f90*/  IABS R3, R8 ;  /* 0x0000000800037213 */ /* 0x000fc60000000000 */
        /* <DEDUP_REMOVED lines=12> */
.L_x_1845:
[----:B------:R-:W-:Y:S05]  /*26060*/  BSYNC B0 ;  /* 0x0000000000007941 */ /* 0x000fea0003800000 */
.L_x_1844:
[-C--:B------:R-:W-:Y:S01]  /*26070*/  IMAD R4, R12, R2.reuse, R4 ;  /* 0x000000020c047224 */ /* 0x080fe200078e0204 */
[----:B------:R-:W-:Y:S03]  /*26080*/  BSSY B0, `(.L_x_1846) ;  /* 0x00001a0000007945 */ /* 0x000fe60003800000 */
[C---:B------:R-:W-:Y:S01]  /*26090*/  IMAD R3, R4.reuse, 0x40, -R9 ;  /* 0x0000004004037824 */ /* 0x040fe200078e0a09 */
[----:B------:R-:W-:-:S04]  /*260a0*/  VIADDMNMX R2, R4, R2, R7, PT ;  /* 0x0000000204027246 */ /* 0x000fc80003800107 */
[----:B------:R-:W-:Y:S01]  /*260b0*/  VIMNMX R3, RZ, R3, !PT ;  /* 0x00000003ff037248 */ /* 0x000fe20007fe0100 */
[----:B------:R-:W-:-:S05]  /*260c0*/  IMAD R2, R2, 0x40, -R9 ;  /* 0x0000004002027824 */ /* 0x000fca00078e0a09 */
[----:B------:R-:W-:-:S04]  /*260d0*/  VIMNMX R2, R2, R10, PT ;  /* 0x0000000a02027248 */ /* 0x000fc80003fe0100 */
[----:B------:R-:W-:Y:S02]  /*260e0*/  ISETP.GT.AND P0, PT, R2, R3, PT ;  /* 0x000000030200720c */ /* 0x000fe40003f04270 */
[----:B------:R-:W-:-:S11]  /*260f0*/  SHF.R.U32.HI R3, RZ, 0x6, R3 ;  /* 0x00000006ff037819 */ /* 0x000fd60000011603 */
[----:B------:R-:W-:-:S05]  /*26100*/  @P0 VIADD R2, R2, 0x3f ;  /* 0x0000003f02020836 */ /* 0x000fca0000000000 */
[----:B------:R-:W-:-:S04]  /*26110*/  @P0 SHF.R.S32.HI R4, RZ, 0x1f, R2 ;  /* 0x0000001fff040819 */ /* 0x000fc80000011402 */
[----:B------:R-:W-:Y:S01]  /*26120*/  @P0 LEA.HI R2, R4, R2, RZ, 0x6 ;  /* 0x0000000204020211 */ /* 0x000fe200078f30ff */
[----:B------:R-:W-:-:S03]  /*26130*/  IMAD.MOV.U32 R4, RZ, RZ, R3 ;  /* 0x000000ffff047224 */ /* 0x000fc600078e0003 */
[----:B------:R-:W-:Y:S02]  /*26140*/  @P0 SHF.R.S32.HI R4, RZ, 0x6, R2 ;  /* 0x00000006ff040819 */ /* 0x000fe40000011402 */
        /* <DEDUP_REMOVED lines=10> */
.L_x_2076:
[----:B--2---:R-:W-:Y:S02]  /*261f0*/  ISETP.NE.AND P0, PT, R14, RZ, PT ;  /* 0x000000ff0e00720c */ /* 0x004fe40003f05270 */
[----:B------:R-:W-:-:S11]  /*26200*/  PLOP3.LUT P6, PT, PT, PT, PT, 0x8, 0x0 ;  /* 0x000000000000781c */ /* 0x000fd60003fce170 */
[----:B------:R-:W-:Y:S05]  /*26210*/  @P0 BRA `(.L_x_1849) ;  /* 0x00000000000c0947 */ /* 0x000fea0003800000 */
[----:B------:R-:W-:-:S03]  /*26220*/  UMOV UR4, 0xffffffff ;  /* 0xffffffff00047882 */ /* 0x000fc60000000000 */
[----:B------:R-:W-:Y:S05]  /*26230*/  BRA.DIV UR4, `(.L_x_1850) ;  /* 0x00000096045c7947 */ /* 0x000fea000b800000 */
[----:B------:R-:W-:-:S13]  /*26240*/  ELECT P6, URZ, PT ;  /* 0x00000000003f782f */ /* 0x000fda00038c0000 */
.L_x_1849:
        /* <DEDUP_REMOVED lines=9> */
.L_x_2079:
[----:B------:R-:W-:Y:S05]  /*262e0*/  BSYNC B1 ;  /* 0x0000000000017941 */ /* 0x000fea0003800000 */
.L_x_1851:
        /* <DEDUP_REMOVED lines=12> */
.L_x_2080:
[----:B------:R-:W-:Y:S05]  /*263b0*/  BSYNC B2 ;  /* 0x0000000000027941 */ /* 0x000fea0003800000 */
.L_x_1855:
        /* <DEDUP_REMOVED lines=9> */
.L_x_1858:
[----:B------:R-:W-:Y:S05]  /*26450*/  BSYNC B2 ;  /* 0x0000000000027941 */ /* 0x000fea0003800000 */
.L_x_1857:
        /* <DEDUP_REMOVED lines=11> */
[----:B------:R-:W-:Y:S02]  /*26510*/  IMAD.SHL.U32 R11, R5, 0x4000, RZ ;  /* 0x00004000050b7824 */ /* 0x000fe400078e00ff */
[----:B------:R-:W-:Y:S02]  /*26520*/  VIADD R5, R7, 0x30890 ;  /* 0x0003089007057836 */ /* 0x000fe40000000000 */
[----:B------:R-:W-:-:S07]  /*26530*/  VIADD R8, R9, 0x20400 ;  /* 0x0002040009087836 */ /* 0x000fce0000000000 */
.L_x_1859:
        /* <DEDUP_REMOVED lines=12> */
[----:B------:R-:W-:Y:S01]  /*26600*/  UMOV UR6, 0x0 ;  /* 0x0000000000067882 */ /* 0x000fe20000000000 */
[----:B------:R-:W-:Y:S02]  /*26610*/  UMOV UR7, 0x12f00000 ;  /* 0x12f0000000077882 */ /* 0x000fe40000000000 */
[----:B------:R-:W-:Y:S01]  /*26620*/  R2UR UR10, R8 ;  /* 0x00000000080a72ca */ /* 0x000fe200000e0000 */
[----:B------:R-:W-:-:S14]  /*26630*/  VIADD R8, R9, 0x22400 ;  /* 0x0002240009087836 */ /* 0x000fdc0000000000 */
.L_x_1860:
        /* <DEDUP_REMOVED lines=16> */
.L_x_1861:
        /* <DEDUP_REMOVED lines=16> */
.L_x_1862:
        /* <DEDUP_REMOVED lines=13> */
.L_x_2081:
[----:B------:R-:W-:Y:S05]  /*26910*/  BSYNC B2 ;  /* 0x0000000000027941 */ /* 0x000fea0003800000 */
.L_x_1863:
        /* <DEDUP_REMOVED lines=11> */
.L_x_1866:
[----:B------:R-:W-:Y:S05]  /*269d0*/  BSYNC B2 ;  /* 0x0000000000027941 */ /* 0x000fea0003800000 */
.L_x_1865:
[----:B------:R-:W-:Y:S01]  /*269e0*/  R2UR UR10, R14 ;  /* 0x000000000e0a72ca */ /* 0x000fe200000e0000 */
[----:B------:R-:W-:Y:S01]  /*269f0*/  IMAD R5, R11, 0x2, R18 ;  /* 0x000000020b057824 */ /* 0x000fe200078e0212 */
[----:B------:R-:W-:Y:S01]  /*26a00*/  R2UR UR6, R12 ;  /* 0x000000000c0672ca */ /* 0x000fe200000e0000 */
[----:B------:R-:W-:Y:S01]  /*26a10*/  UIADD3 UR4, UP0, UR36, 0x670, URZ ;  /* 0x0000067024047890 */ /* 0x000fe2000ff1e03f */
[----:B------:R-:W-:Y:S01]  /*26a20*/  R2UR UR7, R13 ;  /* 0x000000000d0772ca */ /* 0x000fe200000e0000 */
[----:B0-2---:R-:W-:Y:S01]  /*26a30*/  VIADD R7, R7, 0x308b0 ;  /* 0x000308b007077836 */ /* 0x005fe20000000000 */
[----:B------:R-:W-:Y:S01]  /*26a40*/  PLOP3.LUT P0, PT, PT, PT, PT, 0x80, 0x0 ;  /* 0x000000000000781c */ /* 0x000fe20003f0f070 */
[----:B------:R-:W-:Y:S01]  /*26a50*/  VIADD R8, R5, 0x400 ;  /* 0x0000040005087836 */ /* 0x000fe20000000000 */
[----:B------:R-:W-:-:S12]  /*26a60*/  UIADD3.X UR5, URZ, UR37, URZ, UP0, !UPT ;  /* 0x000000253f057290 */ /* 0x000fd800087fe43f */
.L_x_1867:
        /* <DEDUP_REMOVED lines=11> */
[----:B------:R-:W-:Y:S01]  /*26b20*/  R2UR UR6, R12 ;  /* 0x000000000c0672ca */ /* 0x000fe200000e0000 */
[----:B------:R-:W-:Y:S01]  /*26b30*/  VIADD R8, R5, 0x2400 ;  /* 0x0000240005087836 */ /* 0x000fe20000000000 */
[----:B------:R-:W-:Y:S02]  /*26b40*/  R2UR UR7, R13 ;  /* 0x000000000d0772ca */ /* 0x000fe400000e0000 */
[----:B------:R-:W-:Y:S02]  /*26b50*/  R2UR UR10, R9 ;  /* 0x00000000090a72ca */ /* 0x000fe400000e0000 */
[----:B------:R-:W-:-:S13]  /*26b60*/  PLOP3.LUT P0, PT, PT, PT, PT, 0x80, 0x0 ;  /* 0x000000000000781c */ /* 0x000fda0003f0f070 */
.L_x_1868:
        /* <DEDUP_REMOVED lines=16> */
.L_x_1869:
        /* <DEDUP_REMOVED lines=15> */
.L_x_1870:
        /* <DEDUP_REMOVED lines=10> */
.L_x_1854:
[----:B------:R-:W-:Y:S05]  /*26e00*/  BSYNC B1 ;  /* 0x0000000000017941 */ /* 0x000fea0003800000 */
.L_x_1853:
[----:B------:R-:W1:Y:S04]  /*26e10*/  LDL.LU R9, [R1+0x18] ;  /* 0x0000180001097983 */ /* 0x000e680000300800 */
[----:B------:R-:W2:Y:S01]  /*26e20*/  LDL.LU R8, [R1+0x1c] ;  /* 0x00001c0001087983 */ /* 0x000ea20000300800 */
[----:B------:R-:W-:Y:S01]  /*26e30*/  PLOP3.LUT P0, PT, PT, PT, PT, 0x8, 0x0 ;  /* 0x000000000000781c */ /* 0x000fe20003f0e170 */
[----:B-1----:R-:W-:Y:S02]  /*26e40*/  VIADD R5, R9, 0x1 ;  /* 0x0000000109057836 */ /* 0x002fe40000000000 */
[----:B------:R-:W-:-:S03]  /*26e50*/  VIADD R9, R4, 0xfffffffe ;  /* 0xfffffffe04097836 */ /* 0x000fc60000000000 */
[----:B------:R-:W-:Y:S02]  /*26e60*/  ISETP.NE.AND P1, PT, R5, 0x2, PT ;  /* 0x000000020500780c */ /* 0x000fe40003f25270 */
[----:B------:R-:W-:Y:S02]  /*26e70*/  ISETP.GE.AND P2, PT, R9, R3, PT ;  /* 0x000000030900720c */ /* 0x000fe40003f46270 */
[----:B------:R-:W-:-:S04]  /*26e80*/  SEL R4, RZ, 0x1, P1 ;  /* 0x00000001ff047807 */ /* 0x000fc80000800000 */
[----:B--2---:R-:W-:Y:S02]  /*26e90*/  LOP3.LUT R8, R8, R4, RZ, 0x3c, !PT ;  /* 0x0000000408087212 */ /* 0x004fe400078e3cff */
[----:B------:R-:W-:-:S05]  /*26ea0*/  SEL R4, R5, RZ, P1 ;  /* 0x000000ff05047207 */ /* 0x000fca0000800000 */
[----:B------:R1:W-:Y:S04]  /*26eb0*/  STL [R1+0x18], R4 ;  /* 0x0000180401007387 */ /* 0x0003e80000100800 */
[----:B------:R1:W-:Y:S01]  /*26ec0*/  STL [R1+0x1c], R8 ;  /* 0x00001c0801007387 */ /* 0x0003e20000100800 */
[----:B------:R-:W-:Y:S05]  /*26ed0*/  @!P2 BRA `(.L_x_1847) ;  /* 0x0000000800e8a947 */ /* 0x000fea0003800000 */
.L_x_1889:
        /* <DEDUP_REMOVED lines=13> */
.L_x_2082:
[----:B------:R-:W-:Y:S05]  /*26fb0*/  BSYNC B2 ;  /* 0x0000000000027941 */ /* 0x000fea0003800000 */
.L_x_1873:
        /* <DEDUP_REMOVED lines=9> */
.L_x_1876:
[----:B------:R-:W-:Y:S05]  /*27050*/  BSYNC B2 ;  /* 0x0000000000027941 */ /* 0x000fea0003800000 */
.L_x_1875:
[----:B------:R-:W2:Y:S01]  /*27060*/  LDL R4, [R1+0x18] ;  /* 0x0000180001047983 */ /* 0x000ea20000100800 */
[----:B------:R-:W-:Y:S01]  /*27070*/  IMAD.MOV.U32 R12, RZ, RZ, RZ ;  /* 0x000000ffff0c7224 */ /* 0x000fe200078e00ff */
        /* <DEDUP_REMOVED lines=10> */
.L_x_1877:
        /* <DEDUP_REMOVED lines=10> */
[----:B0-----:R-:W-:Y:S01]  /*271c0*/  IMAD.MOV.U32 R15, RZ, RZ, 0x40 ;  /* 0x00000040ff0f7424 */ /* 0x001fe200078e00ff */
[----:B------:R-:W-:Y:S01]  /*271d0*/  PLOP3.LUT P1, PT, PT, PT, PT, 0x80, 0x0 ;  /* 0x000000000000781c */ /* 0x000fe20003f2f070 */
[----:B------:R-:W-:Y:S01]  /*271e0*/  VIADD R10, R6, 0x22400 ;  /* 0x00022400060a7836 */ /* 0x000fe20000000000 */
[----:B------:R-:W-:Y:S01]  /*271f0*/  UMOV UR6, 0x0 ;  /* 0x0000000000067882 */ /* 0x000fe20000000000 */
[----:B------:R-:W-:Y:S01]  /*27200*/  UMOV UR7, 0x12f00000 ;  /* 0x12f0000000077882 */ /* 0x000fe20000000000 */
[----:B------:R-:W-:-:S15]  /*27210*/  R2UR UR10, R15 ;  /* 0x000000000f0a72ca */ /* 0x000fde00000e0000 */
.L_x_1878:
        /* <DEDUP_REMOVED lines=16> */
.L_x_1879:
        /* <DEDUP_REMOVED lines=16> */
.L_x_1880:
        /* <DEDUP_REMOVED lines=13> */
.L_x_2083:
[----:B------:R-:W-:Y:S05]  /*274f0*/  BSYNC B2 ;  /* 0x0000000000027941 */ /* 0x000fea0003800000 */
.L_x_1881:
[----:B------:R-:W-:Y:S01]  /*27500*/  BSSY B2, `(.L_x_1883) ;  /* 0x000000b000027945 */ /* 0x000fe20003800000 */
[----:B------:R-:W-:Y:S02]  /*27510*/  IMAD.MOV.U32 R10, RZ, RZ, 0x0 ;  /* 0x00000000ff0a7424 */ /* 0x000fe400078e00ff */
[----:B------:R-:W-:Y:S01]  /*27520*/  IMAD.MOV.U32 R11, RZ, RZ, 0x12f00000 ;  /* 0x12f00000ff0b7424 */ /* 0x000fe200078e00ff */
[----:B------:R-:W-:Y:S06]  /*27530*/  @P2 BRA `(.L_x_1884) ;  /* 0x00000000001c2947 */ /* 0x000fec0003800000 */
[----:B01----:R-:W0:Y:S01]  /*27540*/  S2R R7, SR_TID.X ;  /* 0x0000000000077919 */ /* 0x003e220000002100 */
[----:B------:R-:W-:-:S04]  /*27550*/  IMAD.MOV.U32 R4, RZ, RZ, 0x8000 ;  /* 0x00008000ff047424 */ /* 0x000fc800078e00ff */
[----:B------:R2:W-:Y:S01]  /*27560*/  SYNCS.ARRIVE.TRANS64 RZ, [R8+URZ+0x308b0], R4 ;  /* 0x0308b00408ff79a7 */ /* 0x0005e2000800003f */
[----:B0-----:R-:W-:-:S04]  /*27570*/  LOP3.LUT R7, R7, 0x1f, RZ, 0xc0, !PT ;  /* 0x0000001f07077812 */ /* 0x001fc800078ec0ff */
[----:B------:R-:W-:-:S13]  /*27580*/  ISETP.NE.AND P1, PT, R7, RZ, PT ;  /* 0x000000ff0700720c */ /* 0x000fda0003f25270 */
[----:B--2---:R-:W-:Y:S05]  /*27590*/  @!P1 BRA `(.L_x_1884) ;  /* 0x0000000000049947 */ /* 0x004fea0003800000 */
[----:B------:R-:W-:Y:S01]  /*275a0*/  BPT.TRAP 0x1 ;  /* 0x000000040000795c */ /* 0x000fe20000300000 */
.L_x_1884:
[----:B------:R-:W-:Y:S05]  /*275b0*/  BSYNC B2 ;  /* 0x0000000000027941 */ /* 0x000fea0003800000 */
.L_x_1883:
        /* <DEDUP_REMOVED lines=8> */
.L_x_1885:
        /* <DEDUP_REMOVED lines=15> */
.L_x_1886:
        /* <DEDUP_REMOVED lines=15> */
.L_x_1887:
        /* <DEDUP_REMOVED lines=15> */
.L_x_1888:
        /* <DEDUP_REMOVED lines=10> */
.L_x_1872:
[----:B------:R-:W-:Y:S05]  /*279b0*/  BSYNC B1 ;  /* 0x0000000000017941 */ /* 0x000fea0003800000 */
.L_x_1871:
        /* <DEDUP_REMOVED lines=12> */
.L_x_1847:
[----:B------:R-:W-:Y:S05]  /*27a80*/  BSYNC B0 ;  /* 0x0000000000007941 */ /* 0x000fea0003800000 */
.L_x_1846:
[----:B--2---:R-:W2:Y:S01]  /*27a90*/  LDL R7, [R1+0x30] ;  /* 0x0000300001077983 */ /* 0x004ea20000100800 */
[----:B------:R-:W3:Y:S01]  /*27aa0*/  LDC R0, c[0x0][0x448] ;  /* 0x00011200ff007b82 */ /* 0x000ee20000000800 */
[----:B------:R-:W-:Y:S07]  /*27ab0*/  @!P0 WARPSYNC.ALL ;  /* 0x0000000000008948 */ /* 0x000fee0003800000 */
[----:B------:R-:W-:Y:S01]  /*27ac0*/  @!P0 BAR.SYNC.DEFER_BLOCKING 0xc, 0x180 ;  /* 0x0306000000008b1d */ /* 0x000fe20000010000 */
[----:B---3--:R-:W-:-:S13]  /*27ad0*/  ISETP.NE.AND P1, PT, R0, 0x1, PT ;  /* 0x000000010000780c */ /* 0x008fda0003f25270 */
[----:B------:R-:W3:Y:S08]  /*27ae0*/  @P1 LDC R0, c[0x0][0x44c] ;  /* 0x00011300ff001b82 */ /* 0x000ef00000000800 */
[----:B------:R-:W4:Y:S01]  /*27af0*/  @P1 LDC R3, c[0x0][0x450] ;  /* 0x00011400ff031b82 */ /* 0x000f220000000800 */
[----:B--2---:R-:W-:-:S04]  /*27b00*/  VIADD R2, R7, 0x7f ;  /* 0x0000007f07027836 */ /* 0x004fc80000000000 */
[----:B---3--:R-:W-:-:S05]  /*27b10*/  @P1 IMAD.HI.U32 R0, R2, R0, RZ ;  /* 0x0000000002001227 */ /* 0x008fca00078e00ff */
[----:B----4-:R-:W-:-:S05]  /*27b20*/  @P1 SHF.R.U32.HI R2, RZ, R3, R0 ;  /* 0x00000003ff021219 */ /* 0x010fca0000011600 */
[----:B------:R-:W-:Y:S02]  /*27b30*/  IMAD.IADD R0, R21, 0x1, R2 ;  /* 0x0000000115007824 */ /* 0x000fe400078e0202 */
[----:B------:R-:W2:Y:S02]  /*27b40*/  LDC.64 R2, c[0x0][0x9e0] ;  /* 0x00027800ff027b82 */ /* 0x000ea40000000a00 */
[----:B--2---:R-:W-:Y:S01]  /*27b50*/  ISETP.GE.AND P2, PT, R3, 0x1, PT ;  /* 0x000000010300780c */ /* 0x004fe20003f46270 */
[----:B------:R-:W-:-:S12]  /*27b60*/  IMAD.IADD R2, R0, 0x1, R2 ;  /* 0x0000000100027824 */ /* 0x000fd800078e0202 */
[----:B------:R-:W-:Y:S05]  /*27b70*/  @!P2 BRA `(.L_x_1890) ;  /* 0x000000000048a947 */ /* 0x000fea0003800000 */
[C---:B------:R-:W-:Y:S01]  /*27b80*/  ISETP.GT.AND P0, PT, R0.reuse, RZ, PT ;  /* 0x000000ff0000720c */ /* 0x040fe20003f04270 */
[----:B------:R-:W-:Y:S01]  /*27b90*/  BSSY B0, `(.L_x_1891) ;  /* 0x000000e000007945 */ /* 0x000fe20003800000 */
[----:B------:R-:W-:-:S11]  /*27ba0*/  VIADD R6, R0, 0xffffffff ;  /* 0xffffffff00067836 */ /* 0x000fd60000000000 */
[----:B------:R-:W-:Y:S05]  /*27bb0*/  @P0 BRA `(.L_x_1892) ;  /* 0x00000000001c0947 */ /* 0x000fea0003800000 */
[----:B------:R-:W-:Y:S01]  /*27bc0*/  ISETP.NE.AND P0, PT, R3, 0x1, PT ;  /* 0x000000010300780c */ /* 0x000fe20003f05270 */
[----:B------:R-:W-:-:S12]  /*27bd0*/  IMAD.MOV R0, RZ, RZ, -R0 ;  /* 0x000000ffff007224 */ /* 0x000fd800078e0a00 */
[----:B-1----:R-:W1:Y:S02]  /*27be0*/  @P0 LDC.64 R4, c[0x0][0x9e8] ;  /* 0x00027a00ff040b82 */ /* 0x002e640000000a00 */
[----:B-1----:R-:W-:-:S05]  /*27bf0*/  @P0 IMAD.HI.U32 R4, R0, R4, RZ ;  /* 0x0000000400040227 */ /* 0x002fca00078e00ff */
[----:B------:R-:W-:-:S04]  /*27c00*/  @P0 SHF.R.U32.HI R0, RZ, R5, R4 ;  /* 0x00000005ff000219 */ /* 0x000fc80000011604 */
[----:B------:R-:W-:Y:S01]  /*27c10*/  LOP3.LUT R6, RZ, R0, RZ, 0x33, !PT ;  /* 0x00000000ff067212 */ /* 0x000fe200078e33ff */
[----:B------:R-:W-:Y:S06]  /*27c20*/  BRA `(.L_x_1893) ;  /* 0x0000000000107947 */ /* 0x000fec0003800000 */
.L_x_1892:
[----:B------:R-:W-:-:S13]  /*27c30*/  ISETP.NE.AND P0, PT, R3, 0x1, PT ;  /* 0x000000010300780c */ /* 0x000fda0003f05270 */
[----:B-1----:R-:W1:Y:S02]  /*27c40*/  @P0 LDC.64 R4, c[0x0][0x9e8] ;  /* 0x00027a00ff040b82 */ /* 0x002e640000000a00 */
[----:B-1----:R-:W-:-:S05]  /*27c50*/  @P0 IMAD.HI.U32 R4, R6, R4, RZ ;  /* 0x0000000406040227 */ /* 0x002fca00078e00ff */
[----:B------:R-:W-:-:S07]  /*27c60*/  @P0 SHF.R.U32.HI R6, RZ, R5, R4 ;  /* 0x00000005ff060219 */ /* 0x000fce0000011604 */
.L_x_1893:
[----:B------:R-:W-:Y:S05]  /*27c70*/  BSYNC B0 ;  /* 0x0000000000007941 */ /* 0x000fea0003800000 */
.L_x_1891:
[----:B------:R-:W-:-:S05]  /*27c80*/  IMAD R6, R6, R3, R3 ;  /* 0x0000000306067224 */ /* 0x000fca00078e0203 */
[----:B------:R-:W-:-:S07]  /*27c90*/  VIMNMX R2, R2, R6, PT ;  /* 0x0000000602027248 */ /* 0x000fce0003fe0100 */
.L_x_1890:
[----:B------:R-:W2:Y:S01]  /*27ca0*/  LDL R6, [R1+0x5c] ;  /* 0x00005c0001067983 */ /* 0x000ea20000100800 */
[----:B-1----:R-:W1:Y:S01]  /*27cb0*/  @P1 LDC R4, c[0x0][0x44c] ;  /* 0x00011300ff041b82 */ /* 0x002e620000000800 */
[----:B------:R-:W-:Y:S01]  /*27cc0*/  IMAD.MOV.U32 R0, RZ, RZ, R7 ;  /* 0x000000ffff007224 */ /* 0x000fe200078e0007 */
[----:B------:R-:W-:-:S06]  /*27cd0*/  ULDC UR4, c[0x0][0x9dc] ;  /* 0x0002770000047ab9 */ /* 0x000fcc0000000800 */
[----:B------:R-:W3:Y:S01]  /*27ce0*/  @P1 LDC R5, c[0x0][0x450] ;  /* 0x00011400ff051b82 */ /* 0x000ee20000000800 */
[----:B-1----:R-:W-:-:S05]  /*27cf0*/  @P1 IMAD.HI.U32 R4, R7, R4, RZ ;  /* 0x0000000407041227 */ /* 0x002fca00078e00ff */
[----:B---3--:R-:W-:Y:S01]  /*27d00*/  @P1 SHF.R.U32.HI R0, RZ, R5, R4 ;  /* 0x00000005ff001219 */ /* 0x008fe20000011604 */
[----:B------:R-:W-:-:S04]  /*27d10*/  VIADD R4, R2, 0x3f ;  /* 0x0000003f02047836 */ /* 0x000fc80000000000 */
[----:B------:R-:W-:Y:S01]  /*27d20*/  IMAD.IADD R2, R20, 0x1, R0 ;  /* 0x0000000114027824 */ /* 0x000fe200078e0200 */
[----:B------:R-:W-:-:S04]  /*27d30*/  SHF.R.S32.HI R0, RZ, 0x1f, R4 ;  /* 0x0000001fff007819 */ /* 0x000fc80000011404 */
[----:B------:R-:W-:-:S04]  /*27d40*/  LEA.HI R0, R0, R4, RZ, 0x6 ;  /* 0x0000000400007211 */ /* 0x000fc800078f30ff */
[----:B------:R-:W-:Y:S01]  /*27d50*/  SHF.R.S32.HI R7, RZ, 0x6, R0 ;  /* 0x00000006ff077819 */ /* 0x000fe20000011400 */
[----:B------:R-:W-:-:S04]  /*27d60*/  VIADD R0, R2, -UR4 ;  /* 0x8000000402007c36 */ /* 0x000fc80008000000 */
[----:B------:R1:W-:Y:S01]  /*27d70*/  STL [R1+0x60], R7 ;  /* 0x0000600701007387 */ /* 0x0003e20000100800 */
[----:B--2---:R-:W-:Y:S01]  /*27d80*/  VIMNMX R6, R6, R7, PT ;  /* 0x0000000706067248 */ /* 0x004fe20003fe0100 */
[----:B-1----:R-:W-:Y:S06]  /*27d90*/  @!P2 BRA `(.L_x_1894) ;  /* 0x000000000044a947 */ /* 0x002fec0003800000 */
        /* <DEDUP_REMOVED lines=10> */
.L_x_1896:
[----:B------:R-:W-:-:S13]  /*27e40*/  ISETP.NE.AND P0, PT, R3, 0x1, PT ;  /* 0x000000010300780c */ /* 0x000fda0003f05270 */
[----:B------:R-:W1:Y:S02]  /*27e50*/  @P0 LDC.64 R4, c[0x0][0x9e8] ;  /* 0x00027a00ff040b82 */ /* 0x000e640000000a00 */
[----:B-1----:R-:W-:-:S05]  /*27e60*/  @P0 IMAD.HI.U32 R4, R2, R4, RZ ;  /* 0x0000000402040227 */ /* 0x002fca00078e00ff */
[----:B------:R-:W-:-:S07]  /*27e70*/  @P0 SHF.R.U32.HI R2, RZ, R5, R4 ;  /* 0x00000005ff020219 */ /* 0x000fce0000011604 */
.L_x_1897:
[----:B------:R-:W-:Y:S05]  /*27e80*/  BSYNC B0 ;  /* 0x0000000000007941 */ /* 0x000fea0003800000 */
.L_x_1895:
[----:B------:R-:W-:-:S05]  /*27e90*/  IMAD R2, R2, R3, RZ ;  /* 0x0000000302027224 */ /* 0x000fca00078e02ff */
[----:B------:R-:W-:-:S07]  /*27ea0*/  VIMNMX R0, R0, R2, !PT ;  /* 0x0000000200007248 */ /* 0x000fce0007fe0100 */
.L_x_1894:
[----:B------:R-:W-:Y:S01]  /*27eb0*/  SHF.R.S32.HI R2, RZ, 0x1f, R0 ;  /* 0x0000001fff027819 */ /* 0x000fe20000011400 */
[----:B------:R-:W-:Y:S01]  /*27ec0*/  BSSY B0, `(.L_x_1898) ;  /* 0x0000026000007945 */ /* 0x000fe20003800000 */
[----:B------:R-:W-:Y:S02]  /*27ed0*/  ISETP.NE.AND P1, PT, R17, RZ, PT ;  /* 0x000000ff1100720c */ /* 0x000fe40003f25270 */
[----:B------:R-:W-:-:S04]  /*27ee0*/  LEA.HI R2, R2, R0, RZ, 0x6 ;  /* 0x0000000002027211 */ /* 0x000fc800078f30ff */
[----:B------:R-:W-:-:S04]  /*27ef0*/  SHF.R.S32.HI R2, RZ, 0x6, R2 ;  /* 0x00000006ff027819 */ /* 0x000fc80000011402 */
[----:B------:R-:W-:-:S03]  /*27f00*/  VIMNMX R8, RZ, R2, !PT ;  /* 0x00000002ff087248 */ /* 0x000fc60007fe0100 */
[----:B------:R-:W1:Y:S01]  /*27f10*/  @!P1 LDC R17, c[0x0][0x9f0] ;  /* 0x00027c00ff119b82 */ /* 0x000e620000000800 */
[----:B------:R-:W-:Y:S01]  /*27f20*/  ISETP.GT.AND P0, PT, R6, R8, PT ;  /* 0x000000080600720c */ /* 0x000fe20003f04270 */
[----:B------:R2:W-:Y:S04]  /*27f30*/  STL [R1+0x38], R8 ;  /* 0x0000380801007387 */ /* 0x0005e80000100800 */
[----:B------:R2:W-:Y:S08]  /*27f40*/  STL [R1+0x40], RZ ;  /* 0x000040ff01007387 */ /* 0x0005f00000100800 */
[----:B--2---:R-:W-:Y:S05]  /*27f50*/  @!P0 BRA `(.L_x_1899) ;  /* 0x0000000000708947 */ /* 0x004fea0003800000 */
[----:B-1----:R-:W-:-:S04]  /*27f60*/  IABS R0, R17 ;  /* 0x0000001100007213 */ /* 0x002fc80000000000 */
[----:B------:R-:W1:Y:S08]  /*27f70*/  I2F.RP R2, R0 ;  /* 0x0000000000027306 */ /* 0x000e700000209400 */
[----:B-1----:R-:W1:Y:S02]  /*27f80*/  MUFU.RCP R2, R2 ;  /* 0x0000000200027308 */ /* 0x002e640000001000 */
[----:B-1----:R-:W-:-:S06]  /*27f90*/  VIADD R2, R2, 0xffffffe ;  /* 0x0ffffffe02027836 */ /* 0x002fcc0000000000 */
[----:B------:R-:W1:Y:S02]  /*27fa0*/  F2I.FTZ.U32.TRUNC.NTZ R3, R2 ;  /* 0x0000000200037305 */ /* 0x000e64000021f000 */
[----:B-1----:R-:W-:-:S04]  /*27fb0*/  IMAD.MOV R2, RZ, RZ, -R3 ;  /* 0x000000ffff027224 */ /* 0x002fc800078e0a03 */
[----:B------:R-:W-:Y:S02]  /*27fc0*/  IMAD R4, R2, R0, RZ ;  /* 0x0000000002047224 */ /* 0x000fe400078e02ff */
[----:B------:R-:W-:-:S04]  /*27fd0*/  IMAD.MOV.U32 R2, RZ, RZ, RZ ;  /* 0x000000ffff027224 */ /* 0x000fc800078e00ff */
[----:B------:R-:W-:Y:S01]  /*27fe0*/  IMAD.HI.U32 R7, R3, R4, R2 ;  /* 0x0000000403077227 */ /* 0x000fe200078e0002 */
[----:B------:R-:W-:Y:S02]  /*27ff0*/  IADD3 R4, R17, -0x1, R6 ;  /* 0xffffffff11047810 */ /* 0x000fe40007ffe006 */
[----:B------:R-:W-:-:S03]  /*28000*/  IABS R2, R17 ;  /* 0x0000001100027213 */ /* 0x000fc60000000000 */
[----:B------:R-:W-:Y:S02]  /*28010*/  IMAD.IADD R4, R4, 0x1, -R8 ;  /* 0x0000000104047824 */ /* 0x000fe400078e0a08 */
[----:B------:R-:W-:-:S03]  /*28020*/  IMAD.MOV R2, RZ, RZ, -R2 ;  /* 0x000000ffff027224 */ /* 0x000fc600078e0a02 */
[----:B------:R-:W-:Y:S01]  /*28030*/  IABS R3, R4 ;  /* 0x0000000400037213 */ /* 0x000fe20000000000 */
[----:B------:R-:W-:Y:S01]  /*28040*/  IMAD.MOV.U32 R5, RZ, RZ, R2 ;  /* 0x000000ffff057224 */ /* 0x000fe200078e0002 */
        /* <DEDUP_REMOVED lines=13> */
.L_x_1899:
[----:B------:R-:W-:Y:S05]  /*28120*/  BSYNC B0 ;  /* 0x0000000000007941 */ /* 0x000fea0003800000 */
.L_x_1898:
[----:B------:R-:W3:Y:S04]  /*28130*/  LDL R0, [R1+0x40] ;  /* 0x0000400001007983 */ /* 0x000ee80000100800 */
[----:B--2---:R-:W3:Y:S01]  /*28140*/  LDL R2, [R1+0x54] ;  /* 0x0000540001027983 */ /* 0x004ee20000100800 */
[----:B------:R-:W-:Y:S01]  /*28150*/  BSSY B7, `(.L_x_1900) ;  /* 0x00004ce000077945 */ /* 0x000fe20003800000 */
[----:B---3--:R-:W-:-:S05]  /*28160*/  IMAD R2, R2, R0, R8 ;  /* 0x0000000002027224 */ /* 0x008fca00078e0208 */
[----:B------:R-:W-:Y:S01]  /*28170*/  VIADDMNMX R0, R2, R0, R6, PT ;  /* 0x0000000002007246 */ /* 0x000fe20003800106 */
[----:B------:R2:W-:Y:S03]  /*28180*/  STL [R1+0x2c], R2 ;  /* 0x00002c0201007387 */ /* 0x0005e60000100800 */
[----:B------:R-:W-:Y:S01]  /*28190*/  ISETP.GT.AND P0, PT, R0, R2, PT ;  /* 0x000000020000720c */ /* 0x000fe20003f04270 */
[----:B------:R2:W-:-:S12]  /*281a0*/  STL [R1+0x44], R0 ;  /* 0x0000440001007387 */ /* 0x0005d80000100800 */
[----:B--2---:R-:W-:Y:S05]  /*281b0*/  @P0 BRA `(.L_x_1901) ;  /* 0x00000000004c0947 */ /* 0x004fea0003800000 */
[----:B------:R-:W2:Y:S02]  /*281c0*/  S2R R0, SR_TID.X ;  /* 0x0000000000007919 */ /* 0x000ea40000002100 */
[----:B--2---:R-:W-:-:S04]  /*281d0*/  LOP3.LUT R0, R0, 0x7f, RZ, 0xc0, !PT ;  /* 0x0000007f00007812 */ /* 0x004fc800078ec0ff */
[----:B------:R-:W-:-:S13]  /*281e0*/  ISETP.NE.AND P0, PT, R0, RZ, PT ;  /* 0x000000ff0000720c */ /* 0x000fda0003f05270 */
[----:B------:R-:W-:Y:S05]  /*281f0*/  @P0 BRA `(.L_x_1902) ;  /* 0x0000004c000c0947 */ /* 0x000fea0003800000 */
[----:B------:R-:W2:Y:S01]  /*28200*/  S2R R3, SR_LANEID ;  /* 0x0000000000037919 */ /* 0x000ea20000000000 */
[----:B------:R-:W-:Y:S01]  /*28210*/  VOTEU.ANY UR4, UPT, PT ;  /* 0x0000000000047886 */ /* 0x000fe200038e0100 */
[----:B------:R-:W3:Y:S01]  /*28220*/  LDC.64 R4, c[0x0][0xc60] ;  /* 0x00031800ff047b82 */ /* 0x000ee20000000a00 */
[----:B------:R-:W2:Y:S01]  /*28230*/  FLO.U32 R0, UR4 ;  /* 0x0000000400007d00 */ /* 0x000ea200080e0000 */
[----:B------:R-:W-:-:S07]  /*28240*/  ULDC.64 UR6, c[0x0][0x208] ;  /* 0x0000820000067ab9 */ /* 0x000fce0000000a00 */
[----:B------:R-:W3:Y:S01]  /*28250*/  POPC R2, UR4 ;  /* 0x0000000400027d09 */ /* 0x000ee20008000000 */
[----:B--2---:R-:W-:-:S13]  /*28260*/  ISETP.EQ.U32.AND P0, PT, R0, R3, PT ;  /* 0x000000030000720c */ /* 0x004fda0003f02070 */
[----:B---3--:R-:W2:Y:S01]  /*28270*/  @P0 ATOMG.E.ADD.STRONG.GPU PT, R5, desc[UR6][R4.64], R2 ;  /* 0x00000002040509a8 */ /* 0x008ea200081ee1c6 */
[----:B------:R-:W3:Y:S02]  /*28280*/  S2R R3, SR_LTMASK ;  /* 0x0000000000037919 */ /* 0x000ee40000003900 */
[----:B---3--:R-:W-:-:S06]  /*28290*/  LOP3.LUT R3, R3, UR4, RZ, 0xc0, !PT ;  /* 0x0000000403037c12 */ /* 0x008fcc000f8ec0ff */
[----:B------:R-:W3:Y:S01]  /*282a0*/  POPC R3, R3 ;  /* 0x0000000300037309 */ /* 0x000ee20000000000 */
[----:B--2---:R-:W3:Y:S02]  /*282b0*/  SHFL.IDX PT, R0, R5, R0, 0x1f ;  /* 0x00001f0005007589 */ /* 0x004ee400000e0000 */
[----:B---3--:R-:W-:-:S05]  /*282c0*/  IADD3 R0, R0, UR38, R3 ;  /* 0x0000002600007c10 */ /* 0x008fca000fffe003 */
[----:B------:R3:W-:Y:S01]  /*282d0*/  STL [R1], R0 ;  /* 0x0000000001007387 */ /* 0x0007e20000100800 */
[----:B------:R-:W-:Y:S05]  /*282e0*/  BRA `(.L_x_1902) ;  /* 0x0000004800d07947 */ /* 0x000fea0003800000 */
.L_x_1901:
        /* <DEDUP_REMOVED lines=19> */
[----:B012---:R-:W-:Y:S05]  /*28420*/  CALL.ABS.NOINC R2 ;  /* 0x0000000002007343 */ /* 0x007fea0003c00000 */
.L_x_1904:
[----:B------:R-:W-:Y:S05]  /*28430*/  BSYNC B6 ;  /* 0x0000000000067941 */ /* 0x000fea0003800000 */
.L_x_1903:
[----:B------:R-:W-:Y:S01]  /*28440*/  VIADD R0, R18, 0x400 ;  /* 0x0000040012007836 */ /* 0x000fe20000000000 */
[----:B------:R-:W-:Y:S04]  /*28450*/  BSSY B6, `(.L_x_1905) ;  /* 0x0000022000067945 */ /* 0x000fe80003800000 */
[----:B------:R-:W-:-:S13]  /*28460*/  LOP3.LUT P0, RZ, R0, 0x3ff, RZ, 0xc0, !PT ;  /* 0x000003ff00ff7812 */ /* 0x000fda000780c0ff */
[----:B------:R-:W-:Y:S05]  /*28470*/  @!P0 BRA `(.L_x_1906) ;  /* 0x00000000007c8947 */ /* 0x000fea0003800000 */
[----:B-1----:R-:W-:Y:S01]  /*28480*/  MOV R17, 0x0 ;  /* 0x0000000000117802 */ /* 0x002fe20000000f00 */
        /* <DEDUP_REMOVED lines=12> */
[----:B-1----:R-:W-:-:S07]  /*28550*/  IMAD.MOV.U32 R13, RZ, RZ, RZ ;  /* 0x000000ffff0d7224 */ /* 0x002fce00078e00ff */
[----:B------:R-:W-:-:S07]  /*28560*/  LEPC R20, `(.L_x_1907) ;  /* 0x000000001014794e */ /* 0x000fce0000000000 */
[----:B0-2---:R-:W-:Y:S05]  /*28570*/  CALL.ABS.NOINC R2 ;  /* 0x0000000002007343 */ /* 0x005fea0003c00000 */
.L_x_1907:
        /* <DEDUP_REMOVED lines=15> */
.L_x_1906:
[----:B------:R-:W-:Y:S05]  /*28670*/  BSYNC B6 ;  /* 0x0000000000067941 */ /* 0x000fea0003800000 */
.L_x_1905:
[----:B------:R-:W2:Y:S01]  /*28680*/  LDL R0, [R1+0xc] ;  /* 0x00000c0001007983 */ /* 0x000ea20000100800 */
[----:B------:R-:W-:Y:S02]  /*28690*/  ULDC.64 UR4, c[0x0][0x9f8] ;  /* 0x00027e0000047ab9 */ /* 0x000fe40000000a00 */
[----:B------:R-:W-:Y:S01]  /*286a0*/  ISETP.NE.U32.AND P0, PT, RZ, UR4, PT ;  /* 0x00000004ff007c0c */ /* 0x000fe2000bf05070 */
[----:B-1----:R-:W3:Y:S01]  /*286b0*/  LDL R17, [R1+0x44] ;  /* 0x0000440001117983 */ /* 0x002ee20000100800 */
[----:B------:R-:W-:Y:S02]  /*286c0*/  ULDC.64 UR6, c[0x0][0x208] ;  /* 0x0000820000067ab9 */ /* 0x000fe40000000a00 */
[----:B------:R-:W-:Y:S01]  /*286d0*/  ISETP.NE.AND.EX P0, PT, RZ, UR5, PT, P0 ;  /* 0x00000005ff007c0c */ /* 0x000fe2000bf05300 */
[----:B------:R-:W-:-:S12]  /*286e0*/  ULDC.64 UR4, c[0x0][0xa08] ;  /* 0x0002820000047ab9 */ /* 0x000fd80000000a00 */
[----:B------:R-:W1:Y:S01]  /*286f0*/  @P0 LDC.64 R2, c[0x0][0x9f8] ;  /* 0x00027e00ff020b82 */ /* 0x000e620000000a00 */
[----:B--2---:R-:W-:Y:S02]  /*28700*/  IMAD.MOV.U32 R7, RZ, RZ, R0 ;  /* 0x000000ffff077224 */ /* 0x004fe400078e0000 */
[----:B-1----:R-:W-:-:S05]  /*28710*/  @P0 IMAD.WIDE R2, R0, 0x4, R2 ;  /* 0x0000000400020825 */ /* 0x002fca00078e0202 */
[----:B------:R1:W2:Y:S01]  /*28720*/  @P0 LDG.E R7, desc[UR6][R2.64] ;  /* 0x0000000602070981 */ /* 0x0002a2000c1e1900 */
[----:B---3--:R-:W-:Y:S01]  /*28730*/  VIADD R0, R17, 0xffffffff ;  /* 0xffffffff11007836 */ /* 0x008fe20000000000 */
[----:B-1----:R-:W1:Y:S02]  /*28740*/  LDC.64 R2, c[0x0][0x418] ;  /* 0x00010600ff027b82 */ /* 0x002e640000000a00 */
[----:B-1----:R-:W-:Y:S01]  /*28750*/  LOP3.LUT P0, RZ, R2, UR4, RZ, 0xfc, !PT ;  /* 0x0000000402ff7c12 */ /* 0x002fe2000f80fcff */
[----:B------:R-:W-:-:S03]  /*28760*/  UMOV UR4, 0xffffffff ;  /* 0xffffffff00047882 */ /* 0x000fc60000000000 */
[----:B------:R-:W-:Y:S02]  /*28770*/  LOP3.LUT P0, RZ, R3, UR5, RZ, 0xfc, P0 ;  /* 0x0000000503ff7c12 */ /* 0x000fe4000800fcff */
[----:B--2---:R-:W-:Y:S01]  /*28780*/  SHF.R.S32.HI R8, RZ, 0x1f, R7 ;  /* 0x0000001fff087819 */ /* 0x004fe20000011407 */
[----:B------:R1:W-:Y:S01]  /*28790*/  STL [R1+0x8], R7 ;  /* 0x0000080701007387 */ /* 0x0003e20000100800 */
[----:B------:R-:W-:-:S03]  /*287a0*/  SEL R17, R7, RZ, !P0 ;  /* 0x000000ff07117207 */ /* 0x000fc60004000000 */
[----:B------:R1:W-:Y:S01]  /*287b0*/  STL [R1+0x24], R8 ;  /* 0x0000240801007387 */ /* 0x0003e20000100800 */
[----:B------:R-:W-:Y:S05]  /*287c0*/  BRA.DIV UR4, `(.L_x_1908) ;  /* 0x00000072047c7947 */ /* 0x000fea000b800000 */
[----:B------:R-:W2:Y:S02]  /*287d0*/  S2R R4, SR_TID.X ;  /* 0x0000000000047919 */ /* 0x000ea40000002100 */
[----:B--2---:R-:W-:-:S04]  /*287e0*/  SHF.R.U32.HI R4, RZ, 0x5, R4 ;  /* 0x00000005ff047819 */ /* 0x004fc80000011604 */
[----:B------:R-:W-:-:S05]  /*287f0*/  LOP3.LUT R4, R4, 0x3, RZ, 0xc0, !PT ;  /* 0x0000000304047812 */ /* 0x000fca00078ec0ff */
[----:B------:R2:W3:Y:S02]  /*28800*/  SHFL.IDX PT, R14, R4, RZ, 0x1f ;  /* 0x00001fff040e7589 */ /* 0x0004e400000e0000 */
.L_x_2086:
[----:B--2---:R-:W2:Y:S01]  /*28810*/  LDL.LU R4, [R1+0x20] ;  /* 0x0000200001047983 */ /* 0x004ea20000300800 */
[----:B------:R-:W-:Y:S02]  /*28820*/  PLOP3.LUT P1, PT, PT, PT, PT, 0x8, 0x0 ;  /* 0x000000000000781c */ /* 0x000fe40003f2e170 */
[----:B---3--:R-:W-:Y:S01]  /*28830*/  ISETP.NE.AND P0, PT, R14, RZ, PT ;  /* 0x000000ff0e00720c */ /* 0x008fe20003f05270 */
[----:B------:R3:W-:Y:S01]  /*28840*/  STL [R1+0x4], R0 ;  /* 0x0000040001007387 */ /* 0x0007e20000100800 */
[----:B--2---:R-:W-:-:S09]  /*28850*/  LOP3.LUT R4, R4, 0xfffffffe, RZ, 0xc0, !PT ;  /* 0xfffffffe04047812 */ /* 0x004fd200078ec0ff */
[----:B------:R-:W-:-:S05]  /*28860*/  @P1 LOP3.LUT R4, R4, 0x1, RZ, 0xfc, !PT ;  /* 0x0000000104041812 */ /* 0x000fca00078efcff */
[----:B------:R3:W-:Y:S01]  /*28870*/  STL [R1+0x20], R4 ;  /* 0x0000200401007387 */ /* 0x0007e20000100800 */
[----:B------:R-:W-:Y:S05]  /*28880*/  @P0 BRA `(.L_x_1909) ;  /* 0x00000004004c0947 */ /* 0x000fea0003800000 */
[----:B------:R-:W-:-:S03]  /*28890*/  UMOV UR4, 0xffffffff ;  /* 0xffffffff00047882 */ /* 0x000fc60000000000 */
[----:B------:R-:W-:Y:S05]  /*288a0*/  BRA.DIV UR4, `(.L_x_1910) ;  /* 0x0000007204787947 */ /* 0x000fea000b800000 */
[----:B------:R-:W-:-:S13]  /*288b0*/  ELECT P6, URZ, PT ;  /* 0x00000000003f782f */ /* 0x000fda00038c0000 */
.L_x_2089:
        /* <DEDUP_REMOVED lines=8> */
[----:B---3--:R-:W-:Y:S01]  /*28940*/  IMAD.MOV.U32 R0, RZ, RZ, R9 ;  /* 0x000000ffff007224 */ /* 0x008fe200078e0009 */
        /* <DEDUP_REMOVED lines=16> */
.L_x_1911:
[----:B--2---:R-:W2:Y:S01]  /*28a50*/  LDL R2, [R1+0x10] ;  /* 0x0000100001027983 */ /* 0x004ea20000100800 */
[----:B---3--:R-:W-:Y:S01]  /*28a60*/  IMAD R0, R19, 0x8, R18 ;  /* 0x0000000813007824 */ /* 0x008fe200078e0212 */
[----:B--2---:R-:W-:-:S04]  /*28a70*/  SHF.L.U32 R2, R2, 0x1f, RZ ;  /* 0x0000001f02027819 */ /* 0x004fc800000006ff */
[----:B------:R-:W2:Y:S02]  /*28a80*/  SYNCS.PHASECHK.TRANS64.TRYWAIT P0, [R0+URZ+0x30840], R2 ;  /* 0x03084002000075a7 */ /* 0x000ea4000800017f */
[----:B--2---:R-:W-:Y:S05]  /*28a90*/  @!P0 BRA `(.L_x_1912) ;  /* 0x00000070001c8947 */ /* 0x004fea0003800000 */
.L_x_2090:
        /* <DEDUP_REMOVED lines=11> */
.L_x_1913:
[----:B--2---:R-:W2:Y:S04]  /*28b50*/  LDL R2, [R1+0x14] ;  /* 0x0000140001027983 */ /* 0x004ea80000100800 */
        /* <DEDUP_REMOVED lines=23> */
[----:B---3--:R-:W-:Y:S01]  /*28cd0*/  UMOV UR8, UR15 ;  /* 0x0000000f00087c82 */ /* 0x008fe20008000000 */
[----:B------:R-:W-:Y:S01]  /*28ce0*/  UMOV UR10, UR17 ;  /* 0x00000011000a7c82 */ /* 0x000fe20008000000 */
[----:B------:R-:W-:Y:S01]  /*28cf0*/  UMOV UR15, 0x80 ;  /* 0x00000080000f7882 */ /* 0x000fe20000000000 */
[----:B------:R3:W-:Y:S02]  /*28d00*/  UTMALDG.4D [UR8], [UR4], desc[UR6] ;  /* 0x00000608040075b4 */ /* 0x0007e40008019000 */
[----:B---3--:R-:W-:Y:S01]  /*28d10*/  UMOV UR8, UR16 ;  /* 0x0000001000087c82 */ /* 0x008fe20008000000 */
[----:B------:R-:W-:Y:S01]  /*28d20*/  UMOV UR10, UR15 ;  /* 0x0000000f000a7c82 */ /* 0x000fe20008000000 */
[----:B------:R-:W-:Y:S01]  /*28d30*/  UMOV UR15, 0xc0 ;  /* 0x000000c0000f7882 */ /* 0x000fe20000000000 */
[----:B------:R3:W-:Y:S02]  /*28d40*/  UTMALDG.4D [UR8], [UR4], desc[UR6] ;  /* 0x00000608040075b4 */ /* 0x0007e40008019000 */
[----:B---3--:R-:W-:Y:S01]  /*28d50*/  UMOV UR8, UR14 ;  /* 0x0000000e00087c82 */ /* 0x008fe20008000000 */
[----:B------:R-:W-:-:S02]  /*28d60*/  UMOV UR10, UR15 ;  /* 0x0000000f000a7c82 */ /* 0x000fc40008000000 */
[----:B------:R4:W-:Y:S01]  /*28d70*/  UTMALDG.4D [UR8], [UR4], desc[UR6] ;  /* 0x00000608040075b4 */ /* 0x0009e20008019000 */
[----:B--2---:R-:W-:-:S04]  /*28d80*/  LOP3.LUT R2, R2, 0xfffffffe, RZ, 0xc0, !PT ;  /* 0xfffffffe02027812 */ /* 0x004fc800078ec0ff */
[----:B------:R-:W-:-:S05]  /*28d90*/  @P0 LOP3.LUT R2, R2, 0x1, RZ, 0xfc, !PT ;  /* 0x0000000102020812 */ /* 0x000fca00078efcff */
[----:B------:R4:W-:Y:S01]  /*28da0*/  STL [R1+0x20], R2 ;  /* 0x0000200201007387 */ /* 0x0009e20000100800 */
[----:B------:R-:W-:Y:S01]  /*28db0*/  NOP ;  /* 0x0000000000007918 */ /* 0x000fe20000000000 */
.L_x_1909:
[----:B------:R-:W3:Y:S01]  /*28dc0*/  LDL.LU R3, [R1+0x48] ;  /* 0x0000480001037983 */ /* 0x000ee20000300800 */
[----:B------:R-:W-:Y:S05]  /*28dd0*/  WARPSYNC.ALL ;  /* 0x0000000000007948 */ /* 0x000fea0003800000 */
[----:B----4-:R-:W-:Y:S01]  /*28de0*/  ULDC.64 UR4, c[0x0][0x298] ;  /* 0x0000a60000047ab9 */ /* 0x010fe20000000a00 */
[----:B------:R-:W-:Y:S01]  /*28df0*/  BSSY B6, `(.L_x_1914) ;  /* 0x000001c000067945 */ /* 0x000fe20003800000 */
[----:B------:R-:W-:Y:S01]  /*28e00*/  BAR.SYNC.DEFER_BLOCKING 0x8, 0x180 ;  /* 0x0206000000007b1d */ /* 0x000fe20000010000 */
[----:B---3--:R-:W-:Y:S01]  /*28e10*/  SHF.R.S32.HI R0, RZ, 0x1f, R3 ;  /* 0x0000001fff007819 */ /* 0x008fe20000011403 */
        /* <DEDUP_REMOVED lines=13> */
[----:B--2---:R-:W-:Y:S02]  /*28ef0*/  IMAD.U32 R4, RZ, RZ, UR4 ;  /* 0x00000004ff047e24 */ /* 0x004fe4000f8e00ff */
[----:B------:R-:W2:Y:S01]  /*28f00*/  LDC.64 R2, c[0x4][R2] ;  /* 0x0100000002027b82 */ /* 0x000ea20000000a00 */
[----:B------:R-:W-:Y:S02]  /*28f10*/  IMAD.U32 R5, RZ, RZ, UR5 ;  /* 0x00000005ff057e24 */ /* 0x000fe4000f8e00ff */
[----:B------:R-:W-:Y:S02]  /*28f20*/  IMAD.U32 R6, RZ, RZ, UR6 ;  /* 0x00000006ff067e24 */ /* 0x000fe4000f8e00ff */
[----:B-1----:R-:W-:-:S02]  /*28f30*/  IMAD.U32 R7, RZ, RZ, UR7 ;  /* 0x00000007ff077e24 */ /* 0x002fc4000f8e00ff */
[----:B------:R-:W-:Y:S02]  /*28f40*/  IMAD.U32 R10, RZ, RZ, UR8 ;  /* 0x00000008ff0a7e24 */ /* 0x000fe4000f8e00ff */
[----:B------:R-:W-:Y:S02]  /*28f50*/  IMAD.U32 R11, RZ, RZ, UR9 ;  /* 0x00000009ff0b7e24 */ /* 0x000fe4000f8e00ff */
[----:B------:R-:W-:Y:S02]  /*28f60*/  IMAD.MOV.U32 R8, RZ, RZ, 0x70 ;  /* 0x00000070ff087424 */ /* 0x000fe400078e00ff */
[----:B------:R-:W-:Y:S02]  /*28f70*/  IMAD.MOV.U32 R12, RZ, RZ, 0x1 ;  /* 0x00000001ff0c7424 */ /* 0x000fe400078e00ff */
[----:B------:R-:W-:-:S07]  /*28f80*/  IMAD.MOV.U32 R13, RZ, RZ, RZ ;  /* 0x000000ffff0d7224 */ /* 0x000fce00078e00ff */
[----:B------:R-:W-:-:S07]  /*28f90*/  LEPC R20, `(.L_x_1915) ;  /* 0x000000001014794e */ /* 0x000fce0000000000 */
[----:B0-2---:R-:W-:Y:S05]  /*28fa0*/  CALL.ABS.NOINC R2 ;  /* 0x0000000002007343 */ /* 0x005fea0003c00000 */
.L_x_1915:
[----:B------:R-:W-:Y:S05]  /*28fb0*/  BSYNC B6 ;  /* 0x0000000000067941 */ /* 0x000fea0003800000 */
.L_x_1914:
[----:B--2---:R-:W2:Y:S01]  /*28fc0*/  LDL.LU R0, [R1+0x50] ;  /* 0x0000500001007983 */ /* 0x004ea20000300800 */
[----:B------:R-:W-:Y:S01]  /*28fd0*/  ULDC.64 UR6, c[0x0][0xa00] ;  /* 0x0002800000067ab9 */ /* 0x000fe20000000a00 */
[----:B-1----:R-:W1:Y:S01]  /*28fe0*/  LDC R7, c[0x0][0x448] ;  /* 0x00011200ff077b82 */ /* 0x002e620000000800 */
[----:B------:R-:W-:Y:S01]  /*28ff0*/  ULDC.64 UR4, c[0x0][0x2d8] ;  /* 0x0000b60000047ab9 */ /* 0x000fe20000000a00 */
[----:B------:R-:W2:Y:S04]  /*29000*/  LDL.LU.64 R2, [R1+0x48] ;  /* 0x0000480001027983 */ /* 0x000ea80000300a00 */
[----:B------:R-:W3:Y:S04]  /*29010*/  LDL R5, [R1+0xc] ;  /* 0x00000c0001057983 */ /* 0x000ee80000100800 */
[----:B------:R-:W4:Y:S01]  /*29020*/  LDL R8, [R1+0x30] ;  /* 0x0000300001087983 */ /* 0x000f220000100800 */
[----:B------:R-:W-:-:S04]  /*29030*/  ISETP.NE.U32.AND P0, PT, RZ, UR6, PT ;  /* 0x00000006ff007c0c */ /* 0x000fc8000bf05070 */
[----:B------:R-:W-:Y:S01]  /*29040*/  ISETP.NE.AND.EX P0, PT, RZ, UR7, PT, P0 ;  /* 0x00000007ff007c0c */ /* 0x000fe2000bf05300 */
[----:B------:R-:W0:Y:S02]  /*29050*/  S2R R9, SR_TID.X ;  /* 0x0000000000097919 */ /* 0x000e240000002100 */
[----:B0-----:R-:W-:Y:S02]  /*29060*/  IMAD.SHL.U32 R9, R9, 0x10, RZ ;  /* 0x0000001009097824 */ /* 0x001fe400078e00ff */
[----:B--2---:R-:W-:Y:S01]  /*29070*/  IMAD.MOV.U32 R3, RZ, RZ, R0 ;  /* 0x000000ffff037224 */ /* 0x004fe200078e0000 */
[----:B---3--:R-:W-:-:S04]  /*29080*/  SHF.R.S32.HI R0, RZ, 0x1f, R5 ;  /* 0x0000001fff007819 */ /* 0x008fc80000011405 */
[----:B------:R-:W-:Y:S02]  /*29090*/  SEL R4, R0, RZ, !P0 ;  /* 0x000000ff00047207 */ /* 0x000fe40004000000 */
[----:B------:R-:W-:Y:S02]  /*290a0*/  SEL R0, R5, RZ, !P0 ;  /* 0x000000ff05007207 */ /* 0x000fe40004000000 */
[----:B------:R-:W0:Y:S01]  /*290b0*/  S2R R5, SR_TID.X ;  /* 0x0000000000057919 */ /* 0x000e220000002100 */
[----:B-1----:R-:W-:Y:S01]  /*290c0*/  ISETP.NE.AND P0, PT, R7, 0x1, PT ;  /* 0x000000010700780c */ /* 0x002fe20003f05270 */
[----:B------:R-:W-:-:S04]  /*290d0*/  IMAD.WIDE.U32 R2, R16, UR4, R2 ;  /* 0x0000000410027c25 */ /* 0x000fc8000f8e0002 */
[----:B------:R-:W-:Y:S01]  /*290e0*/  IMAD R3, R16, UR5, R3 ;  /* 0x0000000510037c24 */ /* 0x000fe2000f8e0203 */
[----:B------:R-:W-:-:S07]  /*290f0*/  ULDC.64 UR4, c[0x0][0x2e0] ;  /* 0x0000b80000047ab9 */ /* 0x000fce0000000a00 */
[----:B------:R-:W1:Y:S01]  /*29100*/  @P0 LDC R6, c[0x0][0x450] ;  /* 0x00011400ff060b82 */ /* 0x000e620000000800 */
[----:B0-----:R-:W-:-:S04]  /*29110*/  LOP3.LUT R5, R5, 0x7f, RZ, 0xc0, !PT ;  /* 0x0000007f05057812 */ /* 0x001fc800078ec0ff */
[----:B------:R-:W-:-:S04]  /*29120*/  SHF.R.U32.HI R5, RZ, 0x3, R5 ;  /* 0x00000003ff057819 */ /* 0x000fc80000011605 */
[----:B------:R-:W-:Y:S02]  /*29130*/  LOP3.LUT R9, R5, 0x70, R9, 0xf8, !PT ;  /* 0x0000007005097812 */ /* 0x000fe400078ef809 */
[----:B------:R-:W0:Y:S01]  /*29140*/  @P0 LDC R5, c[0x0][0x44c] ;  /* 0x00011300ff050b82 */ /* 0x000e220000000800 */
[----:B------:R-:W-:Y:S02]  /*29150*/  IMAD R4, R4, UR4, RZ ;  /* 0x0000000404047c24 */ /* 0x000fe4000f8e02ff */
[----:B------:R-:W-:-:S04]  /*29160*/  IMAD.WIDE.U32 R2, R0, UR4, R2 ;  /* 0x0000000400027c25 */ /* 0x000fc8000f8e0002 */
[----:B------:R-:W-:Y:S01]  /*29170*/  IMAD R0, R0, UR5, R4 ;  /* 0x0000000500007c24 */ /* 0x000fe2000f8e0204 */
[----:B------:R-:W-:Y:S01]  /*29180*/  ULDC.64 UR4, c[0x0][0x2d0] ;  /* 0x0000b40000047ab9 */ /* 0x000fe20000000a00 */
[----:B----4-:R-:W-:Y:S02]  /*29190*/  IMAD.IADD R4, R9, 0x1, R8 ;  /* 0x0000000109047824 */ /* 0x010fe400078e0208 */
[----:B------:R-:W2:Y:S01]  /*291a0*/  S2R R9, SR_TID.X ;  /* 0x0000000000097919 */ /* 0x000ea20000002100 */
[----:B------:R-:W-:Y:S02]  /*291b0*/  IMAD.IADD R3, R3, 0x1, R0 ;  /* 0x0000000103037824 */ /* 0x000fe400078e0200 */
[----:B------:R-:W-:Y:S02]  /*291c0*/  IMAD.MOV.U32 R0, RZ, RZ, R4 ;  /* 0x000000ffff007224 */ /* 0x000fe400078e0004 */
[----:B0-----:R-:W-:-:S05]  /*291d0*/  @P0 IMAD.HI.U32 R5, R4, R5, RZ ;  /* 0x0000000504050227 */ /* 0x001fca00078e00ff */
[----:B-1----:R-:W-:-:S05]  /*291e0*/  @P0 SHF.R.U32.HI R0, RZ, R6, R5 ;  /* 0x00000006ff000219 */ /* 0x002fca0000011605 */
        /* <DEDUP_REMOVED lines=127> */
.L_x_2107:
        /* <DEDUP_REMOVED lines=14> */
.L_x_1918:
[----:B------:R-:W-:Y:S05]  /*29ac0*/  BSYNC B0 ;  /* 0x0000000000007941 */ /* 0x000fea0003800000 */
.L_x_1917:
[----:B------:R-:W-:Y:S01]  /*29ad0*/  NOP ;  /* 0x0000000000007918 */ /* 0x000fe20000000000 */
[----:B------:R-:W-:Y:S01]  /*29ae0*/  PLOP3.LUT P0, PT, PT, PT, PT, 0x80, 0x0 ;  /* 0x000000000000781c */ /* 0x000fe20003f0f070 */
[----:B------:R-:W-:-:S12]  /*29af0*/  VIADD R11, R18, 0x30800 ;  /* 0x00030800120b7836 */ /* 0x000fd80000000000 */
.L_x_1919:
        /* <DEDUP_REMOVED lines=18> */
.L_x_2108:
[----:B------:R-:W-:Y:S05]  /*29c20*/  BSYNC B0 ;  /* 0x0000000000007941 */ /* 0x000fea0003800000 */
.L_x_1920:
[----:B------:R-:W3:Y:S04]  /*29c30*/  LDL R2, [R1+0x44] ;  /* 0x0000440001027983 */ /* 0x000ee80000100800 */
[----:B0-----:R-:W4:Y:S01]  /*29c40*/  LDL R4, [R1+0x2c] ;  /* 0x00002c0001047983 */ /* 0x001f220000100800 */
[----:B------:R-:W-:Y:S01]  /*29c50*/  BSSY B0, `(.L_x_1922) ;  /* 0x00002a8000007945 */ /* 0x000fe20003800000 */
[----:B---3--:R-:W-:-:S05]  /*29c60*/  VIADD R0, R2, 0xfffffffe ;  /* 0xfffffffe02007836 */ /* 0x008fca0000000000 */
[----:B----4-:R-:W-:-:S13]  /*29c70*/  ISETP.GE.AND P0, PT, R0, R4, PT ;  /* 0x000000040000720c */ /* 0x010fda0003f06270 */
[----:B------:R-:W-:Y:S05]  /*29c80*/  @!P0 BRA `(.L_x_1923) ;  /* 0x0000002800908947 */ /* 0x000fea0003800000 */
[----:B--2---:R-:W2:Y:S04]  /*29c90*/  LDL.LU R3, [R1+0x54] ;  /* 0x0000540001037983 */ /* 0x004ea80000300800 */
[----:B------:R-:W3:Y:S04]  /*29ca0*/  LDL.LU R7, [R1+0x40] ;  /* 0x0000400001077983 */ /* 0x000ee80000300800 */
[----:B------:R-:W4:Y:S04]  /*29cb0*/  LDL.LU R2, [R1+0x60] ;  /* 0x0000600001027983 */ /* 0x000f280000300800 */
[----:B------:R-:W5:Y:S04]  /*29cc0*/  LDL.LU R6, [R1+0x38] ;  /* 0x0000380001067983 */ /* 0x000f680000300800 */
[----:B-1----:R-:W5:Y:S01]  /*29cd0*/  LDL.LU R5, [R1+0x5c] ;  /* 0x00005c0001057983 */ /* 0x002f620000300800 */
[----:B------:R-:W-:Y:S01]  /*29ce0*/  LOP3.LUT R10, RZ, R4, RZ, 0x33, !PT ;  /* 0x00000004ff0a7212 */ /* 0x000fe200078e33ff */
[----:B------:R-:W-:Y:S01]  /*29cf0*/  BSSY B2, `(.L_x_1924) ;  /* 0x00000e9000027945 */ /* 0x000fe20003800000 */
[----:B--2---:R-:W-:-:S04]  /*29d00*/  VIADD R3, R3, 0x1 ;  /* 0x0000000103037836 */ /* 0x004fc80000000000 */
[----:B---3--:R-:W-:Y:S01]  /*29d10*/  IMAD R3, R3, R7, RZ ;  /* 0x0000000703037224 */ /* 0x008fe200078e02ff */
[----:B----4-:R-:W-:-:S04]  /*29d20*/  LOP3.LUT R2, RZ, R2, RZ, 0x33, !PT ;  /* 0x00000002ff027212 */ /* 0x010fc800078e33ff */
        /* <DEDUP_REMOVED lines=45> */
.L_x_1928:
[----:B------:R-:W-:Y:S01]  /*2a000*/  IMAD R3, R8, 0x8, R18 ;  /* 0x0000000808037824 */ /* 0x000fe200078e0212 */
[----:B------:R-:W-:Y:S01]  /*2a010*/  SHF.L.U32 R2, R9, 0x1f, RZ ;  /* 0x0000001f09027819 */ /* 0x000fe200000006ff */
[----:B------:R-:W-:Y:S03]  /*2a020*/  BSSY B3, `(.L_x_1929) ;  /* 0x0000003000037945 */ /* 0x000fe60003800000 */
[----:B------:R-:W1:Y:S02]  /*2a030*/  SYNCS.PHASECHK.TRANS64.TRYWAIT P0, [R3+URZ+0x30840], R2 ;  /* 0x03084002030075a7 */ /* 0x000e64000800017f */
[----:B-1----:R-:W-:Y:S05]  /*2a040*/  @!P0 BRA `(.L_x_1930) ;  /* 0x0000006400e48947 */ /* 0x002fea0003800000 */
.L_x_2109:
[----:B------:R-:W-:Y:S05]  /*2a050*/  BSYNC B3 ;  /* 0x0000000000037941 */ /* 0x000fea0003800000 */
.L_x_1929:
        /* <DEDUP_REMOVED lines=12> */
.L_x_1932:
[----:B------:R-:W-:Y:S05]  /*2a120*/  BSYNC B3 ;  /* 0x0000000000037941 */ /* 0x000fea0003800000 */
.L_x_1931:
        /* <DEDUP_REMOVED lines=12> */
.L_x_1933:
        /* <DEDUP_REMOVED lines=16> */
.L_x_1934:
        /* <DEDUP_REMOVED lines=16> */
.L_x_1935:
        /* <DEDUP_REMOVED lines=16> */
.L_x_1936:
        /* <DEDUP_REMOVED lines=16> */
.L_x_2110:
[----:B------:R-:W-:Y:S05]  /*2a5f0*/  BSYNC B3 ;  /* 0x0000000000037941 */ /* 0x000fea0003800000 */
.L_x_1937:
        /* <DEDUP_REMOVED lines=12> */
.L_x_1940:
[----:B------:R-:W-:Y:S05]  /*2a6c0*/  BSYNC B3 ;  /* 0x0000000000037941 */ /* 0x000fea0003800000 */
.L_x_1939:
        /* <DEDUP_REMOVED lines=13> */
.L_x_1941:
        /* <DEDUP_REMOVED lines=15> */
.L_x_1942:
        /* <DEDUP_REMOVED lines=15> */
.L_x_1943:
        /* <DEDUP_REMOVED lines=15> */
.L_x_1944:
        /* <DEDUP_REMOVED lines=12> */
.L_x_1927:
[----:B------:R-:W-:Y:S05]  /*2ab30*/  BSYNC B1 ;  /* 0x0000000000017941 */ /* 0x000fea0003800000 */
.L_x_1926:
[----:B0-----:R-:W2:Y:S01]  /*2ab40*/  LDL.LU R0, [R1+0x44] ;  /* 0x0000440001007983 */ /* 0x001ea20000300800 */
[----:B------:R-:W-:-:S03]  /*2ab50*/  IMAD.MOV.U32 R19, RZ, RZ, R8 ;  /* 0x000000ffff137224 */ /* 0x000fc600078e0008 */
[----:B------:R0:W-:Y:S02]  /*2ab60*/  STL [R1+0x10], R9 ;  /* 0x0000100901007387 */ /* 0x0001e40000100800 */
[----:B0-2---:R-:W-:-:S07]  /*2ab70*/  VIADD R0, R0, 0xfffffffd ;  /* 0xfffffffd00007836 */ /* 0x005fce0000000000 */
.L_x_1925:
[----:B------:R-:W-:Y:S05]  /*2ab80*/  BSYNC B2 ;  /* 0x0000000000027941 */ /* 0x000fea0003800000 */
.L_x_1924:
[----:B------:R-:W-:-:S05]  /*2ab90*/  VIADD R10, R10, 0xfffffffe ;  /* 0xfffffffe0a0a7836 */ /* 0x000fca0000000000 */
[----:B------:R-:W-:-:S13]  /*2aba0*/  ISETP.NE.AND P0, PT, R10, R7, PT ;  /* 0x000000070a00720c */ /* 0x000fda0003f05270 */
[----:B------:R-:W-:Y:S05]  /*2abb0*/  @!P0 BRA `(.L_x_1923) ;  /* 0x0000001800c48947 */ /* 0x000fea0003800000 */
[----:B------:R-:W-:-:S07]  /*2abc0*/  IMAD.MOV.U32 R9, RZ, RZ, R17 ;  /* 0x000000ffff097224 */ /* 0x000fce00078e0011 */
.L_x_1983:
[----:B--2---:R-:W2:Y:S04]  /*2abd0*/  LDL R3, [R1+0x20] ;  /* 0x0000200001037983 */ /* 0x004ea80000100800 */
        /* <DEDUP_REMOVED lines=35> */
.L_x_1947:
[----:B------:R-:W-:Y:S01]  /*2ae10*/  IMAD R3, R4, 0x8, R18 ;  /* 0x0000000804037824 */ /* 0x000fe200078e0212 */
[----:B------:R-:W-:Y:S01]  /*2ae20*/  SHF.L.U32 R2, R5, 0x1f, RZ ;  /* 0x0000001f05027819 */ /* 0x000fe200000006ff */
[----:B------:R-:W-:Y:S03]  /*2ae30*/  BSSY B2, `(.L_x_1948) ;  /* 0x0000003000027945 */ /* 0x000fe60003800000 */
[----:B------:R-:W1:Y:S02]  /*2ae40*/  SYNCS.PHASECHK.TRANS64.TRYWAIT P0, [R3+URZ+0x30840], R2 ;  /* 0x03084002030075a7 */ /* 0x000e64000800017f */
[----:B-1----:R-:W-:Y:S05]  /*2ae50*/  @!P0 BRA `(.L_x_1949) ;  /* 0x0000005800888947 */ /* 0x002fea0003800000 */
.L_x_2111:
[----:B------:R-:W-:Y:S05]  /*2ae60*/  BSYNC B2 ;  /* 0x0000000000027941 */ /* 0x000fea0003800000 */
.L_x_1948:
        /* <DEDUP_REMOVED lines=12> */
.L_x_1951:
[----:B------:R-:W-:Y:S05]  /*2af30*/  BSYNC B2 ;  /* 0x0000000000027941 */ /* 0x000fea0003800000 */
.L_x_1950:
        /* <DEDUP_REMOVED lines=12> */
.L_x_1952:
        /* <DEDUP_REMOVED lines=16> */
.L_x_1953:
        /* <DEDUP_REMOVED lines=16> */
.L_x_1954:
        /* <DEDUP_REMOVED lines=16> */
.L_x_1955:
        /* <DEDUP_REMOVED lines=16> */
.L_x_2112:
[----:B------:R-:W-:Y:S05]  /*2b400*/  BSYNC B2 ;  /* 0x0000000000027941 */ /* 0x000fea0003800000 */
.L_x_1956:
        /* <DEDUP_REMOVED lines=11> */
.L_x_1959:
[----:B------:R-:W-:Y:S05]  /*2b4c0*/  BSYNC B2 ;  /* 0x0000000000027941 */ /* 0x000fea0003800000 */
.L_x_1958:
        /* <DEDUP_REMOVED lines=12> */
.L_x_1960:
        /* <DEDUP_REMOVED lines=15> */
.L_x_1961:
        /* <DEDUP_REMOVED lines=15> */
.L_x_1962:
        /* <DEDUP_REMOVED lines=15> */
.L_x_1963:
        /* <DEDUP_REMOVED lines=12> */
.L_x_1946:
[----:B------:R-:W-:Y:S05]  /*2b920*/  BSYNC B1 ;  /* 0x0000000000017941 */ /* 0x000fea0003800000 */
.L_x_1945:
[----:B------:R-:W2:Y:S01]  /*2b930*/  LDL R2, [R1+0x20] ;  /* 0x0000200001027983 */ /* 0x000ea20000100800 */
[----:B------:R-:W-:Y:S01]  /*2b940*/  VIADD R19, R4, 0x1 ;  /* 0x0000000104137836 */ /* 0x000fe20000000000 */
[----:B------:R-:W-:Y:S01]  /*2b950*/  BSSY B1, `(.L_x_1964) ;  /* 0x00000d3000017945 */ /* 0x000fe20003800000 */
[----:B------:R-:W-:-:S03]  /*2b960*/  VIADD R6, R0, 0xffffffff ;  /* 0xffffffff00067836 */ /* 0x000fc60000000000 */
        /* <DEDUP_REMOVED lines=13> */
[----:B0-----:R-:W0:Y:S01]  /*2ba40*/  LDC R8, c[0x0][0x43c] ;  /* 0x00010f00ff087b82 */ /* 0x001e220000000800 */
        /* <DEDUP_REMOVED lines=18> */
.L_x_1966:
[----:B------:R-:W-:Y:S01]  /*2bb70*/  IMAD R2, R19, 0x8, R18 ;  /* 0x0000000813027824 */ /* 0x000fe200078e0212 */
[----:B------:R-:W-:Y:S01]  /*2bb80*/  SHF.L.U32 R3, R10, 0x1f, RZ ;  /* 0x0000001f0a037819 */ /* 0x000fe200000006ff */
[----:B------:R-:W-:Y:S03]  /*2bb90*/  BSSY B2, `(.L_x_1967) ;  /* 0x0000003000027945 */ /* 0x000fe60003800000 */
[----:B------:R-:W3:Y:S02]  /*2bba0*/  SYNCS.PHASECHK.TRANS64.TRYWAIT P0, [R2+URZ+0x30840], R3 ;  /* 0x03084003020075a7 */ /* 0x000ee4000800017f */
[----:B---3--:R-:W-:Y:S05]  /*2bbb0*/  @!P0 BRA `(.L_x_1968) ;  /* 0x0000004c00588947 */ /* 0x008fea0003800000 */
.L_x_2113:
[----:B------:R-:W-:Y:S05]  /*2bbc0*/  BSYNC B2 ;  /* 0x0000000000027941 */ /* 0x000fea0003800000 */
.L_x_1967:
[----:B0-2---:R-:W0:Y:S01]  /*2bbd0*/  S2R R8, SR_TID.X ;  /* 0x0000000000087919 */ /* 0x005e220000002100 */
[----:B------:R-:W-:Y:S01]  /*2bbe0*/  BSSY B2, `(.L_x_1969) ;  /* 0x000000b000027945 */ /* 0x000fe20003800000 */
[----:B0-----:R-:W-:-:S04]  /*2bbf0*/  LOP3.LUT R8, R8, 0x7f, RZ, 0xc0, !PT ;  /* 0x0000007f08087812 */ /* 0x001fc800078ec0ff */
[----:B------:R-:W-:-:S13]  /*2bc00*/  ISETP.NE.AND P1, PT, R8, RZ, PT ;  /* 0x000000ff0800720c */ /* 0x000fda0003f25270 */
[----:B------:R-:W-:Y:S05]  /*2bc10*/  @P1 BRA `(.L_x_1970) ;  /* 0x00000000001c1947 */ /* 0x000fea0003800000 */
[----:B------:R-:W0:Y:S01]  /*2bc20*/  S2R R8, SR_TID.X ;  /* 0x0000000000087919 */ /* 0x000e220000002100 */
[----:B---3--:R-:W-:-:S04]  /*2bc30*/  IMAD.MOV.U32 R3, RZ, RZ, 0x8000 ;  /* 0x00008000ff037424 */ /* 0x008fc800078e00ff */
[----:B------:R2:W-:Y:S01]  /*2bc40*/  SYNCS.ARRIVE.TRANS64 RZ, [R2+URZ+0x30830], R3 ;  /* 0x0308300302ff79a7 */ /* 0x0005e2000800003f */
[----:B0-----:R-:W-:-:S04]  /*2bc50*/  LOP3.LUT R8, R8, 0x1f, RZ, 0xc0, !PT ;  /* 0x0000001f08087812 */ /* 0x001fc800078ec0ff */
[----:B------:R-:W-:-:S13]  /*2bc60*/  ISETP.NE.AND P0, PT, R8, RZ, PT ;  /* 0x000000ff0800720c */ /* 0x000fda0003f05270 */
[----:B--2---:R-:W-:Y:S05]  /*2bc70*/  @!P0 BRA `(.L_x_1970) ;  /* 0x0000000000048947 */ /* 0x004fea0003800000 */
[----:B------:R-:W-:Y:S01]  /*2bc80*/  BPT.TRAP 0x1 ;  /* 0x000000040000795c */ /* 0x000fe20000300000 */
.L_x_1970:
[----:B------:R-:W-:Y:S05]  /*2bc90*/  BSYNC B2 ;  /* 0x0000000000027941 */ /* 0x000fea0003800000 */
.L_x_1969:
[----:B---3--:R-:W2:Y:S01]  /*2bca0*/  LDL R2, [R1+0x14] ;  /* 0x0000140001027983 */ /* 0x008ea20000100800 */
        /* <DEDUP_REMOVED lines=8> */
[----:B-1----:R-:W-:Y:S01]  /*2bd30*/  VIADD R10, R8, 0x20400 ;  /* 0x00020400080a7836 */ /* 0x002fe20000000000 */
[----:B------:R-:W-:Y:S01]  /*2bd40*/  UMOV UR6, 0x0 ;  /* 0x0000000000067882 */ /* 0x000fe20000000000 */
[----:B------:R-:W-:Y:S01]  /*2bd50*/  UMOV UR7, 0x14f00000 ;  /* 0x14f0000000077882 */ /* 0x000fe20000000000 */
[----:B--2---:R-:W-:-:S09]  /*2bd60*/  IMAD R2, R7, 0x40, R2 ;  /* 0x0000004007027824 */ /* 0x004fd200078e0202 */
.L_x_1971:
        /* <DEDUP_REMOVED lines=16> */
.L_x_1972:
        /* <DEDUP_REMOVED lines=16> */
.L_x_1973:
        /* <DEDUP_REMOVED lines=16> */
.L_x_1974:
        /* <DEDUP_REMOVED lines=15> */
.L_x_2114:
[----:B------:R-:W-:Y:S05]  /*2c160*/  BSYNC B2 ;  /* 0x0000000000027941 */ /* 0x000fea0003800000 */
.L_x_1975:
        /* <DEDUP_REMOVED lines=11> */
.L_x_1978:
[----:B------:R-:W-:Y:S05]  /*2c220*/  BSYNC B2 ;  /* 0x0000000000027941 */ /* 0x000fea0003800000 */
.L_x_1977:
        /* <DEDUP_REMOVED lines=12> */
.L_x_1979:
        /* <DEDUP_REMOVED lines=15> */
.L_x_1980:
        /* <DEDUP_REMOVED lines=15> */
.L_x_1981:
        /* <DEDUP_REMOVED lines=15> */
.L_x_1982:
        /* <DEDUP_REMOVED lines=12> */
.L_x_1965:
[----:B------:R-:W-:Y:S05]  /*2c680*/  BSYNC B1 ;  /* 0x0000000000017941 */ /* 0x000fea0003800000 */
.L_x_1964:
[----:B------:R-:W3:Y:S01]  /*2c690*/  LDL R2, [R1+0x2c] ;  /* 0x00002c0001027983 */ /* 0x000ee20000100800 */
[----:B------:R-:W-:Y:S01]  /*2c6a0*/  VIADD R0, R0, 0xfffffffe ;  /* 0xfffffffe00007836 */ /* 0x000fe20000000000 */
[----:B---3--:R-:W-:-:S13]  /*2c6b0*/  ISETP.GT.AND P0, PT, R6, R2, PT ;  /* 0x000000020600720c */ /* 0x008fda0003f04270 */
[----:B------:R-:W-:Y:S05]  /*2c6c0*/  @P0 BRA `(.L_x_1983) ;  /* 0xffffffe400400947 */ /* 0x000fea000383ffff */
.L_x_1923:
[----:B------:R-:W-:Y:S05]  /*2c6d0*/  BSYNC B0 ;  /* 0x0000000000007941 */ /* 0x000fea0003800000 */
.L_x_1922:
        /* <DEDUP_REMOVED lines=19> */
.L_x_1985:
[----:B------:R-:W-:Y:S05]  /*2c810*/  BSYNC B0 ;  /* 0x0000000000007941 */ /* 0x000fea0003800000 */
.L_x_1984:
        /* <DEDUP_REMOVED lines=11> */
.L_x_2115:
[----:B------:R-:W-:Y:S05]  /*2c8d0*/  BSYNC B1 ;  /* 0x0000000000017941 */ /* 0x000fea0003800000 */
.L_x_1988:
        /* <DEDUP_REMOVED lines=9> */
.L_x_1991:
[----:B------:R-:W-:Y:S05]  /*2c970*/  BSYNC B1 ;  /* 0x0000000000017941 */ /* 0x000fea0003800000 */
.L_x_1990:
        /* <DEDUP_REMOVED lines=12> */
.L_x_1992:
        /* <DEDUP_REMOVED lines=15> */
.L_x_1993:
        /* <DEDUP_REMOVED lines=15> */
.L_x_1994:
        /* <DEDUP_REMOVED lines=15> */
.L_x_1995:
        /* <DEDUP_REMOVED lines=10> */
.L_x_1987:
[----:B------:R-:W-:Y:S05]  /*2cdb0*/  BSYNC B0 ;  /* 0x0000000000007941 */ /* 0x000fea0003800000 */
.L_x_1986:
[----:B------:R-:W2:Y:S01]  /*2cdc0*/  LDL.LU R4, [R1+0x10] ;  /* 0x0000100001047983 */ /* 0x000ea20000300800 */
[----:B------:R-:W-:-:S05]  /*2cdd0*/  VIADD R19, R19, 0x1 ;  /* 0x0000000113137836 */ /* 0x000fca0000000000 */
[----:B------:R-:W-:-:S04]  /*2cde0*/  ISETP.NE.AND P0, PT, R19, 0x2, PT ;  /* 0x000000021300780c */ /* 0x000fc80003f05270 */
[----:B------:R-:W-:Y:S02]  /*2cdf0*/  SEL R0, RZ, 0x1, P0 ;  /* 0x00000001ff007807 */ /* 0x000fe40000000000 */
[----:B------:R-:W-:Y:S02]  /*2ce00*/  SEL R19, R19, RZ, P0 ;  /* 0x000000ff13137207 */ /* 0x000fe40000000000 */
[----:B--2---:R-:W-:-:S05]  /*2ce10*/  LOP3.LUT R4, R4, R0, RZ, 0x3c, !PT ;  /* 0x0000000004047212 */ /* 0x004fca00078e3cff */
[----:B------:R2:W-:Y:S02]  /*2ce20*/  STL [R1+0x10], R4 ;  /* 0x0000100401007387 */ /* 0x0005e40000100800 */
.L_x_1902:
[----:B------:R-:W-:Y:S05]  /*2ce30*/  BSYNC B7 ;  /* 0x0000000000077941 */ /* 0x000fea0003800000 */
.L_x_1900:
        /* <DEDUP_REMOVED lines=9> */
[----:B-12---:R-:W1:Y:S04]  /*2ced0*/  LDS.128 R4, [R18+0x308d0] ;  /* 0x0308d00012047984 */ /* 0x006e680000000c00 */
[----:B-1----:R1:W-:Y:S04]  /*2cee0*/  STL.64 [R1], R4 ;  /* 0x0000000401007387 */ /* 0x0023e80000100a00 */
[----:B------:R1:W-:Y:S01]  /*2cef0*/  STL.64 [R1+0x8], R6 ;  /* 0x0000080601007387 */ /* 0x0003e20000100a00 */
[----:B------:R-:W-:Y:S06]  /*2cf00*/  BAR.ARV 0x4, 0x180 ;  /* 0x0106000000007b1d */ /* 0x000fec0000002000 */
[----:B------:R-:W-:Y:S05]  /*2cf10*/  BRA `(.L_x_1997) ;  /* 0x0000001000407947 */ /* 0x000fea0003800000 */
.L_x_1996:
[----:B------:R-:W3:Y:S01]  /*2cf20*/  S2R R16, SR_TID.X ;  /* 0x0000000000107919 */ /* 0x000ee20000002100 */
[----:B------:R-:W-:Y:S01]  /*2cf30*/  UMOV UR4, 0xffffffff ;  /* 0xffffffff00047882 */ /* 0x000fe20000000000 */
[----:B---3--:R-:W-:-:S04]  /*2cf40*/  LOP3.LUT R16, R16, 0x1f, RZ, 0xc0, !PT ;  /* 0x0000001f10107812 */ /* 0x008fc800078ec0ff */
[----:B------:R-:W-:Y:S01]  /*2cf50*/  ISETP.NE.AND P0, PT, R16, 0x1f, PT ;  /* 0x0000001f1000780c */ /* 0x000fe20003f05270 */
[----:B------:R-:W-:-:S12]  /*2cf60*/  BRA.DIV UR4, `(.L_x_1998) ;  /* 0x0000003a04a87947 */ /* 0x000fd8000b800000 */
[----:B------:R-:W1:Y:S01]  /*2cf70*/  LDL.LU R2, [R1] ;  /* 0x0000000001027983 */ /* 0x000e620000300800 */
[----:B------:R-:W-:-:S03]  /*2cf80*/  ULDC UR4, c[0x0][0xc3c] ;  /* 0x00030f0000047ab9 */ /* 0x000fc60000000800 */
[----:B------:R-:W3:Y:S01]  /*2cf90*/  LDL R3, [R1+0xc] ;  /* 0x00000c0001037983 */ /* 0x000ee20000100800 */
[----:B------:R-:W-:Y:S01]  /*2cfa0*/  ULDC.64 UR6, c[0x0][0x208] ;  /* 0x0000820000067ab9 */ /* 0x000fe20000000a00 */
[----:B-1----:R-:W-:Y:S02]  /*2cfb0*/  IMAD.MOV.U32 R10, RZ, RZ, R2 ;  /* 0x000000ffff0a7224 */ /* 0x002fe400078e0002 */
[----:B---3--:R-:W-:-:S05]  /*2cfc0*/  IMAD.IADD R0, R3, 0x1, R16 ;  /* 0x0000000103007824 */ /* 0x008fca00078e0210 */
[----:B------:R-:W-:-:S13]  /*2cfd0*/  ISETP.GE.OR P1, PT, R0, UR4, !P0 ;  /* 0x0000000400007c0c */ /* 0x000fda000c726670 */
[----:B------:R-:W1:Y:S08]  /*2cfe0*/  @!P1 LDC.64 R2, c[0x0][0xc80] ;  /* 0x00032000ff029b82 */ /* 0x000e700000000a00 */
[----:B------:R-:W3:Y:S01]  /*2cff0*/  @!P1 LDC.64 R6, c[0x0][0xc78] ;  /* 0x00031e00ff069b82 */ /* 0x000ee20000000a00 */
[----:B-1----:R-:W-:-:S05]  /*2d000*/  @!P1 IMAD.WIDE R2, R0, 0x4, R2 ;  /* 0x0000000400029825 */ /* 0x002fca00078e0202 */
[----:B0-----:R3:W4:Y:S02]  /*2d010*/  @!P1 LDG.E R8, desc[UR6][R2.64] ;  /* 0x0000000602089981 */ /* 0x001724000c1e1900 */
[----:B---3--:R-:W-:-:S06]  /*2d020*/  @!P1 IMAD.WIDE R2, R0, 0x4, R6 ;  /* 0x0000000400029825 */ /* 0x008fcc00078e0206 */
[----:B------:R-:W3:Y:S01]  /*2d030*/  @!P1 LDG.E R2, desc[UR6][R2.64] ;  /* 0x0000000602029981 */ /* 0x000ee2000c1e1900 */
        /* <DEDUP_REMOVED lines=8> */
[----:B----4-:R-:W-:-:S02]  /*2d0c0*/  @!P1 IMAD.MOV.U32 R4, RZ, RZ, R8 ;  /* 0x000000ffff049224 */ /* 0x010fc400078e0008 */
[----:B------:R-:W-:Y:S02]  /*2d0d0*/  IMAD.MOV.U32 R8, RZ, RZ, RZ ;  /* 0x000000ffff087224 */ /* 0x000fe400078e00ff */
        /* <DEDUP_REMOVED lines=19> */
.L_x_2125:
[----:B------:R-:W-:Y:S02]  /*2d210*/  ULDC UR4, c[0x0][0xc38] ;  /* 0x00030e0000047ab9 */ /* 0x000fe40000000800 */
[----:B------:R-:W-:-:S04]  /*2d220*/  IMAD.U32 R2, RZ, RZ, UR4 ;  /* 0x00000004ff027e24 */ /* 0x000fc8000f8e00ff */
[----:B-1----:R-:W-:-:S04]  /*2d230*/  IMAD R9, R9, R2, RZ ;  /* 0x0000000209097224 */ /* 0x002fc800078e02ff */
[----:B------:R-:W-:-:S05]  /*2d240*/  IMAD.IADD R0, R0, 0x1, R9 ;  /* 0x0000000100007824 */ /* 0x000fca00078e0209 */
[----:B------:R-:W-:-:S13]  /*2d250*/  ISETP.GT.AND P6, PT, R0, R5, PT ;  /* 0x000000050000720c */ /* 0x000fda0003fc4270 */
[----:B------:R-:W-:Y:S05]  /*2d260*/  @P6 BRA `(.L_x_1999) ;  /* 0x0000000000b06947 */ /* 0x000fea0003800000 */
.L_x_2002:
        /* <DEDUP_REMOVED lines=38> */
.L_x_2133:
[----:B------:R-:W-:Y:S02]  /*2d4d0*/  ULDC UR4, c[0x0][0xc38] ;  /* 0x00030e0000047ab9 */ /* 0x000fe40000000800 */
[----:B------:R-:W-:-:S04]  /*2d4e0*/  IMAD.U32 R2, RZ, RZ, UR4 ;  /* 0x00000004ff027e24 */ /* 0x000fc8000f8e00ff */
[----:B-1----:R-:W-:-:S04]  /*2d4f0*/  IMAD R9, R9, R2, RZ ;  /* 0x0000000209097224 */ /* 0x002fc800078e02ff */
[----:B------:R-:W-:-:S05]  /*2d500*/  IMAD.IADD R0, R9, 0x1, R0 ;  /* 0x0000000109007824 */ /* 0x000fca00078e0200 */
[----:B------:R-:W-:-:S13]  /*2d510*/  ISETP.GT.AND P6, PT, R0, R5, PT ;  /* 0x000000050000720c */ /* 0x000fda0003fc4270 */
[----:B------:R-:W-:Y:S05]  /*2d520*/  @!P6 BRA `(.L_x_2002) ;  /* 0xfffffffc0050e947 */ /* 0x000fea000383ffff */
.L_x_1999:
        /* <DEDUP_REMOVED lines=8> */
[----:B-1----:R1:W3:Y:S04]  /*2d5b0*/  SHFL.IDX PT, R4, R4, R3, 0x1f ;  /* 0x00001f0304047589 */ /* 0x0022e800000e0000 */
[----:B------:R1:W4:Y:S01]  /*2d5c0*/  SHFL.IDX PT, R6, R6, R3, 0x1f ;  /* 0x00001f0306067589 */ /* 0x00032200000e0000 */
[----:B--2---:R-:W-:-:S05]  /*2d5d0*/  IMAD.IADD R10, R3, 0x1, R10 ;  /* 0x00000001030a7824 */ /* 0x004fca00078e020a */
[----:B---34-:R1:W-:Y:S02]  /*2d5e0*/  STL [R1+0xc], R10 ;  /* 0x00000c0a01007387 */ /* 0x0183e40000100800 */
.L_x_2138:
[----:B------:R-:W-:-:S13]  /*2d5f0*/  ISETP.NE.AND P0, PT, R0, RZ, PT ;  /* 0x000000ff0000720c */ /* 0x000fda0003f05270 */
[----:B------:R-:W-:Y:S05]  /*2d600*/  @!P0 BRA `(.L_x_2004) ;  /* 0x0000000000148947 */ /* 0x000fea0003800000 */
[----:B------:R-:W-:Y:S01]  /*2d610*/  UMOV UR4, 0xffffffff ;  /* 0xffffffff00047882 */ /* 0x000fe20000000000 */
[----:B-1----:R-:W-:Y:S02]  /*2d620*/  VIADD R3, R3, 0xffffffff ;  /* 0xffffffff03037836 */ /* 0x002fe40000000000 */
[----:B------:R-:W-:Y:S05]  /*2d630*/  BRA.DIV UR4, `(.L_x_2005) ;  /* 0x0000003e04987947 */ /* 0x000fea000b800000 */
[----:B------:R1:W3:Y:S02]  /*2d640*/  SHFL.IDX PT, R3, R7, R3, 0x1f ;  /* 0x00001f0307037589 */ /* 0x0002e400000e0000 */
.L_x_2141:
[----:B---3--:R-:W-:-:S07]  /*2d650*/  IMAD.MOV.U32 R8, RZ, RZ, R3 ;  /* 0x000000ffff087224 */ /* 0x008fce00078e0003 */
.L_x_2004:
[----:B------:R-:W-:Y:S01]  /*2d660*/  ISETP.NE.AND P0, PT, R6, 0x1, PT ;  /* 0x000000010600780c */ /* 0x000fe20003f05270 */
[----:B------:R-:W-:-:S05]  /*2d670*/  IMAD R0, R8, R2, R9 ;  /* 0x0000000208007224 */ /* 0x000fca00078e0209 */
[----:B------:R3:W-:Y:S02]  /*2d680*/  STL [R1], R0 ;  /* 0x0000000001007387 */ /* 0x0007e40000100800 */
[----:B---3--:R-:W-:-:S05]  /*2d690*/  IMAD.IADD R0, R5, 0x1, -R0 ;  /* 0x0000000105007824 */ /* 0x008fca00078e0a00 */
[----:B------:R-:W-:Y:S05]  /*2d6a0*/  @!P0 BRA `(.L_x_2006) ;  /* 0x0000000000e48947 */ /* 0x000fea0003800000 */
[----:B------:R-:W-:-:S04]  /*2d6b0*/  IABS R5, R4 ;  /* 0x0000000400057213 */ /* 0x000fc80000000000 */
[----:B------:R-:W3:Y:S08]  /*2d6c0*/  I2F.RP R2, R5 ;  /* 0x0000000500027306 */ /* 0x000ef00000209400 */
[----:B---3--:R-:W3:Y:S02]  /*2d6d0*/  MUFU.RCP R2, R2 ;  /* 0x0000000200027308 */ /* 0x008ee40000001000 */
[----:B---3--:R-:W-:-:S06]  /*2d6e0*/  VIADD R2, R2, 0xffffffe ;  /* 0x0ffffffe02027836 */ /* 0x008fcc0000000000 */
[----:B-1----:R-:W1:Y:S02]  /*2d6f0*/  F2I.FTZ.U32.TRUNC.NTZ R3, R2 ;  /* 0x0000000200037305 */ /* 0x002e64000021f000 */
[----:B-1----:R-:W-:-:S04]  /*2d700*/  IMAD.MOV R2, RZ, RZ, -R3 ;  /* 0x000000ffff027224 */ /* 0x002fc800078e0a03 */
        /* <DEDUP_REMOVED lines=14> */
[----:B------:R-:W1:Y:S07]  /*2d7f0*/  I2F.RP R2, R5 ;  /* 0x0000000500027306 */ /* 0x000e6e0000209400 */
[----:B------:R-:W-:Y:S01]  /*2d800*/  @P0 VIADD R8, R8, 0x1 ;  /* 0x0000000108080836 */ /* 0x000fe20000000000 */
[----:B-1----:R-:W1:Y:S02]  /*2d810*/  MUFU.RCP R2, R2 ;  /* 0x0000000200027308 */ /* 0x002e640000001000 */
[----:B-1----:R-:W-:-:S06]  /*2d820*/  VIADD R2, R2, 0xffffffe ;  /* 0x0ffffffe02027836 */ /* 0x002fcc0000000000 */
[----:B------:R-:W1:Y:S02]  /*2d830*/  F2I.FTZ.U32.TRUNC.NTZ R3, R2 ;  /* 0x0000000200037305 */ /* 0x000e64000021f000 */
[----:B-1----:R-:W-:-:S04]  /*2d840*/  IMAD.MOV R2, RZ, RZ, -R3 ;  /* 0x000000ffff027224 */ /* 0x002fc800078e0a03 */
[----:B0-----:R-:W-:Y:S02]  /*2d850*/  IMAD R7, R2, R5, RZ ;  /* 0x0000000502077224 */ /* 0x001fe400078e02ff */
        /* <DEDUP_REMOVED lines=24> */
[----:B------:R-:W-:-:S04]  /*2d9e0*/  IMAD.MOV R2, RZ, RZ, -R7 ;  /* 0x000000ffff027224 */ /* 0x000fc800078e0a07 */
[C---:B------:R-:W-:Y:S02]  /*2d9f0*/  IMAD R2, R6.reuse, R2, R3 ;  /* 0x0000000206027224 */ /* 0x040fe400078e0203 */
[----:B------:R-:W-:-:S04]  /*2da00*/  IMAD R6, R6, 0x1000000, R7 ;  /* 0x0100000006067824 */ /* 0x000fc800078e0207 */
[----:B------:R-:W-:-:S05]  /*2da10*/  IMAD R2, R2, 0x10000, R6 ;  /* 0x0001000002027824 */ /* 0x000fca00078e0206 */
[----:B------:R1:W-:Y:S01]  /*2da20*/  STL [R1+0x8], R2 ;  /* 0x0000080201007387 */ /* 0x0003e20000100800 */
[----:B------:R-:W-:Y:S05]  /*2da30*/  BRA `(.L_x_2007) ;  /* 0x0000000400007947 */ /* 0x000fea0003800000 */
.L_x_2006:
[----:B-1----:R-:W3:Y:S01]  /*2da40*/  LDL R3, [R1+0xc] ;  /* 0x00000c0001037983 */ /* 0x002ee20000100800 */
[----:B0-----:R-:W3:Y:S01]  /*2da50*/  LDC.64 R6, c[0x0][0xc90] ;  /* 0x00032400ff067b82 */ /* 0x001ee20000000a00 */
[----:B------:R-:W-:Y:S01]  /*2da60*/  ULDC.64 UR4, c[0x0][0x208] ;  /* 0x0000820000047ab9 */ /* 0x000fe20000000a00 */
[----:B---3--:R-:W-:-:S05]  /*2da70*/  IMAD.WIDE R6, R3, 0x4, R6 ;  /* 0x0000000403067825 */ /* 0x008fca00078e0206 */
[----:B------:R-:W3:Y:S02]  /*2da80*/  LDG.E R3, desc[UR4][R6.64] ;  /* 0x0000000406037981 */ /* 0x000ee4000c1e1900 */
[----:B---3--:R-:W-:-:S05]  /*2da90*/  IMAD R5, R4, R3, RZ ;  /* 0x0000000304057224 */ /* 0x008fca00078e02ff */
        /* <DEDUP_REMOVED lines=33> */
[----:B------:R0:W1:Y:S02]  /*2dcb0*/  F2I.FTZ.U32.TRUNC.NTZ R3, R2 ;  /* 0x0000000200037305 */ /* 0x000064000021f000 */
[----:B0-----:R-:W-:Y:S02]  /*2dcc0*/  IMAD.MOV.U32 R2, RZ, RZ, RZ ;  /* 0x000000ffff027224 */ /* 0x001fe400078e00ff */
[----:B-1----:R-:W-:-:S04]  /*2dcd0*/  IMAD.MOV R0, RZ, RZ, -R3 ;  /* 0x000000ffff007224 */ /* 0x002fc800078e0a03 */
[----:B------:R-:W-:-:S04]  /*2dce0*/  IMAD R0, R0, R9, RZ ;  /* 0x0000000900007224 */ /* 0x000fc800078e02ff */
        /* <DEDUP_REMOVED lines=14> */
[----:B------:R-:W-:-:S04]  /*2ddd0*/  @P0 VIADD R2, R2, 0x1 ;  /* 0x0000000102020836 */ /* 0x000fc80000000000 */
[----:B------:R-:W-:-:S04]  /*2dde0*/  IMAD.MOV.U32 R0, RZ, RZ, R2 ;  /* 0x000000ffff007224 */ /* 0x000fc800078e0002 */
[----:B------:R-:W-:Y:S01]  /*2ddf0*/  @!P2 IMAD.MOV R0, RZ, RZ, -R0 ;  /* 0x000000ffff00a224 */ /* 0x000fe200078e0a00 */
[----:B------:R-:W-:Y:S01]  /*2de00*/  @!P1 LOP3.LUT R0, RZ, R8, RZ, 0x33, !PT ;  /* 0x00000008ff009212 */ /* 0x000fe200078e33ff */
[----:B------:R-:W-:-:S04]  /*2de10*/  IMAD.MOV R8, RZ, RZ, -R8 ;  /* 0x000000ffff087224 */ /* 0x000fc800078e0a08 */
[----:B------:R-:W-:-:S05]  /*2de20*/  IMAD R2, R0, R8, R6 ;  /* 0x0000000800027224 */ /* 0x000fca00078e0206 */
[----:B------:R0:W-:Y:S02]  /*2de30*/  STL [R1+0x8], R2 ;  /* 0x0000080201007387 */ /* 0x0001e40000100800 */
.L_x_2007:
[----:B------:R-:W-:-:S05]  /*2de40*/  LOP3.LUT R0, RZ, R0, RZ, 0x33, !PT ;  /* 0x00000000ff007212 */ /* 0x000fca00078e33ff */
[----:B------:R-:W-:-:S05]  /*2de50*/  IMAD.IADD R0, R4, 0x1, R0 ;  /* 0x0000000104007824 */ /* 0x000fca00078e0200 */
[----:B------:R3:W-:Y:S01]  /*2de60*/  STL [R1+0x4], R0 ;  /* 0x0000040001007387 */ /* 0x0007e20000100800 */
[----:B------:R-:W-:Y:S05]  /*2de70*/  BRA `(.L_x_2008) ;  /* 0x0000000000287947 */ /* 0x000fea0003800000 */
.L_x_2000:
        /* <DEDUP_REMOVED lines=10> */
.L_x_2008:
[----:B01--4-:R-:W4:Y:S04]  /*2df20*/  LDL R2, [R1+0xc] ;  /* 0x00000c0001027983 */ /* 0x013f280000100800 */
[----:B------:R-:W5:Y:S04]  /*2df30*/  LDL R3, [R1+0x8] ;  /* 0x0000080001037983 */ /* 0x000f680000100800 */
[----:B------:R-:W2:Y:S04]  /*2df40*/  LDL R5, [R1+0x4] ;  /* 0x0000040001057983 */ /* 0x000ea80000100800 */
[----:B------:R-:W2:Y:S01]  /*2df50*/  LDL R4, [R1] ;  /* 0x0000000001047983 */ /* 0x000ea20000100800 */
[----:B---3--:R-:W0:Y:S01]  /*2df60*/  S2R R0, SR_TID.X ;  /* 0x0000000000007919 */ /* 0x008e220000002100 */
[----:B------:R-:W-:Y:S05]  /*2df70*/  WARPSYNC.ALL ;  /* 0x0000000000007948 */ /* 0x000fea0003800000 */
[----:B0-----:R-:W-:Y:S01]  /*2df80*/  LOP3.LUT R0, R0, 0x1f, RZ, 0xc0, !PT ;  /* 0x0000001f00007812 */ /* 0x001fe200078ec0ff */
[----:B------:R-:W-:Y:S03]  /*2df90*/  BAR.SYNC.DEFER_BLOCKING 0x4, 0x180 ;  /* 0x0106000000007b1d */ /* 0x000fe60000010000 */
[----:B------:R-:W-:-:S13]  /*2dfa0*/  ISETP.NE.AND P0, PT, R0, RZ, PT ;  /* 0x000000ff0000720c */ /* 0x000fda0003f05270 */
[----:B------:R-:W0:Y:S01]  /*2dfb0*/  @!P0 S2R R0, SR_CgaCtaId ;  /* 0x0000000000008919 */ /* 0x000e220000008800 */
[----:B----4-:R-:W-:Y:S01]  /*2dfc0*/  IMAD.MOV.U32 R7, RZ, RZ, R2 ;  /* 0x000000ffff077224 */ /* 0x010fe200078e0002 */
[----:B------:R-:W-:Y:S01]  /*2dfd0*/  @!P0 MOV R2, 0x400 ;  /* 0x0000040000028802 */ /* 0x000fe20000000f00 */
[----:B-----5:R-:W-:-:S03]  /*2dfe0*/  IMAD.MOV.U32 R6, RZ, RZ, R3 ;  /* 0x000000ffff067224 */ /* 0x020fc600078e0003 */
[----:B0-----:R-:W-:-:S05]  /*2dff0*/  @!P0 LEA R18, R0, R2, 0x18 ;  /* 0x0000000200128211 */ /* 0x001fca00078ec0ff */
[----:B--2---:R2:W-:Y:S01]  /*2e000*/  @!P0 STS.128 [R18+0x308d0], R4 ;  /* 0x0308d00412008388 */ /* 0x0045e20000000c00 */
[----:B------:R-:W-:Y:S06]  /*2e010*/  BAR.ARV 0x5, 0x180 ;  /* 0x0146000000007b1d */ /* 0x000fec0000002000 */
.L_x_1997:
[----:B------:R-:W3:Y:S01]  /*2e020*/  LDL R0, [R1+0xc] ;  /* 0x00000c0001007983 */ /* 0x000ee20000100800 */
[----:B------:R-:W-:Y:S02]  /*2e030*/  ULDC UR4, c[0x0][0xc3c] ;  /* 0x00030f0000047ab9 */ /* 0x000fe40000000800 */
[----:B---3--:R-:W-:-:S13]  /*2e040*/  ISETP.GE.AND P0, PT, R0, UR4, PT ;  /* 0x0000000400007c0c */ /* 0x008fda000bf06270 */
[----:B------:R-:W-:Y:S05]  /*2e050*/  @!P0 BRA `(.L_x_2009) ;  /* 0xffffff7000e88947 */ /* 0x000fea000383ffff */
[----:B------:R-:W-:Y:S05]  /*2e060*/  BSYNC B8 ;  /* 0x0000000000087941 */ /* 0x000fea0003800000 */
.L_x_1832:
[----:B--2---:R-:W2:Y:S01]  /*2e070*/  LDL.LU R0, [R1+0x58] ;  /* 0x0000580001007983 */ /* 0x004ea20000300800 */
[----:B------:R-:W-:Y:S01]  /*2e080*/  BSSY B0, `(.L_x_2010) ;  /* 0x000000b000007945 */ /* 0x000fe20003800000 */
[----:B-1----:R-:W1:Y:S01]  /*2e090*/  S2R R5, SR_CgaCtaId ;  /* 0x0000000000057919 */ /* 0x002e620000008800 */
[----:B--2---:R-:W-:-:S05]  /*2e0a0*/  VIADD R0, R0, 0x1 ;  /* 0x0000000100007836 */ /* 0x004fca0000000000 */
[----:B0-----:R-:W-:-:S04]  /*2e0b0*/  LEA.HI R2, R0, R0, RZ, 0x1 ;  /* 0x0000000000027211 */ /* 0x001fc800078f08ff */
[----:B------:R-:W-:-:S05]  /*2e0c0*/  LOP3.LUT R3, R2, 0xfffffffe, RZ, 0xc0, !PT ;  /* 0xfffffffe02037812 */ /* 0x000fca00078ec0ff */
[----:B------:R-:W-:Y:S01]  /*2e0d0*/  IMAD.IADD R3, R0, 0x1, -R3 ;  /* 0x0000000100037824 */ /* 0x000fe200078e0a03 */
[----:B------:R-:W-:-:S04]  /*2e0e0*/  MOV R0, 0x400 ;  /* 0x0000040000007802 */ /* 0x000fc80000000f00 */
[----:B-1----:R-:W-:Y:S02]  /*2e0f0*/  LEA R0, R5, R0, 0x18 ;  /* 0x0000000005007211 */ /* 0x002fe400078ec0ff */
[----:B------:R-:W-:-:S04]  /*2e100*/  SHF.L.U32 R3, R3, 0x1f, RZ ;  /* 0x0000001f03037819 */ /* 0x000fc800000006ff */
[----:B------:R-:W0:Y:S02]  /*2e110*/  SYNCS.PHASECHK.TRANS64.TRYWAIT P0, [R0+URZ+0x30820], R3 ;  /* 0x03082003000075a7 */ /* 0x000e24000800017f */
[----:B0-----:R-:W-:Y:S05]  /*2e120*/  @!P0 BRA `(.L_x_2011) ;  /* 0x0000003400088947 */ /* 0x001fea0003800000 */
.L_x_2142:
[----:B------:R-:W-:Y:S05]  /*2e130*/  BSYNC B0 ;  /* 0x0000000000007941 */ /* 0x000fea0003800000 */
.L_x_2010:
[----:B------:R-:W-:-:S03]  /*2e140*/  UMOV UR4, 0xffffffff ;  /* 0xffffffff00047882 */ /* 0x000fc60000000000 */
[----:B------:R-:W-:Y:S05]  /*2e150*/  BRA.DIV UR4, `(.L_x_2012) ;  /* 0x0000003604107947 */ /* 0x000fea000b800000 */
[----:B------:R-:W1:Y:S02]  /*2e160*/  S2R R2, SR_TID.X ;  /* 0x0000000000027919 */ /* 0x000e640000002100 */
[----:B-1----:R-:W-:-:S04]  /*2e170*/  SHF.R.U32.HI R2, RZ, 0x5, R2 ;  /* 0x00000005ff027819 */ /* 0x002fc80000011602 */
[----:B------:R-:W-:-:S05]  /*2e180*/  LOP3.LUT R2, R2, 0x3, RZ, 0xc0, !PT ;  /* 0x0000000302027812 */ /* 0x000fca00078ec0ff */
[----:B------:R1:W2:Y:S02]  /*2e190*/  SHFL.IDX PT, R14, R2, RZ, 0x1f ;  /* 0x00001fff020e7589 */ /* 0x0002a400000e0000 */
.L_x_2145:
[----:B--2---:R-:W-:-:S13]  /*2e1a0*/  ISETP.NE.AND P0, PT, R14, RZ, PT ;  /* 0x000000ff0e00720c */ /* 0x004fda0003f05270 */
[----:B------:R-:W-:Y:S05]  /*2e1b0*/  @P0 BRA `(.L_x_1526) ;  /* 0x0000000000940947 */ /* 0x000fea0003800000 */
[----:B------:R-:W-:-:S03]  /*2e1c0*/  UMOV UR4, 0xffffffff ;  /* 0xffffffff00047882 */ /* 0x000fc60000000000 */
[----:B------:R-:W-:Y:S05]  /*2e1d0*/  BRA.DIV UR4, `(.L_x_2013) ;  /* 0x0000003604247947 */ /* 0x000fea000b800000 */
[----:B------:R-:W-:-:S13]  /*2e1e0*/  ELECT P6, URZ, PT ;  /* 0x00000000003f782f */ /* 0x000fda00038c0000 */
.L_x_2148:
        /* <DEDUP_REMOVED lines=8> */
.L_x_2014:
        /* <DEDUP_REMOVED lines=13> */
.L_x_2149:
[----:B------:R-:W1:Y:S02]  /*2e340*/  SYNCS.PHASECHK.TRANS64.TRYWAIT P0, [R7+URZ], R2 ;  /* 0x00000002070075a7 */ /* 0x000e64000800017f */
[----:B-1----:R-:W-:Y:S05]  /*2e350*/  @!P0 BRA `(.L_x_2016) ;  /* 0x0000003000f88947 */ /* 0x002fea0003800000 */
.L_x_2150:
[----:B------:R-:W-:Y:S05]  /*2e360*/  @!P2 BRA `(.L_x_2017) ;  /* 0x000000000004a947 */ /* 0x000fea0003800000 */
[----:B------:R-:W-:Y:S01]  /*2e370*/  BPT.TRAP 0x1 ;  /* 0x000000040000795c */ /* 0x000fe20000300000 */
.L_x_2017:
[----:B------:R-:W-:-:S04]  /*2e380*/  VIADD R0, R0, 0x30860 ;  /* 0x0003086000007836 */ /* 0x000fc80000000000 */
[----:B------:R-:W-:-:S04]  /*2e390*/  IMAD R4, R19, 0x8, R0 ;  /* 0x0000000813047824 */ /* 0x000fc800078e0200 */
[----:B------:R-:W2:Y:S02]  /*2e3a0*/  SYNCS.PHASECHK.TRANS64.TRYWAIT P0, [R4+URZ], R5 ;  /* 0x00000005040075a7 */ /* 0x000ea4000800017f */
[----:B--2---:R-:W-:Y:S05]  /*2e3b0*/  @!P0 BRA `(.L_x_2018) ;  /* 0x0000003000f48947 */ /* 0x004fea0003800000 */
.L_x_2151:
[----:B------:R-:W-:-:S07]  /*2e3c0*/  IMAD R3, R3, 0x8, R0 ;  /* 0x0000000803037824 */ /* 0x000fce00078e0200 */
.L_x_2019:
[----:B---3--:R3:W4:Y:S02]  /*2e3d0*/  SYNCS.PHASECHK.TRANS64.TRYWAIT P0, [R3+URZ], R2 ;  /* 0x00000002030075a7 */ /* 0x008724000800017f */
[----:B----4-:R-:W-:Y:S05]  /*2e3e0*/  @!P0 NANOSLEEP.SYNCS 0x989680 ;  /* 0x009896800000895d */ /* 0x010fea0003900000 */
[----:B------:R-:W4:Y:S02]  /*2e3f0*/  @!P0 SYNCS.PHASECHK.TRANS64 P0, [R3+URZ], R2 ;  /* 0x00000002030085a7 */ /* 0x000f24000800007f */
[----:B----4-:R-:W-:Y:S05]  /*2e400*/  @!P0 BRA `(.L_x_2019) ;  /* 0xfffffffc00f08947 */ /* 0x010fea000383ffff */
.L_x_1526:
[----:B------:R-:W-:Y:S05]  /*2e410*/  BSYNC B9 ;  /* 0x0000000000097941 */ /* 0x000fea0003800000 */
.L_x_1523:
[----:B------:R-:W-:Y:S05]  /*2e420*/  EXIT ;  /* 0x000000000000794d */ /* 0x000fea0003800000 */
.L_x_1554:
[----:B0-----:R0:W1:Y:S02]  /*2e430*/  SYNCS.PHASECHK.TRANS64.TRYWAIT P5, [R99+URZ+0x30890], R109 ;  /* 0x0308906d630075a7 */ /* 0x00106400080a017f */
[----:B-1----:R-:W-:Y:S05]  /*2e440*/  @!P5 NANOSLEEP.SYNCS 0x989680 ;  /* 0x009896800000d95d */ /* 0x002fea0003900000 */
[----:B------:R-:W1:Y:S02]  /*2e450*/  @!P5 SYNCS.PHASECHK.TRANS64 P5, [R99+URZ+0x30890], R109 ;  /* 0x0308906d6300d5a7 */ /* 0x000e6400080a007f */
[----:B-1----:R-:W-:Y:S05]  /*2e460*/  @!P5 BRA `(.L_x_1554) ;  /* 0xfffffffc00f0d947 */ /* 0x002fea000383ffff */
[----:B------:R-:W-:Y:S05]  /*2e470*/  BRA `(.L_x_2020) ;  /* 0xfffffd5800b87947 */ /* 0x000fea000383ffff */
.L_x_1592:
[----:B-1----:R1:W2:Y:S02]  /*2e480*/  SYNCS.PHASECHK.TRANS64.TRYWAIT P5, [R99+URZ+0x30890], R109 ;  /* 0x0308906d630075a7 */ /* 0x0022a400080a017f */
[----:B--2---:R-:W-:Y:S05]  /*2e490*/  @!P5 NANOSLEEP.SYNCS 0x989680 ;  /* 0x009896800000d95d */ /* 0x004fea0003900000 */
[----:B------:R-:W2:Y:S02]  /*2e4a0*/  @!P5 SYNCS.PHASECHK.TRANS64 P5, [R99+URZ+0x30890], R109 ;  /* 0x0308906d6300d5a7 */ /* 0x000ea400080a007f */
[----:B--2---:R-:W-:Y:S05]  /*2e4b0*/  @!P5 BRA `(.L_x_1592) ;  /* 0xfffffffc00f0d947 */ /* 0x004fea000383ffff */
[----:B------:R-:W-:Y:S05]  /*2e4c0*/  BRA `(.L_x_2021) ;  /* 0xfffffd7c00d07947 */ /* 0x000fea000383ffff */
.L_x_1609:
[----:B0-----:R0:W1:Y:S02]  /*2e4d0*/  SYNCS.PHASECHK.TRANS64.TRYWAIT P3, [R99+URZ+0x30890], R109 ;  /* 0x0308906d630075a7 */ /* 0x001064000806017f */
[----:B-1----:R-:W-:Y:S05]  /*2e4e0*/  @!P3 NANOSLEEP.SYNCS 0x989680 ;  /* 0x009896800000b95d */ /* 0x002fea0003900000 */
[----:B------:R-:W1:Y:S02]  /*2e4f0*/  @!P3 SYNCS.PHASECHK.TRANS64 P3, [R99+URZ+0x30890], R109 ;  /* 0x0308906d6300b5a7 */ /* 0x000e64000806007f */
[----:B-1----:R-:W-:Y:S05]  /*2e500*/  @!P3 BRA `(.L_x_1609) ;  /* 0xfffffffc00f0b947 */ /* 0x002fea000383ffff */
[----:B------:R-:W-:Y:S05]  /*2e510*/  BRA `(.L_x_2022) ;  /* 0xfffffda000d87947 */ /* 0x000fea000383ffff */
.L_x_1615:
[----:B-1----:R1:W2:Y:S02]  /*2e520*/  SYNCS.PHASECHK.TRANS64.TRYWAIT P2, [R99+URZ+0x308b0], R109 ;  /* 0x0308b06d630075a7 */ /* 0x0022a4000804017f */
[----:B--2---:R-:W-:Y:S05]  /*2e530*/  @!P2 NANOSLEEP.SYNCS 0x989680 ;  /* 0x009896800000a95d */ /* 0x004fea0003900000 */
[----:B------:R-:W2:Y:S02]  /*2e540*/  @!P2 SYNCS.PHASECHK.TRANS64 P2, [R99+URZ+0x308b0], R109 ;  /* 0x0308b06d6300a5a7 */ /* 0x000ea4000804007f */
[----:B--2---:R-:W-:Y:S05]  /*2e550*/  @!P2 BRA `(.L_x_1615) ;  /* 0xfffffffc00f0a947 */ /* 0x004fea000383ffff */
[----:B------:R-:W-:Y:S05]  /*2e560*/  BRA `(.L_x_2023) ;  /* 0xfffffda400c07947 */ /* 0x000fea000383ffff */
.L_x_1645:
        /* <DEDUP_REMOVED lines=8> */
.L_x_2025:
[----:B------:R-:W-:Y:S05]  /*2e5f0*/  BSYNC B1 ;  /* 0x0000000000017941 */ /* 0x000fea0003800000 */
.L_x_2024:
        /* <DEDUP_REMOVED lines=8> */
.L_x_2026:
[----:B------:R-:W-:Y:S02]  /*2e680*/  IMAD.MOV.U32 R13, RZ, RZ, R33 ;  /* 0x000000ffff0d7224 */ /* 0x000fe400078e0021 */
[----:B------:R-:W-:-:S07]  /*2e690*/  IMAD.MOV.U32 R8, RZ, RZ, R14 ;  /* 0x000000ffff087224 */ /* 0x000fce00078e000e */
[----:B------:R-:W-:Y:S05]  /*2e6a0*/  WARPSYNC.COLLECTIVE R15, `(.L_x_2027) ;  /* 0x000000000f087348 */ /* 0x000fea0003c00000 */
[----:B------:R0:W1:Y:S02]  /*2e6b0*/  SHFL.IDX P6, R14, R13, R12, R11 ;  /* 0x0000000c0d0e7389 */ /* 0x00006400000c000b */
[----:B01----:R-:W-:Y:S01]  /*2e6c0*/  ENDCOLLECTIVE ;  /* 0x000000000000791b */ /* 0x003fe20003800000 */
.L_x_2027:
[----:B------:R-:W-:Y:S02]  /*2e6d0*/  IMAD.MOV.U32 R13, RZ, RZ, R30 ;  /* 0x000000ffff0d7224 */ /* 0x000fe400078e001e */
[----:B------:R-:W-:-:S07]  /*2e6e0*/  IMAD.MOV.U32 R26, RZ, RZ, R14 ;  /* 0x000000ffff1a7224 */ /* 0x000fce00078e000e */
[----:B------:R-:W-:Y:S05]  /*2e6f0*/  WARPSYNC.COLLECTIVE R15, `(.L_x_2028) ;  /* 0x000000000f087348 */ /* 0x000fea0003c00000 */
[----:B------:R0:W1:Y:S02]  /*2e700*/  SHFL.IDX P6, R14, R13, R12, R11 ;  /* 0x0000000c0d0e7389 */ /* 0x00006400000c000b */
[----:B01----:R-:W-:Y:S01]  /*2e710*/  ENDCOLLECTIVE ;  /* 0x000000000000791b */ /* 0x003fe20003800000 */
.L_x_2028:
[----:B------:R-:W-:Y:S01]  /*2e720*/  IMAD.MOV.U32 R5, RZ, RZ, R14 ;  /* 0x000000ffff057224 */ /* 0x000fe200078e000e */
[----:B------:R-:W-:Y:S06]  /*2e730*/  BRA `(.L_x_2029) ;  /* 0xfffffdbc006c7947 */ /* 0x000fec000383ffff */
.L_x_1648:
[----:B------:R-:W-:Y:S01]  /*2e740*/  BSSY B1, `(.L_x_2030) ;  /* 0x0000008000017945 */ /* 0x000fe20003800000 */
[----:B------:R-:W-:Y:S02]  /*2e750*/  IMAD.MOV.U32 R13, RZ, RZ, R32 ;  /* 0x000000ffff0d7224 */ /* 0x000fe400078e0020 */
[----:B------:R-:W-:Y:S02]  /*2e760*/  IMAD.MOV.U32 R12, RZ, RZ, 0x1 ;  /* 0x00000001ff0c7424 */ /* 0x000fe400078e00ff */
[----:B------:R-:W-:Y:S02]  /*2e770*/  IMAD.MOV.U32 R11, RZ, RZ, 0x181f ;  /* 0x0000181fff0b7424 */ /* 0x000fe400078e00ff */
[----:B------:R-:W-:-:S07]  /*2e780*/  IMAD.MOV.U32 R15, RZ, RZ, -0x1 ;  /* 0xffffffffff0f7424 */ /* 0x000fce00078e00ff */
[----:B0-23--:R-:W-:Y:S05]  /*2e790*/  WARPSYNC.COLLECTIVE R15, `(.L_x_2031) ;  /* 0x000000000f087348 */ /* 0x00dfea0003c00000 */
[----:B------:R1:W4:Y:S02]  /*2e7a0*/  SHFL.IDX P6, R14, R13, R12, R11 ;  /* 0x0000000c0d0e7389 */ /* 0x00032400000c000b */
[----:B01234-:R-:W-:Y:S01]  /*2e7b0*/  ENDCOLLECTIVE ;  /* 0x000000000000791b */ /* 0x01ffe20003800000 */
.L_x_2031:
[----:B------:R-:W-:Y:S05]  /*2e7c0*/  BSYNC B1 ;  /* 0x0000000000017941 */ /* 0x000fea0003800000 */
.L_x_2030:
[----:B------:R-:W-:Y:S02]  /*2e7d0*/  IMAD.MOV.U32 R13, RZ, RZ, R31 ;  /* 0x000000ffff0d7224 */ /* 0x000fe400078e001f */
[----:B------:R-:W-:Y:S02]  /*2e7e0*/  IMAD.MOV.U32 R12, RZ, RZ, 0x1 ;  /* 0x00000001ff0c7424 */ /* 0x000fe400078e00ff */
[----:B------:R-:W-:Y:S02]  /*2e7f0*/  IMAD.MOV.U32 R11, RZ, RZ, 0x181f ;  /* 0x0000181fff0b7424 */ /* 0x000fe400078e00ff */
[----:B------:R-:W-:Y:S02]  /*2e800*/  IMAD.MOV.U32 R15, RZ, RZ, -0x1 ;  /* 0xffffffffff0f7424 */ /* 0x000fe400078e00ff */
[----:B------:R-:W-:-:S07]  /*2e810*/  IMAD.MOV.U32 R9, RZ, RZ, R14 ;  /* 0x000000ffff097224 */ /* 0x000fce00078e000e */
[----:B------:R-:W-:Y:S05]  /*2e820*/  WARPSYNC.COLLECTIVE R15, `(.L_x_2032) ;  /* 0x000000000f087348 */ /* 0x000fea0003c00000 */
[----:B------:R0:W1:Y:S02]  /*2e830*/  SHFL.IDX P6, R14, R13, R12, R11 ;  /* 0x0000000c0d0e7389 */ /* 0x00006400000c000b */
[----:B01----:R-:W-:Y:S01]  /*2e840*/  ENDCOLLECTIVE ;  /* 0x000000000000791b */ /* 0x003fe20003800000 */
.L_x_2032:
[----:B------:R-:W-:Y:S02]  /*2e850*/  IMAD.MOV.U32 R13, RZ, RZ, R33 ;  /* 0x000000ffff0d7224 */ /* 0x000fe400078e0021 */
[----:B------:R-:W-:-:S07]  /*2e860*/  IMAD.MOV.U32 R8, RZ, RZ, R14 ;  /* 0x000000ffff087224 */ /* 0x000fce00078e000e */
[----:B------:R-:W-:Y:S05]  /*2e870*/  WARPSYNC.COLLECTIVE R15, `(.L_x_2033) ;  /* 0x000000000f087348 */ /* 0x000fea0003c00000 */
[----:B------:R0:W1:Y:S02]  /*2e880*/  SHFL.IDX P6, R14, R13, R12, R11 ;  /* 0x0000000c0d0e7389 */ /* 0x00006400000c000b */
[----:B01----:R-:W-:Y:S01]  /*2e890*/  ENDCOLLECTIVE ;  /* 0x000000000000791b */ /* 0x003fe20003800000 */
.L_x_2033:
[----:B------:R-:W-:Y:S02]  /*2e8a0*/  IMAD.MOV.U32 R13, RZ, RZ, R30 ;  /* 0x000000ffff0d7224 */ /* 0x000fe400078e001e */
[----:B------:R-:W-:-:S07]  /*2e8b0*/  IMAD.MOV.U32 R26, RZ, RZ, R14 ;  /* 0x000000ffff1a7224 */ /* 0x000fce00078e000e */
[----:B------:R-:W-:Y:S05]  /*2e8c0*/  WARPSYNC.COLLECTIVE R15, `(.L_x_2034) ;  /* 0x000000000f087348 */ /* 0x000fea0003c00000 */
[----:B------:R0:W1:Y:S02]  /*2e8d0*/  SHFL.IDX P6, R14, R13, R12, R11 ;  /* 0x0000000c0d0e7389 */ /* 0x00006400000c000b */
[----:B01----:R-:W-:Y:S01]  /*2e8e0*/  ENDCOLLECTIVE ;  /* 0x000000000000791b */ /* 0x003fe20003800000 */
.L_x_2034:
[----:B------:R-:W-:Y:S01]  /*2e8f0*/  IMAD.MOV.U32 R5, RZ, RZ, R14 ;  /* 0x000000ffff057224 */ /* 0x000fe200078e000e */
[----:B------:R-:W-:Y:S06]  /*2e900*/  BRA `(.L_x_2035) ;  /* 0xfffffdc000747947 */ /* 0x000fec000383ffff */
.L_x_1651:
[----:B------:R-:W-:Y:S01]  /*2e910*/  BSSY B1, `(.L_x_2036) ;  /* 0x0000008000017945 */ /* 0x000fe20003800000 */
[----:B------:R-:W-:Y:S02]  /*2e920*/  IMAD.MOV.U32 R13, RZ, RZ, R32 ;  /* 0x000000ffff0d7224 */ /* 0x000fe400078e0020 */
[----:B------:R-:W-:Y:S02]  /*2e930*/  IMAD.MOV.U32 R12, RZ, RZ, 0x2 ;  /* 0x00000002ff0c7424 */ /* 0x000fe400078e00ff */
[----:B------:R-:W-:Y:S02]  /*2e940*/  IMAD.MOV.U32 R11, RZ, RZ, 0x181f ;  /* 0x0000181fff0b7424 */ /* 0x000fe400078e00ff */
[----:B------:R-:W-:-:S07]  /*2e950*/  IMAD.MOV.U32 R15, RZ, RZ, -0x1 ;  /* 0xffffffffff0f7424 */ /* 0x000fce00078e00ff */
[----:B-1234-:R-:W-:Y:S05]  /*2e960*/  WARPSYNC.COLLECTIVE R15, `(.L_x_2037) ;  /* 0x000000000f087348 */ /* 0x01efea0003c00000 */
[----:B------:R0:W0:Y:S02]  /*2e970*/  SHFL.IDX P6, R14, R13, R12, R11 ;  /* 0x0000000c0d0e7389 */ /* 0x00002400000c000b */
[----:B01234-:R-:W-:Y:S01]  /*2e980*/  ENDCOLLECTIVE ;  /* 0x000000000000791b */ /* 0x01ffe20003800000 */
.L_x_2037:
[----:B------:R-:W-:Y:S05]  /*2e990*/  BSYNC B1 ;  /* 0x0000000000017941 */ /* 0x000fea0003800000 */
.L_x_2036:
        /* <DEDUP_REMOVED lines=8> */
.L_x_2038:
[----:B------:R-:W-:Y:S02]  /*2ea20*/  IMAD.MOV.U32 R13, RZ, RZ, R33 ;  /* 0x000000ffff0d7224 */ /* 0x000fe400078e0021 */
[----:B------:R-:W-:-:S07]  /*2ea30*/  IMAD.MOV.U32 R8, RZ, RZ, R14 ;  /* 0x000000ffff087224 */ /* 0x000fce00078e000e */
[----:B------:R-:W-:Y:S05]  /*2ea40*/  WARPSYNC.COLLECTIVE R15, `(.L_x_2039) ;  /* 0x000000000f087348 */ /* 0x000fea0003c00000 */
[----:B------:R0:W1:Y:S02]  /*2ea50*/  SHFL.IDX P6, R14, R13, R12, R11 ;  /* 0x0000000c0d0e7389 */ /* 0x00006400000c000b */
[----:B01----:R-:W-:Y:S01]  /*2ea60*/  ENDCOLLECTIVE ;  /* 0x000000000000791b */ /* 0x003fe20003800000 */
.L_x_2039:
[----:B------:R-:W-:Y:S02]  /*2ea70*/  IMAD.MOV.U32 R13, RZ, RZ, R30 ;  /* 0x000000ffff0d7224 */ /* 0x000fe400078e001e */
[----:B------:R-:W-:-:S07]  /*2ea80*/  IMAD.MOV.U32 R78, RZ, RZ, R14 ;  /* 0x000000ffff4e7224 */ /* 0x000fce00078e000e */
[----:B------:R-:W-:Y:S05]  /*2ea90*/  WARPSYNC.COLLECTIVE R15, `(.L_x_2040) ;  /* 0x000000000f087348 */ /* 0x000fea0003c00000 */
[----:B------:R0:W1:Y:S02]  /*2eaa0*/  SHFL.IDX P6, R14, R13, R12, R11 ;  /* 0x0000000c0d0e7389 */ /* 0x00006400000c000b */
[----:B01----:R-:W-:Y:S01]  /*2eab0*/  ENDCOLLECTIVE ;  /* 0x000000000000791b */ /* 0x003fe20003800000 */
.L_x_2040:
[----:B------:R-:W-:Y:S01]  /*2eac0*/  IMAD.MOV.U32 R5, RZ, RZ, R14 ;  /* 0x000000ffff057224 */ /* 0x000fe200078e000e */
[----:B------:R-:W-:Y:S06]  /*2ead0*/  BRA `(.L_x_2041) ;  /* 0xfffffdc4006c7947 */ /* 0x000fec000383ffff */
.L_x_1654:
[----:B------:R-:W-:Y:S01]  /*2eae0*/  BSSY B1, `(.L_x_2042) ;  /* 0x0000008000017945 */ /* 0x000fe20003800000 */
[----:B------:R-:W-:Y:S02]  /*2eaf0*/  IMAD.MOV.U32 R13, RZ, RZ, R32 ;  /* 0x000000ffff0d7224 */ /* 0x000fe400078e0020 */
[----:B------:R-:W-:Y:S02]  /*2eb00*/  IMAD.MOV.U32 R12, RZ, RZ, 0x3 ;  /* 0x00000003ff0c7424 */ /* 0x000fe400078e00ff */
[----:B------:R-:W-:Y:S02]  /*2eb10*/  IMAD.MOV.U32 R11, RZ, RZ, 0x181f ;  /* 0x0000181fff0b7424 */ /* 0x000fe400078e00ff */
[----:B------:R-:W-:-:S07]  /*2eb20*/  IMAD.MOV.U32 R15, RZ, RZ, -0x1 ;  /* 0xffffffffff0f7424 */ /* 0x000fce00078e00ff */
[----:B-12-4-:R-:W-:Y:S05]  /*2eb30*/  WARPSYNC.COLLECTIVE R15, `(.L_x_2043) ;  /* 0x000000000f087348 */ /* 0x016fea0003c00000 */
[----:B------:R0:W3:Y:S02]  /*2eb40*/  SHFL.IDX P6, R14, R13, R12, R11 ;  /* 0x0000000c0d0e7389 */ /* 0x0000e400000c000b */
[----:B01234-:R-:W-:Y:S01]  /*2eb50*/  ENDCOLLECTIVE ;  /* 0x000000000000791b */ /* 0x01ffe20003800000 */
.L_x_2043:
[----:B------:R-:W-:Y:S05]  /*2eb60*/  BSYNC B1 ;  /* 0x0000000000017941 */ /* 0x000fea0003800000 */
.L_x_2042:
        /* <DEDUP_REMOVED lines=8> */
.L_x_2044:
[----:B------:R-:W-:Y:S02]  /*2ebf0*/  IMAD.MOV.U32 R13, RZ, RZ, R33 ;  /* 0x000000ffff0d7224 */ /* 0x000fe400078e0021 */
[----:B------:R-:W-:-:S07]  /*2ec00*/  IMAD.MOV.U32 R9, RZ, RZ, R14 ;  /* 0x000000ffff097224 */ /* 0x000fce00078e000e */
[----:B------:R-:W-:Y:S05]  /*2ec10*/  WARPSYNC.COLLECTIVE R15, `(.L_x_2045) ;  /* 0x000000000f087348 */ /* 0x000fea0003c00000 */
[----:B------:R0:W1:Y:S02]  /*2ec20*/  SHFL.IDX P6, R14, R13, R12, R11 ;  /* 0x0000000c0d0e7389 */ /* 0x00006400000c000b */
[----:B01----:R-:W-:Y:S01]  /*2ec30*/  ENDCOLLECTIVE ;  /* 0x000000000000791b */ /* 0x003fe20003800000 */
.L_x_2045:
[----:B------:R-:W-:Y:S02]  /*2ec40*/  IMAD.MOV.U32 R13, RZ, RZ, R30 ;  /* 0x000000ffff0d7224 */ /* 0x000fe400078e001e */
[----:B------:R-:W-:-:S07]  /*2ec50*/  IMAD.MOV.U32 R80, RZ, RZ, R14 ;  /* 0x000000ffff507224 */ /* 0x000fce00078e000e */
[----:B------:R-:W-:Y:S05]  /*2ec60*/  WARPSYNC.COLLECTIVE R15, `(.L_x_2046) ;  /* 0x000000000f087348 */ /* 0x000fea0003c00000 */
[----:B------:R0:W1:Y:S02]  /*2ec70*/  SHFL.IDX P6, R14, R13, R12, R11 ;  /* 0x0000000c0d0e7389 */ /* 0x00006400000c000b */
[----:B01----:R-:W-:Y:S01]  /*2ec80*/  ENDCOLLECTIVE ;  /* 0x000000000000791b */ /* 0x003fe20003800000 */
.L_x_2046:
[----:B------:R-:W-:Y:S01]  /*2ec90*/  IMAD.MOV.U32 R78, RZ, RZ, R14 ;  /* 0x000000ffff4e7224 */ /* 0x000fe200078e000e */
[----:B------:R-:W-:Y:S06]  /*2eca0*/  BRA `(.L_x_2047) ;  /* 0xfffffdc8006c7947 */ /* 0x000fec000383ffff */
.L_x_1658:
[----:B0-----:R0:W1:Y:S02]  /*2ecb0*/  SYNCS.PHASECHK.TRANS64.TRYWAIT P0, [R16+URZ+0x30800], R81 ;  /* 0x03080051100075a7 */ /* 0x001064000800017f */
[----:B-1----:R-:W-:Y:S05]  /*2ecc0*/  @!P0 NANOSLEEP.SYNCS 0x989680 ;  /* 0x009896800000895d */ /* 0x002fea0003900000 */
[----:B------:R-:W1:Y:S02]  /*2ecd0*/  @!P0 SYNCS.PHASECHK.TRANS64 P0, [R16+URZ+0x30800], R81 ;  /* 0x03080051100085a7 */ /* 0x000e64000800007f */
[----:B-1----:R-:W-:Y:S05]  /*2ece0*/  @!P0 BRA `(.L_x_1658) ;  /* 0xfffffffc00f08947 */ /* 0x002fea000383ffff */
[----:B------:R-:W-:Y:S05]  /*2ecf0*/  BRA `(.L_x_2048) ;  /* 0xfffffdcc00c87947 */ /* 0x000fea000383ffff */
.L_x_1690:
        /* <DEDUP_REMOVED lines=8> */
.L_x_2050:
[----:B------:R-:W-:Y:S05]  /*2ed80*/  BSYNC B1 ;  /* 0x0000000000017941 */ /* 0x000fea0003800000 */
.L_x_2049:
        /* <DEDUP_REMOVED lines=8> */
.L_x_2051:
[----:B------:R-:W-:Y:S02]  /*2ee10*/  IMAD.MOV.U32 R13, RZ, RZ, R73 ;  /* 0x000000ffff0d7224 */ /* 0x000fe400078e0049 */
[----:B------:R-:W-:-:S07]  /*2ee20*/  IMAD.MOV.U32 R8, RZ, RZ, R14 ;  /* 0x000000ffff087224 */ /* 0x000fce00078e000e */
[----:B------:R-:W-:Y:S05]  /*2ee30*/  WARPSYNC.COLLECTIVE R15, `(.L_x_2052) ;  /* 0x000000000f087348 */ /* 0x000fea0003c00000 */
[----:B------:R0:W1:Y:S02]  /*2ee40*/  SHFL.IDX P6, R14, R13, R12, R11 ;  /* 0x0000000c0d0e7389 */ /* 0x00006400000c000b */
[----:B01----:R-:W-:Y:S01]  /*2ee50*/  ENDCOLLECTIVE ;  /* 0x000000000000791b */ /* 0x003fe20003800000 */
.L_x_2052:
[----:B------:R-:W-:Y:S02]  /*2ee60*/  IMAD.MOV.U32 R13, RZ, RZ, R20 ;  /* 0x000000ffff0d7224 */ /* 0x000fe400078e0014 */
[----:B------:R-:W-:-:S07]  /*2ee70*/  IMAD.MOV.U32 R7, RZ, RZ, R14 ;  /* 0x000000ffff077224 */ /* 0x000fce00078e000e */
[----:B------:R-:W-:Y:S05]  /*2ee80*/  WARPSYNC.COLLECTIVE R15, `(.L_x_2053) ;  /* 0x000000000f087348 */ /* 0x000fea0003c00000 */
[----:B------:R0:W1:Y:S02]  /*2ee90*/  SHFL.IDX P6, R14, R13, R12, R11 ;  /* 0x0000000c0d0e7389 */ /* 0x00006400000c000b */
[----:B01----:R-:W-:Y:S01]  /*2eea0*/  ENDCOLLECTIVE ;  /* 0x000000000000791b */ /* 0x003fe20003800000 */
.L_x_2053:
[----:B------:R-:W-:Y:S05]  /*2eeb0*/  BRA `(.L_x_2054) ;  /* 0xfffffe0000ac7947 */ /* 0x000fea000383ffff */
.L_x_1693:
[----:B------:R-:W-:Y:S01]  /*2eec0*/  BSSY B1, `(.L_x_2055) ;  /* 0x0000008000017945 */ /* 0x000fe20003800000 */
[----:B------:R-:W-:Y:S02]  /*2eed0*/  IMAD.MOV.U32 R13, RZ, RZ, R72 ;  /* 0x000000ffff0d7224 */ /* 0x000fe400078e0048 */
[----:B------:R-:W-:Y:S02]  /*2eee0*/  IMAD.MOV.U32 R12, RZ, RZ, 0x1 ;  /* 0x00000001ff0c7424 */ /* 0x000fe400078e00ff */
[----:B------:R-:W-:Y:S02]  /*2eef0*/  IMAD.MOV.U32 R11, RZ, RZ, 0x181f ;  /* 0x0000181fff0b7424 */ /* 0x000fe400078e00ff */
[----:B------:R-:W-:-:S07]  /*2ef00*/  IMAD.MOV.U32 R15, RZ, RZ, -0x1 ;  /* 0xffffffffff0f7424 */ /* 0x000fce00078e00ff */
[----:B0-2-4-:R-:W-:Y:S05]  /*2ef10*/  WARPSYNC.COLLECTIVE R15, `(.L_x_2056) ;  /* 0x000000000f087348 */ /* 0x015fea0003c00000 */
[----:B----4-:R1:W3:Y:S02]  /*2ef20*/  SHFL.IDX P6, R14, R13, R12, R11 ;  /* 0x0000000c0d0e7389 */ /* 0x0102e400000c000b */
[----:B0123--:R-:W-:Y:S01]  /*2ef30*/  ENDCOLLECTIVE ;  /* 0x000000000000791b */ /* 0x00ffe20003800000 */
.L_x_2056:
[----:B------:R-:W-:Y:S05]  /*2ef40*/  BSYNC B1 ;  /* 0x0000000000017941 */ /* 0x000fea0003800000 */
.L_x_2055:
        /* <DEDUP_REMOVED lines=8> */
.L_x_2057:
[----:B------:R-:W-:Y:S02]  /*2efd0*/  IMAD.MOV.U32 R13, RZ, RZ, R73 ;  /* 0x000000ffff0d7224 */ /* 0x000fe400078e0049 */
[----:B------:R-:W-:-:S07]  /*2efe0*/  IMAD.MOV.U32 R8, RZ, RZ, R14 ;  /* 0x000000ffff087224 */ /* 0x000fce00078e000e */
[----:B------:R-:W-:Y:S05]  /*2eff0*/  WARPSYNC.COLLECTIVE R15, `(.L_x_2058) ;  /* 0x000000000f087348 */ /* 0x000fea0003c00000 */
[----:B------:R0:W1:Y:S02]  /*2f000*/  SHFL.IDX P6, R14, R13, R12, R11 ;  /* 0x0000000c0d0e7389 */ /* 0x00006400000c000b */
[----:B01----:R-:W-:Y:S01]  /*2f010*/  ENDCOLLECTIVE ;  /* 0x000000000000791b */ /* 0x003fe20003800000 */
.L_x_2058:
[----:B------:R-:W-:Y:S02]  /*2f020*/  IMAD.MOV.U32 R13, RZ, RZ, R20 ;  /* 0x000000ffff0d7224 */ /* 0x000fe400078e0014 */
[----:B------:R-:W-:-:S07]  /*2f030*/  IMAD.MOV.U32 R7, RZ, RZ, R14 ;  /* 0x000000ffff077224 */ /* 0x000fce00078e000e */
[----:B------:R-:W-:Y:S05]  /*2f040*/  WARPSYNC.COLLECTIVE R15, `(.L_x_2059) ;  /* 0x000000000f087348 */ /* 0x000fea0003c00000 */
[----:B------:R0:W1:Y:S02]  /*2f050*/  SHFL.IDX P6, R14, R13, R12, R11 ;  /* 0x0000000c0d0e7389 */ /* 0x00006400000c000b */
[----:B01----:R-:W-:Y:S01]  /*2f060*/  ENDCOLLECTIVE ;  /* 0x000000000000791b */ /* 0x003fe20003800000 */
.L_x_2059:
[----:B------:R-:W-:Y:S05]  /*2f070*/  BRA `(.L_x_2060) ;  /* 0xfffffe0400747947 */ /* 0x000fea000383ffff */
.L_x_1696:
[----:B------:R-:W-:Y:S01]  /*2f080*/  BSSY B1, `(.L_x_2061) ;  /* 0x0000008000017945 */ /* 0x000fe20003800000 */
[----:B------:R-:W-:Y:S02]  /*2f090*/  IMAD.MOV.U32 R13, RZ, RZ, R72 ;  /* 0x000000ffff0d7224 */ /* 0x000fe400078e0048 */
[----:B------:R-:W-:Y:S02]  /*2f0a0*/  IMAD.MOV.U32 R12, RZ, RZ, 0x2 ;  /* 0x00000002ff0c7424 */ /* 0x000fe400078e00ff */
[----:B------:R-:W-:Y:S02]  /*2f0b0*/  IMAD.MOV.U32 R11, RZ, RZ, 0x181f ;  /* 0x0000181fff0b7424 */ /* 0x000fe400078e00ff */
[----:B------:R-:W-:-:S07]  /*2f0c0*/  IMAD.MOV.U32 R15, RZ, RZ, -0x1 ;  /* 0xffffffffff0f7424 */ /* 0x000fce00078e00ff */
[----:B-1--4-:R-:W-:Y:S05]  /*2f0d0*/  WARPSYNC.COLLECTIVE R15, `(.L_x_2062) ;  /* 0x000000000f087348 */ /* 0x012fea0003c00000 */
[----:B----4-:R0:W2:Y:S02]  /*2f0e0*/  SHFL.IDX P6, R14, R13, R12, R11 ;  /* 0x0000000c0d0e7389 */ /* 0x0100a400000c000b */
[----:B012---:R-:W-:Y:S01]  /*2f0f0*/  ENDCOLLECTIVE ;  /* 0x000000000000791b */ /* 0x007fe20003800000 */
.L_x_2062:
[----:B------:R-:W-:Y:S05]  /*2f100*/  BSYNC B1 ;  /* 0x0000000000017941 */ /* 0x000fea0003800000 */
.L_x_2061:
        /* <DEDUP_REMOVED lines=8> */
.L_x_2063:
[----:B------:R-:W-:Y:S02]  /*2f190*/  IMAD.MOV.U32 R13, RZ, RZ, R73 ;  /* 0x000000ffff0d7224 */ /* 0x000fe400078e0049 */
[----:B------:R-:W-:-:S07]  /*2f1a0*/  IMAD.MOV.U32 R8, RZ, RZ, R14 ;  /* 0x000000ffff087224 */ /* 0x000fce00078e000e */
[----:B------:R-:W-:Y:S05]  /*2f1b0*/  WARPSYNC.COLLECTIVE R15, `(.L_x_2064) ;  /* 0x000000000f087348 */ /* 0x000fea0003c00000 */
[----:B------:R0:W1:Y:S02]  /*2f1c0*/  SHFL.IDX P6, R14, R13, R12, R11 ;  /* 0x0000000c0d0e7389 */ /* 0x00006400000c000b */
[----:B01----:R-:W-:Y:S01]  /*2f1d0*/  ENDCOLLECTIVE ;  /* 0x000000000000791b */ /* 0x003fe20003800000 */
.L_x_2064:
[----:B------:R-:W-:Y:S02]  /*2f1e0*/  IMAD.MOV.U32 R13, RZ, RZ, R20 ;  /* 0x000000ffff0d7224 */ /* 0x000fe400078e0014 */
[----:B------:R-:W-:-:S07]  /*2f1f0*/  IMAD.MOV.U32 R7, RZ, RZ, R14 ;  /* 0x000000ffff077224 */ /* 0x000fce00078e000e */
[----:B------:R-:W-:Y:S05]  /*2f200*/  WARPSYNC.COLLECTIVE R15, `(.L_x_2065) ;  /* 0x000000000f087348 */ /* 0x000fea0003c00000 */
[----:B------:R0:W1:Y:S02]  /*2f210*/  SHFL.IDX P6, R14, R13, R12, R11 ;  /* 0x0000000c0d0e7389 */ /* 0x00006400000c000b */
[----:B01----:R-:W-:Y:S01]  /*2f220*/  ENDCOLLECTIVE ;  /* 0x000000000000791b */ /* 0x003fe20003800000 */
.L_x_2065:
[----:B------:R-:W-:Y:S05]  /*2f230*/  BRA `(.L_x_2066) ;  /* 0xfffffe0800207947 */ /* 0x000fea000383ffff */
.L_x_1699:
[----:B------:R-:W-:Y:S01]  /*2f240*/  BSSY B1, `(.L_x_2067) ;  /* 0x0000008000017945 */ /* 0x000fe20003800000 */
[----:B------:R-:W-:Y:S02]  /*2f250*/  IMAD.MOV.U32 R13, RZ, RZ, R72 ;  /* 0x000000ffff0d7224 */ /* 0x000fe400078e0048 */
[----:B------:R-:W-:Y:S02]  /*2f260*/  IMAD.MOV.U32 R12, RZ, RZ, 0x3 ;  /* 0x00000003ff0c7424 */ /* 0x000fe400078e00ff */
[----:B------:R-:W-:Y:S02]  /*2f270*/  IMAD.MOV.U32 R11, RZ, RZ, 0x181f ;  /* 0x0000181fff0b7424 */ /* 0x000fe400078e00ff */
[----:B------:R-:W-:-:S07]  /*2f280*/  IMAD.MOV.U32 R15, RZ, RZ, -0x1 ;  /* 0xffffffffff0f7424 */ /* 0x000fce00078e00ff */
[----:B-1-34-:R-:W-:Y:S05]  /*2f290*/  WARPSYNC.COLLECTIVE R15, `(.L_x_2068) ;  /* 0x000000000f087348 */ /* 0x01afea0003c00000 */
[----:B------:R0:W2:Y:S02]  /*2f2a0*/  SHFL.IDX P6, R14, R13, R12, R11 ;  /* 0x0000000c0d0e7389 */ /* 0x0000a400000c000b */
[----:B01234-:R-:W-:Y:S01]  /*2f2b0*/  ENDCOLLECTIVE ;  /* 0x000000000000791b */ /* 0x01ffe20003800000 */
.L_x_2068:
[----:B------:R-:W-:Y:S05]  /*2f2c0*/  BSYNC B1 ;  /* 0x0000000000017941 */ /* 0x000fea0003800000 */
.L_x_2067:
        /* <DEDUP_REMOVED lines=8> */
.L_x_2069:
[----:B------:R-:W-:Y:S02]  /*2f350*/  IMAD.MOV.U32 R13, RZ, RZ, R73 ;  /* 0x000000ffff0d7224 */ /* 0x000fe400078e0049 */
[----:B------:R-:W-:-:S07]  /*2f360*/  IMAD.MOV.U32 R21, RZ, RZ, R14 ;  /* 0x000000ffff157224 */ /* 0x000fce00078e000e */
[----:B------:R-:W-:Y:S05]  /*2f370*/  WARPSYNC.COLLECTIVE R15, `(.L_x_2070) ;  /* 0x000000000f087348 */ /* 0x000fea0003c00000 */
[----:B------:R0:W1:Y:S02]  /*2f380*/  SHFL.IDX P6, R14, R13, R12, R11 ;  /* 0x0000000c0d0e7389 */ /* 0x00006400000c000b */
[----:B01----:R-:W-:Y:S01]  /*2f390*/  ENDCOLLECTIVE ;  /* 0x000000000000791b */ /* 0x003fe20003800000 */
.L_x_2070:
[----:B------:R-:W-:Y:S02]  /*2f3a0*/  IMAD.MOV.U32 R13, RZ, RZ, R20 ;  /* 0x000000ffff0d7224 */ /* 0x000fe400078e0014 */
[----:B------:R-:W-:-:S07]  /*2f3b0*/  IMAD.MOV.U32 R81, RZ, RZ, R14 ;  /* 0x000000ffff517224 */ /* 0x000fce00078e000e */
[----:B------:R-:W-:Y:S05]  /*2f3c0*/  WARPSYNC.COLLECTIVE R15, `(.L_x_2071) ;  /* 0x000000000f087348 */ /* 0x000fea0003c00000 */
[----:B------:R0:W1:Y:S02]  /*2f3d0*/  SHFL.IDX P6, R14, R13, R12, R11 ;  /* 0x0000000c0d0e7389 */ /* 0x00006400000c000b */
[----:B01----:R-:W-:Y:S01]  /*2f3e0*/  ENDCOLLECTIVE ;  /* 0x000000000000791b */ /* 0x003fe20003800000 */
.L_x_2071:
[----:B------:R-:W-:Y:S01]  /*2f3f0*/  IMAD.MOV.U32 R78, RZ, RZ, R14 ;  /* 0x000000ffff4e7224 */ /* 0x000fe200078e000e */
[----:B------:R-:W-:Y:S06]  /*2f400*/  BRA `(.L_x_2072) ;  /* 0xfffffe0800d07947 */ /* 0x000fec000383ffff */
.L_x_1703:
[----:B0-----:R0:W1:Y:S02]  /*2f410*/  SYNCS.PHASECHK.TRANS64.TRYWAIT P0, [R16+URZ+0x30800], R80 ;  /* 0x03080050100075a7 */ /* 0x001064000800017f */
[----:B-1----:R-:W-:Y:S05]  /*2f420*/  @!P0 NANOSLEEP.SYNCS 0x989680 ;  /* 0x009896800000895d */ /* 0x002fea0003900000 */
[----:B------:R-:W1:Y:S02]  /*2f430*/  @!P0 SYNCS.PHASECHK.TRANS64 P0, [R16+URZ+0x30800], R80 ;  /* 0x03080050100085a7 */ /* 0x000e64000800007f */
[----:B-1----:R-:W-:Y:S05]  /*2f440*/  @!P0 BRA `(.L_x_1703) ;  /* 0xfffffffc00f08947 */ /* 0x002fea000383ffff */
[----:B------:R-:W-:Y:S05]  /*2f450*/  BRA `(.L_x_2073) ;  /* 0xfffffe0c00e07947 */ /* 0x000fea000383ffff */
.L_x_1721:
[----:B0-----:R0:W2:Y:S02]  /*2f460*/  SYNCS.PHASECHK.TRANS64.TRYWAIT P2, [R59+URZ+0x30830], R0 ;  /* 0x030830003b0075a7 */ /* 0x0010a4000804017f */
[----:B--2---:R-:W-:Y:S05]  /*2f470*/  @!P2 NANOSLEEP.SYNCS 0x989680 ;  /* 0x009896800000a95d */ /* 0x004fea0003900000 */
[----:B------:R-:W2:Y:S02]  /*2f480*/  @!P2 SYNCS.PHASECHK.TRANS64 P2, [R59+URZ+0x30830], R0 ;  /* 0x030830003b00a5a7 */ /* 0x000ea4000804007f */
[----:B--2---:R-:W-:Y:S05]  /*2f490*/  @!P2 BRA `(.L_x_1721) ;  /* 0xfffffffc00f0a947 */ /* 0x004fea000383ffff */
[----:B------:R-:W-:Y:S05]  /*2f4a0*/  BRA `(.L_x_1720) ;  /* 0xfffffe4800a47947 */ /* 0x000fea000383ffff */
.L_x_1741:
[----:B-1----:R1:W2:Y:S02]  /*2f4b0*/  SYNCS.PHASECHK.TRANS64.TRYWAIT P4, [R232+URZ+0x30830], R152 ;  /* 0x03083098e80075a7 */ /* 0x0022a4000808017f */
[----:B--2---:R-:W-:Y:S05]  /*2f4c0*/  @!P4 NANOSLEEP.SYNCS 0x989680 ;  /* 0x009896800000c95d */ /* 0x004fea0003900000 */
[----:B------:R-:W2:Y:S02]  /*2f4d0*/  @!P4 SYNCS.PHASECHK.TRANS64 P4, [R232+URZ+0x30830], R152 ;  /* 0x03083098e800c5a7 */ /* 0x000ea4000808007f */
[----:B--2---:R-:W-:Y:S05]  /*2f4e0*/  @!P4 BRA `(.L_x_1741) ;  /* 0xfffffffc00f0c947 */ /* 0x004fea000383ffff */
[----:B------:R-:W-:Y:S05]  /*2f4f0*/  BRA `(.L_x_1740) ;  /* 0xfffffe7400207947 */ /* 0x000fea000383ffff */
.L_x_1746:
[----:B-1----:R1:W2:Y:S02]  /*2f500*/  SYNCS.PHASECHK.TRANS64.TRYWAIT P4, [R0+URZ+0x30850], R2 ;  /* 0x03085002000075a7 */ /* 0x0022a4000808017f */
[----:B--2---:R-:W-:Y:S05]  /*2f510*/  @!P4 NANOSLEEP.SYNCS 0x989680 ;  /* 0x009896800000c95d */ /* 0x004fea0003900000 */
[----:B------:R-:W2:Y:S02]  /*2f520*/  @!P4 SYNCS.PHASECHK.TRANS64 P4, [R0+URZ+0x30850], R2 ;  /* 0x030850020000c5a7 */ /* 0x000ea4000808007f */
[----:B--2---:R-:W-:Y:S05]  /*2f530*/  @!P4 BRA `(.L_x_1746) ;  /* 0xfffffffc00f0c947 */ /* 0x004fea000383ffff */
[----:B------:R-:W-:Y:S05]  /*2f540*/  BRA `(.L_x_1745) ;  /* 0xfffffe8400687947 */ /* 0x000fea000383ffff */
.L_x_1767:
[----:B-1----:R1:W2:Y:S02]  /*2f550*/  SYNCS.PHASECHK.TRANS64.TRYWAIT P2, [R4+URZ+0x30830], R5 ;  /* 0x03083005040075a7 */ /* 0x0022a4000804017f */
[----:B--2---:R-:W-:Y:S05]  /*2f560*/  @!P2 NANOSLEEP.SYNCS 0x989680 ;  /* 0x009896800000a95d */ /* 0x004fea0003900000 */
[----:B------:R-:W2:Y:S02]  /*2f570*/  @!P2 SYNCS.PHASECHK.TRANS64 P2, [R4+URZ+0x30830], R5 ;  /* 0x030830050400a5a7 */ /* 0x000ea4000804007f */
[----:B--2---:R-:W-:Y:S05]  /*2f580*/  @!P2 BRA `(.L_x_1767) ;  /* 0xfffffffc00f0a947 */ /* 0x004fea000383ffff */
[----:B------:R-:W-:Y:S05]  /*2f590*/  BRA `(.L_x_1766) ;  /* 0xfffffea000847947 */ /* 0x000fea000383ffff */
.L_x_1772:
[----:B-1----:R1:W2:Y:S02]  /*2f5a0*/  SYNCS.PHASECHK.TRANS64.TRYWAIT P2, [R204+URZ+0x30850], R0 ;  /* 0x03085000cc0075a7 */ /* 0x0022a4000804017f */
[----:B--2---:R-:W-:Y:S05]  /*2f5b0*/  @!P2 NANOSLEEP.SYNCS 0x989680 ;  /* 0x009896800000a95d */ /* 0x004fea0003900000 */
[----:B------:R-:W2:Y:S02]  /*2f5c0*/  @!P2 SYNCS.PHASECHK.TRANS64 P2, [R204+URZ+0x30850], R0 ;  /* 0x03085000cc00a5a7 */ /* 0x000ea4000804007f */
[----:B--2---:R-:W-:Y:S05]  /*2f5d0*/  @!P2 BRA `(.L_x_1772) ;  /* 0xfffffffc00f0a947 */ /* 0x004fea000383ffff */
[----:B------:R-:W-:Y:S05]  /*2f5e0*/  BRA `(.L_x_1771) ;  /* 0xfffffeb000cc7947 */ /* 0x000fea000383ffff */
.L_x_1780:
[----:B-1----:R1:W2:Y:S02]  /*2f5f0*/  SYNCS.PHASECHK.TRANS64.TRYWAIT P2, [R4+URZ+0x30830], R5 ;  /* 0x03083005040075a7 */ /* 0x0022a4000804017f */
[----:B--2---:R-:W-:Y:S05]  /*2f600*/  @!P2 NANOSLEEP.SYNCS 0x989680 ;  /* 0x009896800000a95d */ /* 0x004fea0003900000 */
[----:B------:R-:W2:Y:S02]  /*2f610*/  @!P2 SYNCS.PHASECHK.TRANS64 P2, [R4+URZ+0x30830], R5 ;  /* 0x030830050400a5a7 */ /* 0x000ea4000804007f */
[----:B--2---:R-:W-:Y:S05]  /*2f620*/  @!P2 BRA `(.L_x_1780) ;  /* 0xfffffffc00f0a947 */ /* 0x004fea000383ffff */
[----:B------:R-:W-:Y:S05]  /*2f630*/  BRA `(.L_x_1779) ;  /* 0xfffffec0007c7947 */ /* 0x000fea000383ffff */
.L_x_1785:
[----:B-1----:R1:W2:Y:S02]  /*2f640*/  SYNCS.PHASECHK.TRANS64.TRYWAIT P2, [R0+URZ+0x30850], R2 ;  /* 0x03085002000075a7 */ /* 0x0022a4000804017f */
[----:B--2---:R-:W-:Y:S05]  /*2f650*/  @!P2 NANOSLEEP.SYNCS 0x989680 ;  /* 0x009896800000a95d */ /* 0x004fea0003900000 */
[----:B------:R-:W2:Y:S02]  /*2f660*/  @!P2 SYNCS.PHASECHK.TRANS64 P2, [R0+URZ+0x30850], R2 ;  /* 0x030850020000a5a7 */ /* 0x000ea4000804007f */
[----:B--2---:R-:W-:Y:S05]  /*2f670*/  @!P2 BRA `(.L_x_1785) ;  /* 0xfffffffc00f0a947 */ /* 0x004fea000383ffff */
[----:B------:R-:W-:Y:S05]  /*2f680*/  BRA `(.L_x_1784) ;  /* 0xfffffed000c47947 */ /* 0x000fea000383ffff */
.L_x_1799:
[----:B-1----:R1:W2:Y:S02]  /*2f690*/  SYNCS.PHASECHK.TRANS64.TRYWAIT P0, [R3+URZ+0x30850], R0 ;  /* 0x03085000030075a7 */ /* 0x0022a4000800017f */
[----:B--2---:R-:W-:Y:S05]  /*2f6a0*/  @!P0 NANOSLEEP.SYNCS 0x989680 ;  /* 0x009896800000895d */ /* 0x004fea0003900000 */
[----:B------:R-:W2:Y:S02]  /*2f6b0*/  @!P0 SYNCS.PHASECHK.TRANS64 P0, [R3+URZ+0x30850], R0 ;  /* 0x03085000030085a7 */ /* 0x000ea4000800007f */
[----:B--2---:R-:W-:Y:S05]  /*2f6c0*/  @!P0 BRA `(.L_x_1799) ;  /* 0xfffffffc00f08947 */ /* 0x004fea000383ffff */
[----:B------:R-:W-:Y:S05]  /*2f6d0*/  BRA `(.L_x_1798) ;  /* 0xfffffef000e87947 */ /* 0x000fea000383ffff */
.L_x_1848:
[----:B------:R-:W1:Y:S01]  /*2f6e0*/  S2R R5, SR_TID.X ;  /* 0x0000000000057919 */ /* 0x000e620000002100 */
[----:B------:R-:W-:Y:S01]  /*2f6f0*/  BSSY B1, `(.L_x_2074) ;  /* 0x000000a000017945 */ /* 0x000fe20003800000 */
[----:B------:R-:W-:Y:S02]  /*2f700*/  IMAD.MOV.U32 R12, RZ, RZ, RZ ;  /* 0x000000ffff0c7224 */ /* 0x000fe400078e00ff */
[----:B------:R-:W-:Y:S02]  /*2f710*/  IMAD.MOV.U32 R11, RZ, RZ, 0x1f ;  /* 0x0000001fff0b7424 */ /* 0x000fe400078e00ff */
[----:B0-----:R-:W-:Y:S01]  /*2f720*/  IMAD.MOV.U32 R15, RZ, RZ, -0x1 ;  /* 0xffffffffff0f7424 */ /* 0x001fe200078e00ff */
[----:B-1----:R-:W-:-:S04]  /*2f730*/  SHF.R.U32.HI R5, RZ, 0x5, R5 ;  /* 0x00000005ff057819 */ /* 0x002fc80000011605 */
[----:B------:R-:W-:-:S05]  /*2f740*/  LOP3.LUT R5, R5, 0x3, RZ, 0xc0, !PT ;  /* 0x0000000305057812 */ /* 0x000fca00078ec0ff */
[----:B------:R-:W-:-:S07]  /*2f750*/  IMAD.MOV.U32 R13, RZ, RZ, R5 ;  /* 0x000000ffff0d7224 */ /* 0x000fce00078e0005 */
[----:B------:R-:W-:Y:S05]  /*2f760*/  WARPSYNC.COLLECTIVE R15, `(.L_x_2075) ;  /* 0x000000000f087348 */ /* 0x000fea0003c00000 */
[----:B------:R0:W1:Y:S02]  /*2f770*/  SHFL.IDX P6, R14, R13, R12, R11 ;  /* 0x0000000c0d0e7389 */ /* 0x00006400000c000b */
[----:B01----:R-:W-:Y:S01]  /*2f780*/  ENDCOLLECTIVE ;  /* 0x000000000000791b */ /* 0x003fe20003800000 */
.L_x_2075:
[----:B------:R-:W-:Y:S05]  /*2f790*/  BSYNC B1 ;  /* 0x0000000000017941 */ /* 0x000fea0003800000 */
.L_x_2074:
[----:B------:R-:W-:Y:S05]  /*2f7a0*/  BRA `(.L_x_2076) ;  /* 0xffffff6800907947 */ /* 0x000fea000383ffff */
.L_x_1850:
[----:B------:R-:W-:Y:S01]  /*2f7b0*/  BSSY B1, `(.L_x_2077) ;  /* 0x0000006000017945 */ /* 0x000fe20003800000 */
[----:B0-----:R-:W-:-:S07]  /*2f7c0*/  IMAD.MOV.U32 R15, RZ, RZ, -0x1 ;  /* 0xffffffffff0f7424 */ /* 0x001fce00078e00ff */
[----:B-1----:R-:W-:Y:S05]  /*2f7d0*/  WARPSYNC.COLLECTIVE R15, `(.L_x_2078) ;  /* 0x000000000f0c7348 */ /* 0x002fea0003c00000 */
[----:B------:R-:W-:Y:S02]  /*2f7e0*/  ELECT P6, UR62, PT ;  /* 0x00000000003e782f */ /* 0x000fe400038c0000 */
[----:B------:R-:W-:Y:S01]  /*2f7f0*/  MOV R14, UR62 ;  /* 0x0000003e000e7c02 */ /* 0x000fe20008000f00 */
[----:B-1----:R-:W-:Y:S10]  /*2f800*/  ENDCOLLECTIVE ;  /* 0x000000000000791b */ /* 0x002ff40003800000 */
.L_x_2078:
[----:B------:R-:W-:Y:S05]  /*2f810*/  BSYNC B1 ;  /* 0x0000000000017941 */ /* 0x000fea0003800000 */
.L_x_2077:
[----:B------:R-:W-:Y:S05]  /*2f820*/  BRA `(.L_x_1849) ;  /* 0xffffff6800887947 */ /* 0x000fea000383ffff */
.L_x_1852:
[----:B-1----:R1:W2:Y:S02]  /*2f830*/  SYNCS.PHASECHK.TRANS64.TRYWAIT P0, [R18+URZ+0x30820], R5 ;  /* 0x03082005120075a7 */ /* 0x0022a4000800017f */
[----:B--2---:R-:W-:Y:S05]  /*2f840*/  @!P0 NANOSLEEP.SYNCS 0x989680 ;  /* 0x009896800000895d */ /* 0x004fea0003900000 */
[----:B------:R-:W2:Y:S02]  /*2f850*/  @!P0 SYNCS.PHASECHK.TRANS64 P0, [R18+URZ+0x30820], R5 ;  /* 0x03082005120085a7 */ /* 0x000ea4000800007f */
[----:B--2---:R-:W-:Y:S05]  /*2f860*/  @!P0 BRA `(.L_x_1852) ;  /* 0xfffffffc00f08947 */ /* 0x004fea000383ffff */
[----:B------:R-:W-:Y:S05]  /*2f870*/  BRA `(.L_x_2079) ;  /* 0xffffff6800987947 */ /* 0x000fea000383ffff */
.L_x_1856:
[----:B--2---:R2:W3:Y:S02]  /*2f880*/  SYNCS.PHASECHK.TRANS64.TRYWAIT P0, [R7+URZ+0x308a0], R10 ;  /* 0x0308a00a070075a7 */ /* 0x0044e4000800017f */
[----:B---3--:R-:W-:Y:S05]  /*2f890*/  @!P0 NANOSLEEP.SYNCS 0x989680 ;  /* 0x009896800000895d */ /* 0x008fea0003900000 */
[----:B------:R-:W3:Y:S02]  /*2f8a0*/  @!P0 SYNCS.PHASECHK.TRANS64 P0, [R7+URZ+0x308a0], R10 ;  /* 0x0308a00a070085a7 */ /* 0x000ee4000800007f */
[----:B---3--:R-:W-:Y:S05]  /*2f8b0*/  @!P0 BRA `(.L_x_1856) ;  /* 0xfffffffc00f08947 */ /* 0x008fea000383ffff */
[----:B------:R-:W-:Y:S05]  /*2f8c0*/  BRA `(.L_x_2080) ;  /* 0xffffff6800b87947 */ /* 0x000fea000383ffff */
.L_x_1864:
[----:B0-----:R0:W1:Y:S02]  /*2f8d0*/  SYNCS.PHASECHK.TRANS64.TRYWAIT P0, [R7+URZ+0x308c0], R10 ;  /* 0x0308c00a070075a7 */ /* 0x001064000800017f */
[----:B-1----:R-:W-:Y:S05]  /*2f8e0*/  @!P0 NANOSLEEP.SYNCS 0x989680 ;  /* 0x009896800000895d */ /* 0x002fea0003900000 */
[----:B------:R-:W1:Y:S02]  /*2f8f0*/  @!P0 SYNCS.PHASECHK.TRANS64 P0, [R7+URZ+0x308c0], R10 ;  /* 0x0308c00a070085a7 */ /* 0x000e64000800007f */
[----:B-1----:R-:W-:Y:S05]  /*2f900*/  @!P0 BRA `(.L_x_1864) ;  /* 0xfffffffc00f08947 */ /* 0x002fea000383ffff */
[----:B------:R-:W-:Y:S05]  /*2f910*/  BRA `(.L_x_2081) ;  /* 0xffffff6c00fc7947 */ /* 0x000fea000383ffff */
.L_x_1874:
[----:B-1----:R1:W2:Y:S02]  /*2f920*/  SYNCS.PHASECHK.TRANS64.TRYWAIT P1, [R8+URZ+0x308a0], R7 ;  /* 0x0308a007080075a7 */ /* 0x0022a4000802017f */
[----:B--2---:R-:W-:Y:S05]  /*2f930*/  @!P1 NANOSLEEP.SYNCS 0x989680 ;  /* 0x009896800000995d */ /* 0x004fea0003900000 */
[----:B------:R-:W2:Y:S02]  /*2f940*/  @!P1 SYNCS.PHASECHK.TRANS64 P1, [R8+URZ+0x308a0], R7 ;  /* 0x0308a007080095a7 */ /* 0x000ea4000802007f */
[----:B--2---:R-:W-:Y:S05]  /*2f950*/  @!P1 BRA `(.L_x_1874) ;  /* 0xfffffffc00f09947 */ /* 0x004fea000383ffff */
[----:B------:R-:W-:Y:S05]  /*2f960*/  BRA `(.L_x_2082) ;  /* 0xffffff7400907947 */ /* 0x000fea000383ffff */
.L_x_1882:
[----:B0-----:R0:W2:Y:S02]  /*2f970*/  SYNCS.PHASECHK.TRANS64.TRYWAIT P1, [R8+URZ+0x308c0], R7 ;  /* 0x0308c007080075a7 */ /* 0x0010a4000802017f */
[----:B--2---:R-:W-:Y:S05]  /*2f980*/  @!P1 NANOSLEEP.SYNCS 0x989680 ;  /* 0x009896800000995d */ /* 0x004fea0003900000 */
[----:B------:R-:W2:Y:S02]  /*2f990*/  @!P1 SYNCS.PHASECHK.TRANS64 P1, [R8+URZ+0x308c0], R7 ;  /* 0x0308c007080095a7 */ /* 0x000ea4000802007f */
[----:B--2---:R-:W-:Y:S05]  /*2f9a0*/  @!P1 BRA `(.L_x_1882) ;  /* 0xfffffffc00f09947 */ /* 0x004fea000383ffff */
[----:B------:R-:W-:Y:S05]  /*2f9b0*/  BRA `(.L_x_2083) ;  /* 0xffffff7800cc7947 */ /* 0x000fea000383ffff */
.L_x_1908:
[----:B------:R-:W2:Y:S01]  /*2f9c0*/  S2R R4, SR_TID.X ;  /* 0x0000000000047919 */ /* 0x000ea20000002100 */
[----:B------:R-:W-:Y:S01]  /*2f9d0*/  BSSY B0, `(.L_x_2084) ;  /* 0x000000a000007945 */ /* 0x000fe20003800000 */
[----:B------:R-:W-:Y:S02]  /*2f9e0*/  IMAD.MOV.U32 R12, RZ, RZ, RZ ;  /* 0x000000ffff0c7224 */ /* 0x000fe400078e00ff */
[----:B------:R-:W-:Y:S02]  /*2f9f0*/  IMAD.MOV.U32 R11, RZ, RZ, 0x1f ;  /* 0x0000001fff0b7424 */ /* 0x000fe400078e00ff */
[----:B0-----:R-:W-:Y:S01]  /*2fa00*/  IMAD.MOV.U32 R15, RZ, RZ, -0x1 ;  /* 0xffffffffff0f7424 */ /* 0x001fe200078e00ff */
[----:B--2---:R-:W-:-:S04]  /*2fa10*/  SHF.R.U32.HI R4, RZ, 0x5, R4 ;  /* 0x00000005ff047819 */ /* 0x004fc80000011604 */
[----:B------:R-:W-:-:S05]  /*2fa20*/  LOP3.LUT R4, R4, 0x3, RZ, 0xc0, !PT ;  /* 0x0000000304047812 */ /* 0x000fca00078ec0ff */
[----:B------:R-:W-:-:S07]  /*2fa30*/  IMAD.MOV.U32 R13, RZ, RZ, R4 ;  /* 0x000000ffff0d7224 */ /* 0x000fce00078e0004 */
[----:B-1----:R-:W-:Y:S05]  /*2fa40*/  WARPSYNC.COLLECTIVE R15, `(.L_x_2085) ;  /* 0x000000000f087348 */ /* 0x002fea0003c00000 */
[----:B------:R0:W2:Y:S02]  /*2fa50*/  SHFL.IDX P6, R14, R13, R12, R11 ;  /* 0x0000000c0d0e7389 */ /* 0x0000a400000c000b */
[----:B012---:R-:W-:Y:S01]  /*2fa60*/  ENDCOLLECTIVE ;  /* 0x000000000000791b */ /* 0x007fe20003800000 */
.L_x_2085:
[----:B------:R-:W-:Y:S05]  /*2fa70*/  BSYNC B0 ;  /* 0x0000000000007941 */ /* 0x000fea0003800000 */
.L_x_2084:
[----:B------:R-:W-:Y:S05]  /*2fa80*/  BRA `(.L_x_2086) ;  /* 0xffffff8c00607947 */ /* 0x000fea000383ffff */
.L_x_1910:
[----:B------:R-:W-:Y:S01]  /*2fa90*/  BSSY B0, `(.L_x_2087) ;  /* 0x0000006000007945 */ /* 0x000fe20003800000 */
[----:B0-----:R-:W-:-:S07]  /*2faa0*/  IMAD.MOV.U32 R15, RZ, RZ, -0x1 ;  /* 0xffffffffff0f7424 */ /* 0x001fce00078e00ff */
[----:B-1-3--:R-:W-:Y:S05]  /*2fab0*/  WARPSYNC.COLLECTIVE R15, `(.L_x_2088) ;  /* 0x000000000f0c7348 */ /* 0x00afea0003c00000 */
[----:B------:R-:W-:Y:S02]  /*2fac0*/  ELECT P6, UR62, PT ;  /* 0x00000000003e782f */ /* 0x000fe400038c0000 */
[----:B------:R-:W-:Y:S01]  /*2fad0*/  MOV R14, UR62 ;  /* 0x0000003e000e7c02 */ /* 0x000fe20008000f00 */
[----:B-1-3--:R-:W-:Y:S10]  /*2fae0*/  ENDCOLLECTIVE ;  /* 0x000000000000791b */ /* 0x00aff40003800000 */
.L_x_2088:
[----:B------:R-:W-:Y:S05]  /*2faf0*/  BSYNC B0 ;  /* 0x0000000000007941 */ /* 0x000fea0003800000 */
.L_x_2087:
[----:B------:R-:W-:Y:S05]  /*2fb00*/  BRA `(.L_x_2089) ;  /* 0xffffff8c006c7947 */ /* 0x000fea000383ffff */
.L_x_1912:
[----:B--2---:R2:W3:Y:S02]  /*2fb10*/  SYNCS.PHASECHK.TRANS64.TRYWAIT P0, [R0+URZ+0x30840], R2 ;  /* 0x03084002000075a7 */ /* 0x0044e4000800017f */
[----:B---3--:R-:W-:Y:S05]  /*2fb20*/  @!P0 NANOSLEEP.SYNCS 0x989680 ;  /* 0x009896800000895d */ /* 0x008fea0003900000 */
[----:B------:R-:W3:Y:S02]  /*2fb30*/  @!P0 SYNCS.PHASECHK.TRANS64 P0, [R0+URZ+0x30840], R2 ;  /* 0x03084002000085a7 */ /* 0x000ee4000800007f */
[----:B---3--:R-:W-:Y:S05]  /*2fb40*/  @!P0 BRA `(.L_x_1912) ;  /* 0xfffffffc00f08947 */ /* 0x008fea000383ffff */
[----:B------:R-:W-:Y:S05]  /*2fb50*/  BRA `(.L_x_2090) ;  /* 0xffffff8c00d07947 */ /* 0x000fea000383ffff */
.L_x_1916:
        /* <DEDUP_REMOVED lines=15> */
.L_x_2091:
[----:B------:R-:W-:Y:S02]  /*2fc50*/  IMAD.MOV.U32 R13, RZ, RZ, R4 ;  /* 0x000000ffff0d7224 */ /* 0x000fe400078e0004 */
[----:B------:R-:W-:-:S07]  /*2fc60*/  IMAD.MOV.U32 R6, RZ, RZ, R14 ;  /* 0x000000ffff067224 */ /* 0x000fce00078e000e */
[----:B------:R-:W-:Y:S05]  /*2fc70*/  WARPSYNC.COLLECTIVE R15, `(.L_x_2092) ;  /* 0x000000000f087348 */ /* 0x000fea0003c00000 */
[----:B------:R0:W1:Y:S02]  /*2fc80*/  SHFL.IDX P6, R14, R13, R12, R11 ;  /* 0x0000000c0d0e7389 */ /* 0x00006400000c000b */
[----:B01----:R-:W-:Y:S01]  /*2fc90*/  ENDCOLLECTIVE ;  /* 0x000000000000791b */ /* 0x003fe20003800000 */
.L_x_2092:
        /* <DEDUP_REMOVED lines=20> */
.L_x_2093:
[----:B------:R-:W-:Y:S02]  /*2fde0*/  IMAD.MOV.U32 R13, RZ, RZ, R4 ;  /* 0x000000ffff0d7224 */ /* 0x000fe400078e0004 */
[----:B------:R-:W-:-:S07]  /*2fdf0*/  IMAD.MOV.U32 R6, RZ, RZ, R14 ;  /* 0x000000ffff067224 */ /* 0x000fce00078e000e */
[----:B------:R-:W-:Y:S05]  /*2fe00*/  WARPSYNC.COLLECTIVE R15, `(.L_x_2094) ;  /* 0x000000000f087348 */ /* 0x000fea0003c00000 */
[----:B------:R0:W1:Y:S02]  /*2fe10*/  SHFL.IDX P6, R14, R13, R12, R11 ;  /* 0x0000000c0d0e7389 */ /* 0x00006400000c000b */
[----:B01----:R-:W-:Y:S01]  /*2fe20*/  ENDCOLLECTIVE ;  /* 0x000000000000791b */ /* 0x003fe20003800000 */
.L_x_2094:
        /* <DEDUP_REMOVED lines=20> */
.L_x_2095:
[----:B------:R-:W-:Y:S02]  /*2ff70*/  IMAD.MOV.U32 R13, RZ, RZ, R4 ;  /* 0x000000ffff0d7224 */ /* 0x000fe400078e0004 */
[----:B------:R-:W-:-:S07]  /*2ff80*/  IMAD.MOV.U32 R6, RZ, RZ, R14 ;  /* 0x000000ffff067224 */ /* 0x000fce00078e000e */
[----:B------:R-:W-:Y:S05]  /*2ff90*/  WARPSYNC.COLLECTIVE R15, `(.L_x_2096) ;  /* 0x000000000f087348 */ /* 0x000fea0003c00000 */
[----:B------:R0:W1:Y:S02]  /*2ffa0*/  SHFL.IDX P6, R14, R13, R12, R11 ;  /* 0x0000000c0d0e7389 */ /* 0x00006400000c000b */
[----:B01----:R-:W-:Y:S01]  /*2ffb0*/  ENDCOLLECTIVE ;  /* 0x000000000000791b */ /* 0x003fe20003800000 */
.L_x_2096:
        /* <DEDUP_REMOVED lines=20> */
.L_x_2097:
[----:B------:R-:W-:Y:S02]  /*30100*/  IMAD.MOV.U32 R13, RZ, RZ, R4 ;  /* 0x000000ffff0d7224 */ /* 0x000fe400078e0004 */
[----:B------:R-:W-:-:S07]  /*30110*/  IMAD.MOV.U32 R6, RZ, RZ, R14 ;  /* 0x000000ffff067224 */ /* 0x000fce00078e000e */
[----:B------:R-:W-:Y:S05]  /*30120*/  WARPSYNC.COLLECTIVE R15, `(.L_x_2098) ;  /* 0x000000000f087348 */ /* 0x000fea0003c00000 */
[----:B------:R0:W1:Y:S02]  /*30130*/  SHFL.IDX P6, R14, R13, R12, R11 ;  /* 0x0000000c0d0e7389 */ /* 0x00006400000c000b */
[----:B01----:R-:W-:Y:S01]  /*30140*/  ENDCOLLECTIVE ;  /* 0x000000000000791b */ /* 0x003fe20003800000 */
.L_x_2098:
        /* <DEDUP_REMOVED lines=20> */
.L_x_2099:
[----:B------:R-:W-:Y:S02]  /*30290*/  IMAD.MOV.U32 R13, RZ, RZ, R4 ;  /* 0x000000ffff0d7224 */ /* 0x000fe400078e0004 */
[----:B------:R-:W-:-:S07]  /*302a0*/  IMAD.MOV.U32 R6, RZ, RZ, R14 ;  /* 0x000000ffff067224 */ /* 0x000fce00078e000e */
[----:B------:R-:W-:Y:S05]  /*302b0*/  WARPSYNC.COLLECTIVE R15, `(.L_x_2100) ;  /* 0x000000000f087348 */ /* 0x000fea0003c00000 */
[----:B------:R0:W1:Y:S02]  /*302c0*/  SHFL.IDX P6, R14, R13, R12, R11 ;  /* 0x0000000c0d0e7389 */ /* 0x00006400000c000b */
[----:B01----:R-:W-:Y:S01]  /*302d0*/  ENDCOLLECTIVE ;  /* 0x000000000000791b */ /* 0x003fe20003800000 */
.L_x_2100:
        /* <DEDUP_REMOVED lines=20> */
.L_x_2101:
[----:B------:R-:W-:Y:S02]  /*30420*/  IMAD.MOV.U32 R13, RZ, RZ, R4 ;  /* 0x000000ffff0d7224 */ /* 0x000fe400078e0004 */
[----:B------:R-:W-:-:S07]  /*30430*/  IMAD.MOV.U32 R6, RZ, RZ, R14 ;  /* 0x000000ffff067224 */ /* 0x000fce00078e000e */
[----:B------:R-:W-:Y:S05]  /*30440*/  WARPSYNC.COLLECTIVE R15, `(.L_x_2102) ;  /* 0x000000000f087348 */ /* 0x000fea0003c00000 */
[----:B------:R0:W1:Y:S02]  /*30450*/  SHFL.IDX P6, R14, R13, R12, R11 ;  /* 0x0000000c0d0e7389 */ /* 0x00006400000c000b */
[----:B01----:R-:W-:Y:S01]  /*30460*/  ENDCOLLECTIVE ;  /* 0x000000000000791b */ /* 0x003fe20003800000 */
.L_x_2102:
        /* <DEDUP_REMOVED lines=18> */
.L_x_2103:
[----:B------:R-:W-:-:S05]  /*30590*/  VIADD R7, R0, 0x60 ;  /* 0x0000006000077836 */ /* 0x000fca0000000000 */
[----:B------:R-:W-:Y:S01]  /*305a0*/  ISETP.GE.AND P5, PT, R7, R2, PT ;  /* 0x000000020700720c */ /* 0x000fe20003fa6270 */
[----:B------:R-:W-:Y:S02]  /*305b0*/  IMAD.MOV.U32 R13, RZ, RZ, R4 ;  /* 0x000000ffff0d7224 */ /* 0x000fe400078e0004 */
[----:B------:R-:W-:-:S10]  /*305c0*/  IMAD.MOV.U32 R8, RZ, RZ, R14 ;  /* 0x000000ffff087224 */ /* 0x000fd400078e000e */
[----:B------:R-:W-:Y:S05]  /*305d0*/  WARPSYNC.COLLECTIVE R15, `(.L_x_2104) ;  /* 0x000000000f087348 */ /* 0x000fea0003c00000 */
[----:B------:R0:W1:Y:S02]  /*305e0*/  SHFL.IDX P6, R14, R13, R12, R11 ;  /* 0x0000000c0d0e7389 */ /* 0x00006400000c000b */
[----:B01----:R-:W-:Y:S01]  /*305f0*/  ENDCOLLECTIVE ;  /* 0x000000000000791b */ /* 0x003fe20003800000 */
.L_x_2104:
        /* <DEDUP_REMOVED lines=18> */
.L_x_2105:
[----:B------:R-:W-:Y:S02]  /*30720*/  IMAD.MOV.U32 R13, RZ, RZ, R4 ;  /* 0x000000ffff0d7224 */ /* 0x000fe400078e0004 */
[----:B------:R-:W-:-:S07]  /*30730*/  IMAD.MOV.U32 R5, RZ, RZ, R14 ;  /* 0x000000ffff057224 */ /* 0x000fce00078e000e */
[----:B------:R-:W-:Y:S05]  /*30740*/  WARPSYNC.COLLECTIVE R15, `(.L_x_2106) ;  /* 0x000000000f087348 */ /* 0x000fea0003c00000 */
[----:B------:R0:W1:Y:S02]  /*30750*/  SHFL.IDX P6, R14, R13, R12, R11 ;  /* 0x0000000c0d0e7389 */ /* 0x00006400000c000b */
[----:B01----:R-:W-:Y:S01]  /*30760*/  ENDCOLLECTIVE ;  /* 0x000000000000791b */ /* 0x003fe20003800000 */
.L_x_2106:
[----:B------:R-:W-:Y:S01]  /*30770*/  IMAD.MOV.U32 R3, RZ, RZ, R14 ;  /* 0x000000ffff037224 */ /* 0x000fe200078e000e */
[----:B------:R-:W-:Y:S06]  /*30780*/  BRA `(.L_x_2107) ;  /* 0xffffff9000947947 */ /* 0x000fec000383ffff */
.L_x_1921:
[----:B---3--:R3:W4:Y:S02]  /*30790*/  SYNCS.PHASECHK.TRANS64.TRYWAIT P0, [R18+URZ+0x30820], R0 ;  /* 0x03082000120075a7 */ /* 0x008724000800017f */
[----:B----4-:R-:W-:Y:S05]  /*307a0*/  @!P0 NANOSLEEP.SYNCS 0x989680 ;  /* 0x009896800000895d */ /* 0x010fea0003900000 */
[----:B------:R-:W4:Y:S02]  /*307b0*/  @!P0 SYNCS.PHASECHK.TRANS64 P0, [R18+URZ+0x30820], R0 ;  /* 0x03082000120085a7 */ /* 0x000f24000800007f */
[----:B----4-:R-:W-:Y:S05]  /*307c0*/  @!P0 BRA `(.L_x_1921) ;  /* 0xfffffffc00f08947 */ /* 0x010fea000383ffff */
[----:B------:R-:W-:Y:S05]  /*307d0*/  BRA `(.L_x_2108) ;  /* 0xffffff9400107947 */ /* 0x000fea000383ffff */
.L_x_1930:
[----:B-1----:R1:W2:Y:S02]  /*307e0*/  SYNCS.PHASECHK.TRANS64.TRYWAIT P0, [R3+URZ+0x30840], R2 ;  /* 0x03084002030075a7 */ /* 0x0022a4000800017f */
[----:B--2---:R-:W-:Y:S05]  /*307f0*/  @!P0 NANOSLEEP.SYNCS 0x989680 ;  /* 0x009896800000895d */ /* 0x004fea0003900000 */
[----:B------:R-:W2:Y:S02]  /*30800*/  @!P0 SYNCS.PHASECHK.TRANS64 P0, [R3+URZ+0x30840], R2 ;  /* 0x03084002030085a7 */ /* 0x000ea4000800007f */
[----:B--2---:R-:W-:Y:S05]  /*30810*/  @!P0 BRA `(.L_x_1930) ;  /* 0xfffffffc00f08947 */ /* 0x004fea000383ffff */
[----:B------:R-:W-:Y:S05]  /*30820*/  BRA `(.L_x_2109) ;  /* 0xffffff9800087947 */ /* 0x000fea000383ffff */
.L_x_1938:
[----:B0-----:R0:W1:Y:S02]  /*30830*/  SYNCS.PHASECHK.TRANS64.TRYWAIT P0, [R3+URZ+0x60], R2 ;  /* 0x00006002030075a7 */ /* 0x001064000800017f */
[----:B-1----:R-:W-:Y:S05]  /*30840*/  @!P0 NANOSLEEP.SYNCS 0x989680 ;  /* 0x009896800000895d */ /* 0x002fea0003900000 */
[----:B------:R-:W1:Y:S02]  /*30850*/  @!P0 SYNCS.PHASECHK.TRANS64 P0, [R3+URZ+0x60], R2 ;  /* 0x00006002030085a7 */ /* 0x000e64000800007f */
[----:B-1----:R-:W-:Y:S05]  /*30860*/  @!P0 BRA `(.L_x_1938) ;  /* 0xfffffffc00f08947 */ /* 0x002fea000383ffff */
[----:B------:R-:W-:Y:S05]  /*30870*/  BRA `(.L_x_2110) ;  /* 0xffffff9c005c7947 */ /* 0x000fea000383ffff */
.L_x_1949:
[----:B-1----:R1:W2:Y:S02]  /*30880*/  SYNCS.PHASECHK.TRANS64.TRYWAIT P0, [R3+URZ+0x30840], R2 ;  /* 0x03084002030075a7 */ /* 0x0022a4000800017f */
[----:B--2---:R-:W-:Y:S05]  /*30890*/  @!P0 NANOSLEEP.SYNCS 0x989680 ;  /* 0x009896800000895d */ /* 0x004fea0003900000 */
[----:B------:R-:W2:Y:S02]  /*308a0*/  @!P0 SYNCS.PHASECHK.TRANS64 P0, [R3+URZ+0x30840], R2 ;  /* 0x03084002030085a7 */ /* 0x000ea4000800007f */
[----:B--2---:R-:W-:Y:S05]  /*308b0*/  @!P0 BRA `(.L_x_1949) ;  /* 0xfffffffc00f08947 */ /* 0x004fea000383ffff */
[----:B------:R-:W-:Y:S05]  /*308c0*/  BRA `(.L_x_2111) ;  /* 0xffffffa400647947 */ /* 0x000fea000383ffff */
.L_x_1957:
[----:B0-----:R0:W1:Y:S02]  /*308d0*/  SYNCS.PHASECHK.TRANS64.TRYWAIT P0, [R2+URZ+0x60], R3 ;  /* 0x00006003020075a7 */ /* 0x001064000800017f */
[----:B-1----:R-:W-:Y:S05]  /*308e0*/  @!P0 NANOSLEEP.SYNCS 0x989680 ;  /* 0x009896800000895d */ /* 0x002fea0003900000 */
[----:B------:R-:W1:Y:S02]  /*308f0*/  @!P0 SYNCS.PHASECHK.TRANS64 P0, [R2+URZ+0x60], R3 ;  /* 0x00006003020085a7 */ /* 0x000e64000800007f */
[----:B-1----:R-:W-:Y:S05]  /*30900*/  @!P0 BRA `(.L_x_1957) ;  /* 0xfffffffc00f08947 */ /* 0x002fea000383ffff */
[----:B------:R-:W-:Y:S05]  /*30910*/  BRA `(.L_x_2112) ;  /* 0xffffffa800b87947 */ /* 0x000fea000383ffff */
.L_x_1968:
[----:B---3--:R3:W4:Y:S02]  /*30920*/  SYNCS.PHASECHK.TRANS64.TRYWAIT P0, [R2+URZ+0x30840], R3 ;  /* 0x03084003020075a7 */ /* 0x008724000800017f */
[----:B----4-:R-:W-:Y:S05]  /*30930*/  @!P0 NANOSLEEP.SYNCS 0x989680 ;  /* 0x009896800000895d */ /* 0x010fea0003900000 */
[----:B------:R-:W4:Y:S02]  /*30940*/  @!P0 SYNCS.PHASECHK.TRANS64 P0, [R2+URZ+0x30840], R3 ;  /* 0x03084003020085a7 */ /* 0x000f24000800007f */
[----:B----4-:R-:W-:Y:S05]  /*30950*/  @!P0 BRA `(.L_x_1968) ;  /* 0xfffffffc00f08947 */ /* 0x010fea000383ffff */
[----:B------:R-:W-:Y:S05]  /*30960*/  BRA `(.L_x_2113) ;  /* 0xffffffb000947947 */ /* 0x000fea000383ffff */
.L_x_1976:
[----:B0-----:R0:W1:Y:S02]  /*30970*/  SYNCS.PHASECHK.TRANS64.TRYWAIT P0, [R2+URZ+0x60], R5 ;  /* 0x00006005020075a7 */ /* 0x001064000800017f */
[----:B-1----:R-:W-:Y:S05]  /*30980*/  @!P0 NANOSLEEP.SYNCS 0x989680 ;  /* 0x009896800000895d */ /* 0x002fea0003900000 */
[----:B------:R-:W1:Y:S02]  /*30990*/  @!P0 SYNCS.PHASECHK.TRANS64 P0, [R2+URZ+0x60], R5 ;  /* 0x00006005020085a7 */ /* 0x000e64000800007f */
[----:B-1----:R-:W-:Y:S05]  /*309a0*/  @!P0 BRA `(.L_x_1976) ;  /* 0xfffffffc00f08947 */ /* 0x002fea000383ffff */
[----:B------:R-:W-:Y:S05]  /*309b0*/  BRA `(.L_x_2114) ;  /* 0xffffffb400e87947 */ /* 0x000fea000383ffff */
.L_x_1989:
[----:B--2---:R2:W3:Y:S02]  /*309c0*/  SYNCS.PHASECHK.TRANS64.TRYWAIT P0, [R0+URZ+0x30860], R2 ;  /* 0x03086002000075a7 */ /* 0x0044e4000800017f */
[----:B---3--:R-:W-:Y:S05]  /*309d0*/  @!P0 NANOSLEEP.SYNCS 0x989680 ;  /* 0x009896800000895d */ /* 0x008fea0003900000 */
[----:B------:R-:W3:Y:S02]  /*309e0*/  @!P0 SYNCS.PHASECHK.TRANS64 P0, [R0+URZ+0x30860], R2 ;  /* 0x03086002000085a7 */ /* 0x000ee4000800007f */
[----:B---3--:R-:W-:Y:S05]  /*309f0*/  @!P0 BRA `(.L_x_1989) ;  /* 0xfffffffc00f08947 */ /* 0x008fea000383ffff */
[----:B------:R-:W-:Y:S05]  /*30a00*/  BRA `(.L_x_2115) ;  /* 0xffffffbc00b07947 */ /* 0x000fea000383ffff */
.L_x_1998:
[----:B------:R-:W3:Y:S01]  /*30a10*/  LDL R0, [R1] ;  /* 0x0000000001007983 */ /* 0x000ee20000100800 */
[----:B------:R-:W-:Y:S01]  /*30a20*/  BSSY B0, `(.L_x_2116) ;  /* 0x0000008000007945 */ /* 0x000fe20003800000 */
[----:B------:R-:W-:Y:S02]  /*30a30*/  IMAD.MOV.U32 R12, RZ, RZ, RZ ;  /* 0x000000ffff0c7224 */ /* 0x000fe400078e00ff */
[----:B------:R-:W-:Y:S02]  /*30a40*/  IMAD.MOV.U32 R11, RZ, RZ, 0x1f ;  /* 0x0000001fff0b7424 */ /* 0x000fe400078e00ff */
[----:B0-----:R-:W-:Y:S02]  /*30a50*/  IMAD.MOV.U32 R15, RZ, RZ, -0x1 ;  /* 0xffffffffff0f7424 */ /* 0x001fe400078e00ff */
[----:B---3--:R-:W-:-:S07]  /*30a60*/  IMAD.MOV.U32 R13, RZ, RZ, R0 ;  /* 0x000000ffff0d7224 */ /* 0x008fce00078e0000 */
[----:B-12---:R-:W-:Y:S05]  /*30a70*/  WARPSYNC.COLLECTIVE R15, `(.L_x_2117) ;  /* 0x000000000f087348 */ /* 0x006fea0003c00000 */
[----:B------:R0:W3:Y:S02]  /*30a80*/  SHFL.IDX P6, R14, R13, R12, R11 ;  /* 0x0000000c0d0e7389 */ /* 0x0000e400000c000b */
[----:B0123--:R-:W-:Y:S01]  /*30a90*/  ENDCOLLECTIVE ;  /* 0x000000000000791b */ /* 0x00ffe20003800000 */
.L_x_2117:
[----:B------:R-:W-:Y:S05]  /*30aa0*/  BSYNC B0 ;  /* 0x0000000000007941 */ /* 0x000fea0003800000 */
.L_x_2116:
        /* <DEDUP_REMOVED lines=9> */
.L_x_2118:
        /* <DEDUP_REMOVED lines=27> */
.L_x_2119:
        /* <DEDUP_REMOVED lines=8> */
.L_x_2120:
        /* <DEDUP_REMOVED lines=8> */
.L_x_2121:
        /* <DEDUP_REMOVED lines=8> */
.L_x_2122:
        /* <DEDUP_REMOVED lines=8> */
.L_x_2123:
        /* <DEDUP_REMOVED lines=9> */
.L_x_2124:
[----:B------:R-:W-:Y:S01]  /*30f80*/  IMAD.MOV.U32 R9, RZ, RZ, R14 ;  /* 0x000000ffff097224 */ /* 0x000fe200078e000e */
[----:B------:R-:W-:Y:S06]  /*30f90*/  BRA `(.L_x_2125) ;  /* 0xffffffc0009c7947 */ /* 0x000fec000383ffff */
.L_x_2001:
        /* <DEDUP_REMOVED lines=8> */
.L_x_2127:
[----:B------:R-:W-:Y:S05]  /*31020*/  BSYNC B0 ;  /* 0x0000000000007941 */ /* 0x000fea0003800000 */
.L_x_2126:
        /* <DEDUP_REMOVED lines=10> */
.L_x_2128:
        /* <DEDUP_REMOVED lines=8> */
.L_x_2129:
        /* <DEDUP_REMOVED lines=8> */
.L_x_2130:
        /* <DEDUP_REMOVED lines=8> */
.L_x_2131:
        /* <DEDUP_REMOVED lines=9> */
.L_x_2132:
[----:B------:R-:W-:Y:S01]  /*312e0*/  IMAD.MOV.U32 R9, RZ, RZ, R14 ;  /* 0x000000ffff097224 */ /* 0x000fe200078e000e */
[----:B------:R-:W-:Y:S06]  /*312f0*/  BRA `(.L_x_2133) ;  /* 0xffffffc000747947 */ /* 0x000fec000383ffff */
.L_x_2003:
[----:B------:R-:W-:Y:S01]  /*31300*/  BSSY B0, `(.L_x_2134) ;  /* 0x0000006000007945 */ /* 0x000fe20003800000 */
[----:B------:R-:W-:Y:S01]  /*31310*/  PLOP3.LUT P6, PT, P6, PT, PT, 0x8, 0x0 ;  /* 0x000000000000781c */ /* 0x000fe200037ce170 */
[----:B------:R-:W-:-:S12]  /*31320*/  IMAD.MOV.U32 R15, RZ, RZ, -0x1 ;  /* 0xffffffffff0f7424 */ /* 0x000fd800078e00ff */
[----:B0-----:R-:W-:Y:S05]  /*31330*/  WARPSYNC.COLLECTIVE R15, `(.L_x_2135) ;  /* 0x000000000f087348 */ /* 0x001fea0003c00000 */
[----:B------:R-:W-:Y:S01]  /*31340*/  VOTE.ANY R14, PT, P6 ;  /* 0x00000000000e7806 */ /* 0x000fe200030e0100 */
[----:B0-----:R-:W-:Y:S06]  /*31350*/  ENDCOLLECTIVE ;  /* 0x000000000000791b */ /* 0x001fec0003800000 */
.L_x_2135:
[----:B------:R-:W-:Y:S05]  /*31360*/  BSYNC B0 ;  /* 0x0000000000007941 */ /* 0x000fea0003800000 */
.L_x_2134:
        /* <DEDUP_REMOVED lines=10> */
.L_x_2136:
[----:B------:R-:W-:Y:S02]  /*31410*/  IMAD.MOV.U32 R13, RZ, RZ, R6 ;  /* 0x000000ffff0d7224 */ /* 0x000fe400078e0006 */
[----:B------:R-:W-:-:S07]  /*31420*/  IMAD.MOV.U32 R4, RZ, RZ, R14 ;  /* 0x000000ffff047224 */ /* 0x000fce00078e000e */
[----:B------:R-:W-:Y:S05]  /*31430*/  WARPSYNC.COLLECTIVE R15, `(.L_x_2137) ;  /* 0x000000000f087348 */ /* 0x000fea0003c00000 */
[----:B------:R0:W1:Y:S02]  /*31440*/  SHFL.IDX P6, R14, R13, R12, R11 ;  /* 0x0000000c0d0e7389 */ /* 0x00006400000c000b */
[----:B01----:R-:W-:Y:S01]  /*31450*/  ENDCOLLECTIVE ;  /* 0x000000000000791b */ /* 0x003fe20003800000 */
.L_x_2137:
[----:B------:R-:W-:Y:S02]  /*31460*/  IMAD.MOV.U32 R6, RZ, RZ, R14 ;  /* 0x000000ffff067224 */ /* 0x000fe400078e000e */
[----:B------:R-:W-:-:S05]  /*31470*/  IMAD.IADD R10, R3, 0x1, R10 ;  /* 0x00000001030a7824 */ /* 0x000fca00078e020a */
[----:B------:R2:W-:Y:S01]  /*31480*/  STL [R1+0xc], R10 ;  /* 0x00000c0a01007387 */ /* 0x0005e20000100800 */
[----:B------:R-:W-:Y:S05]  /*31490*/  BRA `(.L_x_2138) ;  /* 0xffffffc000547947 */ /* 0x000fea000383ffff */
.L_x_2005:
[----:B------:R-:W-:Y:S01]  /*314a0*/  BSSY B0, `(.L_x_2139) ;  /* 0x0000008000007945 */ /* 0x000fe20003800000 */
[----:B------:R-:W-:Y:S02]  /*314b0*/  IMAD.MOV.U32 R13, RZ, RZ, R7 ;  /* 0x000000ffff0d7224 */ /* 0x000fe400078e0007 */
[----:B------:R-:W-:Y:S02]  /*314c0*/  IMAD.MOV.U32 R12, RZ, RZ, R3 ;  /* 0x000000ffff0c7224 */ /* 0x000fe400078e0003 */
[----:B------:R-:W-:Y:S02]  /*314d0*/  IMAD.MOV.U32 R11, RZ, RZ, 0x1f ;  /* 0x0000001fff0b7424 */ /* 0x000fe400078e00ff */
[----:B------:R-:W-:-:S07]  /*314e0*/  IMAD.MOV.U32 R15, RZ, RZ, -0x1 ;  /* 0xffffffffff0f7424 */ /* 0x000fce00078e00ff */
[----:B0-2---:R-:W-:Y:S05]  /*314f0*/  WARPSYNC.COLLECTIVE R15, `(.L_x_2140) ;  /* 0x000000000f087348 */ /* 0x005fea0003c00000 */
[----:B------:R1:W3:Y:S02]  /*31500*/  SHFL.IDX P6, R14, R13, R12, R11 ;  /* 0x0000000c0d0e7389 */ /* 0x0002e400000c000b */
[----:B0123--:R-:W-:Y:S01]  /*31510*/  ENDCOLLECTIVE ;  /* 0x000000000000791b */ /* 0x00ffe20003800000 */
.L_x_2140:
[----:B------:R-:W-:Y:S05]  /*31520*/  BSYNC B0 ;  /* 0x0000000000007941 */ /* 0x000fea0003800000 */
.L_x_2139:
[----:B------:R-:W-:Y:S01]  /*31530*/  IMAD.MOV.U32 R3, RZ, RZ, R14 ;  /* 0x000000ffff037224 */ /* 0x000fe200078e000e */
[----:B------:R-:W-:Y:S06]  /*31540*/  BRA `(.L_x_2141) ;  /* 0xffffffc000407947 */ /* 0x000fec000383ffff */
.L_x_2011:
[----:B0-----:R0:W1:Y:S02]  /*31550*/  SYNCS.PHASECHK.TRANS64.TRYWAIT P0, [R0+URZ+0x30820], R3 ;  /* 0x03082003000075a7 */ /* 0x001064000800017f */
[----:B-1----:R-:W-:Y:S05]  /*31560*/  @!P0 NANOSLEEP.SYNCS 0x989680 ;  /* 0x009896800000895d */ /* 0x002fea0003900000 */
[----:B------:R-:W1:Y:S02]  /*31570*/  @!P0 SYNCS.PHASECHK.TRANS64 P0, [R0+URZ+0x30820], R3 ;  /* 0x03082003000085a7 */ /* 0x000e64000800007f */
[----:B-1----:R-:W-:Y:S05]  /*31580*/  @!P0 BRA `(.L_x_2011) ;  /* 0xfffffffc00f08947 */ /* 0x002fea000383ffff */
[----:B------:R-:W-:Y:S05]  /*31590*/  BRA `(.L_x_2142) ;  /* 0xffffffc800e47947 */ /* 0x000fea000383ffff */
.L_x_2012:
        /* <DEDUP_REMOVED lines=11> */
.L_x_2144:
[----:B------:R-:W-:Y:S05]  /*31650*/  BSYNC B0 ;  /* 0x0000000000007941 */ /* 0x000fea0003800000 */
.L_x_2143:
[----:B------:R-:W-:Y:S05]  /*31660*/  BRA `(.L_x_2145) ;  /* 0xffffffc800cc7947 */ /* 0x000fea000383ffff */
.L_x_2013:
[----:B------:R-:W-:Y:S01]  /*31670*/  BSSY B0, `(.L_x_2146) ;  /* 0x0000006000007945 */ /* 0x000fe20003800000 */
[----:B------:R-:W-:-:S07]  /*31680*/  IMAD.MOV.U32 R15, RZ, RZ, -0x1 ;  /* 0xffffffffff0f7424 */ /* 0x000fce00078e00ff */
[----:B01----:R-:W-:Y:S05]  /*31690*/  WARPSYNC.COLLECTIVE R15, `(.L_x_2147) ;  /* 0x000000000f0c7348 */ /* 0x003fea0003c00000 */
[----:B------:R-:W-:Y:S02]  /*316a0*/  ELECT P6, UR62, PT ;  /* 0x00000000003e782f */ /* 0x000fe400038c0000 */
[----:B------:R-:W-:Y:S01]  /*316b0*/  MOV R14, UR62 ;  /* 0x0000003e000e7c02 */ /* 0x000fe20008000f00 */
[----:B01----:R-:W-:Y:S10]  /*316c0*/  ENDCOLLECTIVE ;  /* 0x000000000000791b */ /* 0x003ff40003800000 */
.L_x_2147:
[----:B------:R-:W-:Y:S05]  /*316d0*/  BSYNC B0 ;  /* 0x0000000000007941 */ /* 0x000fea0003800000 */
.L_x_2146:
[----:B------:R-:W-:Y:S05]  /*316e0*/  BRA `(.L_x_2148) ;  /* 0xffffffc800c07947 */ /* 0x000fea000383ffff */
.L_x_2015:
[----:B0-----:R0:W1:Y:S02]  /*316f0*/  SYNCS.PHASECHK.TRANS64.TRYWAIT P0, [R6+URZ], R5 ;  /* 0x00000005060075a7 */ /* 0x001064000800017f */
[----:B-1----:R-:W-:Y:S05]  /*31700*/  @!P0 NANOSLEEP.SYNCS 0x989680 ;  /* 0x009896800000895d */ /* 0x002fea0003900000 */
[----:B------:R-:W1:Y:S02]  /*31710*/  @!P0 SYNCS.PHASECHK.TRANS64 P0, [R6+URZ], R5 ;  /* 0x00000005060085a7 */ /* 0x000e64000800007f */
[----:B-1----:R-:W-:Y:S05]  /*31720*/  @!P0 BRA `(.L_x_2015) ;  /* 0xfffffffc00f08947 */ /* 0x002fea000383ffff */
[----:B------:R-:W-:Y:S05]  /*31730*/  BRA `(.L_x_2149) ;  /* 0xffffffcc00007947 */ /* 0x000fea000383ffff */
.L_x_2016:
[----:B-1----:R1:W2:Y:S02]  /*31740*/  SYNCS.PHASECHK.TRANS64.TRYWAIT P0, [R7+URZ], R2 ;  /* 0x00000002070075a7 */ /* 0x0022a4000800017f */
[----:B--2---:R-:W-:Y:S05]  /*31750*/  @!P0 NANOSLEEP.SYNCS 0x989680 ;  /* 0x009896800000895d */ /* 0x004fea0003900000 */
[----:B------:R-:W2:Y:S02]  /*31760*/  @!P0 SYNCS.PHASECHK.TRANS64 P0, [R7+URZ], R2 ;  /* 0x00000002070085a7 */ /* 0x000ea4000800007f */
[----:B--2---:R-:W-:Y:S05]  /*31770*/  @!P0 BRA `(.L_x_2016) ;  /* 0xfffffffc00f08947 */ /* 0x004fea000383ffff */
[----:B------:R-:W-:Y:S05]  /*31780*/  BRA `(.L_x_2150) ;  /* 0xffffffc800f47947 */ /* 0x000fea000383ffff */
.L_x_2018:
[----:B--2---:R2:W3:Y:S02]  /*31790*/  SYNCS.PHASECHK.TRANS64.TRYWAIT P0, [R4+URZ], R5 ;  /* 0x00000005040075a7 */ /* 0x0044e4000800017f */
[----:B---3--:R-:W-:Y:S05]  /*317a0*/  @!P0 NANOSLEEP.SYNCS 0x989680 ;  /* 0x009896800000895d */ /* 0x008fea0003900000 */
[----:B------:R-:W3:Y:S02]  /*317b0*/  @!P0 SYNCS.PHASECHK.TRANS64 P0, [R4+URZ], R5 ;  /* 0x00000005040085a7 */ /* 0x000ee4000800007f */
[----:B---3--:R-:W-:Y:S05]  /*317c0*/  @!P0 BRA `(.L_x_2018) ;  /* 0xfffffffc00f08947 */ /* 0x008fea000383ffff */
[----:B------:R-:W-:Y:S05]  /*317d0*/  BRA `(.L_x_2151) ;  /* 0xffffffc800f87947 */ /* 0x000fea000383ffff */
.L_x_2152:
        /* <DEDUP_REMOVED lines=10> */
.L_x_3205:


//--------------------- .text._ZN7cutlass13device_kernelIN5flash11enable_sm90INS1_16FlashAttnFwdSm90INS1_25CollectiveMainloopFwdSm90ILi2EN4cute5tupleIJNS5_1CILi1EEES8_S8_EEENS6_IJNS7_ILi128EEENS7_ILi80EEENS7_ILi256EEEEEELi256ENS_10bfloat16_tEfNS_4arch4Sm90ELb1ELb0ELb0ELb0ELb0ELb0ELb0ELb1ELb1ELb1ELb1ELb0EEENS1_21CollectiveEpilogueFwdINS6_IJSA_SC_SB_EEES9_SE_SG_Li256ELb0ELb1ELb1ELb0EEENS1_19SingleTileSchedulerILb0ELb1ELb1ELi128EEEEEEEEEvNT_6ParamsE --------------------------
	.section	.text._ZN7cutlass13device_kernelIN5flash11enable_sm90INS1_16FlashAttnFwdSm90INS1_25CollectiveMainloopFwdSm90ILi2EN4cute5tupleIJNS5_1CILi1EEES8_S8_EEENS6_IJNS7_ILi128EEENS7_ILi80EEENS7_ILi256EEEEEELi256ENS_10bfloat16_tEfNS_4arch4Sm90ELb1ELb0ELb0ELb0ELb0ELb0ELb0ELb1ELb1ELb1ELb1ELb0EEENS1_21CollectiveEpilogueFwdINS6_IJSA_SC_SB_EEES9_SE_SG_Li256ELb0ELb1ELb1ELb0EEENS1_19SingleTileSchedulerILb0ELb1ELb1ELi128EEEEEEEEEvNT_6ParamsE,"ax",@progbits
	.align	128
.text._ZN7cutlass13device_kernelIN5flash11enable_sm90INS1_16FlashAttnFwdSm90INS1_25CollectiveMainloopFwdSm90ILi2EN4cute5tupleIJNS5_1CILi1EEES8_S8_EEENS6_IJNS7_ILi128EEENS7_ILi80EEENS7_ILi256EEEEEELi256ENS_10bfloat16_tEfNS_4arch4Sm90ELb1ELb0ELb0ELb0ELb0ELb0ELb0ELb1ELb1ELb1ELb1ELb0EEENS1_21CollectiveEpilogueFwdINS6_IJSA_SC_SB_EEES9_SE_SG_Li256ELb0ELb1ELb1ELb0EEENS1_19SingleTileSchedulerILb0ELb1ELb1ELi128EEEEEEEEEvNT_6ParamsE:
        .type           _ZN7cutlass13device_kernelIN5flash11enable_sm90INS1_16FlashAttnFwdSm90INS1_25CollectiveMainloopFwdSm90ILi2EN4cute5tupleIJNS5_1CILi1EEES8_S8_EEENS6_IJNS7_ILi128EEENS7_ILi80EEENS7_ILi256EEEEEELi256ENS_10bfloat16_tEfNS_4arch4Sm90ELb1ELb0ELb0ELb0ELb0ELb0ELb0ELb1ELb1ELb1ELb1ELb0EEENS1_21CollectiveEpilogueFwdINS6_IJSA_SC_SB_EEES9_SE_SG_Li256ELb0ELb1ELb1ELb0EEENS1_19SingleTileSchedulerILb0ELb1ELb1ELi128EEEEEEEEEvNT_6ParamsE,@function
        .size           _ZN7cutlass13device_kernelIN5flash11enable_sm90INS1_16FlashAttnFwdSm90INS1_25CollectiveMainloopFwdSm90ILi2EN4cute5tupleIJNS5_1CILi1EEES8_S8_EEENS6_IJNS7_ILi128EEENS7_ILi80EEENS7_ILi256EEEEEELi256ENS_10bfloat16_tEfNS_4arch4Sm90ELb1ELb0ELb0ELb0ELb0ELb0ELb0ELb1ELb1ELb1ELb1ELb0EEENS1_21CollectiveEpilogueFwdINS6_IJSA_SC_SB_EEES9_SE_SG_Li256ELb0ELb1ELb1ELb0EEENS1_19SingleTileSchedulerILb0ELb1ELb1ELi128EEEEEEEEEvNT_6ParamsE,(.L_x_3206 - _ZN7cutlass13device_kernelIN5flash11enable_sm90INS1_16FlashAttnFwdSm90INS1_25CollectiveMainloopFwdSm90ILi2EN4cute5tupleIJNS5_1CILi1EEES8_S8_EEENS6_IJNS7_ILi128EEENS7_ILi80EEENS7_ILi256EEEEEELi256ENS_10bfloat16_tEfNS_4arch4Sm90ELb1ELb0ELb0ELb0ELb0ELb0ELb0ELb1ELb1ELb1ELb1ELb0EEENS1_21CollectiveEpilogueFwdINS6_IJSA_SC_SB_EEES9_SE_SG_Li256ELb0ELb1ELb1ELb0EEENS1_19SingleTileSchedulerILb0ELb1ELb1ELi128EEEEEEEEEvNT_6ParamsE)
        .other          _ZN7cutlass13device_kernelIN5flash11enable_sm90INS1_16FlashAttnFwdSm90INS1_25CollectiveMainloopFwdSm90ILi2EN4cute5tupleIJNS5_1CILi1EEES8_S8_EEENS6_IJNS7_ILi128EEENS7_ILi80EEENS7_ILi256EEEEEELi256ENS_10bfloat16_tEfNS_4arch4Sm90ELb1ELb0ELb0ELb0ELb0ELb0ELb0ELb1ELb1ELb1ELb1ELb0EEENS1_21CollectiveEpilogueFwdINS6_IJSA_SC_SB_EEES9_SE_SG_Li256ELb0ELb1ELb1ELb0EEENS1_19SingleTileSchedulerILb0ELb1ELb1ELi128EEEEEEEEEvNT_6ParamsE,@"STO_CUDA_ENTRY STV_DEFAULT"
_ZN7cutlass13device_kernelIN5flash11enable_sm90INS1_16FlashAttnFwdSm90INS1_25CollectiveMainloopFwdSm90ILi2EN4cute5tupleIJNS5_1CILi1EEES8_S8_EEENS6_IJNS7_ILi128EEENS7_ILi80EEENS7_ILi256EEEEEELi256ENS_10bfloat16_tEfNS_4arch4Sm90ELb1ELb0ELb0ELb0ELb0ELb0ELb0ELb1ELb1ELb1ELb1ELb0EEENS1_21CollectiveEpilogueFwdINS6_IJSA_SC_SB_EEES9_SE_SG_Li256ELb0ELb1ELb1ELb0EEENS1_19SingleTileSchedulerILb0ELb1ELb1ELi128EEEEEEEEEvNT_6ParamsE:
        /* <DEDUP_REMOVED lines=17> */
.L_x_2154:
[----:B------:R-:W-:Y:S05]  /*0110*/  BSYNC B0 ;  /* 0x0000000000007941 */ /* 0x000fea0003800000 */
.L_x_2153:
        /* <DEDUP_REMOVED lines=40> */
.L_x_2155:
        /* <DEDUP_REMOVED lines=22> */
.L_x_2156:
        /* <DEDUP_REMOVED lines=18> */
.L_x_2157:
        /* <DEDUP_REMOVED lines=22> */
.L_x_2158:
        /* <DEDUP_REMOVED lines=22> */
.L_x_2159:
        /* <DEDUP_REMOVED lines=8> */
.L_x_2162:
        /* <DEDUP_REMOVED lines=18> */
[----:B------:R-:W0:Y:S01]  /*0a80*/  LDC R0, c[0x0][0x448] ;  /* 0x00011200ff007b82 */ /* 0x000e220000000800 */
[----:B------:R-:W1:Y:S01]  /*0a90*/  S2R R152, SR_CTAID.X ;  /* 0x0000000000987919 */ /* 0x000e620000002500 */
[----:B------:R-:W-:Y:S01]  /*0aa0*/  SHF.R.U32.HI R4, RZ, 0x10, R22 ;  /* 0x00000010ff047819 */ /* 0x000fe20000011616 */
[----:B------:R-:W-:Y:S01]  /*0ab0*/  IMAD.MOV.U32 R213, RZ, RZ, RZ ;  /* 0x000000ffffd57224 */ /* 0x000fe200078e00ff */
[----:B------:R-:W-:-:S04]  /*0ac0*/  LOP3.LUT R22, R22, 0xffff, RZ, 0xc0, !PT ;  /* 0x0000ffff16167812 */ /* 0x000fc800078ec0ff */
[----:B------:R-:W2:Y:S08]  /*0ad0*/  LDC.64 R8, c[0x0][0x418] ;  /* 0x00010600ff087b82 */ /* 0x000eb00000000a00 */
[----:B------:R-:W3:Y:S01]  /*0ae0*/  LDC R3, c[0x0][0x288] ;  /* 0x0000a200ff037b82 */ /* 0x000ee20000000800 */
[----:B0-----:R-:W-:-:S07]  /*0af0*/  ISETP.NE.AND P1, PT, R0, 0x1, PT ;  /* 0x000000010000780c */ /* 0x001fce0003f25270 */
[----:B------:R-:W0:Y:S01]  /*0b00*/  LDC R18, c[0x0][0x424] ;  /* 0x00010900ff127b82 */ /* 0x000e220000000800 */
[----:B--2---:R-:W-:-:S07]  /*0b10*/  ISETP.NE.U32.AND P0, PT, R8, RZ, PT ;  /* 0x000000ff0800720c */ /* 0x004fce0003f05070 */
[----:B------:R-:W2:Y:S01]  /*0b20*/  LDC R153, c[0x0][0x2f0] ;  /* 0x0000bc00ff997b82 */ /* 0x000ea20000000800 */
[----:B-1----:R-:W-:Y:S01]  /*0b30*/  IMAD.SHL.U32 R152, R152, 0x80, RZ ;  /* 0x0000008098987824 */ /* 0x002fe200078e00ff */
[----:B------:R-:W-:-:S03]  /*0b40*/  ISETP.NE.AND.EX P0, PT, R9, RZ, PT, P0 ;  /* 0x000000ff0900720c */ /* 0x000fc60003f05300 */
[----:B------:R-:W-:Y:S01]  /*0b50*/  @P1 VIADD R0, R152, 0x7f ;  /* 0x0000007f98001836 */ /* 0x000fe20000000000 */
[----:B---3--:R-:W-:Y:S02]  /*0b60*/  IADD3 R3, -R3, 0x50, RZ ;  /* 0x0000005003037810 */ /* 0x008fe40007ffe1ff */
[----:B------:R-:W1:Y:S08]  /*0b70*/  @P1 LDC R5, c[0x0][0x44c] ;  /* 0x00011300ff051b82 */ /* 0x000e700000000800 */
[----:B------:R-:W3:Y:S01]  /*0b80*/  @P1 LDC R7, c[0x0][0x450] ;  /* 0x00011400ff071b82 */ /* 0x000ee20000000800 */
[----:B0-----:R-:W-:-:S02]  /*0b90*/  SEL R18, R18, 0x1, P0 ;  /* 0x0000000112127807 */ /* 0x001fc40000000000 */
[----:B------:R-:W-:-:S03]  /*0ba0*/  ISETP.NE.AND P0, PT, R4, RZ, PT ;  /* 0x000000ff0400720c */ /* 0x000fc60003f05270 */
[----:B--2---:R-:W-:Y:S02]  /*0bb0*/  IMAD R3, R18, R153, R3 ;  /* 0x0000009912037224 */ /* 0x004fe400078e0203 */
[----:B-1----:R-:W-:-:S08]  /*0bc0*/  @P1 IMAD.HI.U32 R2, R0, R5, RZ ;  /* 0x0000000500021227 */ /* 0x002fd000078e00ff */
[----:B------:R-:W0:Y:S01]  /*0bd0*/  @!P0 LDC R4, c[0x0][0x9f0] ;  /* 0x00027c00ff048b82 */ /* 0x000e220000000800 */
[----:B------:R-:W-:Y:S01]  /*0be0*/  VIADD R0, R152, 0x7f ;  /* 0x0000007f98007836 */ /* 0x000fe20000000000 */
[----:B---3--:R-:W-:Y:S01]  /*0bf0*/  @P1 SHF.R.U32.HI R0, RZ, R7, R2 ;  /* 0x00000007ff001219 */ /* 0x008fe20000011602 */
[----:B------:R-:W-:-:S04]  /*0c00*/  IMAD R2, R18, R153, 0x4f ;  /* 0x0000004f12027424 */ /* 0x000fc800078e0299 */
[----:B------:R-:W-:Y:S02]  /*0c10*/  IMAD.IADD R0, R3, 0x1, R0 ;  /* 0x0000000103007824 */ /* 0x000fe400078e0200 */
[----:B------:R-:W-:-:S04]  /*0c20*/  IMAD.HI R2, R2, 0x66666667, RZ ;  /* 0x6666666702027827 */ /* 0x000fc800078e02ff */
[----:B------:R-:W-:Y:S01]  /*0c30*/  IMAD.HI R0, R0, 0x66666667, RZ ;  /* 0x6666666700007827 */ /* 0x000fe200078e02ff */
[----:B------:R-:W-:-:S04]  /*0c40*/  SHF.R.U32.HI R3, RZ, 0x1f, R2 ;  /* 0x0000001fff037819 */ /* 0x000fc80000011602 */
[----:B------:R-:W-:Y:S02]  /*0c50*/  SHF.R.U32.HI R5, RZ, 0x1f, R0 ;  /* 0x0000001fff057819 */ /* 0x000fe40000011600 */
[----:B------:R-:W-:Y:S02]  /*0c60*/  LEA.HI.SX32 R3, R2, R3, 0x1b ;  /* 0x0000000302037211 */ /* 0x000fe400078fdaff */
[----:B------:R-:W-:-:S04]  /*0c70*/  LEA.HI.SX32 R0, R0, R5, 0x1b ;  /* 0x0000000500007211 */ /* 0x000fc800078fdaff */
[----:B------:R-:W-:-:S04]  /*0c80*/  VIMNMX R11, R3, R0, PT ;  /* 0x00000000030b7248 */ /* 0x000fc80003fe0100 */
[----:B------:R-:W-:-:S13]  /*0c90*/  ISETP.GE.AND P1, PT, R11, 0x1, PT ;  /* 0x000000010b00780c */ /* 0x000fda0003f26270 */
[----:B0-----:R-:W-:Y:S05]  /*0ca0*/  @!P1 BRA `(.L_x_2164) ;  /* 0x00000000006c9947 */ /* 0x001fea0003800000 */
[-C--:B------:R-:W-:Y:S02]  /*0cb0*/  IABS R7, R4.reuse ;  /* 0x0000000400077213 */ /* 0x080fe40000000000 */
[----:B------:R-:W-:Y:S02]  /*0cc0*/  IADD3 R5, R4, -0x1, R11 ;  /* 0xffffffff04057810 */ /* 0x000fe40007ffe00b */
[----:B------:R-:W0:Y:S01]  /*0cd0*/  I2F.RP R0, R7 ;  /* 0x0000000700007306 */ /* 0x000e220000209400 */
        /* <DEDUP_REMOVED lines=24> */
.L_x_2164:
[----:B------:R-:W0:Y:S01]  /*0e60*/  S2R R0, SR_TID.X ;  /* 0x0000000000007919 */ /* 0x000e220000002100 */
[-C--:B------:R-:W-:Y:S01]  /*0e70*/  IMAD R22, R22, R213.reuse, RZ ;  /* 0x000000d516167224 */ /* 0x080fe200078e02ff */
[----:B------:R-:W-:Y:S01]  /*0e80*/  PLOP3.LUT P0, PT, PT, PT, PT, 0x80, 0x0 ;  /* 0x000000000000781c */ /* 0x000fe20003f0f070 */
[----:B------:R-:W-:Y:S01]  /*0e90*/  IMAD.MOV.U32 R2, RZ, RZ, RZ ;  /* 0x000000ffff027224 */ /* 0x000fe200078e00ff */
[----:B------:R-:W-:Y:S02]  /*0ea0*/  CS2R R150, SRZ ;  /* 0x0000000000967805 */ /* 0x000fe4000001ff00 */
[----:B------:R-:W-:Y:S02]  /*0eb0*/  CS2R R148, SRZ ;  /* 0x0000000000947805 */ /* 0x000fe4000001ff00 */
[----:B------:R-:W-:Y:S02]  /*0ec0*/  VIADDMNMX R213, R22, R213, R11, PT ;  /* 0x000000d516d57246 */ /* 0x000fe4000380010b */
[----:B------:R-:W-:-:S02]  /*0ed0*/  CS2R R146, SRZ ;  /* 0x0000000000927805 */ /* 0x000fc4000001ff00 */
[----:B------:R-:W-:Y:S02]  /*0ee0*/  CS2R R144, SRZ ;  /* 0x0000000000907805 */ /* 0x000fe4000001ff00 */
[----:B------:R-:W-:Y:S02]  /*0ef0*/  CS2R R142, SRZ ;  /* 0x00000000008e7805 */ /* 0x000fe4000001ff00 */
[----:B------:R-:W-:Y:S02]  /*0f00*/  ISETP.GT.AND P1, PT, R213, R22, PT ;  /* 0x00000016d500720c */ /* 0x000fe40003f24270 */
        /* <DEDUP_REMOVED lines=21> */
[----:B0-----:R-:W-:Y:S01]  /*1060*/  VIADD R19, R0, 0xffffff80 ;  /* 0xffffff8000137836 */ /* 0x001fe20000000000 */
[----:B------:R-:W-:Y:S01]  /*1070*/  CS2R R98, SRZ ;  /* 0x0000000000627805 */ /* 0x000fe2000001ff00 */
[----:B------:R-:W-:Y:S01]  /*1080*/  IMAD.MOV.U32 R0, RZ, RZ, RZ ;  /* 0x000000ffff007224 */ /* 0x000fe200078e00ff */
        /* <DEDUP_REMOVED lines=37> */
[----:B------:R-:W-:Y:S01]  /*12e0*/  IMAD R153, R18, R153, RZ ;  /* 0x0000009912997224 */ /* 0x000fe200078e02ff */
        /* <DEDUP_REMOVED lines=36> */
.L_x_2166:
[----:B------:R-:W2:Y:S01]  /*1530*/  LDL.LU R17, [R1+0x14] ;  /* 0x0000140001117983 */ /* 0x000ea20000300800 */
[----:B------:R-:W-:Y:S02]  /*1540*/  R2UR UR4, R16 ;  /* 0x00000000100472ca */ /* 0x000fe400000e0000 */
[----:B------:R-:W-:-:S11]  /*1550*/  SHF.L.U32 R2, RZ, 0x1f, RZ ;  /* 0x0000001fff027819 */ /* 0x000fd600000006ff */
[----:B------:R-:W0:Y:S01]  /*1560*/  SYNCS.PHASECHK.TRANS64.TRYWAIT P1, [UR4+0x38800], R2 ;  /* 0x03880002ff0075a7 */ /* 0x000e220008020144 */
[----:B--2---:R-:W-:-:S04]  /*1570*/  LOP3.LUT R0, R17, 0x1, RZ, 0xfc, !PT ;  /* 0x0000000111007812 */ /* 0x004fc800078efcff */
[----:B------:R-:W-:Y:S01]  /*1580*/  ISETP.NE.AND P0, PT, R0, 0x3, PT ;  /* 0x000000030000780c */ /* 0x000fe20003f05270 */
[----:B0-----:R-:W-:-:S12]  /*1590*/  @!P1 BRA `(.L_x_2167) ;  /* 0x0000013400ac9947 */ /* 0x001fd80003800000 */
.L_x_2295:
[----:B------:R-:W-:Y:S05]  /*15a0*/  @!P0 BRA `(.L_x_2168) ;  /* 0x0000000000048947 */ /* 0x000fea0003800000 */
[----:B------:R-:W-:Y:S01]  /*15b0*/  BPT.TRAP 0x1 ;  /* 0x000000040000795c */ /* 0x000fe20000300000 */
.L_x_2168:
[----:B------:R-:W-:-:S13]  /*15c0*/  R2UR UR4, R16 ;  /* 0x00000000100472ca */ /* 0x000fda00000e0000 */
[----:B------:R1:W2:Y:S01]  /*15d0*/  SYNCS.PHASECHK.TRANS64.TRYWAIT P2, [UR4+0x38830], R2 ;  /* 0x03883002ff0075a7 */ /* 0x0002a20008040144 */
[----:B------:R-:W-:Y:S05]  /*15e0*/  @!P0 BRA `(.L_x_2169) ;  /* 0x0000000000048947 */ /* 0x000fea0003800000 */
[----:B------:R-:W-:Y:S01]  /*15f0*/  BPT.TRAP 0x1 ;  /* 0x000000040000795c */ /* 0x000fe20000300000 */
.L_x_2169:
[----:B------:R-:W3:Y:S01]  /*1600*/  S2R R0, SR_TID.X ;  /* 0x0000000000007919 */ /* 0x000ee20000002100 */
[----:B------:R-:W-:-:S04]  /*1610*/  MOV R4, UR36 ;  /* 0x0000002400047c02 */ /* 0x000fc80008000f00 */
[----:B------:R-:W-:Y:S02]  /*1620*/  LOP3.LUT R4, R4, 0x10000, RZ, 0xfc, !PT ;  /* 0x0001000004047812 */ /* 0x000fe400078efcff */
[----:B---3--:R-:W-:-:S04]  /*1630*/  LOP3.LUT R0, R0, 0x7f, RZ, 0xc0, !PT ;  /* 0x0000007f00007812 */ /* 0x008fc800078ec0ff */
[----:B------:R-:W-:Y:S01]  /*1640*/  ISETP.NE.AND P1, PT, R0, RZ, PT ;  /* 0x000000ff0000720c */ /* 0x000fe20003f25270 */
[----:B--2---:R-:W-:-:S12]  /*1650*/  @P2 BRA `(.L_x_2170) ;  /* 0x00000000000c2947 */ /* 0x004fd80003800000 */
[----:B------:R-:W-:-:S13]  /*1660*/  R2UR UR4, R16 ;  /* 0x00000000100472ca */ /* 0x000fda00000e0000 */
[----:B------:R-:W2:Y:S02]  /*1670*/  SYNCS.PHASECHK.TRANS64.TRYWAIT P2, [UR4+0x38830], R2 ;  /* 0x03883002ff0075a7 */ /* 0x000ea40008040144 */
[----:B--2---:R-:W-:Y:S05]  /*1680*/  @!P2 BRA `(.L_x_2171) ;  /* 0x00000134008ca947 */ /* 0x004fea0003800000 */
.L_x_2170:
[----:B------:R-:W-:Y:S05]  /*1690*/  WARPSYNC.ALL ;  /* 0x0000000000007948 */ /* 0x000fea0003800000 */
        /* <DEDUP_REMOVED lines=12> */
[----:B------:R-:W-:Y:S01]  /*1760*/  IMAD.U32 R13, RZ, RZ, UR21 ;  /* 0x00000015ff0d7e24 */ /* 0x000fe2000f8e00ff */
[----:B------:R-:W-:Y:S01]  /*1770*/  R2UR UR17, R5 ;  /* 0x00000000051172ca */ /* 0x000fe200000e0000 */
[----:B------:R-:W-:Y:S01]  /*1780*/  UIADD3 UR4, UR60, 0x24400, URZ ;  /* 0x000244003c047890 */ /* 0x000fe2000fffe03f */
[----:B------:R-:W-:Y:S01]  /*1790*/  R2UR UR6, R4 ;  /* 0x00000000040672ca */ /* 0x000fe200000e0000 */
[----:B------:R-:W-:Y:S01]  /*17a0*/  UMOV UR23, 0x40000040 ;  /* 0x4000004000177882 */ /* 0x000fe20000000000 */
[----:B------:R-:W-:Y:S01]  /*17b0*/  UMOV UR25, 0x40000040 ;  /* 0x4000004000197882 */ /* 0x000fe20000000000 */
[----:B------:R-:W-:Y:S01]  /*17c0*/  USHF.R.U32.HI UR4, URZ, 0x4, UR4 ;  /* 0x000000043f047899 */ /* 0x000fe20008011604 */
[----:B01----:R-:W0:Y:S01]  /*17d0*/  LDC R2, c[0x0][0x448] ;  /* 0x00011200ff027b82 */ /* 0x003e220000000800 */
[----:B------:R-:W-:Y:S01]  /*17e0*/  UMOV UR27, 0x40000040 ;  /* 0x40000040001b7882 */ /* 0x000fe20000000000 */
[----:B------:R-:W-:Y:S01]  /*17f0*/  UMOV UR29, 0x40000040 ;  /* 0x40000040001d7882 */ /* 0x000fe20000000000 */
[----:B------:R-:W-:Y:S01]  /*1800*/  ULOP3.LUT UR4, UR4, 0x3fff, URZ, 0xc0, !UPT ;  /* 0x00003fff04047892 */ /* 0x000fe2000f8ec03f */
[----:B------:R-:W-:Y:S01]  /*1810*/  LOP3.LUT R0, R65, 0xffffff80, RZ, 0xc0, !PT ;  /* 0xffffff8041007812 */ /* 0x000fe200078ec0ff */
[----:B------:R-:W-:Y:S01]  /*1820*/  UMOV UR31, 0x40000040 ;  /* 0x40000040001f7882 */ /* 0x000fe20000000000 */
[----:B------:R-:W-:Y:S01]  /*1830*/  UMOV UR33, 0x40000040 ;  /* 0x4000004000217882 */ /* 0x000fe20000000000 */
[----:B------:R-:W-:Y:S01]  /*1840*/  ULOP3.LUT UR61, UR4, 0x10000, URZ, 0xfc, !UPT ;  /* 0x00010000043d7892 */ /* 0x000fe2000f8efc3f */
[----:B------:R-:W-:Y:S01]  /*1850*/  LEA.HI R6, R66, R66, RZ, 0x1 ;  /* 0x0000004242067211 */ /* 0x000fe200078f08ff */
[----:B------:R-:W-:Y:S01]  /*1860*/  UIADD3 UR5, UR6, 0x2, URZ ;  /* 0x0000000206057890 */ /* 0x000fe2000fffe03f */
[----:B------:R-:W-:Y:S01]  /*1870*/  IMAD.IADD R0, R19, 0x1, -R0 ;  /* 0x0000000113007824 */ /* 0x000fe200078e0a00 */
[----:B------:R-:W-:Y:S01]  /*1880*/  UIADD3 UR4, UR61, 0x80, URZ ;  /* 0x000000803d047890 */ /* 0x000fe2000fffe03f */
[----:B------:R-:W-:Y:S01]  /*1890*/  LOP3.LUT R9, R6, 0x3fffffe, RZ, 0xc0, !PT ;  /* 0x03fffffe06097812 */ /* 0x000fe200078ec0ff */
[----:B------:R-:W-:Y:S01]  /*18a0*/  UIADD3 UR7, UR6, 0x4, URZ ;  /* 0x0000000406077890 */ /* 0x000fe2000fffe03f */
[----:B------:R-:W-:Y:S01]  /*18b0*/  LEA.HI R64, R64, R19, RZ, 0x2 ;  /* 0x0000001340407211 */ /* 0x000fe200078f10ff */
        /* <DEDUP_REMOVED lines=11> */
[----:B------:R-:W-:Y:S01]  /*1970*/  SHF.R.S32.HI R3, RZ, 0x1f, R0 ;  /* 0x0000001fff037819 */ /* 0x000fe20000011400 */
[----:B------:R-:W-:Y:S01]  /*1980*/  UMOV UR10, UR4 ;  /* 0x00000004000a7c82 */ /* 0x000fe20008000000 */
[----:B------:R-:W-:Y:S01]  /*1990*/  UIADD3 UR4, UR61, 0x180, URZ ;  /* 0x000001803d047890 */ /* 0x000fe2000fffe03f */
[----:B0-----:R-:W-:Y:S01]  /*19a0*/  ISETP.NE.AND P2, PT, R2, 0x1, PT ;  /* 0x000000010200780c */ /* 0x001fe20003f45270 */
[----:B------:R-:W-:Y:S01]  /*19b0*/  UIADD3 UR24, UR6, 0x406, URZ ;  /* 0x0000040606187890 */ /* 0x000fe2000fffe03f */
[CC--:B------:R-:W-:Y:S01]  /*19c0*/  LEA.HI R2, R3.reuse, R0.reuse, RZ, 0x2 ;  /* 0x0000000003027211 */ /* 0x0c0fe200078f10ff */
[----:B------:R-:W-:Y:S01]  /*19d0*/  UIADD3 UR26, UR61, 0x286, URZ ;  /* 0x000002863d1a7890 */ /* 0x000fe2000fffe03f */
[----:B------:R-:W-:Y:S01]  /*19e0*/  LEA.HI R6, R3, R0, RZ, 0x5 ;  /* 0x0000000003067211 */ /* 0x000fe200078f28ff */
[----:B------:R-:W-:Y:S01]  /*19f0*/  UIADD3 UR28, UR6, 0x800, URZ ;  /* 0x00000800061c7890 */ /* 0x000fe2000fffe03f */
[--C-:B------:R-:W-:Y:S01]  /*1a00*/  SHF.R.S32.HI R3, RZ, 0x2, R2.reuse ;  /* 0x00000002ff037819 */ /* 0x100fe20000011402 */
[----:B------:R-:W-:Y:S01]  /*1a10*/  UIADD3 UR30, UR61, 0x500, URZ ;  /* 0x000005003d1e7890 */ /* 0x000fe2000fffe03f */
[----:B------:R-:W-:Y:S01]  /*1a20*/  SHF.R.S32.HI R8, RZ, 0x1f, R2 ;  /* 0x0000001fff087819 */ /* 0x000fe20000011402 */
[----:B------:R-:W-:Y:S01]  /*1a30*/  UIADD3 UR32, UR6, 0x802, URZ ;  /* 0x0000080206207890 */ /* 0x000fe2000fffe03f */
[----:B------:R-:W-:Y:S01]  /*1a40*/  SHF.R.S32.HI R7, RZ, 0x5, R6 ;  /* 0x00000005ff077819 */ /* 0x000fe20000011406 */
[----:B------:R-:W-:Y:S01]  /*1a50*/  UIADD3 UR34, UR61, 0x502, URZ ;  /* 0x000005023d227890 */ /* 0x000fe2000fffe03f */
[-C--:B------:R-:W-:Y:S01]  /*1a60*/  LEA.HI R8, R8, R3.reuse, RZ, 0x3 ;  /* 0x0000000308087211 */ /* 0x080fe200078f18ff */
[----:B------:R-:W-:Y:S01]  /*1a70*/  UMOV UR35, 0x40000040 ;  /* 0x4000004000237882 */ /* 0x000fe20000000000 */
[----:B------:R-:W-:Y:S01]  /*1a80*/  UIADD3 UR36, UR6, 0x804, URZ ;  /* 0x0000080406247890 */ /* 0x000fe2000fffe03f */
[----:B------:R-:W-:Y:S01]  /*1a90*/  IMAD R6, R7, 0x10, R152 ;  /* 0x0000001007067824 */ /* 0x000fe200078e0298 */
[----:B------:R-:W-:Y:S01]  /*1aa0*/  UIADD3 UR38, UR61, 0x504, URZ ;  /* 0x000005043d267890 */ /* 0x000fe2000fffe03f */
[----:B------:R-:W-:Y:S01]  /*1ab0*/  LOP3.LUT R8, R8, 0xfffffff8, RZ, 0xc0, !PT ;  /* 0xfffffff808087812 */ /* 0x000fe200078ec0ff */
[----:B------:R-:W-:Y:S01]  /*1ac0*/  UMOV UR37, 0x40000040 ;  /* 0x4000004000257882 */ /* 0x000fe20000000000 */
[----:B------:R-:W-:Y:S01]  /*1ad0*/  UMOV UR39, 0x40000040 ;  /* 0x4000004000277882 */ /* 0x000fe20000000000 */
[----:B------:R-:W-:Y:S01]  /*1ae0*/  UIADD3 UR40, UR6, 0x806, URZ ;  /* 0x0000080606287890 */ /* 0x000fe2000fffe03f */
[----:B------:R-:W-:Y:S01]  /*1af0*/  LOP3.LUT R64, R64, 0xfffffffc, RZ, 0xc0, !PT ;  /* 0xfffffffc40407812 */ /* 0x000fe200078ec0ff */
[----:B------:R-:W-:Y:S01]  /*1b00*/  UIADD3 UR42, UR61, 0x506, URZ ;  /* 0x000005063d2a7890 */ /* 0x000fe2000fffe03f */
[----:B------:R-:W-:Y:S01]  /*1b10*/  IMAD.IADD R9, R66, 0x1, -R9 ;  /* 0x0000000142097824 */ /* 0x000fe200078e0a09 */
[----:B------:R-:W-:Y:S01]  /*1b20*/  UMOV UR41, 0x40000040 ;  /* 0x4000004000297882 */ /* 0x000fe20000000000 */
[----:B------:R-:W-:Y:S01]  /*1b30*/  UMOV UR43, 0x40000040 ;  /* 0x40000040002b7882 */ /* 0x000fe20000000000 */
[----:B------:R-:W-:Y:S01]  /*1b40*/  UIADD3 UR44, UR6, 0xc00, URZ ;  /* 0x00000c00062c7890 */ /* 0x000fe2000fffe03f */
[----:B------:R-:W-:Y:S01]  /*1b50*/  IADD3 R6, R6, R3, -R8 ;  /* 0x0000000306067210 */ /* 0x000fe20007ffe808 */
[----:B------:R-:W-:Y:S01]  /*1b60*/  UIADD3 UR46, UR61, 0x780, URZ ;  /* 0x000007803d2e7890 */ /* 0x000fe2000fffe03f */
[----:B------:R-:W0:Y:S01]  /*1b70*/  @P2 LDC R8, c[0x0][0x44c] ;  /* 0x00011300ff082b82 */ /* 0x000e220000000800 */
[----:B------:R-:W-:Y:S01]  /*1b80*/  UMOV UR45, 0x40000040 ;  /* 0x40000040002d7882 */ /* 0x000fe20000000000 */
[----:B------:R-:W-:Y:S01]  /*1b90*/  UMOV UR47, 0x40000040 ;  /* 0x40000040002f7882 */ /* 0x000fe20000000000 */
[----:B------:R-:W-:Y:S01]  /*1ba0*/  UIADD3 UR48, UR6, 0xc02, URZ ;  /* 0x00000c0206307890 */ /* 0x000fe2000fffe03f */
[----:B------:R-:W-:Y:S01]  /*1bb0*/  IMAD.IADD R64, R19, 0x1, -R64 ;  /* 0x0000000113407824 */ /* 0x000fe200078e0a40 */
[----:B------:R-:W-:Y:S01]  /*1bc0*/  UIADD3 UR50, UR61, 0x782, URZ ;  /* 0x000007823d327890 */ /* 0x000fe2000fffe03f */
[----:B------:R-:W-:Y:S01]  /*1bd0*/  IMAD R6, R9, 0x40, R6 ;  /* 0x0000004009067824 */ /* 0x000fe200078e0206 */
[----:B------:R-:W-:Y:S01]  /*1be0*/  UMOV UR49, 0x40000040 ;  /* 0x4000004000317882 */ /* 0x000fe20000000000 */
[----:B------:R-:W-:Y:S01]  /*1bf0*/  UMOV UR51, 0x40000040 ;  /* 0x4000004000337882 */ /* 0x000fe20000000000 */
[----:B------:R-:W-:Y:S01]  /*1c00*/  UIADD3 UR52, UR6, 0xc04, URZ ;  /* 0x00000c0406347890 */ /* 0x000fe2000fffe03f */
[----:B------:R-:W1:Y:S01]  /*1c10*/  @P2 LDC R9, c[0x0][0x450] ;  /* 0x00011400ff092b82 */ /* 0x000e620000000800 */
[----:B------:R-:W-:-:S02]  /*1c20*/  WARPGROUP.DEPBAR.LE gsb0, 0x0 ;  /* 0x00008000000079c5 */ /* 0x000fc40000010000 */
[----:B------:R-:W-:Y:S01]  /*1c30*/  WARPGROUP.ARRIVE ;  /* 0x00000000000079c5 */ /* 0x000fe20000000000 */
[----:B------:R-:W-:Y:S01]  /*1c40*/  UIADD3 UR54, UR61, 0x784, URZ ;  /* 0x000007843d367890 */ /* 0x000fe2000fffe03f */
[----:B------:R-:W-:Y:S01]  /*1c50*/  LEA.HI R10, R64, R64, RZ, 0x1 ;  /* 0x00000040400a7211 */ /* 0x000fe200078f08ff */
        /* <DEDUP_REMOVED lines=9> */
[----:B------:R-:W-:Y:S01]  /*1cf0*/  LOP3.LUT R7, R10, 0x1ffffffe, RZ, 0xc0, !PT ;  /* 0x1ffffffe0a077812 */ /* 0x000fe200078ec0ff */
[----:B------:R-:W-:Y:S01]  /*1d00*/  UMOV UR59, 0x40000040 ;  /* 0x40000040003b7882 */ /* 0x000fe20000000000 */
[----:B------:R-:W2:Y:S01]  /*1d10*/  LDC R65, c[0x0][0x288] ;  /* 0x0000a200ff417b82 */ /* 0x000ea20000000800 */
[----:B------:R-:W-:Y:S01]  /*1d20*/  LOP3.LUT R19, R2, 0x7ffffffc, RZ, 0xc0, !PT ;  /* 0x7ffffffc02137812 */ /* 0x000fe200078ec0ff */
[----:B------:R-:W-:Y:S01]  /*1d30*/  IMAD.MOV.U32 R14, RZ, RZ, -0x50 ;  /* 0xffffffb0ff0e7424 */ /* 0x000fe200078e00ff */
[----:B------:R-:W-:Y:S01]  /*1d40*/  CS2R R150, SRZ ;  /* 0x0000000000967805 */ /* 0x000fe2000001ff00 */
[----:B------:R-:W-:Y:S01]  /*1d50*/  IMAD.IADD R7, R64, 0x1, -R7 ;  /* 0x0000000140077824 */ /* 0x000fe200078e0a07 */
[----:B------:R-:W-:Y:S01]  /*1d60*/  IADD3 R19, R0, -R19, RZ ;  /* 0x8000001300137210 */ /* 0x000fe20007ffe0ff */
[----:B------:R-:W-:Y:S01]  /*1d70*/  IMAD R0, R213, R14, 0x51 ;  /* 0x00000051d5007424 */ /* 0x000fe200078e020e */
[----:B------:R-:W-:Y:S01]  /*1d80*/  CS2R R148, SRZ ;  /* 0x0000000000947805 */ /* 0x000fe2000001ff00 */
[----:B------:R-:W-:Y:S01]  /*1d90*/  IMAD R15, R7, 0x8, R6 ;  /* 0x00000008070f7824 */ /* 0x000fe200078e0206 */
[----:B------:R-:W-:Y:S01]  /*1da0*/  CS2R R146, SRZ ;  /* 0x0000000000927805 */ /* 0x000fe2000001ff00 */
[----:B------:R-:W-:Y:S01]  /*1db0*/  IMAD R0, R19, -0x2, R0 ;  /* 0xfffffffe13007824 */ /* 0x000fe200078e0200 */
[----:B------:R-:W-:Y:S01]  /*1dc0*/  CS2R R144, SRZ ;  /* 0x0000000000907805 */ /* 0x000fe2000001ff00 */
[----:B0-----:R-:W-:Y:S01]  /*1dd0*/  @P2 IMAD.HI.U32 R6, R15, R8, RZ ;  /* 0x000000080f062227 */ /* 0x001fe200078e00ff */
[----:B------:R-:W-:-:S02]  /*1de0*/  CS2R R142, SRZ ;  /* 0x00000000008e7805 */ /* 0x000fc4000001ff00 */
[----:B------:R-:W-:Y:S02]  /*1df0*/  CS2R R140, SRZ ;  /* 0x00000000008c7805 */ /* 0x000fe4000001ff00 */
[----:B------:R-:W-:Y:S01]  /*1e00*/  CS2R R138, SRZ ;  /* 0x00000000008a7805 */ /* 0x000fe2000001ff00 */
[----:B------:R-:W-:Y:S01]  /*1e10*/  IMAD.MOV.U32 R3, RZ, RZ, R15 ;  /* 0x000000ffff037224 */ /* 0x000fe200078e000f */
[----:B-1----:R-:W-:Y:S01]  /*1e20*/  @P2 SHF.R.U32.HI R3, RZ, R9, R6 ;  /* 0x00000009ff032219 */ /* 0x002fe20000011606 */
[C-C-:B------:R-:W-:Y:S01]  /*1e30*/  IMAD R6, R213.reuse, -0x50, R153.reuse ;  /* 0xffffffb0d5067824 */ /* 0x140fe200078e0299 */
[----:B------:R-:W-:Y:S01]  /*1e40*/  CS2R R136, SRZ ;  /* 0x0000000000887805 */ /* 0x000fe2000001ff00 */
[----:B------:R-:W-:Y:S01]  /*1e50*/  VIADD R213, R213, 0xfffffffe ;  /* 0xfffffffed5d57836 */ /* 0x000fe20000000000 */
[----:B------:R-:W-:Y:S01]  /*1e60*/  CS2R R134, SRZ ;  /* 0x0000000000867805 */ /* 0x000fe2000001ff00 */
[----:B------:R-:W0:Y:S01]  /*1e70*/  SHFL.IDX PT, R8, R3, 0x1, 0x1c1f ;  /* 0x003c1f0003087f89 */ /* 0x000e2200000e0000 */
[----:B------:R-:W-:Y:S01]  /*1e80*/  VIADD R6, R6, 0x50 ;  /* 0x0000005006067836 */ /* 0x000fe20000000000 */
[----:B--2---:R-:W-:Y:S01]  /*1e90*/  IADD3 R7, R0, -R65, R153 ;  /* 0x8000004100077210 */ /* 0x004fe20007ffe099 */
[----:B------:R-:W-:Y:S01]  /*1ea0*/  IMAD.U32 R17, RZ, RZ, UR61 ;  /* 0x0000003dff117e24 */ /* 0x000fe2000f8e00ff */
[----:B------:R-:W1:Y:S01]  /*1eb0*/  SHFL.IDX PT, R0, R3, RZ, 0x1c1f ;  /* 0x001c1fff03007589 */ /* 0x000e6200000e0000 */
[----:B------:R-:W-:Y:S01]  /*1ec0*/  IMAD R6, R19, -0x2, R6 ;  /* 0xfffffffe13067824 */ /* 0x000fe200078e0206 */
        /* <DEDUP_REMOVED lines=16> */
[----:B------:R-:W-:Y:S02]  /*1fd0*/  WARPGROUP.DEPBAR.LE gsb0, 0x0 ;  /* 0x00008000000079c5 */ /* 0x000fe40000010000 */
[----:B------:R-:W-:Y:S01]  /*1fe0*/  WARPGROUP.ARRIVE ;  /* 0x00000000000079c5 */ /* 0x000fe20000000000 */
[----:B0-----:R-:W-:Y:S02]  /*1ff0*/  VIADDMNMX R8, R8, R7, R6, PT ;  /* 0x0000000708087246 */ /* 0x001fe40003800106 */
[----:B------:R-:W-:-:S02]  /*2000*/  CS2R R100, SRZ ;  /* 0x0000000000647805 */ /* 0x000fc4000001ff00 */
[----:B------:R-:W-:Y:S02]  /*2010*/  CS2R R98, SRZ ;  /* 0x0000000000627805 */ /* 0x000fe4000001ff00 */
[----:B-1----:R-:W-:Y:S02]  /*2020*/  VIADDMNMX R0, R0, R7, R6, PT ;  /* 0x0000000700007246 */ /* 0x002fe40003800106 */
[----:B------:R-:W-:Y:S01]  /*2030*/  CS2R R96, SRZ ;  /* 0x0000000000607805 */ /* 0x000fe2000001ff00 */
[----:B------:R-:W-:Y:S01]  /*2040*/  HGMMA.64x16x16.F32.BF16 R40, gdesc[UR8], RZ, !UPT, gsb0 ;  /* 0x00200000082879f0 */ /* 0x000fe2000c0018ff */
[----:B------:R-:W-:Y:S01]  /*2050*/  UIADD3 UR8, UR61, 0x200, URZ ;  /* 0x000002003d087890 */ /* 0x000fe2000fffe03f */
[C---:B------:R-:W-:Y:S01]  /*2060*/  ISETP.GT.AND P3, PT, R8.reuse, RZ, PT ;  /* 0x000000ff0800720c */ /* 0x040fe20003f64270 */
[----:B------:R-:W-:Y:S01]  /*2070*/  UIADD3 UR10, UR61, 0x2, URZ ;  /* 0x000000023d0a7890 */ /* 0x000fe2000fffe03f */
[C---:B------:R-:W-:Y:S01]  /*2080*/  ISETP.GT.AND P4, PT, R8.reuse, 0x1, PT ;  /* 0x000000010800780c */ /* 0x040fe20003f84270 */
[----:B------:R-:W-:Y:S01]  /*2090*/  UMOV UR9, UR21 ;  /* 0x0000001500097c82 */ /* 0x000fe20008000000 */
[----:B------:R-:W-:Y:S01]  /*20a0*/  UMOV UR11, 0x40000040 ;  /* 0x40000040000b7882 */ /* 0x000fe20000000000 */
[----:B------:R-:W-:Y:S01]  /*20b0*/  ISETP.GT.AND P5, PT, R8, 0x8, PT ;  /* 0x000000080800780c */ /* 0x000fe20003fa4270 */
[----:B------:R-:W-:Y:S01]  /*20c0*/  UMOV UR18, UR8 ;  /* 0x0000000800127c82 */ /* 0x000fe20008000000 */
[----:B------:R-:W-:Y:S01]  /*20d0*/  UMOV UR8, UR20 ;  /* 0x0000001400087c82 */ /* 0x000fe20008000000 */
[----:B------:R-:W-:-:S02]  /*20e0*/  ISETP.GT.AND P6, PT, R0, 0x9, PT ;  /* 0x000000090000780c */ /* 0x000fc40003fc4270 */
[----:B------:R-:W-:Y:S02]  /*20f0*/  CS2R R94, SRZ ;  /* 0x00000000005e7805 */ /* 0x000fe4000001ff00 */
[----:B------:R-:W-:Y:S01]  /*2100*/  CS2R R92, SRZ ;  /* 0x00000000005c7805 */ /* 0x000fe2000001ff00 */
[----:B------:R-:W-:Y:S02]  /*2110*/  WARPGROUP.DEPBAR.LE gsb0, 0x0 ;  /* 0x00008000000079c5 */ /* 0x000fe40000010000 */
[----:B------:R-:W-:-:S06]  /*2120*/  WARPGROUP.ARRIVE ;  /* 0x00000000000079c5 */ /* 0x000fcc0000000000 */
[----:B------:R-:W-:Y:S01]  /*2130*/  HGMMA.64x16x16.F32.BF16 R32, gdesc[UR12], RZ, !UPT, gsb0 ;  /* 0x002000000c2079f0 */ /* 0x000fe2000c0018ff */
[----:B------:R-:W-:Y:S02]  /*2140*/  UIADD3 UR12, UR61, 0x4, URZ ;  /* 0x000000043d0c7890 */ /* 0x000fe4000fffe03f */
[----:B------:R-:W-:Y:S02]  /*2150*/  UIADD3 UR13, UR61, 0x6, URZ ;  /* 0x000000063d0d7890 */ /* 0x000fe4000fffe03f */
[----:B------:R-:W-:Y:S01]  /*2160*/  UIADD3 UR14, UR61, 0x280, URZ ;  /* 0x000002803d0e7890 */ /* 0x000fe2000fffe03f */
[----:B------:R-:W-:Y:S01]  /*2170*/  UMOV UR15, 0x40000040 ;  /* 0x40000040000f7882 */ /* 0x000fe20000000000 */
[----:B------:R-:W-:Y:S02]  /*2180*/  WARPGROUP.DEPBAR.LE gsb0, 0x0 ;  /* 0x00008000000079c5 */ /* 0x000fe40000010000 */
        /* <DEDUP_REMOVED lines=375> */
[----:B------:R-:W-:Y:S01]  /*3900*/  ULDC UR6, c[0x0][0x988] ;  /* 0x0002620000067ab9 */ /* 0x000fe20000000800 */
        /* <DEDUP_REMOVED lines=12> */
[----:B------:R-:W-:Y:S02]  /*39d0*/  FSEL R58, R58, -INF , P3 ;  /* 0xff8000003a3a7808 */ /* 0x000fe40001800000 */
[----:B------:R-:W-:-:S02]  /*39e0*/  FSEL R59, R59, -INF , P4 ;  /* 0xff8000003b3b7808 */ /* 0x000fc40002000000 */
[----:B------:R-:W-:Y:S01]  /*39f0*/  ISETP.GT.AND P3, PT, R8, 0x9, PT ;  /* 0x000000090800780c */ /* 0x000fe20003f64270 */
[----:B------:R-:W-:Y:S01]  /*3a00*/  HGMMA.64x16x16.F32.BF16 R48, gdesc[UR56], R48, gsb0 ;  /* 0x00200000383079f0 */ /* 0x000fe20008001830 */
[----:B------:R-:W-:Y:S01]  /*3a10*/  UIADD3 UR58, UR61, 0x886, URZ ;  /* 0x000008863d3a7890 */ /* 0x000fe2000fffe03f */
[----:B------:R-:W-:Y:S01]  /*3a20*/  FSEL R62, R62, -INF , P5 ;  /* 0xff8000003e3e7808 */ /* 0x000fe20002800000 */
[----:B------:R-:W-:Y:S01]  /*3a30*/  UMOV UR56, UR10 ;  /* 0x0000000a00387c82 */ /* 0x000fe20008000000 */
[----:B------:R-:W-:Y:S01]  /*3a40*/  UMOV UR57, UR11 ;  /* 0x0000000b00397c82 */ /* 0x000fe20008000000 */
[----:B------:R-:W-:Y:S01]  /*3a50*/  UMOV UR59, 0x40000040 ;  /* 0x40000040003b7882 */ /* 0x000fe20000000000 */
[----:B------:R-:W-:Y:S02]  /*3a60*/  FMNMX.FTZ R9, R58, R59, !PT ;  /* 0x0000003b3a097209 */ /* 0x000fe40007810000 */
[----:B------:R-:W-:Y:S02]  /*3a70*/  ISETP.GT.AND P4, PT, R8, 0x10, PT ;  /* 0x000000100800780c */ /* 0x000fe40003f84270 */
[----:B------:R-:W-:-:S02]  /*3a80*/  FSEL R64, R63, -INF , P3 ;  /* 0xff8000003f407808 */ /* 0x000fc40001800000 */
[----:B------:R-:W-:Y:S02]  /*3a90*/  FMNMX.FTZ R9, R62, R9, !PT ;  /* 0x000000093e097209 */ /* 0x000fe40007810000 */
[----:B------:R-:W-:Y:S02]  /*3aa0*/  ISETP.GT.AND P3, PT, R8, 0x11, PT ;  /* 0x000000110800780c */ /* 0x000fe40003f64270 */
[----:B------:R-:W-:Y:S02]  /*3ab0*/  FMNMX.FTZ R9, R64, R9, !PT ;  /* 0x0000000940097209 */ /* 0x000fe40007810000 */
[----:B------:R-:W-:-:S04]  /*3ac0*/  ISETP.GT.AND P5, PT, R0, 0x8, PT ;  /* 0x000000080000780c */ /* 0x000fc80003fa4270 */
[----:B------:R-:W-:Y:S02]  /*3ad0*/  FSEL R60, R60, -INF , P5 ;  /* 0xff8000003c3c7808 */ /* 0x000fe40002800000 */
[----:B------:R-:W-:Y:S01]  /*3ae0*/  ISETP.GT.AND P5, PT, R0, 0x18, PT ;  /* 0x000000180000780c */ /* 0x000fe20003fa4270 */
[----:B------:R-:W-:Y:S02]  /*3af0*/  WARPGROUP.DEPBAR.LE gsb0, 0x0 ;  /* 0x00008000000079c5 */ /* 0x000fe40000010000 */
[----:B------:R-:W-:Y:S01]  /*3b00*/  WARPGROUP.ARRIVE ;  /* 0x00000000000079c5 */ /* 0x000fe20000000000 */
[----:B------:R-:W-:Y:S02]  /*3b10*/  FSEL R50, R50, -INF , P4 ;  /* 0xff80000032327808 */ /* 0x000fe40002000000 */
[----:B------:R-:W-:Y:S02]  /*3b20*/  ISETP.GT.AND P4, PT, R8, 0x18, PT ;  /* 0x000000180800780c */ /* 0x000fe40003f84270 */
[----:B------:R-:W-:Y:S01]  /*3b30*/  FSEL R66, R51, -INF , P3 ;  /* 0xff80000033427808 */ /* 0x000fe20001800000 */
[----:B------:R-:W-:Y:S01]  /*3b40*/  HGMMA.64x16x16.F32.BF16 R40, gdesc[UR56], R40, gsb0 ;  /* 0x00200000382879f0 */ /* 0x000fe20008001828 */
[----:B------:R-:W-:Y:S01]  /*3b50*/  UIADD3 UR58, UR61, 0x906, URZ ;  /* 0x000009063d3a7890 */ /* 0x000fe2000fffe03f */
[----:B------:R-:W-:Y:S01]  /*3b60*/  FMNMX.FTZ R9, R50, R9, !PT ;  /* 0x0000000932097209 */ /* 0x000fe20007810000 */
[----:B------:R-:W-:Y:S01]  /*3b70*/  UMOV UR56, UR10 ;  /* 0x0000000a00387c82 */ /* 0x000fe20008000000 */
[----:B------:R-:W-:Y:S01]  /*3b80*/  UMOV UR57, UR11 ;  /* 0x0000000b00397c82 */ /* 0x000fe20008000000 */
[----:B------:R-:W-:Y:S01]  /*3b90*/  UMOV UR59, 0x40000040 ;  /* 0x40000040003b7882 */ /* 0x000fe20000000000 */
[----:B------:R-:W-:-:S02]  /*3ba0*/  ISETP.GT.AND P3, PT, R8, 0x19, PT ;  /* 0x000000190800780c */ /* 0x000fc40003f64270 */
[----:B------:R-:W-:Y:S02]  /*3bb0*/  FSEL R54, R54, -INF , P4 ;  /* 0xff80000036367808 */ /* 0x000fe40002000000 */
[----:B------:R-:W-:Y:S02]  /*3bc0*/  FMNMX.FTZ R9, R66, R9, !PT ;  /* 0x0000000942097209 */ /* 0x000fe40007810000 */
[----:B------:R-:W-:Y:S02]  /*3bd0*/  ISETP.GT.AND P4, PT, R8, 0x20, PT ;  /* 0x000000200800780c */ /* 0x000fe40003f84270 */
[----:B------:R-:W-:Y:S02]  /*3be0*/  FSEL R68, R55, -INF , P3 ;  /* 0xff80000037447808 */ /* 0x000fe40001800000 */
[----:B------:R-:W-:Y:S02]  /*3bf0*/  FMNMX.FTZ R9, R54, R9, !PT ;  /* 0x0000000936097209 */ /* 0x000fe40007810000 */
[----:B------:R-:W-:-:S02]  /*3c00*/  ISETP.GT.AND P3, PT, R8, 0x21, PT ;  /* 0x000000210800780c */ /* 0x000fc40003f64270 */
[----:B------:R-:W-:Y:S02]  /*3c10*/  FMNMX.FTZ R9, R68, R9, !PT ;  /* 0x0000000944097209 */ /* 0x000fe40007810000 */
[----:B------:R-:W-:Y:S01]  /*3c20*/  FSEL R52, R52, -INF , P5 ;  /* 0xff80000034347808 */ /* 0x000fe20002800000 */
        /* <DEDUP_REMOVED lines=11> */
[----:B------:R-:W-:Y:S01]  /*3ce0*/  ISETP.GT.AND P3, PT, R8, 0x29, PT ;  /* 0x000000290800780c */ /* 0x000fe20003f64270 */
[----:B------:R-:W-:Y:S01]  /*3cf0*/  UMOV UR61, URZ ;  /* 0x0000003f003d7c82 */ /* 0x000fe20008000000 */
[----:B------:R-:W-:-:S02]  /*3d00*/  FSEL R46, R46, -INF , P4 ;  /* 0xff8000002e2e7808 */ /* 0x000fc40002000000 */
[----:B------:R-:W-:Y:S02]  /*3d10*/  FMNMX.FTZ R9, R72, R9, !PT ;  /* 0x0000000948097209 */ /* 0x000fe40007810000 */
[----:B------:R-:W-:Y:S02]  /*3d20*/  ISETP.GT.AND P4, PT, R8, 0x30, PT ;  /* 0x000000300800780c */ /* 0x000fe40003f84270 */
[----:B------:R-:W-:Y:S02]  /*3d30*/  FSEL R74, R47, -INF , P3 ;  /* 0xff8000002f4a7808 */ /* 0x000fe40001800000 */
[----:B------:R-:W-:Y:S02]  /*3d40*/  FMNMX.FTZ R9, R46, R9, !PT ;  /* 0x000000092e097209 */ /* 0x000fe40007810000 */
[----:B------:R-:W-:Y:S02]  /*3d50*/  ISETP.GT.AND P3, PT, R8, 0x31, PT ;  /* 0x000000310800780c */ /* 0x000fe40003f64270 */
[----:B------:R-:W-:Y:S01]  /*3d60*/  FMNMX.FTZ R9, R74, R9, !PT ;  /* 0x000000094a097209 */ /* 0x000fe20007810000 */
[----:B------:R-:W-:-:S02]  /*3d70*/  WARPGROUP.DEPBAR.LE gsb0, 0x0 ;  /* 0x00008000000079c5 */ /* 0x000fc40000010000 */
[----:B------:R-:W-:Y:S01]  /*3d80*/  WARPGROUP.ARRIVE ;  /* 0x00000000000079c5 */ /* 0x000fe20000000000 */
[----:B------:R-:W-:Y:S02]  /*3d90*/  FSEL R76, R34, -INF , P4 ;  /* 0xff800000224c7808 */ /* 0x000fe40002000000 */
[----:B------:R-:W-:Y:S02]  /*3da0*/  ISETP.GT.AND P4, PT, R8, 0x38, PT ;  /* 0x000000380800780c */ /* 0x000fe40003f84270 */
[----:B------:R-:W-:Y:S01]  /*3db0*/  FSEL R78, R35, -INF , P3 ;  /* 0xff800000234e7808 */ /* 0x000fe20001800000 */
[----:B------:R-:W-:Y:S01]  /*3dc0*/  HGMMA.64x16x16.F32.BF16 R24, gdesc[UR56], R24, gsb0 ;  /* 0x00200000381879f0 */ /* 0x000fe20008001818 */
[----:B------:R-:W-:Y:S02]  /*3dd0*/  FMNMX.FTZ R9, R76, R9, !PT ;  /* 0x000000094c097209 */ /* 0x000fe40007810000 */
[----:B------:R-:W-:Y:S02]  /*3de0*/  ISETP.GT.AND P3, PT, R8, 0x39, PT ;  /* 0x000000390800780c */ /* 0x000fe40003f64270 */
        /* <DEDUP_REMOVED lines=8> */
[----:B------:R-:W-:Y:S02]  /*3e70*/  FSEL R84, R26, -INF , P4 ;  /* 0xff8000001a547808 */ /* 0x000fe40002000000 */
[----:B------:R-:W-:Y:S02]  /*3e80*/  ISETP.GT.AND P4, PT, R8, 0x48, PT ;  /* 0x000000480800780c */ /* 0x000fe40003f84270 */
[----:B------:R-:W-:Y:S02]  /*3e90*/  FSEL R86, R27, -INF , P3 ;  /* 0xff8000001b567808 */ /* 0x000fe40001800000 */
[----:B------:R-:W-:Y:S02]  /*3ea0*/  FMNMX.FTZ R9, R84, R9, !PT ;  /* 0x0000000954097209 */ /* 0x000fe40007810000 */
[----:B------:R-:W-:Y:S02]  /*3eb0*/  ISETP.GT.AND P3, PT, R8, 0x49, PT ;  /* 0x000000490800780c */ /* 0x000fe40003f64270 */
[----:B------:R-:W-:-:S02]  /*3ec0*/  FSEL R88, R30, -INF , P4 ;  /* 0xff8000001e587808 */ /* 0x000fc40002000000 */
[----:B------:R-:W-:Y:S02]  /*3ed0*/  FMNMX.FTZ R9, R86, R9, !PT ;  /* 0x0000000956097209 */ /* 0x000fe40007810000 */
[----:B------:R-:W-:Y:S02]  /*3ee0*/  FSEL R90, R31, -INF , P3 ;  /* 0xff8000001f5a7808 */ /* 0x000fe40001800000 */
[----:B------:R-:W-:Y:S01]  /*3ef0*/  FMNMX.FTZ R9, R88, R9, !PT ;  /* 0x0000000958097209 */ /* 0x000fe20007810000 */
[----:B------:R-:W0:Y:S01]  /*3f00*/  @P2 LDC R31, c[0x0][0x44c] ;  /* 0x00011300ff1f2b82 */ /* 0x000e220000000800 */
[----:B------:R-:W-:Y:S02]  /*3f10*/  ISETP.GT.AND P3, PT, R0, RZ, PT ;  /* 0x000000ff0000720c */ /* 0x000fe40003f64270 */
[----:B------:R-:W-:Y:S02]  /*3f20*/  FMNMX.FTZ R9, R90, R9, !PT ;  /* 0x000000095a097209 */ /* 0x000fe40007810000 */
[----:B------:R-:W-:-:S02]  /*3f30*/  ISETP.GT.AND P4, PT, R0, 0x1, PT ;  /* 0x000000010000780c */ /* 0x000fc40003f84270 */
[----:B------:R-:W-:Y:S01]  /*3f40*/  FSEL R56, R56, -INF , P3 ;  /* 0xff80000038387808 */ /* 0x000fe20001800000 */
[----:B------:R-:W1:Y:S01]  /*3f50*/  SHFL.BFLY PT, R2, R9, 0x2, 0x1f ;  /* 0x0c401f0009027f89 */ /* 0x000e6200000e0000 */
[----:B------:R-:W-:Y:S02]  /*3f60*/  FSEL R57, R57, -INF , P4 ;  /* 0xff80000039397808 */ /* 0x000fe40002000000 */
[----:B------:R-:W-:Y:S02]  /*3f70*/  ISETP.GT.AND P3, PT, R0, 0x10, PT ;  /* 0x000000100000780c */ /* 0x000fe40003f64270 */
[----:B------:R-:W-:Y:S02]  /*3f80*/  FMNMX.FTZ R3, R56, R57, !PT ;  /* 0x0000003938037209 */ /* 0x000fe40007810000 */
[----:B------:R-:W-:Y:S02]  /*3f90*/  ISETP.GT.AND P4, PT, R0, 0x11, PT ;  /* 0x000000110000780c */ /* 0x000fe40003f84270 */
[----:B------:R-:W-:-:S02]  /*3fa0*/  FSEL R48, R48, -INF , P3 ;  /* 0xff80000030307808 */ /* 0x000fc40001800000 */
[----:B------:R-:W-:-:S04]  /*3fb0*/  ISETP.GT.AND P3, PT, R0, 0x19, PT ;  /* 0x000000190000780c */ /* 0x000fc80003f64270 */
[----:B------:R-:W-:Y:S02]  /*3fc0*/  FSEL R14, R53, -INF , P3 ;  /* 0xff800000350e7808 */ /* 0x000fe40001800000 */
[----:B------:R-:W-:-:S04]  /*3fd0*/  ISETP.GT.AND P3, PT, R0, 0x21, PT ;  /* 0x000000210000780c */ /* 0x000fc80003f64270 */
[----:B------:R-:W-:Y:S02]  /*3fe0*/  FSEL R20, R41, -INF , P3 ;  /* 0xff80000029147808 */ /* 0x000fe40001800000 */
[----:B------:R-:W-:Y:S02]  /*3ff0*/  ISETP.GT.AND P3, PT, R0, 0x29, PT ;  /* 0x000000290000780c */ /* 0x000fe40003f64270 */
[----:B-1----:R-:W-:Y:S02]  /*4000*/  FMNMX.FTZ R8, R9, R2, !PT ;  /* 0x0000000209087209 */ /* 0x002fe40007810000 */
[----:B------:R-:W-:Y:S02]  /*4010*/  FSEL R2, R61, -INF , P6 ;  /* 0xff8000003d027808 */ /* 0x000fe40003000000 */
[----:B------:R-:W-:Y:S01]  /*4020*/  FMNMX.FTZ R9, R60, R3, !PT ;  /* 0x000000033c097209 */ /* 0x000fe20007810000 */
[----:B------:R-:W1:Y:S01]  /*4030*/  SHFL.BFLY PT, R21, R8, 0x1, 0x1f ;  /* 0x0c201f0008157f89 */ /* 0x000e6200000e0000 */
[----:B------:R-:W-:Y:S01]  /*4040*/  FSEL R26, R45, -INF , P3 ;  /* 0xff8000002d1a7808 */ /* 0x000fe20001800000 */
[----:B------:R-:W-:Y:S01]  /*4050*/  IMAD.U32 R3, RZ, RZ, UR6 ;  /* 0x00000006ff037e24 */ /* 0x000fe2000f8e00ff */
[----:B------:R-:W-:-:S02]  /*4060*/  FMNMX.FTZ R9, R2, R9, !PT ;  /* 0x0000000902097209 */ /* 0x000fc40007810000 */
[----:B------:R-:W-:Y:S02]  /*4070*/  ISETP.GT.AND P3, PT, R0, 0x30, PT ;  /* 0x000000300000780c */ /* 0x000fe40003f64270 */
[----:B------:R-:W-:Y:S02]  /*4080*/  FMNMX.FTZ R9, R48, R9, !PT ;  /* 0x0000000930097209 */ /* 0x000fe40007810000 */
[----:B------:R-:W-:Y:S02]  /*4090*/  FSEL R32, R32, -INF , P3 ;  /* 0xff80000020207808 */ /* 0x000fe40001800000 */
[----:B------:R-:W-:-:S04]  /*40a0*/  ISETP.GT.AND P3, PT, R0, 0x38, PT ;  /* 0x000000380000780c */ /* 0x000fc80003f64270 */
[----:B------:R-:W-:Y:S02]  /*40b0*/  FSEL R36, R36, -INF , P3 ;  /* 0xff80000024247808 */ /* 0x000fe40001800000 */
[----:B------:R-:W-:-:S04]  /*40c0*/  ISETP.GT.AND P3, PT, R0, 0x40, PT ;  /* 0x000000400000780c */ /* 0x000fc80003f64270 */
[----:B------:R-:W-:Y:S02]  /*40d0*/  FSEL R24, R24, -INF , P3 ;  /* 0xff80000018187808 */ /* 0x000fe40001800000 */
[----:B------:R-:W-:Y:S02]  /*40e0*/  ISETP.GT.AND P3, PT, R0, 0x48, PT ;  /* 0x000000480000780c */ /* 0x000fe40003f64270 */
[----:B-1----:R-:W-:Y:S02]  /*40f0*/  FMNMX.FTZ R7, R8, R21, !PT ;  /* 0x0000001508077209 */ /* 0x002fe40007810000 */
[----:B------:R-:W-:Y:S02]  /*4100*/  FSEL R8, R49, -INF , P4 ;  /* 0xff80000031087808 */ /* 0x000fe40002000000 */
[----:B------:R-:W-:Y:S01]  /*4110*/  ISETP.GT.AND P4, PT, R0, 0x20, PT ;  /* 0x000000200000780c */ /* 0x000fe20003f84270 */
[----:B------:R-:W-:Y:S01]  /*4120*/  FMUL.FTZ R6, R7, R3 ;  /* 0x0000000307067220 */ /* 0x000fe20000410000 */
[----:B------:R-:W-:-:S02]  /*4130*/  FMNMX.FTZ R9, R8, R9, !PT ;  /* 0x0000000908097209 */ /* 0x000fc40007810000 */
[----:B------:R-:W-:Y:S02]  /*4140*/  FSEL R40, R40, -INF , P4 ;  /* 0xff80000028287808 */ /* 0x000fe40002000000 */
[----:B------:R-:W-:Y:S02]  /*4150*/  FMNMX.FTZ R9, R52, R9, !PT ;  /* 0x0000000934097209 */ /* 0x000fe40007810000 */
[----:B------:R-:W-:Y:S02]  /*4160*/  ISETP.GT.AND P4, PT, R0, 0x28, PT ;  /* 0x000000280000780c */ /* 0x000fe40003f84270 */
[----:B------:R-:W-:Y:S02]  /*4170*/  FMNMX.FTZ R9, R14, R9, !PT ;  /* 0x000000090e097209 */ /* 0x000fe40007810000 */
[----:B------:R-:W-:Y:S02]  /*4180*/  FSEL R44, R44, -INF , P4 ;  /* 0xff8000002c2c7808 */ /* 0x000fe40002000000 */
[----:B------:R-:W-:-:S02]  /*4190*/  FMNMX.FTZ R9, R40, R9, !PT ;  /* 0x0000000928097209 */ /* 0x000fc40007810000 */
[----:B------:R-:W-:Y:S02]  /*41a0*/  ISETP.GT.AND P4, PT, R0, 0x31, PT ;  /* 0x000000310000780c */ /* 0x000fe40003f84270 */
[----:B------:R-:W-:Y:S02]  /*41b0*/  FMNMX.FTZ R9, R20, R9, !PT ;  /* 0x0000000914097209 */ /* 0x000fe40007810000 */
[----:B------:R-:W-:Y:S02]  /*41c0*/  FSEL R30, R33, -INF , P4 ;  /* 0xff800000211e7808 */ /* 0x000fe40002000000 */
[----:B------:R-:W-:Y:S01]  /*41d0*/  FMNMX.FTZ R9, R44, R9, !PT ;  /* 0x000000092c097209 */ /* 0x000fe20007810000 */
[----:B------:R-:W1:Y:S01]  /*41e0*/  @P2 LDC R33, c[0x0][0x450] ;  /* 0x00011400ff212b82 */ /* 0x000e620000000800 */
[----:B------:R-:W-:Y:S02]  /*41f0*/  ISETP.GT.AND P4, PT, R0, 0x39, PT ;  /* 0x000000390000780c */ /* 0x000fe40003f84270 */
        /* <DEDUP_REMOVED lines=10> */
[----:B------:R-:W-:Y:S02]  /*42a0*/  FMNMX.FTZ R9, R24, R9, !PT ;  /* 0x0000000918097209 */ /* 0x000fe40007810000 */
[----:B------:R-:W-:Y:S02]  /*42b0*/  FSEL R42, R29, -INF , P4 ;  /* 0xff8000001d2a7808 */ /* 0x000fe40002000000 */
[----:B------:R-:W-:-:S02]  /*42c0*/  FMNMX.FTZ R9, R38, R9, !PT ;  /* 0x0000000926097209 */ /* 0x000fc40007810000 */
[----:B------:R-:W-:Y:S02]  /*42d0*/  FSETP.NEU.FTZ.AND P6, PT, R7, -INF , PT ;  /* 0xff8000000700780b */ /* 0x000fe40003fdd000 */
[----:B------:R-:W-:Y:S02]  /*42e0*/  FMNMX.FTZ R9, R28, R9, !PT ;  /* 0x000000091c097209 */ /* 0x000fe40007810000 */
[----:B------:R-:W-:Y:S02]  /*42f0*/  FSEL R21, R6, RZ, P6 ;  /* 0x000000ff06157208 */ /* 0x000fe40003000000 */
[----:B------:R-:W-:-:S03]  /*4300*/  FMNMX.FTZ R9, R42, R9, !PT ;  /* 0x000000092a097209 */ /* 0x000fc60007810000 */
[-CC-:B------:R-:W-:Y:S01]  /*4310*/  FFMA.FTZ R58, R58, R3.reuse, -R21.reuse ;  /* 0x000000033a3a7223 */ /* 0x180fe20000010815 */
[-CC-:B------:R-:W-:Y:S01]  /*4320*/  FFMA.FTZ R59, R59, R3.reuse, -R21.reuse ;  /* 0x000000033b3b7223 */ /* 0x180fe20000010815 */
[----:B------:R-:W2:Y:S01]  /*4330*/  SHFL.BFLY PT, R0, R9, 0x2, 0x1f ;  /* 0x0c401f0009007f89 */ /* 0x000ea200000e0000 */
[-CC-:B------:R-:W-:Y:S01]  /*4340*/  FFMA.FTZ R62, R62, R3.reuse, -R21.reuse ;  /* 0x000000033e3e7223 */ /* 0x180fe20000010815 */
[-CC-:B------:R-:W-:Y:S01]  /*4350*/  FFMA.FTZ R64, R64, R3.reuse, -R21.reuse ;  /* 0x0000000340407223 */ /* 0x180fe20000010815 */
[-CC-:B------:R-:W-:Y:S01]  /*4360*/  FFMA.FTZ R50, R50, R3.reuse, -R21.reuse ;  /* 0x0000000332327223 */ /* 0x180fe20000010815 */
[----:B------:R-:W-:Y:S01]  /*4370*/  MUFU.EX2 R58, R58 ;  /* 0x0000003a003a7308 */ /* 0x000fe20000000800 */
[-CC-:B------:R-:W-:Y:S01]  /*4380*/  FFMA.FTZ R66, R66, R3.reuse, -R21.reuse ;  /* 0x0000000342427223 */ /* 0x180fe20000010815 */
[-CC-:B------:R-:W-:Y:S01]  /*4390*/  FFMA.FTZ R54, R54, R3.reuse, -R21.reuse ;  /* 0x0000000336367223 */ /* 0x180fe20000010815 */
[-CC-:B------:R-:W-:Y:S01]  /*43a0*/  FFMA.FTZ R68, R68, R3.reuse, -R21.reuse ;  /* 0x0000000344447223 */ /* 0x180fe20000010815 */
[-CC-:B------:R-:W-:Y:S01]  /*43b0*/  FFMA.FTZ R70, R70, R3.reuse, -R21.reuse ;  /* 0x0000000346467223 */ /* 0x180fe20000010815 */
[-CC-:B------:R-:W-:Y:S01]  /*43c0*/  FFMA.FTZ R72, R72, R3.reuse, -R21.reuse ;  /* 0x0000000348487223 */ /* 0x180fe20000010815 */
[-CC-:B------:R-:W-:Y:S01]  /*43d0*/  FFMA.FTZ R46, R46, R3.reuse, -R21.reuse ;  /* 0x000000032e2e7223 */ /* 0x180fe20000010815 */
[-CC-:B------:R-:W-:Y:S01]  /*43e0*/  FFMA.FTZ R74, R74, R3.reuse, -R21.reuse ;  /* 0x000000034a4a7223 */ /* 0x180fe20000010815 */
[----:B------:R-:W3:Y:S01]  /*43f0*/  MUFU.EX2 R59, R59 ;  /* 0x0000003b003b7308 */ /* 0x000ee20000000800 */
[-CC-:B------:R-:W-:Y:S01]  /*4400*/  FFMA.FTZ R76, R76, R3.reuse, -R21.reuse ;  /* 0x000000034c4c7223 */ /* 0x180fe20000010815 */
[-CC-:B------:R-:W-:Y:S01]  /*4410*/  FFMA.FTZ R78, R78, R3.reuse, -R21.reuse ;  /* 0x000000034e4e7223 */ /* 0x180fe20000010815 */
[-CC-:B------:R-:W-:Y:S01]  /*4420*/  FFMA.FTZ R80, R80, R3.reuse, -R21.reuse ;  /* 0x0000000350507223 */ /* 0x180fe20000010815 */
[-CC-:B------:R-:W-:Y:S01]  /*4430*/  FFMA.FTZ R82, R82, R3.reuse, -R21.reuse ;  /* 0x0000000352527223 */ /* 0x180fe20000010815 */
[-CC-:B------:R-:W-:Y:S01]  /*4440*/  FFMA.FTZ R84, R84, R3.reuse, -R21.reuse ;  /* 0x0000000354547223 */ /* 0x180fe20000010815 */
[-CC-:B------:R-:W-:Y:S01]  /*4450*/  FFMA.FTZ R86, R86, R3.reuse, -R21.reuse ;  /* 0x0000000356567223 */ /* 0x180fe20000010815 */
[-CC-:B------:R-:W-:Y:S01]  /*4460*/  FFMA.FTZ R88, R88, R3.reuse, -R21.reuse ;  /* 0x0000000358587223 */ /* 0x180fe20000010815 */
[----:B------:R-:W-:Y:S01]  /*4470*/  MUFU.EX2 R62, R62 ;  /* 0x0000003e003e7308 */ /* 0x000fe20000000800 */
[----:B------:R-:W-:Y:S01]  /*4480*/  FFMA.FTZ R90, R90, R3, -R21 ;  /* 0x000000035a5a7223 */ /* 0x000fe20000010815 */
[----:B--2---:R-:W-:-:S06]  /*4490*/  FMNMX.FTZ R0, R9, R0, !PT ;  /* 0x0000000009007209 */ /* 0x004fcc0007810000 */
[----:B------:R-:W-:Y:S01]  /*44a0*/  MUFU.EX2 R211, R64 ;  /* 0x0000004000d37308 */ /* 0x000fe20000000800 */
[----:B------:R-:W2:Y:S01]  /*44b0*/  SHFL.BFLY PT, R9, R0, 0x1, 0x1f ;  /* 0x0c201f0000097f89 */ /* 0x000ea200000e0000 */
[----:B---3--:R-:W-:-:S06]  /*44c0*/  F2FP.BF16.F32.PACK_AB R209, R59, R58 ;  /* 0x0000003a3bd1723e */ /* 0x008fcc00000010ff */
[----:B------:R-:W-:Y:S08]  /*44d0*/  MUFU.EX2 R50, R50 ;  /* 0x0000003200327308 */ /* 0x000ff00000000800 */
[----:B------:R3:W-:Y:S08]  /*44e0*/  MUFU.EX2 R205, R66 ;  /* 0x0000004200cd7308 */ /* 0x0007f00000000800 */
[----:B------:R-:W-:Y:S01]  /*44f0*/  MUFU.EX2 R54, R54 ;  /* 0x0000003600367308 */ /* 0x000fe20000000800 */
[----:B--2---:R-:W-:-:S02]  /*4500*/  FMNMX.FTZ R6, R0, R9, !PT ;  /* 0x0000000900067209 */ /* 0x004fc40007810000 */
[----:B---3--:R-:W-:Y:S02]  /*4510*/  CS2R R66, SRZ ;  /* 0x0000000000427805 */ /* 0x008fe4000001ff00 */
[C---:B------:R-:W-:Y:S01]  /*4520*/  FSETP.NEU.FTZ.AND P3, PT, R6.reuse, -INF , PT ;  /* 0xff8000000600780b */ /* 0x040fe20003f7d000 */
[----:B------:R-:W-:Y:S02]  /*4530*/  FMUL.FTZ R0, R6, R3 ;  /* 0x0000000306007220 */ /* 0x000fe40000410000 */
[----:B------:R2:W-:Y:S03]  /*4540*/  MUFU.EX2 R207, R68 ;  /* 0x0000004400cf7308 */ /* 0x0005e60000000800 */
[----:B------:R-:W-:-:S05]  /*4550*/  FSEL R9, R0, RZ, P3 ;  /* 0x000000ff00097208 */ /* 0x000fca0001800000 */
[-CC-:B------:R-:W-:Y:S01]  /*4560*/  FFMA.FTZ R56, R56, R3.reuse, -R9.reuse ;  /* 0x0000000338387223 */ /* 0x180fe20000010809 */
[-CC-:B------:R-:W-:Y:S01]  /*4570*/  FFMA.FTZ R57, R57, R3.reuse, -R9.reuse ;  /* 0x0000000339397223 */ /* 0x180fe20000010809 */
[-CC-:B------:R-:W-:Y:S01]  /*4580*/  FFMA.FTZ R2, R2, R3.reuse, -R9.reuse ;  /* 0x0000000302027223 */ /* 0x180fe20000010809 */
        /* <DEDUP_REMOVED lines=18> */
[----:B------:R-:W-:Y:S01]  /*46b0*/  FFMA.FTZ R42, R42, R3, -R9 ;  /* 0x000000032a2a7223 */ /* 0x000fe20000010809 */
[----:B------:R0:W-:Y:S01]  /*46c0*/  MUFU.EX2 R21, R2 ;  /* 0x0000000200157308 */ /* 0x0001e20000000800 */
[----:B--2---:R-:W-:-:S07]  /*46d0*/  CS2R R68, SRZ ;  /* 0x0000000000447805 */ /* 0x004fce000001ff00 */
[----:B------:R-:W2:Y:S01]  /*46e0*/  MUFU.EX2 R60, R60 ;  /* 0x0000003c003c7308 */ /* 0x000ea20000000800 */
[----:B0-----:R-:W-:-:S04]  /*46f0*/  @P2 IMAD.HI.U32 R2, R152, R31, RZ ;  /* 0x0000001f98022227 */ /* 0x001fc800078e00ff */
[----:B------:R-:W-:Y:S01]  /*4700*/  FADD.FTZ R31, R58, R59 ;  /* 0x0000003b3a1f7221 */ /* 0x000fe20000010000 */
[----:B---3--:R-:W-:Y:S02]  /*4710*/  F2FP.BF16.F32.PACK_AB R208, R57, R56 ;  /* 0x0000003839d0723e */ /* 0x008fe400000010ff */
[----:B------:R-:W-:Y:S01]  /*4720*/  CS2R R58, SRZ ;  /* 0x00000000003a7805 */ /* 0x000fe2000001ff00 */
[----:B------:R-:W-:Y:S01]  /*4730*/  FADD.FTZ R0, R62, R31 ;  /* 0x0000001f3e007221 */ /* 0x000fe20000010000 */
[----:B-1----:R-:W-:Y:S01]  /*4740*/  @P2 SHF.R.U32.HI R152, RZ, R33, R2 ;  /* 0x00000021ff982219 */ /* 0x002fe20000011602 */
[----:B------:R-:W0:Y:S02]  /*4750*/  MUFU.EX2 R48, R48 ;  /* 0x0000003000307308 */ /* 0x000e240000000800 */
[----:B------:R-:W-:Y:S01]  /*4760*/  FADD.FTZ R33, R211, R0 ;  /* 0x00000000d3217221 */ /* 0x000fe20000010000 */
[----:B------:R-:W-:Y:S01]  /*4770*/  IMAD.U32 R0, RZ, RZ, UR60 ;  /* 0x0000003cff007e24 */ /* 0x000fe2000f8e00ff */
[----:B------:R-:W-:-:S02]  /*4780*/  IADD3 R152, R152, -R65, R153 ;  /* 0x8000004198987210 */ /* 0x000fc40007ffe099 */
[----:B------:R-:W-:Y:S01]  /*4790*/  CS2R R64, SRZ ;  /* 0x0000000000407805 */ /* 0x000fe2000001ff00 */
[----:B------:R-:W-:Y:S01]  /*47a0*/  FADD.FTZ R2, R50, R33 ;  /* 0x0000002132027221 */ /* 0x000fe20000010000 */
[----:B------:R-:W-:Y:S01]  /*47b0*/  FADD.FTZ R33, R56, R57 ;  /* 0x0000003938217221 */ /* 0x000fe20000010000 */
[----:B------:R-:W1:Y:S01]  /*47c0*/  MUFU.EX2 R70, R70 ;  /* 0x0000004600467308 */ /* 0x000e620000000800 */
[----:B------:R-:W-:Y:S02]  /*47d0*/  @!P1 VIADD R0, R0, 0x38840 ;  /* 0x0003884000009836 */ /* 0x000fe40000000000 */
[----:B------:R-:W-:Y:S01]  /*47e0*/  FADD.FTZ R35, R205, R2 ;  /* 0x00000002cd237221 */ /* 0x000fe20000010000 */
[----:B--2---:R-:W-:Y:S01]  /*47f0*/  FADD.FTZ R2, R60, R33 ;  /* 0x000000213c027221 */ /* 0x004fe20000010000 */
[----:B------:R-:W-:Y:S01]  /*4800*/  IMAD.HI R152, R152, 0x66666667, RZ ;  /* 0x6666666798987827 */ /* 0x000fe200078e02ff */
[----:B------:R-:W-:Y:S02]  /*4810*/  F2FP.BF16.F32.PACK_AB R210, R21, R60 ;  /* 0x0000003c15d2723e */ /* 0x000fe400000010ff */
[----:B------:R-:W-:-:S02]  /*4820*/  CS2R R60, SRZ ;  /* 0x00000000003c7805 */ /* 0x000fc4000001ff00 */
[----:B------:R-:W-:Y:S01]  /*4830*/  @!P1 PRMT R0, RZ, 0x654, R0 ;  /* 0x00000654ff009816 */ /* 0x000fe20000000000 */
[----:B------:R2:W3:Y:S01]  /*4840*/  MUFU.EX2 R25, R8 ;  /* 0x0000000800197308 */ /* 0x0004e20000000800 */
[----:B------:R-:W-:Y:S02]  /*4850*/  F2FP.BF16.F32.PACK_AB R211, R211, R62 ;  /* 0x0000003ed3d3723e */ /* 0x000fe400000010ff */
[----:B------:R-:W-:Y:S01]  /*4860*/  CS2R R62, SRZ ;  /* 0x00000000003e7805 */ /* 0x000fe2000001ff00 */
[----:B------:R0:W-:Y:S01]  /*4870*/  @!P1 SYNCS.ARRIVE.TRANS64.RED.A1T0 RZ, [R0+URZ], RZ ;  /* 0x000000ff00ff99a7 */ /* 0x0001e2000810043f */
[----:B------:R-:W-:Y:S02]  /*4880*/  F2FP.BF16.F32.PACK_AB R205, R205, R50 ;  /* 0x00000032cdcd723e */ /* 0x000fe400000010ff */
[----:B------:R-:W-:Y:S02]  /*4890*/  CS2R R56, SRZ ;  /* 0x0000000000387805 */ /* 0x000fe4000001ff00 */
[----:B------:R-:W-:Y:S01]  /*48a0*/  CS2R R50, SRZ ;  /* 0x0000000000327805 */ /* 0x000fe2000001ff00 */
[----:B------:R4:W5:Y:S01]  /*48b0*/  MUFU.EX2 R201, R72 ;  /* 0x0000004800c97308 */ /* 0x0009620000000800 */
[----:B--2---:R-:W-:Y:S01]  /*48c0*/  FADD.FTZ R8, R54, R35 ;  /* 0x0000002336087221 */ /* 0x004fe20000010000 */
[----:B------:R-:W-:-:S03]  /*48d0*/  FADD.FTZ R35, R21, R2 ;  /* 0x0000000215237221 */ /* 0x000fc60000010000 */
[C---:B------:R-:W-:Y:S01]  /*48e0*/  FADD.FTZ R37, R207.reuse, R8 ;  /* 0x00000008cf257221 */ /* 0x040fe20000010000 */
[----:B0-----:R-:W-:Y:S01]  /*48f0*/  FADD.FTZ R0, R48, R35 ;  /* 0x0000002330007221 */ /* 0x001fe20000010000 */
[----:B------:R-:W-:Y:S01]  /*4900*/  F2FP.BF16.F32.PACK_AB R207, R207, R54 ;  /* 0x00000036cfcf723e */ /* 0x000fe200000010ff */
[----:B------:R-:W0:Y:S01]  /*4910*/  MUFU.EX2 R52, R52 ;  /* 0x0000003400347308 */ /* 0x000e220000000800 */
[----:B-1----:R-:W-:Y:S01]  /*4920*/  FADD.FTZ R2, R70, R37 ;  /* 0x0000002546027221 */ /* 0x002fe20000010000 */
[C---:B---3--:R-:W-:Y:S01]  /*4930*/  FADD.FTZ R35, R25.reuse, R0 ;  /* 0x0000000019237221 */ /* 0x048fe20000010000 */
[----:B------:R-:W-:Y:S01]  /*4940*/  F2FP.BF16.F32.PACK_AB R204, R25, R48 ;  /* 0x0000003019cc723e */ /* 0x000fe200000010ff */
[----:B------:R-:W-:Y:S01]  /*4950*/  IMAD.MOV.U32 R8, RZ, RZ, RZ ;  /* 0x000000ffff087224 */ /* 0x000fe200078e00ff */
[----:B----4-:R-:W-:Y:S02]  /*4960*/  CS2R R72, SRZ ;  /* 0x0000000000487805 */ /* 0x010fe4000001ff00 */
[----:B------:R-:W-:-:S02]  /*4970*/  CS2R R54, SRZ ;  /* 0x0000000000367805 */ /* 0x000fc4000001ff00 */
[----:B------:R-:W-:Y:S01]  /*4980*/  CS2R R48, SRZ ;  /* 0x0000000000307805 */ /* 0x000fe2000001ff00 */
[----:B------:R-:W1:Y:S01]  /*4990*/  MUFU.EX2 R46, R46 ;  /* 0x0000002e002e7308 */ /* 0x000e620000000800 */
[C---:B-----5:R-:W-:Y:S01]  /*49a0*/  FADD.FTZ R37, R201.reuse, R2 ;  /* 0x00000002c9257221 */ /* 0x060fe20000010000 */
[----:B------:R-:W-:Y:S02]  /*49b0*/  F2FP.BF16.F32.PACK_AB R201, R201, R70 ;  /* 0x00000046c9c9723e */ /* 0x000fe400000010ff */
[----:B------:R-:W-:-:S04]  /*49c0*/  CS2R R70, SRZ ;  /* 0x0000000000467805 */ /* 0x000fc8000001ff00 */
[----:B------:R-:W2:Y:S01]  /*49d0*/  MUFU.EX2 R27, R14 ;  /* 0x0000000e001b7308 */ /* 0x000ea20000000800 */
[----:B0-----:R-:W-:-:S07]  /*49e0*/  FADD.FTZ R0, R52, R35 ;  /* 0x0000002334007221 */ /* 0x001fce0000010000 */
[----:B------:R0:W3:Y:S01]  /*49f0*/  MUFU.EX2 R203, R74 ;  /* 0x0000004a00cb7308 */ /* 0x0000e20000000800 */
[----:B-1----:R-:W-:-:S07]  /*4a00*/  FADD.FTZ R2, R46, R37 ;  /* 0x000000252e027221 */ /* 0x002fce0000010000 */
[----:B------:R-:W1:Y:S01]  /*4a10*/  MUFU.EX2 R40, R40 ;  /* 0x0000002800287308 */ /* 0x000e620000000800 */
[C---:B--2---:R-:W-:Y:S01]  /*4a20*/  FADD.FTZ R37, R27.reuse, R0 ;  /* 0x000000001b257221 */ /* 0x044fe20000010000 */
[----:B------:R-:W-:Y:S02]  /*4a30*/  F2FP.BF16.F32.PACK_AB R206, R27, R52 ;  /* 0x000000341bce723e */ /* 0x000fe400000010ff */
[----:B0-----:R-:W-:Y:S02]  /*4a40*/  CS2R R74, SRZ ;  /* 0x00000000004a7805 */ /* 0x001fe4000001ff00 */
[----:B------:R-:W-:Y:S02]  /*4a50*/  CS2R R52, SRZ ;  /* 0x0000000000347805 */ /* 0x000fe4000001ff00 */
[----:B------:R-:W0:Y:S01]  /*4a60*/  MUFU.EX2 R76, R76 ;  /* 0x0000004c004c7308 */ /* 0x000e220000000800 */
[C---:B---3--:R-:W-:Y:S01]  /*4a70*/  FADD.FTZ R39, R203.reuse, R2 ;  /* 0x00000002cb277221 */ /* 0x048fe20000010000 */
[----:B------:R-:W-:-:S02]  /*4a80*/  F2FP.BF16.F32.PACK_AB R203, R203, R46 ;  /* 0x0000002ecbcb723e */ /* 0x000fc400000010ff */
[----:B------:R-:W-:-:S04]  /*4a90*/  CS2R R46, SRZ ;  /* 0x00000000002e7805 */ /* 0x000fc8000001ff00 */
[----:B------:R-:W2:Y:S01]  /*4aa0*/  MUFU.EX2 R29, R20 ;  /* 0x00000014001d7308 */ /* 0x000ea20000000800 */
[----:B-1----:R-:W-:Y:S01]  /*4ab0*/  FADD.FTZ R0, R40, R37 ;  /* 0x0000002528007221 */ /* 0x002fe20000010000 */
[----:B------:R-:W-:-:S04]  /*4ac0*/  SHF.R.U32.HI R37, RZ, 0x1f, R152 ;  /* 0x0000001fff257819 */ /* 0x000fc80000011698 */
[----:B------:R-:W-:Y:S02]  /*4ad0*/  LEA.HI.SX32 R153, R152, R37, 0x1b ;  /* 0x0000002598997211 */ /* 0x000fe400078fdaff */
[----:B------:R1:W3:Y:S01]  /*4ae0*/  MUFU.EX2 R197, R78 ;  /* 0x0000004e00c57308 */ /* 0x0002e20000000800 */
[----:B0-----:R-:W-:Y:S01]  /*4af0*/  FADD.FTZ R2, R76, R39 ;  /* 0x000000274c027221 */ /* 0x001fe20000010000 */
[----:B------:R-:W-:-:S04]  /*4b00*/  VIMNMX R212, R22, R153, !PT ;  /* 0x0000009916d47248 */ /* 0x000fc80007fe0100 */
[----:B------:R-:W-:Y:S02]  /*4b10*/  ISETP.GE.AND P3, PT, R213, R212, PT ;  /* 0x000000d4d500720c */ /* 0x000fe40003f66270 */
[----:B------:R-:W0:Y:S01]  /*4b20*/  MUFU.EX2 R44, R44 ;  /* 0x0000002c002c7308 */ /* 0x000e220000000800 */
[C---:B--2---:R-:W-:Y:S01]  /*4b30*/  FADD.FTZ R9, R29.reuse, R0 ;  /* 0x000000001d097221 */ /* 0x044fe20000010000 */
[----:B------:R-:W-:Y:S02]  /*4b40*/  F2FP.BF16.F32.PACK_AB R200, R29, R40 ;  /* 0x000000281dc8723e */ /* 0x000fe400000010ff */
[----:B-1----:R-:W-:-:S04]  /*4b50*/  CS2R R78, SRZ ;  /* 0x00000000004e7805 */ /* 0x002fc8000001ff00 */
[----:B------:R-:W1:Y:S01]  /*4b60*/  MUFU.EX2 R80, R80 ;  /* 0x0000005000507308 */ /* 0x000e620000000800 */
[C---:B---3--:R-:W-:Y:S01]  /*4b70*/  FADD.FTZ R37, R197.reuse, R2 ;  /* 0x00000002c5257221 */ /* 0x048fe20000010000 */
[----:B------:R-:W-:Y:S02]  /*4b80*/  F2FP.BF16.F32.PACK_AB R197, R197, R76 ;  /* 0x0000004cc5c5723e */ /* 0x000fe400000010ff */
[----:B------:R-:W-:-:S04]  /*4b90*/  CS2R R76, SRZ ;  /* 0x00000000004c7805 */ /* 0x000fc8000001ff00 */
[----:B------:R2:W3:Y:S01]  /*4ba0*/  MUFU.EX2 R31, R26 ;  /* 0x0000001a001f7308 */ /* 0x0004e20000000800 */
[----:B0-----:R-:W-:-:S07]  /*4bb0*/  FADD.FTZ R0, R44, R9 ;  /* 0x000000092c007221 */ /* 0x001fce0000010000 */
[----:B------:R0:W4:Y:S01]  /*4bc0*/  MUFU.EX2 R199, R82 ;  /* 0x0000005200c77308 */ /* 0x0001220000000800 */
[----:B-1----:R-:W-:Y:S01]  /*4bd0*/  FADD.FTZ R2, R80, R37 ;  /* 0x0000002550027221 */ /* 0x002fe20000010000 */
[----:B--2---:R-:W-:-:S06]  /*4be0*/  CS2R R26, SRZ ;  /* 0x00000000001a7805 */ /* 0x004fcc000001ff00 */
[----:B------:R-:W1:Y:S01]  /*4bf0*/  MUFU.EX2 R32, R32 ;  /* 0x0000002000207308 */ /* 0x000e620000000800 */
[C---:B---3--:R-:W-:Y:S01]  /*4c00*/  FADD.FTZ R9, R31.reuse, R0 ;  /* 0x000000001f097221 */ /* 0x048fe20000010000 */
[----:B------:R-:W-:Y:S02]  /*4c10*/  F2FP.BF16.F32.PACK_AB R202, R31, R44 ;  /* 0x0000002c1fca723e */ /* 0x000fe400000010ff */
[----:B0-----:R-:W-:Y:S02]  /*4c20*/  CS2R R82, SRZ ;  /* 0x0000000000527805 */ /* 0x001fe4000001ff00 */
[----:B------:R-:W-:Y:S02]  /*4c30*/  CS2R R44, SRZ ;  /* 0x00000000002c7805 */ /* 0x000fe4000001ff00 */
[----:B------:R-:W0:Y:S01]  /*4c40*/  MUFU.EX2 R84, R84 ;  /* 0x0000005400547308 */ /* 0x000e220000000800 */
[C---:B----4-:R-:W-:Y:S01]  /*4c50*/  FADD.FTZ R39, R199.reuse, R2 ;  /* 0x00000002c7277221 */ /* 0x050fe20000010000 */
[----:B------:R-:W-:-:S02]  /*4c60*/  F2FP.BF16.F32.PACK_AB R199, R199, R80 ;  /* 0x00000050c7c7723e */ /* 0x000fc400000010ff */
[----:B------:R-:W-:-:S04]  /*4c70*/  CS2R R80, SRZ ;  /* 0x0000000000507805 */ /* 0x000fc8000001ff00 */
[----:B------:R2:W3:Y:S01]  /*4c80*/  MUFU.EX2 R33, R30 ;  /* 0x0000001e00217308 */ /* 0x0004e20000000800 */
[----:B-1----:R-:W-:-:S07]  /*4c90*/  FADD.FTZ R0, R32, R9 ;  /* 0x0000000920007221 */ /* 0x002fce0000010000 */
[----:B------:R1:W4:Y:S01]  /*4ca0*/  MUFU.EX2 R193, R86 ;  /* 0x0000005600c17308 */ /* 0x0003220000000800 */
[----:B0-----:R-:W-:Y:S01]  /*4cb0*/  FADD.FTZ R2, R84, R39 ;  /* 0x0000002754027221 */ /* 0x001fe20000010000 */
[----:B--2---:R-:W-:-:S06]  /*4cc0*/  CS2R R30, SRZ ;  /* 0x00000000001e7805 */ /* 0x004fcc000001ff00 */
[----:B------:R-:W0:Y:S01]  /*4cd0*/  MUFU.EX2 R36, R36 ;  /* 0x0000002400247308 */ /* 0x000e220000000800 */
[C---:B---3--:R-:W-:Y:S01]  /*4ce0*/  FADD.FTZ R9, R33.reuse, R0 ;  /* 0x0000000021097221 */ /* 0x048fe20000010000 */
[----:B------:R-:W-:Y:S02]  /*4cf0*/  F2FP.BF16.F32.PACK_AB R196, R33, R32 ;  /* 0x0000002021c4723e */ /* 0x000fe400000010ff */
[----:B-1----:R-:W-:Y:S02]  /*4d00*/  CS2R R86, SRZ ;  /* 0x0000000000567805 */ /* 0x002fe4000001ff00 */
[----:B------:R-:W-:Y:S02]  /*4d10*/  CS2R R32, SRZ ;  /* 0x0000000000207805 */ /* 0x000fe4000001ff00 */
[----:B------:R-:W1:Y:S01]  /*4d20*/  MUFU.EX2 R88, R88 ;  /* 0x0000005800587308 */ /* 0x000e620000000800 */
[C---:B----4-:R-:W-:Y:S01]  /*4d30*/  FADD.FTZ R39, R193.reuse, R2 ;  /* 0x00000002c1277221 */ /* 0x050fe20000010000 */
[----:B------:R-:W-:-:S02]  /*4d40*/  F2FP.BF16.F32.PACK_AB R193, R193, R84 ;  /* 0x00000054c1c1723e */ /* 0x000fc400000010ff */
[----:B------:R-:W-:-:S04]  /*4d50*/  CS2R R84, SRZ ;  /* 0x0000000000547805 */ /* 0x000fc8000001ff00 */
[----:B------:R-:W2:Y:S01]  /*4d60*/  MUFU.EX2 R35, R34 ;  /* 0x0000002200237308 */ /* 0x000ea20000000800 */
[----:B0-----:R-:W-:-:S07]  /*4d70*/  FADD.FTZ R0, R36, R9 ;  /* 0x0000000924007221 */ /* 0x001fce0000010000 */
[----:B------:R-:W0:Y:S01]  /*4d80*/  MUFU.EX2 R24, R24 ;  /* 0x0000001800187308 */ /* 0x000e220000000800 */
[----:B-1----:R-:W-:-:S07]  /*4d90*/  FADD.FTZ R2, R88, R39 ;  /* 0x0000002758027221 */ /* 0x002fce0000010000 */
[----:B------:R-:W1:Y:S01]  /*4da0*/  MUFU.EX2 R37, R38 ;  /* 0x0000002600257308 */ /* 0x000e620000000800 */
[C---:B--2---:R-:W-:Y:S01]  /*4db0*/  FADD.FTZ R41, R35.reuse, R0 ;  /* 0x0000000023297221 */ /* 0x044fe20000010000 */
[----:B------:R-:W-:Y:S02]  /*4dc0*/  F2FP.BF16.F32.PACK_AB R198, R35, R36 ;  /* 0x0000002423c6723e */ /* 0x000fe400000010ff */
[----:B------:R-:W-:-:S04]  /*4dd0*/  CS2R R34, SRZ ;  /* 0x0000000000227805 */ /* 0x000fc8000001ff00 */
[----:B------:R-:W2:Y:S01]  /*4de0*/  MUFU.EX2 R28, R28 ;  /* 0x0000001c001c7308 */ /* 0x000ea20000000800 */
[----:B0-----:R-:W-:Y:S01]  /*4df0*/  FADD.FTZ R0, R24, R41 ;  /* 0x0000002918007221 */ /* 0x001fe20000010000 */
[----:B------:R-:W-:-:S06]  /*4e00*/  CS2R R40, SRZ ;  /* 0x0000000000287805 */ /* 0x000fcc000001ff00 */
[----:B------:R0:W3:Y:S01]  /*4e10*/  MUFU.EX2 R195, R90 ;  /* 0x0000005a00c37308 */ /* 0x0000e20000000800 */
[C---:B-1----:R-:W-:Y:S01]  /*4e20*/  FADD.FTZ R21, R37.reuse, R0 ;  /* 0x0000000025157221 */ /* 0x042fe20000010000 */
[----:B------:R-:W-:Y:S01]  /*4e30*/  F2FP.BF16.F32.PACK_AB R192, R37, R24 ;  /* 0x0000001825c0723e */ /* 0x000fe200000010ff */
[----:B------:R-:W-:Y:S01]  /*4e40*/  IMAD.MOV.U32 R0, RZ, RZ, 0x3f800000 ;  /* 0x3f800000ff007424 */ /* 0x000fe200078e00ff */
[----:B------:R-:W-:Y:S02]  /*4e50*/  CS2R R36, SRZ ;  /* 0x0000000000247805 */ /* 0x000fe4000001ff00 */
[----:B------:R-:W-:Y:S02]  /*4e60*/  CS2R R24, SRZ ;  /* 0x0000000000187805 */ /* 0x000fe4000001ff00 */
[----:B------:R1:W4:Y:S01]  /*4e70*/  MUFU.EX2 R39, R42 ;  /* 0x0000002a00277308 */ /* 0x0003220000000800 */
[----:B--2---:R-:W-:Y:S01]  /*4e80*/  FADD.FTZ R14, R28, R21 ;  /* 0x000000151c0e7221 */ /* 0x004fe20000010000 */
[----:B0-----:R-:W-:Y:S01]  /*4e90*/  CS2R R90, SRZ ;  /* 0x00000000005a7805 */ /* 0x001fe2000001ff00 */
[C---:B---3--:R-:W-:Y:S01]  /*4ea0*/  FADD.FTZ R9, R195.reuse, R2 ;  /* 0x00000002c3097221 */ /* 0x048fe20000010000 */
[----:B------:R-:W-:Y:S01]  /*4eb0*/  F2FP.BF16.F32.PACK_AB R195, R195, R88 ;  /* 0x00000058c3c3723e */ /* 0x000fe200000010ff */
[----:B------:R-:W-:Y:S01]  /*4ec0*/  IMAD.MOV.U32 R2, RZ, RZ, 0x3f800000 ;  /* 0x3f800000ff027424 */ /* 0x000fe200078e00ff */
[----:B------:R-:W-:-:S02]  /*4ed0*/  CS2R R88, SRZ ;  /* 0x0000000000587805 */ /* 0x000fc4000001ff00 */
[----:B-1----:R-:W-:Y:S01]  /*4ee0*/  CS2R R42, SRZ ;  /* 0x00000000002a7805 */ /* 0x002fe2000001ff00 */
[C---:B----4-:R-:W-:Y:S01]  /*4ef0*/  FADD.FTZ R14, R39.reuse, R14 ;  /* 0x0000000e270e7221 */ /* 0x050fe20000010000 */
[----:B------:R-:W-:Y:S02]  /*4f00*/  F2FP.BF16.F32.PACK_AB R194, R39, R28 ;  /* 0x0000001c27c2723e */ /* 0x000fe400000010ff */
[----:B------:R-:W-:Y:S02]  /*4f10*/  CS2R R38, SRZ ;  /* 0x0000000000267805 */ /* 0x000fe4000001ff00 */
[----:B------:R-:W-:Y:S01]  /*4f20*/  CS2R R28, SRZ ;  /* 0x00000000001c7805 */ /* 0x000fe2000001ff00 */
[----:B------:R-:W-:Y:S06]  /*4f30*/  @!P3 BRA `(.L_x_2172) ;  /* 0x00000040002cb947 */ /* 0x000fec0003800000 */
[----:B------:R-:W-:Y:S01]  /*4f40*/  UMOV UR6, URZ ;  /* 0x0000003f00067c82 */ /* 0x000fe20008000000 */
[----:B------:R-:W-:Y:S02]  /*4f50*/  IMAD.MOV.U32 R20, RZ, RZ, R7 ;  /* 0x000000ffff147224 */ /* 0x000fe400078e0007 */
[----:B------:R-:W-:Y:S02]  /*4f60*/  IMAD.MOV.U32 R21, RZ, RZ, R6 ;  /* 0x000000ffff157224 */ /* 0x000fe400078e0006 */
[----:B------:R-:W-:Y:S02]  /*4f70*/  IMAD.MOV.U32 R214, RZ, RZ, RZ ;  /* 0x000000ffffd67224 */ /* 0x000fe400078e00ff */
[----:B------:R-:W-:Y:S02]  /*4f80*/  IMAD.MOV.U32 R2, RZ, RZ, 0x3f800000 ;  /* 0x3f800000ff027424 */ /* 0x000fe400078e00ff */
[----:B------:R-:W-:Y:S02]  /*4f90*/  IMAD.U32 R218, RZ, RZ, UR6 ;  /* 0x00000006ffda7e24 */ /* 0x000fe4000f8e00ff */
[----:B------:R-:W-:-:S02]  /*4fa0*/  IMAD.MOV.U32 R0, RZ, RZ, 0x3f800000 ;  /* 0x3f800000ff007424 */ /* 0x000fc400078e00ff */
[----:B------:R-:W-:-:S07]  /*4fb0*/  IMAD.MOV.U32 R151, RZ, RZ, RZ ;  /* 0x000000ffff977224 */ /* 0x000fce00078e00ff */
.L_x_2181:
[----:B------:R-:W-:-:S13]  /*4fc0*/  R2UR UR6, R218 ;  /* 0x00000000da0672ca */ /* 0x000fda00000e0000 */
[----:B------:R-:W-:-:S04]  /*4fd0*/  UIADD3 UR6, UR6, 0x1, URZ ;  /* 0x0000000106067890 */ /* 0x000fc8000fffe03f */
[----:B------:R-:W-:-:S04]  /*4fe0*/  UISETP.NE.AND UP0, UPT, UR6, 0x2, UPT ;  /* 0x000000020600788c */ /* 0x000fc8000bf05270 */
[----:B------:R-:W-:Y:S02]  /*4ff0*/  USEL UR7, URZ, 0x1, UP0 ;  /* 0x000000013f077887 */ /* 0x000fe40008000000 */
[----:B------:R-:W-:-:S04]  /*5000*/  USEL UR61, UR6, URZ, UP0 ;  /* 0x0000003f063d7287 */ /* 0x000fc80008000000 */
[----:B------:R-:W-:Y:S01]  /*5010*/  LOP3.LUT R8, R214, UR7, RZ, 0x3c, !PT ;  /* 0x00000007d6087c12 */ /* 0x000fe2000f8e3cff */
[----:B------:R-:W-:Y:S07]  /*5020*/  @!P0 BRA `(.L_x_2173) ;  /* 0x0000000000048947 */ /* 0x000fee0003800000 */
[----:B------:R-:W-:Y:S01]  /*5030*/  BPT.TRAP 0x1 ;  /* 0x000000040000795c */ /* 0x000fe20000300000 */
.L_x_2173:
[----:B------:R-:W-:Y:S02]  /*5040*/  R2UR UR6, R16 ;  /* 0x00000000100672ca */ /* 0x000fe400000e0000 */
[----:B------:R-:W-:-:S11]  /*5050*/  SHF.L.U32 R3, R8, 0x1f, RZ ;  /* 0x0000001f08037819 */ /* 0x000fd600000006ff */
[----:B------:R-:W-:-:S06]  /*5060*/  ULEA UR6, UR61, UR6, 0x3 ;  /* 0x000000063d067291 */ /* 0x000fcc000f8e183f */
[----:B------:R-:W-:-:S03]  /*5070*/  MOV R215, UR6 ;  /* 0x0000000600d77c02 */ /* 0x000fc60008000f00 */
[----:B------:R0:W1:Y:S01]  /*5080*/  SYNCS.PHASECHK.TRANS64.TRYWAIT P3, [UR6+0x38830], R3 ;  /* 0x03883003ff0075a7 */ /* 0x0000620008060146 */
[----:B------:R-:W-:Y:S05]  /*5090*/  @!P0 BRA `(.L_x_2174) ;  /* 0x0000000000048947 */ /* 0x000fea0003800000 */
[----:B------:R-:W-:Y:S01]  /*50a0*/  BPT.TRAP 0x1 ;  /* 0x000000040000795c */ /* 0x000fe20000300000 */
.L_x_2174:
[----:B-1----:R-:W-:Y:S05]  /*50b0*/  @P3 BRA `(.L_x_2175) ;  /* 0x00000000000c3947 */ /* 0x002fea0003800000 */
[----:B------:R-:W-:-:S13]  /*50c0*/  R2UR UR6, R215 ;  /* 0x00000000d70672ca */ /* 0x000fda00000e0000 */
[----:B------:R-:W1:Y:S02]  /*50d0*/  SYNCS.PHASECHK.TRANS64.TRYWAIT P3, [UR6+0x38830], R3 ;  /* 0x03883003ff0075a7 */ /* 0x000e640008060146 */
[----:B-1----:R-:W-:Y:S05]  /*50e0*/  @!P3 BRA `(.L_x_2176) ;  /* 0x000000fc0010b947 */ /* 0x002fea0003800000 */
.L_x_2175:
        /* <DEDUP_REMOVED lines=649> */
.L_x_2177:
[----:B------:R-:W-:Y:S02]  /*7980*/  R2UR UR7, R16 ;  /* 0x00000000100772ca */ /* 0x000fe400000e0000 */
[----:B------:R-:W-:Y:S02]  /*7990*/  R2UR UR6, R218 ;  /* 0x00000000da0672ca */ /* 0x000fe400000e0000 */
[----:B------:R-:W-:-:S11]  /*79a0*/  SHF.L.U32 R0, R214, 0x1f, RZ ;  /* 0x0000001fd6007819 */ /* 0x000fd600000006ff */
[----:B------:R-:W-:-:S09]  /*79b0*/  ULEA UR7, UR6, UR7, 0x3 ;  /* 0x0000000706077291 */ /* 0x000fd2000f8e183f */
[----:B------:R0:W1:Y:S01]  /*79c0*/  SYNCS.PHASECHK.TRANS64.TRYWAIT P3, [UR7+0x38850], R0 ;  /* 0x03885000ff0075a7 */ /* 0x0000620008060147 */
[----:B------:R-:W-:Y:S05]  /*79d0*/  @!P0 BRA `(.L_x_2178) ;  /* 0x0000000000048947 */ /* 0x000fea0003800000 */
[----:B------:R-:W-:Y:S01]  /*79e0*/  BPT.TRAP 0x1 ;  /* 0x000000040000795c */ /* 0x000fe20000300000 */
.L_x_2178:
[----:B-1----:R-:W-:Y:S05]  /*79f0*/  @P3 BRA `(.L_x_2179) ;  /* 0x0000000000083947 */ /* 0x002fea0003800000 */
[----:B------:R-:W1:Y:S02]  /*7a00*/  SYNCS.PHASECHK.TRANS64.TRYWAIT P3, [UR7+0x38850], R0 ;  /* 0x03885000ff0075a7 */ /* 0x000e640008060147 */
[----:B-1----:R-:W-:Y:S05]  /*7a10*/  @!P3 BRA `(.L_x_2180) ;  /* 0x000000d000e0b947 */ /* 0x002fea0003800000 */
.L_x_2179:
[----:B------:R-:W-:Y:S01]  /*7a20*/  R2UR UR6, R16 ;  /* 0x00000000100672ca */ /* 0x000fe200000e0000 */
[----:B------:R-:W-:Y:S01]  /*7a30*/  WARPGROUP.ARRIVE ;  /* 0x00000000000079c5 */ /* 0x000fe20000000000 */
[----:B------:R-:W-:Y:S01]  /*7a40*/  R2UR UR10, R218 ;  /* 0x00000000da0a72ca */ /* 0x000fe200000e0000 */
[----:B------:R-:W-:Y:S01]  /*7a50*/  UMOV UR11, 0x40000040 ;  /* 0x40000040000b7882 */ /* 0x000fe20000000000 */
[----:B01----:R-:W0:Y:S01]  /*7a60*/  @P2 LDC R0, c[0x0][0x44c] ;  /* 0x00011300ff002b82 */ /* 0x003e220000000800 */
[----:B------:R-:W-:Y:S01]  /*7a70*/  IMAD.MOV.U32 R3, RZ, RZ, R15 ;  /* 0x000000ffff037224 */ /* 0x000fe200078e000f */
[----:B------:R-:W-:Y:S01]  /*7a80*/  ULDC UR15, c[0x0][0x2f0] ;  /* 0x0000bc00000f7ab9 */ /* 0x000fe20000000800 */
[----:B------:R-:W-:-:S05]  /*7a90*/  ULDC UR14, c[0x0][0x288] ;  /* 0x0000a200000e7ab9 */ /* 0x000fca0000000800 */
[----:B------:R-:W1:Y:S01]  /*7aa0*/  @P2 LDC R7, c[0x0][0x450] ;  /* 0x00011400ff072b82 */ /* 0x000e620000000800 */
[----:B------:R-:W-:-:S04]  /*7ab0*/  UIADD3 UR6, UR6, 0x400, URZ ;  /* 0x0000040006067890 */ /* 0x000fc8000fffe03f */
[----:B------:R-:W-:-:S04]  /*7ac0*/  USHF.R.U32.HI UR6, URZ, 0x4, UR6 ;  /* 0x000000043f067899 */ /* 0x000fc80008011606 */
[----:B------:R-:W-:-:S04]  /*7ad0*/  ULOP3.LUT UR6, UR6, 0x3fff, URZ, 0xc0, !UPT ;  /* 0x00003fff06067892 */ /* 0x000fc8000f8ec03f */
[----:B------:R-:W-:Y:S01]  /*7ae0*/  ULOP3.LUT UR6, UR6, 0x2800000, URZ, 0xfc, !UPT ;  /* 0x0280000006067892 */ /* 0x000fe2000f8efc3f */
[----:B0-----:R-:W-:-:S03]  /*7af0*/  @P2 IMAD.HI.U32 R0, R15, R0, RZ ;  /* 0x000000000f002227 */ /* 0x001fc600078e00ff */
[----:B------:R-:W-:-:S07]  /*7b00*/  UIMAD UR6, UR10, 0xa00, UR6 ;  /* 0x00000a000a0678a4 */ /* 0x000fce000f8e0206 */
[----:B------:R-:W-:Y:S01]  /*7b10*/  UMOV UR10, UR6 ;  /* 0x00000006000a7c82 */ /* 0x000fe20008000000 */
[----:B-1----:R-:W-:Y:S01]  /*7b20*/  @P2 SHF.R.U32.HI R3, RZ, R7, R0 ;  /* 0x00000007ff032219 */ /* 0x002fe20000011600 */
[----:B------:R-:W-:Y:S01]  /*7b30*/  HGMMA.64x256x16.F32.BF16 R24, R208, gdesc[UR8].tnspB, R24, gsb0 ;  /* 0x43e00008d0187df0 */ /* 0x000fe20008001818 */
[----:B------:R-:W-:Y:S01]  /*7b40*/  UIADD3 UR10, UR6, 0x80, URZ ;  /* 0x00000080060a7890 */ /* 0x000fe2000fffe03f */
[----:B------:R-:W-:Y:S01]  /*7b50*/  IMAD.MOV.U32 R0, RZ, RZ, -0x50 ;  /* 0xffffffb0ff007424 */ /* 0x000fe200078e00ff */
[----:B------:R-:W-:Y:S01]  /*7b60*/  UMOV UR11, 0x40000040 ;  /* 0x40000040000b7882 */ /* 0x000fe20000000000 */
[----:B------:R-:W0:Y:S02]  /*7b70*/  SHFL.IDX PT, R2, R3, 0x1, 0x1c1f ;  /* 0x003c1f0003027f89 */ /* 0x000e2400000e0000 */
[----:B------:R-:W-:-:S04]  /*7b80*/  IMAD R0, R213, R0, 0x1 ;  /* 0x00000001d5007424 */ /* 0x000fc800078e0200 */
[----:B------:R-:W-:-:S04]  /*7b90*/  IMAD R7, R19, -0x2, R0 ;  /* 0xfffffffe13077824 */ /* 0x000fc800078e0200 */
[----:B------:R-:W-:Y:S01]  /*7ba0*/  IMAD R7, R18, UR15, R7 ;  /* 0x0000000f12077c24 */ /* 0x000fe2000f8e0207 */
[----:B------:R-:W-:Y:S02]  /*7bb0*/  WARPGROUP.DEPBAR.LE gsb0, 0x0 ;  /* 0x00008000000079c5 */ /* 0x000fe40000010000 */
[----:B------:R-:W-:Y:S01]  /*7bc0*/  WARPGROUP.ARRIVE ;  /* 0x00000000000079c5 */ /* 0x000fe20000000000 */
[----:B------:R-:W1:Y:S10]  /*7bd0*/  SHFL.IDX PT, R208, R3, RZ, 0x1c1f ;  /* 0x001c1fff03d07589 */ /* 0x000e7400000e0000 */
[----:B------:R-:W-:Y:S01]  /*7be0*/  HGMMA.64x256x16.F32.BF16 R24, R204, gdesc[UR8].tnspB, R24, gsb0 ;  /* 0x43e00008cc187df0 */ /* 0x000fe20008001818 */
[----:B------:R-:W-:Y:S01]  /*7bf0*/  UIADD3 UR10, UR6, 0x100, URZ ;  /* 0x00000100060a7890 */ /* 0x000fe2000fffe03f */
[----:B------:R-:W-:Y:S01]  /*7c00*/  UMOV UR11, 0x40000040 ;  /* 0x40000040000b7882 */ /* 0x000fe20000000000 */
[----:B------:R-:W-:-:S02]  /*7c10*/  WARPGROUP.DEPBAR.LE gsb0, 0x0 ;  /* 0x00008000000079c5 */ /* 0x000fc40000010000 */
[----:B------:R-:W-:-:S15]  /*7c20*/  WARPGROUP.ARRIVE ;  /* 0x00000000000079c5 */ /* 0x000fde0000000000 */
[----:B------:R-:W-:-:S08]  /*7c30*/  NOP ;  /* 0x0000000000007918 */ /* 0x000fd00000000000 */
[----:B------:R-:W-:Y:S01]  /*7c40*/  HGMMA.64x256x16.F32.BF16 R24, R200, gdesc[UR8].tnspB, R24, gsb0 ;  /* 0x43e00008c8187df0 */ /* 0x000fe20008001818 */
[----:B------:R-:W-:Y:S01]  /*7c50*/  UIADD3 UR10, UR6, 0x180, URZ ;  /* 0x00000180060a7890 */ /* 0x000fe2000fffe03f */
[----:B------:R-:W-:Y:S01]  /*7c60*/  UMOV UR11, 0x40000040 ;  /* 0x40000040000b7882 */ /* 0x000fe20000000000 */
[----:B------:R-:W-:Y:S01]  /*7c70*/  UIADD3 UR6, UR6, 0x200, URZ ;  /* 0x0000020006067890 */ /* 0x000fe2000fffe03f */
[----:B------:R-:W-:Y:S02]  /*7c80*/  WARPGROUP.DEPBAR.LE gsb0, 0x0 ;  /* 0x00008000000079c5 */ /* 0x000fe40000010000 */
[----:B------:R-:W-:Y:S01]  /*7c90*/  WARPGROUP.ARRIVE ;  /* 0x00000000000079c5 */ /* 0x000fe20000000000 */
[----:B0-----:R-:W-:-:S04]  /*7ca0*/  IADD3 R201, R2, -UR14, R7 ;  /* 0x8000000e02c97c10 */ /* 0x001fc8000fffe007 */
[----:B------:R-:W-:-:S15]  /*7cb0*/  ISETP.GT.AND P3, PT, R201, RZ, PT ;  /* 0x000000ffc900720c */ /* 0x000fde0003f64270 */
[----:B------:R-:W-:-:S02]  /*7cc0*/  NOP ;  /* 0x0000000000007918 */ /* 0x000fc40000000000 */
[----:B------:R-:W-:Y:S01]  /*7cd0*/  HGMMA.64x256x16.F32.BF16 R24, R196, gdesc[UR8].tnspB, R24, gsb0 ;  /* 0x43e00008c4187df0 */ /* 0x000fe20008001818 */
[----:B------:R-:W-:Y:S01]  /*7ce0*/  ISETP.GT.AND P4, PT, R201, 0x1, PT ;  /* 0x00000001c900780c */ /* 0x000fe20003f84270 */
[----:B------:R-:W-:Y:S01]  /*7cf0*/  UMOV UR10, UR6 ;  /* 0x00000006000a7c82 */ /* 0x000fe20008000000 */
[----:B------:R-:W-:Y:S01]  /*7d00*/  FSEL R216, R186, -INF , P3 ;  /* 0xff800000bad87808 */ /* 0x000fe20001800000 */
[----:B------:R-:W-:Y:S01]  /*7d10*/  UMOV UR11, 0x40000040 ;  /* 0x40000040000b7882 */ /* 0x000fe20000000000 */
[----:B------:R-:W-:Y:S02]  /*7d20*/  FSEL R214, R187, -INF , P4 ;  /* 0xff800000bbd67808 */ /* 0x000fe40002000000 */
[C---:B------:R-:W-:Y:S02]  /*7d30*/  ISETP.GT.AND P3, PT, R201.reuse, 0x8, PT ;  /* 0x00000008c900780c */ /* 0x040fe40003f64270 */
[----:B------:R-:W-:Y:S02]  /*7d40*/  FMNMX.FTZ R187, R216, R20, !PT ;  /* 0x00000014d8bb7209 */ /* 0x000fe40007810000 */
[----:B------:R-:W-:-:S02]  /*7d50*/  ISETP.GT.AND P4, PT, R201, 0x9, PT ;  /* 0x00000009c900780c */ /* 0x000fc40003f84270 */
[----:B------:R-:W-:Y:S02]  /*7d60*/  FSEL R210, R190, -INF , P3 ;  /* 0xff800000bed27808 */ /* 0x000fe40001800000 */
[----:B------:R-:W-:Y:S02]  /*7d70*/  FMNMX.FTZ R187, R214, R187, !PT ;  /* 0x000000bbd6bb7209 */ /* 0x000fe40007810000 */
[----:B------:R-:W-:Y:S02]  /*7d80*/  ISETP.GT.AND P3, PT, R201, 0x10, PT ;  /* 0x00000010c900780c */ /* 0x000fe40003f64270 */
[----:B------:R-:W-:Y:S02]  /*7d90*/  FSEL R0, R191, -INF , P4 ;  /* 0xff800000bf007808 */ /* 0x000fe40002000000 */
        /* <DEDUP_REMOVED lines=46> */
[----:B------:R-:W-:Y:S02]  /*8080*/  FSEL R158, R159, -INF , P4 ;  /* 0xff8000009f9e7808 */ /* 0x000fe40002000000 */
[----:B------:R-:W-:Y:S02]  /*8090*/  FMNMX.FTZ R187, R206, R187, !PT ;  /* 0x000000bbcebb7209 */ /* 0x000fe40007810000 */
[----:B-1----:R-:W-:Y:S02]  /*80a0*/  IADD3 R159, R208, -UR14, R7 ;  /* 0x8000000ed09f7c10 */ /* 0x002fe4000fffe007 */
[----:B------:R-:W-:-:S02]  /*80b0*/  FMNMX.FTZ R187, R158, R187, !PT ;  /* 0x000000bb9ebb7209 */ /* 0x000fc40007810000 */
[C---:B------:R-:W-:Y:S02]  /*80c0*/  ISETP.GT.AND P3, PT, R159.reuse, RZ, PT ;  /* 0x000000ff9f00720c */ /* 0x040fe40003f64270 */
[C---:B------:R-:W-:Y:S01]  /*80d0*/  ISETP.GT.AND P4, PT, R159.reuse, 0x1, PT ;  /* 0x000000019f00780c */ /* 0x040fe20003f84270 */
[----:B------:R-:W0:Y:S01]  /*80e0*/  SHFL.BFLY PT, R218, R187, 0x2, 0x1f ;  /* 0x0c401f00bbda7f89 */ /* 0x000e2200000e0000 */
[----:B------:R-:W-:Y:S02]  /*80f0*/  FSEL R184, R184, -INF , P3 ;  /* 0xff800000b8b87808 */ /* 0x000fe40001800000 */
[----:B------:R-:W-:Y:S02]  /*8100*/  ISETP.GT.AND P5, PT, R159, 0x8, PT ;  /* 0x000000089f00780c */ /* 0x000fe40003fa4270 */
[----:B------:R-:W-:Y:S02]  /*8110*/  FSEL R208, R185, -INF , P4 ;  /* 0xff800000b9d07808 */ /* 0x000fe40002000000 */
[----:B------:R-:W-:-:S02]  /*8120*/  FMNMX.FTZ R3, R184, R21, !PT ;  /* 0x00000015b8037209 */ /* 0x000fc40007810000 */
[C---:B------:R-:W-:Y:S02]  /*8130*/  ISETP.GT.AND P3, PT, R159.reuse, 0x9, PT ;  /* 0x000000099f00780c */ /* 0x040fe40003f64270 */
[----:B------:R-:W-:Y:S02]  /*8140*/  FSEL R188, R188, -INF , P5 ;  /* 0xff800000bcbc7808 */ /* 0x000fe40002800000 */
[----:B------:R-:W-:Y:S02]  /*8150*/  FMNMX.FTZ R7, R208, R3, !PT ;  /* 0x00000003d0077209 */ /* 0x000fe40007810000 */
[C---:B------:R-:W-:Y:S01]  /*8160*/  ISETP.GT.AND P4, PT, R159.reuse, 0x11, PT ;  /* 0x000000119f00780c */ /* 0x040fe20003f84270 */
[----:B------:R-:W1:Y:S01]  /*8170*/  LDC R3, c[0x0][0x988] ;  /* 0x00026200ff037b82 */ /* 0x000e620000000800 */
[----:B------:R-:W-:Y:S02]  /*8180*/  FMNMX.FTZ R7, R188, R7, !PT ;  /* 0x00000007bc077209 */ /* 0x000fe40007810000 */
[----:B------:R-:W-:-:S02]  /*8190*/  ISETP.GT.AND P5, PT, R159, 0x21, PT ;  /* 0x000000219f00780c */ /* 0x000fc40003fa4270 */
[----:B------:R-:W-:Y:S02]  /*81a0*/  R2UR UR14, R215 ;  /* 0x00000000d70e72ca */ /* 0x000fe400000e0000 */
[----:B------:R-:W-:Y:S02]  /*81b0*/  FSEL R226, R169, -INF , P5 ;  /* 0xff800000a9e27808 */ /* 0x000fe40002800000 */
[----:B0-----:R-:W-:Y:S02]  /*81c0*/  FMNMX.FTZ R163, R187, R218, !PT ;  /* 0x000000dabba37209 */ /* 0x001fe40007810000 */
[----:B------:R-:W-:Y:S02]  /*81d0*/  FSEL R218, R177, -INF , P4 ;  /* 0xff800000b1da7808 */ /* 0x000fe40002000000 */
[C---:B------:R-:W-:Y:S01]  /*81e0*/  ISETP.GT.AND P4, PT, R159.reuse, 0x19, PT ;  /* 0x000000199f00780c */ /* 0x040fe20003f84270 */
[----:B------:R-:W0:Y:S01]  /*81f0*/  SHFL.BFLY PT, R224, R163, 0x1, 0x1f ;  /* 0x0c201f00a3e07f89 */ /* 0x000e2200000e0000 */
[----:B------:R-:W-:-:S02]  /*8200*/  ISETP.GT.AND P5, PT, R159, 0x29, PT ;  /* 0x000000299f00780c */ /* 0x000fc40003fa4270 */
[----:B------:R-:W-:Y:S02]  /*8210*/  FSEL R222, R181, -INF , P4 ;  /* 0xff800000b5de7808 */ /* 0x000fe40002000000 */
[----:B------:R-:W-:Y:S01]  /*8220*/  ISETP.GT.AND P4, PT, R159, 0x20, PT ;  /* 0x000000209f00780c */ /* 0x000fe20003f84270 */
[----:B------:R-:W-:Y:S02]  /*8230*/  WARPGROUP.DEPBAR.LE gsb0, 0x0 ;  /* 0x00008000000079c5 */ /* 0x000fe40000010000 */
[----:B------:R-:W-:Y:S01]  /*8240*/  FSEL R196, R189, -INF , P3 ;  /* 0xff800000bdc47808 */ /* 0x000fe20001800000 */
[----:B------:R-:W-:Y:S01]  /*8250*/  WARPGROUP.ARRIVE ;  /* 0x00000000000079c5 */ /* 0x000fe20000000000 */
[C---:B------:R-:W-:Y:S02]  /*8260*/  ISETP.GT.AND P3, PT, R159.reuse, 0x10, PT ;  /* 0x000000109f00780c */ /* 0x040fe40003f64270 */
[----:B------:R-:W-:Y:S02]  /*8270*/  FMNMX.FTZ R7, R196, R7, !PT ;  /* 0x00000007c4077209 */ /* 0x000fe40007810000 */
[----:B------:R-:W-:Y:S01]  /*8280*/  FSEL R198, R176, -INF , P3 ;  /* 0xff800000b0c67808 */ /* 0x000fe20001800000 */
[----:B------:R-:W-:Y:S01]  /*8290*/  HGMMA.64x256x16.F32.BF16 R24, R192, gdesc[UR8].tnspB, R24, gsb0 ;  /* 0x43e00008c0187df0 */ /* 0x000fe20008001818 */
[----:B------:R-:W-:-:S02]  /*82a0*/  ISETP.GT.AND P3, PT, R159, 0x18, PT ;  /* 0x000000189f00780c */ /* 0x000fc40003f64270 */
[----:B------:R-:W-:Y:S02]  /*82b0*/  FMNMX.FTZ R7, R198, R7, !PT ;  /* 0x00000007c6077209 */ /* 0x000fe40007810000 */
[----:B------:R-:W-:Y:S02]  /*82c0*/  FSEL R220, R180, -INF , P3 ;  /* 0xff800000b4dc7808 */ /* 0x000fe40001800000 */
[----:B------:R-:W-:Y:S02]  /*82d0*/  FMNMX.FTZ R155, R218, R7, !PT ;  /* 0x00000007da9b7209 */ /* 0x000fe40007810000 */
[----:B0-----:R-:W-:Y:S02]  /*82e0*/  FMNMX.FTZ R7, R163, R224, !PT ;  /* 0x000000e0a3077209 */ /* 0x001fe40007810000 */
[----:B------:R-:W-:Y:S02]  /*82f0*/  FMNMX.FTZ R155, R220, R155, !PT ;  /* 0x0000009bdc9b7209 */ /* 0x000fe40007810000 */
[----:B------:R-:W-:Y:S01]  /*8300*/  FSEL R224, R168, -INF , P4 ;  /* 0xff800000a8e07808 */ /* 0x000fe20002000000 */
[----:B-1----:R-:W-:Y:S01]  /*8310*/  FMUL.FTZ R167, R7, R3 ;  /* 0x0000000307a77220 */ /* 0x002fe20000410000 */
[----:B------:R-:W-:-:S02]  /*8320*/  FMNMX.FTZ R155, R222, R155, !PT ;  /* 0x0000009bde9b7209 */ /* 0x000fc40007810000 */
[----:B------:R-:W-:Y:S02]  /*8330*/  ISETP.GT.AND P3, PT, R159, 0x28, PT ;  /* 0x000000289f00780c */ /* 0x000fe40003f64270 */
[----:B------:R-:W-:Y:S02]  /*8340*/  FMNMX.FTZ R163, R224, R155, !PT ;  /* 0x0000009be0a37209 */ /* 0x000fe40007810000 */
[----:B------:R-:W-:Y:S02]  /*8350*/  FSEL R228, R172, -INF , P3 ;  /* 0xff800000ace47808 */ /* 0x000fe40001800000 */
[----:B------:R-:W-:Y:S02]  /*8360*/  FMNMX.FTZ R163, R226, R163, !PT ;  /* 0x000000a3e2a37209 */ /* 0x000fe40007810000 */
[----:B------:R-:W-:Y:S02]  /*8370*/  FSEL R168, R173, -INF , P5 ;  /* 0xff800000ada87808 */ /* 0x000fe40002800000 */
[----:B------:R-:W-:-:S02]  /*8380*/  ISETP.GT.AND P3, PT, R159, 0x30, PT ;  /* 0x000000309f00780c */ /* 0x000fc40003f64270 */
[----:B------:R-:W-:Y:S02]  /*8390*/  FMNMX.FTZ R163, R228, R163, !PT ;  /* 0x000000a3e4a37209 */ /* 0x000fe40007810000 */
[C---:B------:R-:W-:Y:S02]  /*83a0*/  ISETP.GT.AND P5, PT, R159.reuse, 0x31, PT ;  /* 0x000000319f00780c */ /* 0x040fe40003fa4270 */
[----:B------:R-:W-:Y:S02]  /*83b0*/  FSEL R176, R160, -INF , P3 ;  /* 0xff800000a0b07808 */ /* 0x000fe40001800000 */
[----:B------:R-:W-:Y:S02]  /*83c0*/  FMNMX.FTZ R163, R168, R163, !PT ;  /* 0x000000a3a8a37209 */ /* 0x000fe40007810000 */
[----:B------:R-:W-:Y:S02]  /*83d0*/  ISETP.GT.AND P3, PT, R159, 0x38, PT ;  /* 0x000000389f00780c */ /* 0x000fe40003f64270 */
[----:B------:R-:W-:-:S02]  /*83e0*/  FSEL R172, R161, -INF , P5 ;  /* 0xff800000a1ac7808 */ /* 0x000fc40002800000 */
[----:B------:R-:W-:Y:S02]  /*83f0*/  FMNMX.FTZ R163, R176, R163, !PT ;  /* 0x000000a3b0a37209 */ /* 0x000fe40007810000 */
[----:B------:R-:W-:Y:S02]  /*8400*/  ISETP.GT.AND P5, PT, R159, 0x39, PT ;  /* 0x000000399f00780c */ /* 0x000fe40003fa4270 */
[----:B------:R-:W-:Y:S02]  /*8410*/  FSEL R180, R164, -INF , P3 ;  /* 0xff800000a4b47808 */ /* 0x000fe40001800000 */
[----:B------:R-:W-:Y:S02]  /*8420*/  FMNMX.FTZ R163, R172, R163, !PT ;  /* 0x000000a3aca37209 */ /* 0x000fe40007810000 */
[----:B------:R-:W-:Y:S02]  /*8430*/  FSETP.NEU.FTZ.AND P4, PT, R7, -INF , PT ;  /* 0xff8000000700780b */ /* 0x000fe40003f9d000 */
[----:B------:R-:W-:-:S02]  /*8440*/  FSEL R164, R165, -INF , P5 ;  /* 0xff800000a5a47808 */ /* 0x000fc40002800000 */
[----:B------:R-:W-:Y:S02]  /*8450*/  ISETP.GT.AND P3, PT, R159, 0x40, PT ;  /* 0x000000409f00780c */ /* 0x000fe40003f64270 */
[----:B------:R-:W-:Y:S02]  /*8460*/  FMNMX.FTZ R163, R180, R163, !PT ;  /* 0x000000a3b4a37209 */ /* 0x000fe40007810000 */
[----:B------:R-:W-:Y:S02]  /*8470*/  FSEL R155, R167, RZ, P4 ;  /* 0x000000ffa79b7208 */ /* 0x000fe40002000000 */
[C---:B------:R-:W-:Y:S02]  /*8480*/  ISETP.GT.AND P5, PT, R159.reuse, 0x41, PT ;  /* 0x000000419f00780c */ /* 0x040fe40003fa4270 */
[----:B------:R-:W-:Y:S01]  /*8490*/  FSEL R152, R152, -INF , P3 ;  /* 0xff80000098987808 */ /* 0x000fe20001800000 */
[--C-:B------:R-:W-:Y:S01]  /*84a0*/  FFMA.FTZ R211, R210, R3, -R155.reuse ;  /* 0x00000003d2d37223 */ /* 0x100fe2000001089b */
[----:B------:R-:W-:Y:S01]  /*84b0*/  FMNMX.FTZ R163, R164, R163, !PT ;  /* 0x000000a3a4a37209 */ /* 0x000fe20007810000 */
[-CC-:B------:R-:W-:Y:S01]  /*84c0*/  FFMA.FTZ R160, R214, R3.reuse, -R155.reuse ;  /* 0x00000003d6a07223 */ /* 0x180fe2000001089b */
[----:B------:R-:W-:Y:S01]  /*84d0*/  ISETP.GT.AND P3, PT, R159, 0x48, PT ;  /* 0x000000489f00780c */ /* 0x000fe20003f64270 */
[-CC-:B------:R-:W-:Y:S01]  /*84e0*/  FFMA.FTZ R209, R216, R3.reuse, -R155.reuse ;  /* 0x00000003d8d17223 */ /* 0x180fe2000001089b */
        /* <DEDUP_REMOVED lines=9> */
[----:B------:R0:W-:Y:S01]  /*8580*/  MUFU.EX2 R156, R153 ;  /* 0x00000099009c7308 */ /* 0x0001e20000000800 */
[----:B------:R-:W-:Y:S01]  /*8590*/  FSEL R216, R157, -INF , P5 ;  /* 0xff8000009dd87808 */ /* 0x000fe20002800000 */
[--C-:B------:R-:W-:Y:S01]  /*85a0*/  FFMA.FTZ R207, R182, R3, -R155.reuse ;  /* 0x00000003b6cf7223 */ /* 0x100fe2000001089b */
[----:B------:R-:W-:Y:S01]  /*85b0*/  FMNMX.FTZ R163, R214, R163, !PT ;  /* 0x000000a3d6a37209 */ /* 0x000fe20007810000 */
[-CC-:B------:R-:W-:Y:S01]  /*85c0*/  FFMA.FTZ R157, R206, R3.reuse, -R155.reuse ;  /* 0x00000003ce9d7223 */ /* 0x180fe2000001089b */
[----:B------:R-:W-:Y:S01]  /*85d0*/  FSEL R171, R7, RZ, P4 ;  /* 0x000000ff07ab7208 */ /* 0x000fe20002000000 */
[--C-:B------:R-:W-:Y:S01]  /*85e0*/  FFMA.FTZ R197, R162, R3, -R155.reuse ;  /* 0x00000003a2c57223 */ /* 0x100fe2000001089b */
[----:B------:R-:W-:Y:S01]  /*85f0*/  FMNMX.FTZ R163, R216, R163, !PT ;  /* 0x000000a3d8a37209 */ /* 0x000fe20007810000 */
[----:B------:R-:W-:Y:S01]  /*8600*/  MUFU.EX2 R209, R209 ;  /* 0x000000d100d17308 */ /* 0x000fe20000000800 */
[-CC-:B------:R-:W-:Y:S01]  /*8610*/  FFMA.FTZ R162, R200, R3.reuse, -R155.reuse ;  /* 0x00000003c8a27223 */ /* 0x180fe2000001089b */
[----:B------:R-:W-:Y:S01]  /*8620*/  FADD.FTZ R2, -R171, R20 ;  /* 0x00000014ab027221 */ /* 0x000fe20000010100 */
[----:B------:R-:W-:Y:S01]  /*8630*/  IMAD.U32 R20, RZ, RZ, UR14 ;  /* 0x0000000eff147e24 */ /* 0x000fe2000f8e00ff */
[----:B------:R-:W1:Y:S01]  /*8640*/  SHFL.BFLY PT, R0, R163, 0x2, 0x1f ;  /* 0x0c401f00a3007f89 */ /* 0x000e6200000e0000 */
[-CC-:B------:R-:W-:Y:S01]  /*8650*/  FFMA.FTZ R201, R186, R3.reuse, -R155.reuse ;  /* 0x00000003bac97223 */ /* 0x180fe2000001089b */
[-C--:B------:R-:W-:Y:S01]  /*8660*/  FMUL.FTZ R2, R2, R3.reuse ;  /* 0x0000000302027220 */ /* 0x080fe20000410000 */
[----:B------:R-:W-:Y:S01]  /*8670*/  @!P1 VIADD R20, R20, 0x38840 ;  /* 0x0003884014149836 */ /* 0x000fe20000000000 */
[----:B------:R-:W-:Y:S01]  /*8680*/  MUFU.EX2 R160, R160 ;  /* 0x000000a000a07308 */ /* 0x000fe20000000800 */
[-CC-:B------:R-:W-:Y:S01]  /*8690*/  FFMA.FTZ R170, R170, R3.reuse, -R155.reuse ;  /* 0x00000003aaaa7223 */ /* 0x180fe2000001089b */
[-CC-:B------:R-:W-:Y:S01]  /*86a0*/  FFMA.FTZ R199, R166, R3.reuse, -R155.reuse ;  /* 0x00000003a6c77223 */ /* 0x180fe2000001089b */
[-CC-:B------:R-:W-:Y:S01]  /*86b0*/  FFMA.FTZ R166, R202, R3.reuse, -R155.reuse ;  /* 0x00000003caa67223 */ /* 0x180fe2000001089b */
[----:B------:R-:W-:Y:S01]  /*86c0*/  @!P1 PRMT R20, RZ, 0x654, R20 ;  /* 0x00000654ff149816 */ /* 0x000fe20000000014 */
[-CC-:B------:R-:W-:Y:S01]  /*86d0*/  FFMA.FTZ R203, R174, R3.reuse, -R155.reuse ;  /* 0x00000003aecb7223 */ /* 0x180fe2000001089b */
[-CC-:B------:R-:W-:Y:S01]  /*86e0*/  FFMA.FTZ R174, R190, R3.reuse, -R155.reuse ;  /* 0x00000003beae7223 */ /* 0x180fe2000001089b */
[----:B------:R-:W-:Y:S01]  /*86f0*/  FFMA.FTZ R158, R158, R3, -R155 ;  /* 0x000000039e9e7223 */ /* 0x000fe2000001089b */
[----:B------:R-:W2:Y:S08]  /*8700*/  MUFU.EX2 R2, R2 ;  /* 0x0000000200027308 */ /* 0x000eb00000000800 */
[----:B------:R-:W-:Y:S01]  /*8710*/  MUFU.EX2 R211, R211 ;  /* 0x000000d300d37308 */ /* 0x000fe20000000800 */
[----:B-1----:R-:W-:-:S07]  /*8720*/  FMNMX.FTZ R0, R163, R0, !PT ;  /* 0x00000000a3007209 */ /* 0x002fce0007810000 */
[----:B------:R-:W-:Y:S01]  /*8730*/  MUFU.EX2 R205, R205 ;  /* 0x000000cd00cd7308 */ /* 0x000fe20000000800 */
[----:B0-----:R-:W0:Y:S01]  /*8740*/  SHFL.BFLY PT, R153, R0, 0x1, 0x1f ;  /* 0x0c201f0000997f89 */ /* 0x001e2200000e0000 */
[----:B--2---:R-:W-:Y:S01]  /*8750*/  FFMA.FTZ R173, R2, R9, R209 ;  /* 0x0000000902ad7223 */ /* 0x004fe200000100d1 */
[----:B------:R-:W-:-:S05]  /*8760*/  F2FP.BF16.F32.PACK_AB R209, R160, R209 ;  /* 0x000000d1a0d1723e */ /* 0x000fca00000010ff */
[----:B------:R-:W-:Y:S08]  /*8770*/  MUFU.EX2 R230, R230 ;  /* 0x000000e600e67308 */ /* 0x000ff00000000800 */
[----:B------:R-:W-:Y:S08]  /*8780*/  MUFU.EX2 R207, R207 ;  /* 0x000000cf00cf7308 */ /* 0x000ff00000000800 */
[----:B------:R-:W-:Y:S01]  /*8790*/  MUFU.EX2 R178, R178 ;  /* 0x000000b200b27308 */ /* 0x000fe20000000800 */
[----:B0-----:R-:W-:Y:S01]  /*87a0*/  FMNMX.FTZ R6, R0, R153, !PT ;  /* 0x0000009900067209 */ /* 0x001fe20007810000 */
[-CC-:B------:R-:W-:Y:S01]  /*87b0*/  FFMA.FTZ R153, R154, R3.reuse, -R155.reuse ;  /* 0x000000039a997223 */ /* 0x180fe2000001089b */
[----:B------:R-:W-:-:S02]  /*87c0*/  FFMA.FTZ R154, R204, R3, -R155 ;  /* 0x00000003cc9a7223 */ /* 0x000fc4000001089b */
[C---:B------:R-:W-:Y:S01]  /*87d0*/  FSETP.NEU.FTZ.AND P3, PT, R6.reuse, -INF , PT ;  /* 0xff8000000600780b */ /* 0x040fe20003f7d000 */
[C---:B------:R-:W-:Y:S02]  /*87e0*/  FMUL.FTZ R159, R6.reuse, R3 ;  /* 0x00000003069f7220 */ /* 0x040fe40000410000 */
[----:B------:R-:W-:Y:S01]  /*87f0*/  MUFU.EX2 R201, R201 ;  /* 0x000000c900c97308 */ /* 0x000fe20000000800 */
[----:B------:R-:W-:Y:S02]  /*8800*/  FSEL R0, R6, RZ, P3 ;  /* 0x000000ff06007208 */ /* 0x000fe40001800000 */
[----:B------:R-:W-:Y:S02]  /*8810*/  FSEL R159, R159, RZ, P3 ;  /* 0x000000ff9f9f7208 */ /* 0x000fe40001800000 */
[C---:B------:R-:W-:Y:S01]  /*8820*/  ISETP.GT.AND P3, PT, R213.reuse, R212, PT ;  /* 0x000000d4d500720c */ /* 0x040fe20003f64270 */
[----:B------:R-:W-:Y:S01]  /*8830*/  FADD.FTZ R0, -R0, R21 ;  /* 0x0000001500007221 */ /* 0x000fe20000010100 */
[----:B------:R-:W-:-:S02]  /*8840*/  VIADD R213, R213, 0xffffffff ;  /* 0xffffffffd5d57836 */ /* 0x000fc40000000000 */
[-CC-:B------:R-:W-:Y:S01]  /*8850*/  FFMA.FTZ R161, R184, R3.reuse, -R159.reuse ;  /* 0x00000003b8a17223 */ /* 0x180fe2000001089f */
[-CC-:B------:R-:W-:Y:S01]  /*8860*/  FFMA.FTZ R208, R208, R3.reuse, -R159.reuse ;  /* 0x00000003d0d07223 */ /* 0x180fe2000001089f */
[-C--:B------:R-:W-:Y:S01]  /*8870*/  FMUL.FTZ R0, R0, R3.reuse ;  /* 0x0000000300007220 */ /* 0x080fe20000410000 */
        /* <DEDUP_REMOVED lines=11> */
[----:B------:R-:W0:Y:S01]  /*8930*/  MUFU.EX2 R0, R0 ;  /* 0x0000000000007308 */ /* 0x000e220000000800 */
[-CC-:B------:R-:W-:Y:S01]  /*8940*/  FFMA.FTZ R155, R164, R3.reuse, -R159.reuse ;  /* 0x00000003a49b7223 */ /* 0x180fe2000001089f */
[-CC-:B------:R-:W-:Y:S01]  /*8950*/  FFMA.FTZ R196, R176, R3.reuse, -R159.reuse ;  /* 0x00000003b0c47223 */ /* 0x180fe2000001089f */
[-CC-:B------:R-:W-:Y:S01]  /*8960*/  FFMA.FTZ R172, R172, R3.reuse, -R159.reuse ;  /* 0x00000003acac7223 */ /* 0x180fe2000001089f */
[-CC-:B------:R-:W-:Y:S01]  /*8970*/  FFMA.FTZ R198, R180, R3.reuse, -R159.reuse ;  /* 0x00000003b4c67223 */ /* 0x180fe2000001089f */
[-CC-:B------:R-:W-:Y:S01]  /*8980*/  FFMA.FTZ R152, R152, R3.reuse, -R159.reuse ;  /* 0x0000000398987223 */ /* 0x180fe2000001089f */
[----:B------:R-:W-:Y:S01]  /*8990*/  FFMA.FTZ R214, R214, R3, -R159 ;  /* 0x00000003d6d67223 */ /* 0x000fe2000001089f */
[----:B------:R-:W-:Y:S01]  /*89a0*/  IMAD.U32 R168, RZ, RZ, UR7 ;  /* 0x00000007ffa87e24 */ /* 0x000fe2000f8e00ff */
[----:B------:R-:W1:Y:S01]  /*89b0*/  MUFU.EX2 R208, R208 ;  /* 0x000000d000d07308 */ /* 0x000e620000000800 */
[----:B------:R-:W-:-:S02]  /*89c0*/  IMAD.U32 R218, RZ, RZ, UR61 ;  /* 0x0000003dffda7e24 */ /* 0x000fc4000f8e00ff */
[----:B------:R-:W-:-:S05]  /*89d0*/  @!P1 VIADD R168, R168, 0x38860 ;  /* 0x00038860a8a89836 */ /* 0x000fca0000000000 */
[----:B------:R-:W2:Y:S01]  /*89e0*/  MUFU.EX2 R163, R163 ;  /* 0x000000a300a37308 */ /* 0x000ea20000000800 */
[----:B0-----:R-:W-:Y:S01]  /*89f0*/  FFMA.FTZ R171, R0, R14, R161 ;  /* 0x0000000e00ab7223 */ /* 0x001fe200000100a1 */
[----:B------:R-:W-:-:S06]  /*8a00*/  @!P1 PRMT R168, RZ, 0x654, R168 ;  /* 0x00000654ffa89816 */ /* 0x000fcc00000000a8 */
[----:B------:R-:W0:Y:S01]  /*8a10*/  MUFU.EX2 R182, R182 ;  /* 0x000000b600b67308 */ /* 0x000e220000000800 */
[C---:B-1----:R-:W-:Y:S01]  /*8a20*/  FADD.FTZ R14, R208.reuse, R171 ;  /* 0x000000abd00e7221 */ /* 0x042fe20000010000 */
[----:B------:R-:W-:-:S06]  /*8a30*/  F2FP.BF16.F32.PACK_AB R208, R208, R161 ;  /* 0x000000a1d0d0723e */ /* 0x000fcc00000010ff */
[----:B------:R-:W1:Y:S01]  /*8a40*/  MUFU.EX2 R204, R204 ;  /* 0x000000cc00cc7308 */ /* 0x000e620000000800 */
[----:B--2---:R-:W-:-:S07]  /*8a50*/  FADD.FTZ R171, R163, R14 ;  /* 0x0000000ea3ab7221 */ /* 0x004fce0000010000 */
[----:B------:R-:W2:Y:S01]  /*8a60*/  MUFU.EX2 R165, R165 ;  /* 0x000000a500a57308 */ /* 0x000ea20000000800 */
[----:B0-----:R-:W-:-:S07]  /*8a70*/  FADD.FTZ R171, R182, R171 ;  /* 0x000000abb6ab7221 */ /* 0x001fce0000010000 */
[----:B------:R-:W0:Y:S08]  /*8a80*/  MUFU.EX2 R206, R206 ;  /* 0x000000ce00ce7308 */ /* 0x000e300000000800 */
[----:B------:R-:W3:Y:S08]  /*8a90*/  MUFU.EX2 R167, R167 ;  /* 0x000000a700a77308 */ /* 0x000ef00000000800 */
[----:B------:R-:W4:Y:S08]  /*8aa0*/  MUFU.EX2 R200, R200 ;  /* 0x000000c800c87308 */ /* 0x000f300000000800 */
[----:B------:R-:W5:Y:S08]  /*8ab0*/  MUFU.EX2 R169, R169 ;  /* 0x000000a900a97308 */ /* 0x000f700000000800 */
[----:B------:R-:W-:Y:S08]  /*8ac0*/  MUFU.EX2 R170, R170 ;  /* 0x000000aa00aa7308 */ /* 0x000ff00000000800 */
[----:B------:R-:W5:Y:S08]  /*8ad0*/  MUFU.EX2 R202, R202 ;  /* 0x000000ca00ca7308 */ /* 0x000f700000000800 */
[----:B------:R-:W-:Y:S01]  /*8ae0*/  MUFU.EX2 R203, R203 ;  /* 0x000000cb00cb7308 */ /* 0x000fe20000000800 */
[----:B------:R-:W-:-:S02]  /*8af0*/  WARPGROUP.DEPBAR.LE gsb0, 0x0 ;  /* 0x00008000000079c5 */ /* 0x000fc40000010000 */
[----:B------:R1:W-:Y:S05]  /*8b00*/  @!P1 SYNCS.ARRIVE.TRANS64.RED.A1T0 RZ, [R20+URZ], RZ ;  /* 0x000000ff14ff99a7 */ /* 0x0003ea000810043f */
[----:B------:R-:W5:Y:S01]  /*8b10*/  MUFU.EX2 R21, R21 ;  /* 0x0000001500157308 */ /* 0x000f620000000800 */
[----:B-1----:R-:W-:Y:S01]  /*8b20*/  FADD.FTZ R20, R160, R173 ;  /* 0x000000ada0147221 */ /* 0x002fe20000010000 */
[----:B------:R1:W-:Y:S06]  /*8b30*/  @!P1 SYNCS.ARRIVE.TRANS64.RED.A1T0 RZ, [R168+URZ], RZ ;  /* 0x000000ffa8ff99a7 */ /* 0x0003ec000810043f */
[----:B------:R-:W1:Y:S01]  /*8b40*/  MUFU.EX2 R174, R174 ;  /* 0x000000ae00ae7308 */ /* 0x000e620000000800 */
[----:B------:R-:W-:Y:S01]  /*8b50*/  FADD.FTZ R173, R211, R20 ;  /* 0x00000014d3ad7221 */ /* 0x000fe20000010000 */
[----:B------:R-:W-:Y:S01]  /*8b60*/  FADD.FTZ R20, R204, R171 ;  /* 0x000000abcc147221 */ /* 0x000fe20000010000 */
[----:B------:R-:W-:-:S02]  /*8b70*/  F2FP.BF16.F32.PACK_AB R211, R156, R211 ;  /* 0x000000d39cd3723e */ /* 0x000fc400000010ff */
[----:B------:R-:W-:Y:S01]  /*8b80*/  FADD.FTZ R14, R156, R173 ;  /* 0x000000ad9c0e7221 */ /* 0x000fe20000010000 */
[C---:B--2---:R-:W-:Y:S02]  /*8b90*/  FADD.FTZ R173, R165.reuse, R20 ;  /* 0x00000014a5ad7221 */ /* 0x044fe40000010000 */
[----:B------:R-:W-:Y:S01]  /*8ba0*/  MUFU.EX2 R196, R196 ;  /* 0x000000c400c47308 */ /* 0x000fe20000000800 */
[----:B------:R-:W-:Y:S01]  /*8bb0*/  F2FP.BF16.F32.PACK_AB R204, R165, R204 ;  /* 0x000000cca5cc723e */ /* 0x000fe200000010ff */
[----:B------:R-:W-:Y:S01]  /*8bc0*/  FADD.FTZ R171, R205, R14 ;  /* 0x0000000ecdab7221 */ /* 0x000fe20000010000 */
[----:B0-----:R-:W-:Y:S01]  /*8bd0*/  FADD.FTZ R164, R206, R173 ;  /* 0x000000adcea47221 */ /* 0x001fe20000010000 */
[----:B------:R-:W-:Y:S01]  /*8be0*/  FFMA.FTZ R14, R210, R3, -R159 ;  /* 0x00000003d20e7223 */ /* 0x000fe2000001089f */
[----:B------:R-:W-:Y:S01]  /*8bf0*/  F2FP.BF16.F32.PACK_AB R210, R182, R163 ;  /* 0x000000a3b6d2723e */ /* 0x000fe200000010ff */
[----:B------:R-:W-:Y:S01]  /*8c00*/  FADD.FTZ R20, R230, R171 ;  /* 0x000000abe6147221 */ /* 0x000fe20000010000 */
[----:B---3--:R-:W-:Y:S01]  /*8c10*/  FADD.FTZ R173, R167, R164 ;  /* 0x000000a4a7ad7221 */ /* 0x008fe20000010000 */
[----:B------:R-:W0:Y:S01]  /*8c20*/  MUFU.EX2 R197, R197 ;  /* 0x000000c500c57308 */ /* 0x000e220000000800 */
[----:B------:R-:W-:Y:S01]  /*8c30*/  FFMA.FTZ R159, R216, R3, -R159 ;  /* 0x00000003d89f7223 */ /* 0x000fe2000001089f */
[----:B------:R-:W-:Y:S01]  /*8c40*/  FADD.FTZ R171, R207, R20 ;  /* 0x00000014cfab7221 */ /* 0x000fe20000010000 */
[----:B----4-:R-:W-:Y:S01]  /*8c50*/  FADD.FTZ R164, R200, R173 ;  /* 0x000000adc8a47221 */ /* 0x010fe20000010000 */
[----:B------:R-:W-:-:S02]  /*8c60*/  F2FP.BF16.F32.PACK_AB R205, R230, R205 ;  /* 0x000000cde6cd723e */ /* 0x000fc400000010ff */
[----:B------:R-:W-:Y:S01]  /*8c70*/  FADD.FTZ R20, R178, R171 ;  /* 0x000000abb2147221 */ /* 0x000fe20000010000 */
[----:B-----5:R-:W-:Y:S01]  /*8c80*/  FADD.FTZ R173, R169, R164 ;  /* 0x000000a4a9ad7221 */ /* 0x020fe20000010000 */
[----:B------:R-:W-:Y:S01]  /*8c90*/  MUFU.EX2 R9, R172 ;  /* 0x000000ac00097308 */ /* 0x000fe20000000800 */
[----:B------:R-:W-:Y:S01]  /*8ca0*/  F2FP.BF16.F32.PACK_AB R206, R167, R206 ;  /* 0x000000cea7ce723e */ /* 0x000fe200000010ff */
[----:B------:R-:W-:Y:S01]  /*8cb0*/  FADD.FTZ R171, R201, R20 ;  /* 0x00000014c9ab7221 */ /* 0x000fe20000010000 */
[----:B------:R-:W-:Y:S01]  /*8cc0*/  FADD.FTZ R156, R202, R173 ;  /* 0x000000adca9c7221 */ /* 0x000fe20000010000 */
[C---:B------:R-:W-:Y:S02]  /*8cd0*/  F2FP.BF16.F32.PACK_AB R202, R21.reuse, R202 ;  /* 0x000000ca15ca723e */ /* 0x040fe400000010ff */
[----:B------:R-:W-:Y:S01]  /*8ce0*/  FADD.FTZ R20, R170, R171 ;  /* 0x000000abaa147221 */ /* 0x000fe20000010000 */
[----:B------:R-:W-:Y:S01]  /*8cf0*/  FADD.FTZ R163, R21, R156 ;  /* 0x0000009c15a37221 */ /* 0x000fe20000010000 */
[----:B------:R-:W2:Y:S01]  /*8d00*/  MUFU.EX2 R162, R162 ;  /* 0x000000a200a27308 */ /* 0x000ea20000000800 */
[----:B------:R-:W-:Y:S01]  /*8d10*/  F2FP.BF16.F32.PACK_AB R207, R178, R207 ;  /* 0x000000cfb2cf723e */ /* 0x000fe200000010ff */
[----:B------:R-:W-:Y:S01]  /*8d20*/  FADD.FTZ R161, R203, R20 ;  /* 0x00000014cba17221 */ /* 0x000fe20000010000 */
[----:B------:R-:W-:-:S02]  /*8d30*/  F2FP.BF16.F32.PACK_AB R200, R169, R200 ;  /* 0x000000c8a9c8723e */ /* 0x000fc400000010ff */
[----:B------:R-:W-:Y:S01]  /*8d40*/  F2FP.BF16.F32.PACK_AB R201, R170, R201 ;  /* 0x000000c9aac9723e */ /* 0x000fe200000010ff */
[C---:B-1----:R-:W-:Y:S01]  /*8d50*/  FADD.FTZ R20, R174.reuse, R161 ;  /* 0x000000a1ae147221 */ /* 0x042fe20000010000 */
[----:B------:R-:W-:Y:S01]  /*8d60*/  F2FP.BF16.F32.PACK_AB R203, R174, R203 ;  /* 0x000000cbaecb723e */ /* 0x000fe200000010ff */
[----:B------:R-:W1:Y:S02]  /*8d70*/  MUFU.EX2 R198, R198 ;  /* 0x000000c600c67308 */ /* 0x000e640000000800 */
[----:B0-----:R-:W-:-:S06]  /*8d80*/  FADD.FTZ R161, R197, R20 ;  /* 0x00000014c5a17221 */ /* 0x001fcc0000010000 */
[----:B------:R-:W-:Y:S01]  /*8d90*/  MUFU.EX2 R199, R199 ;  /* 0x000000c700c77308 */ /* 0x000fe20000000800 */
[----:B--2---:R-:W-:-:S07]  /*8da0*/  F2FP.BF16.F32.PACK_AB R197, R162, R197 ;  /* 0x000000c5a2c5723e */ /* 0x004fce00000010ff */
[----:B------:R-:W0:Y:S08]  /*8db0*/  MUFU.EX2 R155, R155 ;  /* 0x0000009b009b7308 */ /* 0x000e300000000800 */
[----:B------:R-:W-:Y:S08]  /*8dc0*/  MUFU.EX2 R166, R166 ;  /* 0x000000a600a67308 */ /* 0x000ff00000000800 */
[----:B------:R2:W3:Y:S08]  /*8dd0*/  MUFU.EX2 R175, R152 ;  /* 0x0000009800af7308 */ /* 0x0004f00000000800 */
[----:B------:R-:W-:Y:S01]  /*8de0*/  MUFU.EX2 R153, R153 ;  /* 0x0000009900997308 */ /* 0x000fe20000000800 */
[----:B--2---:R-:W-:Y:S01]  /*8df0*/  FADD.FTZ R152, R196, R163 ;  /* 0x000000a3c4987221 */ /* 0x004fe20000010000 */
[----:B------:R-:W-:-:S03]  /*8e00*/  F2FP.BF16.F32.PACK_AB R196, R9, R196 ;  /* 0x000000c409c4723e */ /* 0x000fc600000010ff */
[----:B------:R-:W-:-:S03]  /*8e10*/  FADD.FTZ R163, R9, R152 ;  /* 0x0000009809a37221 */ /* 0x000fc60000010000 */
[----:B------:R2:W4:Y:S01]  /*8e20*/  MUFU.EX2 R192, R14 ;  /* 0x0000000e00c07308 */ /* 0x0005220000000800 */
[----:B-1----:R-:W-:Y:S01]  /*8e30*/  FADD.FTZ R20, R198, R163 ;  /* 0x000000a3c6147221 */ /* 0x002fe20000010000 */
[----:B0-----:R-:W-:-:S03]  /*8e40*/  F2FP.BF16.F32.PACK_AB R198, R155, R198 ;  /* 0x000000c69bc6723e */ /* 0x001fc600000010ff */
[----:B------:R-:W-:-:S03]  /*8e50*/  FADD.FTZ R20, R155, R20 ;  /* 0x000000149b147221 */ /* 0x000fc60000010000 */
[----:B------:R-:W0:Y:S01]  /*8e60*/  MUFU.EX2 R154, R154 ;  /* 0x0000009a009a7308 */ /* 0x000e220000000800 */
[----:B--2---:R-:W-:Y:S01]  /*8e70*/  FADD.FTZ R14, R162, R161 ;  /* 0x000000a1a20e7221 */ /* 0x004fe20000010000 */
[----:B---3--:R-:W-:-:S03]  /*8e80*/  FADD.FTZ R20, R175, R20 ;  /* 0x00000014af147221 */ /* 0x008fc60000010000 */
[----:B------:R-:W-:Y:S01]  /*8e90*/  FADD.FTZ R21, R199, R14 ;  /* 0x0000000ec7157221 */ /* 0x000fe20000010000 */
[C---:B------:R-:W-:Y:S02]  /*8ea0*/  F2FP.BF16.F32.PACK_AB R199, R166.reuse, R199 ;  /* 0x000000c7a6c7723e */ /* 0x040fe400000010ff */
[----:B------:R1:W2:Y:S01]  /*8eb0*/  MUFU.EX2 R165, R214 ;  /* 0x000000d600a57308 */ /* 0x0002a20000000800 */
[----:B------:R-:W-:Y:S01]  /*8ec0*/  FADD.FTZ R14, R166, R21 ;  /* 0x00000015a60e7221 */ /* 0x000fe20000010000 */
[C---:B----4-:R-:W-:Y:S01]  /*8ed0*/  FADD.FTZ R20, R192.reuse, R20 ;  /* 0x00000014c0147221 */ /* 0x050fe20000010000 */
[----:B------:R-:W-:Y:S01]  /*8ee0*/  F2FP.BF16.F32.PACK_AB R192, R192, R175 ;  /* 0x000000afc0c0723e */ /* 0x000fe200000010ff */
[----:B------:R-:W-:Y:S02]  /*8ef0*/  IMAD.MOV.U32 R21, RZ, RZ, R6 ;  /* 0x000000ffff157224 */ /* 0x000fe400078e0006 */
[----:B------:R-:W-:Y:S02]  /*8f00*/  FADD.FTZ R9, R153, R14 ;  /* 0x0000000e99097221 */ /* 0x000fe40000010000 */
[----:B------:R-:W3:Y:S02]  /*8f10*/  MUFU.EX2 R157, R157 ;  /* 0x0000009d009d7308 */ /* 0x000ee40000000800 */
[C---:B0-----:R-:W-:Y:S01]  /*8f20*/  FADD.FTZ R14, R154.reuse, R9 ;  /* 0x000000099a0e7221 */ /* 0x041fe20000010000 */
[----:B------:R-:W-:Y:S01]  /*8f30*/  F2FP.BF16.F32.PACK_AB R193, R154, R153 ;  /* 0x000000999ac1723e */ /* 0x000fe200000010ff */
[----:B-1----:R-:W-:-:S04]  /*8f40*/  IMAD.MOV.U32 R214, RZ, RZ, R8 ;  /* 0x000000ffffd67224 */ /* 0x002fc800078e0008 */
[----:B------:R-:W0:Y:S01]  /*8f50*/  MUFU.EX2 R159, R159 ;  /* 0x0000009f009f7308 */ /* 0x000e220000000800 */
[----:B--2---:R-:W-:-:S07]  /*8f60*/  FADD.FTZ R20, R165, R20 ;  /* 0x00000014a5147221 */ /* 0x004fce0000010000 */
[----:B------:R-:W1:Y:S01]  /*8f70*/  MUFU.EX2 R158, R158 ;  /* 0x0000009e009e7308 */ /* 0x000e620000000800 */
[----:B---3--:R-:W-:Y:S01]  /*8f80*/  FADD.FTZ R9, R157, R14 ;  /* 0x0000000e9d097221 */ /* 0x008fe20000010000 */
[C---:B0-----:R-:W-:Y:S01]  /*8f90*/  FADD.FTZ R14, R159.reuse, R20 ;  /* 0x000000149f0e7221 */ /* 0x041fe20000010000 */
[----:B------:R-:W-:Y:S01]  /*8fa0*/  F2FP.BF16.F32.PACK_AB R194, R159, R165 ;  /* 0x000000a59fc2723e */ /* 0x000fe200000010ff */
[----:B------:R-:W-:Y:S02]  /*8fb0*/  IMAD.MOV.U32 R20, RZ, RZ, R7 ;  /* 0x000000ffff147224 */ /* 0x000fe400078e0007 */
[C---:B-1----:R-:W-:Y:S01]  /*8fc0*/  FADD.FTZ R9, R158.reuse, R9 ;  /* 0x000000099e097221 */ /* 0x042fe20000010000 */
[----:B------:R-:W-:Y:S01]  /*8fd0*/  F2FP.BF16.F32.PACK_AB R195, R158, R157 ;  /* 0x0000009d9ec3723e */ /* 0x000fe200000010ff */
[----:B------:R-:W-:Y:S06]  /*8fe0*/  @P3 BRA `(.L_x_2181) ;  /* 0xffffffbc00f43947 */ /* 0x000fec000383ffff */
.L_x_2172:
[----:B------:R-:W-:-:S13]  /*8ff0*/  ISETP.GE.AND P2, PT, R213, R22, PT ;  /* 0x00000016d500720c */ /* 0x000fda0003f46270 */
[----:B------:R-:W-:Y:S05]  /*9000*/  @!P2 BRA `(.L_x_2182) ;  /* 0x000000380074a947 */ /* 0x000fea0003800000 */
[----:B------:R-:W-:Y:S01]  /*9010*/  IMAD.MOV.U32 R15, RZ, RZ, R7 ;  /* 0x000000ffff0f7224 */ /* 0x000fe200078e0007 */
[----:B------:R-:W-:Y:S01]  /*9020*/  UMOV UR7, UR61 ;  /* 0x0000003d00077c82 */ /* 0x000fe20008000000 */
[----:B------:R-:W-:Y:S02]  /*9030*/  IMAD.MOV.U32 R19, RZ, RZ, R6 ;  /* 0x000000ffff137224 */ /* 0x000fe400078e0006 */
[----:B------:R-:W-:-:S07]  /*9040*/  IMAD.MOV.U32 R18, RZ, RZ, R8 ;  /* 0x000000ffff127224 */ /* 0x000fce00078e0008 */
.L_x_2191:
[----:B------:R-:W-:-:S04]  /*9050*/  UIADD3 UR61, UR7, 0x1, URZ ;  /* 0x00000001073d7890 */ /* 0x000fc8000fffe03f */
[----:B------:R-:W-:-:S04]  /*9060*/  UISETP.NE.AND UP0, UPT, UR61, 0x2, UPT ;  /* 0x000000023d00788c */ /* 0x000fc8000bf05270 */
[----:B------:R-:W-:Y:S02]  /*9070*/  USEL UR6, URZ, 0x1, UP0 ;  /* 0x000000013f067887 */ /* 0x000fe40008000000 */
[----:B------:R-:W-:-:S04]  /*9080*/  USEL UR61, UR61, URZ, UP0 ;  /* 0x0000003f3d3d7287 */ /* 0x000fc80008000000 */
[----:B------:R-:W-:Y:S01]  /*9090*/  LOP3.LUT R8, R18, UR6, RZ, 0x3c, !PT ;  /* 0x0000000612087c12 */ /* 0x000fe2000f8e3cff */
[----:B------:R-:W-:Y:S07]  /*90a0*/  @!P0 BRA `(.L_x_2183) ;  /* 0x0000000000048947 */ /* 0x000fee0003800000 */
[----:B------:R-:W-:Y:S01]  /*90b0*/  BPT.TRAP 0x1 ;  /* 0x000000040000795c */ /* 0x000fe20000300000 */
.L_x_2183:
[----:B------:R-:W-:Y:S02]  /*90c0*/  R2UR UR6, R16 ;  /* 0x00000000100672ca */ /* 0x000fe400000e0000 */
[----:B------:R-:W-:-:S11]  /*90d0*/  SHF.L.U32 R3, R8, 0x1f, RZ ;  /* 0x0000001f08037819 */ /* 0x000fd600000006ff */
[----:B------:R-:W-:-:S09]  /*90e0*/  ULEA UR60, UR61, UR6, 0x3 ;  /* 0x000000063d3c7291 */ /* 0x000fd2000f8e183f */
[----:B------:R0:W1:Y:S01]  /*90f0*/  SYNCS.PHASECHK.TRANS64.TRYWAIT P2, [UR60+0x38830], R3 ;  /* 0x03883003ff0075a7 */ /* 0x000062000804017c */
[----:B------:R-:W-:Y:S05]  /*9100*/  @!P0 BRA `(.L_x_2184) ;  /* 0x0000000000048947 */ /* 0x000fea0003800000 */
[----:B------:R-:W-:Y:S01]  /*9110*/  BPT.TRAP 0x1 ;  /* 0x000000040000795c */ /* 0x000fe20000300000 */
.L_x_2184:
[----:B-1----:R-:W-:Y:S05]  /*9120*/  @P2 BRA `(.L_x_2185) ;  /* 0x0000000000082947 */ /* 0x002fea0003800000 */
[----:B------:R-:W1:Y:S02]  /*9130*/  SYNCS.PHASECHK.TRANS64.TRYWAIT P2, [UR60+0x38830], R3 ;  /* 0x03883003ff0075a7 */ /* 0x000e64000804017c */
[----:B-1----:R-:W-:Y:S05]  /*9140*/  @!P2 BRA `(.L_x_2186) ;  /* 0x000000bc002ca947 */ /* 0x002fea0003800000 */
.L_x_2185:
        /* <DEDUP_REMOVED lines=35> */
[----:B------:R-:W-:Y:S01]  /*9380*/  R2UR UR14, R12 ;  /* 0x000000000c0e72ca */ /* 0x000fe200000e0000 */
[----:B------:R-:W-:Y:S01]  /*9390*/  UMOV UR54, UR10 ;  /* 0x0000000a00367c82 */ /* 0x000fe20008000000 */
[----:B------:R-:W-:Y:S01]  /*93a0*/  R2UR UR15, R13 ;  /* 0x000000000d0f72ca */ /* 0x000fe200000e0000 */
        /* <DEDUP_REMOVED lines=158> */
[----:B------:R-:W-:Y:S01]  /*9d90*/  R2UR UR52, R152 ;  /* 0x00000000983472ca */ /* 0x000fe200000e0000 */
[----:B------:R-:W-:Y:S01]  /*9da0*/  UIADD3 UR54, UR6, 0x784, URZ ;  /* 0x0000078406367890 */ /* 0x000fe2000fffe03f */
[----:B------:R-:W-:Y:S01]  /*9db0*/  R2UR UR53, R21 ;  /* 0x00000000153572ca */ /* 0x000fe200000e0000 */
[----:B------:R-:W-:Y:S01]  /*9dc0*/  UMOV UR55, 0x40000040 ;  /* 0x4000004000377882 */ /* 0x000fe20000000000 */
        /* <DEDUP_REMOVED lines=141> */
[----:B------:R-:W-:Y:S02]  /*a6a0*/  R2UR UR14, R10 ;  /* 0x000000000a0e72ca */ /* 0x000fe400000e0000 */
[----:B------:R-:W-:-:S11]  /*a6b0*/  R2UR UR15, R11 ;  /* 0x000000000b0f72ca */ /* 0x000fd600000e0000 */
[----:B------:R-:W-:Y:S02]  /*a6c0*/  UMOV UR56, UR14 ;  /* 0x0000000e00387c82 */ /* 0x000fe40008000000 */
[----:B------:R-:W-:Y:S01]  /*a6d0*/  UMOV UR57, UR15 ;  /* 0x0000000f00397c82 */ /* 0x000fe20008000000 */
        /* <DEDUP_REMOVED lines=306> */
.L_x_2187:
[----:B------:R-:W-:Y:S02]  /*ba00*/  R2UR UR6, R16 ;  /* 0x00000000100672ca */ /* 0x000fe400000e0000 */
[----:B------:R-:W-:-:S11]  /*ba10*/  SHF.L.U32 R0, R18, 0x1f, RZ ;  /* 0x0000001f12007819 */ /* 0x000fd600000006ff */
[----:B------:R-:W-:-:S09]  /*ba20*/  ULEA UR11, UR7, UR6, 0x3 ;  /* 0x00000006070b7291 */ /* 0x000fd2000f8e183f */
[----:B------:R0:W1:Y:S01]  /*ba30*/  SYNCS.PHASECHK.TRANS64.TRYWAIT P2, [UR11+0x38850], R0 ;  /* 0x03885000ff0075a7 */ /* 0x000062000804014b */
[----:B------:R-:W-:Y:S05]  /*ba40*/  @!P0 BRA `(.L_x_2188) ;  /* 0x0000000000048947 */ /* 0x000fea0003800000 */
[----:B------:R-:W-:Y:S01]  /*ba50*/  BPT.TRAP 0x1 ;  /* 0x000000040000795c */ /* 0x000fe20000300000 */
.L_x_2188:
[----:B-1----:R-:W-:Y:S05]  /*ba60*/  @P2 BRA `(.L_x_2189) ;  /* 0x0000000000082947 */ /* 0x002fea0003800000 */
[----:B------:R-:W1:Y:S02]  /*ba70*/  SYNCS.PHASECHK.TRANS64.TRYWAIT P2, [UR11+0x38850], R0 ;  /* 0x03885000ff0075a7 */ /* 0x000e64000804014b */
[----:B-1----:R-:W-:Y:S05]  /*ba80*/  @!P2 BRA `(.L_x_2190) ;  /* 0x0000009000f4a947 */ /* 0x002fea0003800000 */
.L_x_2189:
[----:B------:R-:W-:Y:S01]  /*ba90*/  R2UR UR6, R16 ;  /* 0x00000000100672ca */ /* 0x000fe200000e0000 */
[----:B------:R-:W-:Y:S01]  /*baa0*/  WARPGROUP.ARRIVE ;  /* 0x00000000000079c5 */ /* 0x000fe20000000000 */
[----:B------:R-:W-:Y:S01]  /*bab0*/  UMOV UR15, 0x40000040 ;  /* 0x40000040000f7882 */ /* 0x000fe20000000000 */
[----:B01----:R-:W-:Y:S02]  /*bac0*/  FMNMX.FTZ R0, R184, R19, !PT ;  /* 0x00000013b8007209 */ /* 0x003fe40007810000 */
[C---:B------:R-:W-:Y:S01]  /*bad0*/  ISETP.GT.AND P2, PT, R213.reuse, R22, PT ;  /* 0x00000016d500720c */ /* 0x040fe20003f44270 */
[----:B------:R-:W-:Y:S01]  /*bae0*/  VIADD R213, R213, 0xffffffff ;  /* 0xffffffffd5d57836 */ /* 0x000fe20000000000 */
[----:B------:R-:W-:-:S04]  /*baf0*/  FMNMX.FTZ R3, R185, R0, !PT ;  /* 0x00000000b9037209 */ /* 0x000fc80007810000 */
        /* <DEDUP_REMOVED lines=9> */
[----:B------:R-:W-:Y:S02]  /*bb90*/  UIMAD UR6, UR7, 0xa00, UR6 ;  /* 0x00000a00070678a4 */ /* 0x000fe4000f8e0206 */
[----:B------:R-:W-:Y:S01]  /*bba0*/  FMNMX.FTZ R3, R181, R0, !PT ;  /* 0x00000000b5037209 */ /* 0x000fe20007810000 */
[----:B------:R-:W-:Y:S01]  /*bbb0*/  UMOV UR7, 0x40000040 ;  /* 0x4000004000077882 */ /* 0x000fe20000000000 */
[----:B------:R-:W-:-:S02]  /*bbc0*/  UIADD3 UR10, UR6, 0x80, URZ ;  /* 0x00000080060a7890 */ /* 0x000fc4000fffe03f */
[----:B------:R-:W-:-:S03]  /*bbd0*/  FMNMX.FTZ R0, R168, R3, !PT ;  /* 0x00000003a8007209 */ /* 0x000fc60007810000 */
[----:B------:R-:W-:Y:S01]  /*bbe0*/  HGMMA.64x256x16.F32.BF16 R24, R208, gdesc[UR4].tnspB, R24, gsb0 ;  /* 0x43e00004d0187df0 */ /* 0x000fe20008001818 */
[----:B------:R-:W-:Y:S01]  /*bbf0*/  FMNMX.FTZ R3, R169, R0, !PT ;  /* 0x00000000a9037209 */ /* 0x000fe20007810000 */
[----:B------:R-:W-:Y:S01]  /*bc00*/  UMOV UR14, UR10 ;  /* 0x0000000a000e7c82 */ /* 0x000fe20008000000 */
[----:B------:R-:W-:Y:S02]  /*bc10*/  UIADD3 UR10, UR6, 0x100, URZ ;  /* 0x00000100060a7890 */ /* 0x000fe4000fffe03f */
        /* <DEDUP_REMOVED lines=12> */
[----:B------:R-:W0:Y:S02]  /*bce0*/  SHFL.BFLY PT, R3, R2, 0x2, 0x1f ;  /* 0x0c401f0002037f89 */ /* 0x000e2400000e0000 */
[----:B0-----:R-:W-:Y:S02]  /*bcf0*/  FMNMX.FTZ R20, R2, R3, !PT ;  /* 0x0000000302147209 */ /* 0x001fe40007810000 */
[----:B------:R-:W0:Y:S03]  /*bd00*/  LDC R3, c[0x0][0x988] ;  /* 0x00026200ff037b82 */ /* 0x000e260000000800 */
[----:B------:R-:W1:Y:S02]  /*bd10*/  SHFL.BFLY PT, R7, R20, 0x1, 0x1f ;  /* 0x0c201f0014077f89 */ /* 0x000e6400000e0000 */
[----:B-1----:R-:W-:Y:S02]  /*bd20*/  FMNMX.FTZ R6, R20, R7, !PT ;  /* 0x0000000714067209 */ /* 0x002fe40007810000 */
[----:B------:R-:W-:-:S03]  /*bd30*/  FMNMX.FTZ R7, R187, R0, !PT ;  /* 0x00000000bb077209 */ /* 0x000fc60007810000 */
[C---:B------:R-:W-:Y:S01]  /*bd40*/  FADD.FTZ R18, -R6.reuse, R19 ;  /* 0x0000001306127221 */ /* 0x040fe20000010100 */
[----:B0-----:R-:W-:-:S03]  /*bd50*/  FMUL.FTZ R2, R6, R3 ;  /* 0x0000000306027220 */ /* 0x001fc60000410000 */
[----:B------:R-:W-:Y:S01]  /*bd60*/  FMUL.FTZ R0, R18, R3 ;  /* 0x0000000312007220 */ /* 0x000fe20000410000 */
        /* <DEDUP_REMOVED lines=14> */
[----:B------:R-:W-:Y:S01]  /*be50*/  FFMA.FTZ R157, R157, R3, -R2 ;  /* 0x000000039d9d7223 */ /* 0x000fe20000010802 */
[----:B------:R-:W-:Y:S01]  /*be60*/  MUFU.EX2 R0, R0 ;  /* 0x0000000000007308 */ /* 0x000fe20000000800 */
[----:B------:R-:W-:-:S04]  /*be70*/  FMNMX.FTZ R18, R182, R7, !PT ;  /* 0x00000007b6127209 */ /* 0x000fc80007810000 */
[----:B------:R-:W-:-:S03]  /*be80*/  FMNMX.FTZ R7, R183, R18, !PT ;  /* 0x00000012b7077209 */ /* 0x000fc60007810000 */
        /* <DEDUP_REMOVED lines=18> */
[----:B------:R-:W-:Y:S02]  /*bfb0*/  MUFU.EX2 R161, R161 ;  /* 0x000000a100a17308 */ /* 0x000fe40000000800 */
[----:B------:R-:W0:Y:S06]  /*bfc0*/  SHFL.BFLY PT, R7, R18, 0x2, 0x1f ;  /* 0x0c401f0012077f89 */ /* 0x000e2c00000e0000 */
[----:B------:R-:W-:Y:S08]  /*bfd0*/  MUFU.EX2 R165, R165 ;  /* 0x000000a500a57308 */ /* 0x000ff00000000800 */
[----:B------:R-:W-:Y:S08]  /*bfe0*/  MUFU.EX2 R153, R153 ;  /* 0x0000009900997308 */ /* 0x000ff00000000800 */
[----:B------:R-:W-:Y:S01]  /*bff0*/  MUFU.EX2 R20, R20 ;  /* 0x0000001400147308 */ /* 0x000fe20000000800 */
[----:B------:R-:W-:-:S02]  /*c000*/  WARPGROUP.DEPBAR.LE gsb0, 0x0 ;  /* 0x00008000000079c5 */ /* 0x000fc40000010000 */
[----:B------:R-:W-:Y:S01]  /*c010*/  WARPGROUP.ARRIVE ;  /* 0x00000000000079c5 */ /* 0x000fe20000000000 */
[-CC-:B------:R-:W-:Y:S01]  /*c020*/  FFMA.FTZ R208, R185, R3.reuse, -R2.reuse ;  /* 0x00000003b9d07223 */ /* 0x180fe20000010802 */
[----:B------:R-:W-:-:S04]  /*c030*/  FFMA.FTZ R210, R188, R3, -R2 ;  /* 0x00000003bcd27223 */ /* 0x000fc80000010802 */
[----:B------:R-:W-:Y:S01]  /*c040*/  HGMMA.64x256x16.F32.BF16 R24, R204, gdesc[UR12].tnspB, R24, gsb0 ;  /* 0x43e0000ccc187df0 */ /* 0x000fe20008001818 */
[----:B------:R-:W-:Y:S01]  /*c050*/  UMOV UR14, UR10 ;  /* 0x0000000a000e7c82 */ /* 0x000fe20008000000 */
[----:B------:R-:W-:Y:S01]  /*c060*/  UMOV UR15, 0x40000040 ;  /* 0x40000040000f7882 */ /* 0x000fe20000000000 */
[----:B------:R-:W-:Y:S01]  /*c070*/  UIADD3 UR10, UR6, 0x180, URZ ;  /* 0x00000180060a7890 */ /* 0x000fe2000fffe03f */
[----:B------:R-:W-:Y:S01]  /*c080*/  MUFU.EX2 R208, R208 ;  /* 0x000000d000d07308 */ /* 0x000fe20000000800 */
[----:B------:R-:W-:-:S07]  /*c090*/  UIADD3 UR6, UR6, 0x200, URZ ;  /* 0x0000020006067890 */ /* 0x000fce000fffe03f */
[----:B------:R-:W-:Y:S01]  /*c0a0*/  MUFU.EX2 R210, R210 ;  /* 0x000000d200d27308 */ /* 0x000fe20000000800 */
[----:B------:R-:W-:Y:S02]  /*c0b0*/  WARPGROUP.DEPBAR.LE gsb0, 0x0 ;  /* 0x00008000000079c5 */ /* 0x000fe40000010000 */
[----:B------:R-:W-:Y:S01]  /*c0c0*/  WARPGROUP.ARRIVE ;  /* 0x00000000000079c5 */ /* 0x000fe20000000000 */
[-CC-:B------:R-:W-:Y:S01]  /*c0d0*/  FFMA.FTZ R204, R176, R3.reuse, -R2.reuse ;  /* 0x00000003b0cc7223 */ /* 0x180fe20000010802 */
[----:B------:R-:W-:-:S11]  /*c0e0*/  FFMA.FTZ R206, R180, R3, -R2 ;  /* 0x00000003b4ce7223 */ /* 0x000fd60000010802 */
[----:B------:R-:W-:Y:S01]  /*c0f0*/  HGMMA.64x256x16.F32.BF16 R24, R200, gdesc[UR12].tnspB, R24, gsb0 ;  /* 0x43e0000cc8187df0 */ /* 0x000fe20008001818 */
[----:B------:R-:W-:Y:S01]  /*c100*/  UMOV UR14, UR10 ;  /* 0x0000000a000e7c82 */ /* 0x000fe20008000000 */
[----:B------:R-:W-:Y:S01]  /*c110*/  UMOV UR15, 0x40000040 ;  /* 0x40000040000f7882 */ /* 0x000fe20000000000 */
[----:B------:R-:W-:Y:S08]  /*c120*/  MUFU.EX2 R204, R204 ;  /* 0x000000cc00cc7308 */ /* 0x000ff00000000800 */
[----:B------:R-:W-:Y:S01]  /*c130*/  MUFU.EX2 R206, R206 ;  /* 0x000000ce00ce7308 */ /* 0x000fe20000000800 */
[----:B------:R-:W-:-:S02]  /*c140*/  WARPGROUP.DEPBAR.LE gsb0, 0x0 ;  /* 0x00008000000079c5 */ /* 0x000fc40000010000 */
[----:B------:R-:W-:Y:S01]  /*c150*/  WARPGROUP.ARRIVE ;  /* 0x00000000000079c5 */ /* 0x000fe20000000000 */
[-CC-:B------:R-:W-:Y:S01]  /*c160*/  FFMA.FTZ R200, R168, R3.reuse, -R2.reuse ;  /* 0x00000003a8c87223 */ /* 0x180fe20000010802 */
[----:B------:R-:W-:-:S12]  /*c170*/  FFMA.FTZ R202, R172, R3, -R2 ;  /* 0x00000003acca7223 */ /* 0x000fd80000010802 */
[----:B------:R-:W-:Y:S01]  /*c180*/  HGMMA.64x256x16.F32.BF16 R24, R196, gdesc[UR12].tnspB, R24, gsb0 ;  /* 0x43e0000cc4187df0 */ /* 0x000fe20008001818 */
[----:B------:R-:W-:Y:S08]  /*c190*/  MUFU.EX2 R200, R200 ;  /* 0x000000c800c87308 */ /* 0x000ff00000000800 */
[----:B------:R-:W-:Y:S01]  /*c1a0*/  MUFU.EX2 R202, R202 ;  /* 0x000000ca00ca7308 */ /* 0x000fe20000000800 */
[----:B------:R-:W-:-:S02]  /*c1b0*/  WARPGROUP.DEPBAR.LE gsb0, 0x0 ;  /* 0x00008000000079c5 */ /* 0x000fc40000010000 */
[----:B------:R-:W-:Y:S01]  /*c1c0*/  WARPGROUP.ARRIVE ;  /* 0x00000000000079c5 */ /* 0x000fe20000000000 */
[--C-:B------:R-:W-:Y:S01]  /*c1d0*/  FFMA.FTZ R196, R160, R3, -R2.reuse ;  /* 0x00000003a0c47223 */ /* 0x100fe20000010802 */
[----:B0-----:R-:W-:Y:S01]  /*c1e0*/  FMNMX.FTZ R160, R18, R7, !PT ;  /* 0x0000000712a07209 */ /* 0x001fe20007810000 */
[-CC-:B------:R-:W-:Y:S01]  /*c1f0*/  FFMA.FTZ R198, R164, R3.reuse, -R2.reuse ;  /* 0x00000003a4c67223 */ /* 0x180fe20000010802 */
[----:B------:R-:W-:-:S12]  /*c200*/  FFMA.FTZ R18, R152, R3, -R2 ;  /* 0x0000000398127223 */ /* 0x000fd80000010802 */
[----:B------:R-:W-:Y:S01]  /*c210*/  HGMMA.64x256x16.F32.BF16 R24, R192, gdesc[UR4].tnspB, R24, gsb0 ;  /* 0x43e00004c0187df0 */ /* 0x000fe20008001818 */
[----:B------:R-:W0:Y:S01]  /*c220*/  SHFL.BFLY PT, R7, R160, 0x1, 0x1f ;  /* 0x0c201f00a0077f89 */ /* 0x000e2200000e0000 */
[----:B------:R-:W-:Y:S01]  /*c230*/  MUFU.EX2 R196, R196 ;  /* 0x000000c400c47308 */ /* 0x000fe20000000800 */
[----:B------:R-:W-:-:S07]  /*c240*/  UMOV UR7, UR61 ;  /* 0x0000003d00077c82 */ /* 0x000fce0008000000 */
[----:B------:R-:W-:Y:S08]  /*c250*/  MUFU.EX2 R198, R198 ;  /* 0x000000c600c67308 */ /* 0x000ff00000000800 */
[----:B------:R-:W-:Y:S01]  /*c260*/  MUFU.EX2 R18, R18 ;  /* 0x0000001200127308 */ /* 0x000fe20000000800 */
[----:B0-----:R-:W-:-:S05]  /*c270*/  FMNMX.FTZ R7, R160, R7, !PT ;  /* 0x00000007a0077209 */ /* 0x001fca0007810000 */
[C---:B------:R-:W-:Y:S01]  /*c280*/  FADD.FTZ R2, -R7.reuse, R15 ;  /* 0x0000000f07027221 */ /* 0x040fe20000010100 */
[-C--:B------:R-:W-:Y:S01]  /*c290*/  FMUL.FTZ R152, R7, R3.reuse ;  /* 0x0000000307987220 */ /* 0x080fe20000410000 */
[----:B------:R0:W-:Y:S02]  /*c2a0*/  MUFU.EX2 R15, R157 ;  /* 0x0000009d000f7308 */ /* 0x0001e40000000800 */
[-C--:B------:R-:W-:Y:S01]  /*c2b0*/  FMUL.FTZ R2, R2, R3.reuse ;  /* 0x0000000302027220 */ /* 0x080fe20000410000 */
[-CC-:B------:R-:W-:Y:S01]  /*c2c0*/  FFMA.FTZ R209, R186, R3.reuse, -R152.reuse ;  /* 0x00000003bad17223 */ /* 0x180fe20000010898 */
[-CC-:B------:R-:W-:Y:S01]  /*c2d0*/  FFMA.FTZ R156, R187, R3.reuse, -R152.reuse ;  /* 0x00000003bb9c7223 */ /* 0x180fe20000010898 */
[-CC-:B------:R-:W-:Y:S01]  /*c2e0*/  FFMA.FTZ R211, R190, R3.reuse, -R152.reuse ;  /* 0x00000003bed37223 */ /* 0x180fe20000010898 */
[-CC-:B------:R-:W-:Y:S01]  /*c2f0*/  FFMA.FTZ R160, R191, R3.reuse, -R152.reuse ;  /* 0x00000003bfa07223 */ /* 0x180fe20000010898 */
[----:B------:R-:W-:Y:S01]  /*c300*/  FFMA.FTZ R205, R178, R3, -R152 ;  /* 0x00000003b2cd7223 */ /* 0x000fe20000010898 */
[----:B------:R-:W-:Y:S01]  /*c310*/  MUFU.EX2 R2, R2 ;  /* 0x0000000200027308 */ /* 0x000fe20000000800 */
[----:B0-----:R-:W-:-:S02]  /*c320*/  IMAD.U32 R157, RZ, RZ, UR60 ;  /* 0x0000003cff9d7e24 */ /* 0x001fc4000f8e00ff */
[-CC-:B------:R-:W-:Y:S01]  /*c330*/  FFMA.FTZ R164, R179, R3.reuse, -R152.reuse ;  /* 0x00000003b3a47223 */ /* 0x180fe20000010898 */
[-CC-:B------:R-:W-:Y:S01]  /*c340*/  FFMA.FTZ R207, R182, R3.reuse, -R152.reuse ;  /* 0x00000003b6cf7223 */ /* 0x180fe20000010898 */
[-CC-:B------:R-:W-:Y:S01]  /*c350*/  FFMA.FTZ R197, R162, R3.reuse, -R152.reuse ;  /* 0x00000003a2c57223 */ /* 0x180fe20000010898 */
[-CC-:B------:R-:W-:Y:S01]  /*c360*/  FFMA.FTZ R168, R183, R3.reuse, -R152.reuse ;  /* 0x00000003b7a87223 */ /* 0x180fe20000010898 */
[----:B------:R-:W-:Y:S01]  /*c370*/  @!P1 IADD3 R157, R157, 0x38840, RZ ;  /* 0x000388409d9d9810 */ /* 0x000fe20007ffe0ff */
[-CC-:B------:R-:W-:Y:S01]  /*c380*/  FFMA.FTZ R203, R174, R3.reuse, -R152.reuse ;  /* 0x00000003aecb7223 */ /* 0x180fe20000010898 */
[----:B------:R-:W0:Y:S01]  /*c390*/  MUFU.EX2 R209, R209 ;  /* 0x000000d100d17308 */ /* 0x000e220000000800 */
[-CC-:B------:R-:W-:Y:S01]  /*c3a0*/  FFMA.FTZ R201, R170, R3.reuse, -R152.reuse ;  /* 0x00000003aac97223 */ /* 0x180fe20000010898 */
[----:B------:R-:W-:Y:S01]  /*c3b0*/  @!P1 PRMT R157, RZ, 0x654, R157 ;  /* 0x00000654ff9d9816 */ /* 0x000fe2000000009d */
[-CC-:B------:R-:W-:Y:S01]  /*c3c0*/  FFMA.FTZ R170, R171, R3.reuse, -R152.reuse ;  /* 0x00000003abaa7223 */ /* 0x180fe20000010898 */
[-CC-:B------:R-:W-:Y:S01]  /*c3d0*/  FFMA.FTZ R172, R175, R3.reuse, -R152.reuse ;  /* 0x00000003afac7223 */ /* 0x180fe20000010898 */
[-CC-:B------:R-:W-:Y:S01]  /*c3e0*/  FFMA.FTZ R166, R166, R3.reuse, -R152.reuse ;  /* 0x00000003a6a67223 */ /* 0x180fe20000010898 */
[-CC-:B------:R-:W-:Y:S01]  /*c3f0*/  FFMA.FTZ R167, R167, R3.reuse, -R152.reuse ;  /* 0x00000003a7a77223 */ /* 0x180fe20000010898 */
[-CC-:B------:R-:W-:Y:S01]  /*c400*/  FFMA.FTZ R154, R154, R3.reuse, -R152.reuse ;  /* 0x000000039a9a7223 */ /* 0x180fe20000010898 */
[----:B------:R-:W1:Y:S01]  /*c410*/  MUFU.EX2 R156, R156 ;  /* 0x0000009c009c7308 */ /* 0x000e620000000800 */
[-CC-:B------:R-:W-:Y:S01]  /*c420*/  FFMA.FTZ R155, R155, R3.reuse, -R152.reuse ;  /* 0x000000039b9b7223 */ /* 0x180fe20000010898 */
[----:B------:R-:W-:-:S06]  /*c430*/  FFMA.FTZ R158, R158, R3, -R152 ;  /* 0x000000039e9e7223 */ /* 0x000fcc0000010898 */
[----:B------:R-:W2:Y:S01]  /*c440*/  MUFU.EX2 R211, R211 ;  /* 0x000000d300d37308 */ /* 0x000ea20000000800 */
[----:B0-----:R-:W-:-:S07]  /*c450*/  FFMA.FTZ R9, R2, R9, R209 ;  /* 0x0000000902097223 */ /* 0x001fce00000100d1 */
        /* <DEDUP_REMOVED lines=25> */
[----:B------:R-:W-:Y:S01]  /*c5f0*/  MUFU.EX2 R176, R166 ;  /* 0x000000a600b07308 */ /* 0x000fe20000000800 */
[C---:B--2---:R-:W-:Y:S01]  /*c600*/  FADD.FTZ R156, R172.reuse, R9 ;  /* 0x00000009ac9c7221 */ /* 0x044fe20000010000 */
[----:B------:R-:W-:-:S06]  /*c610*/  F2FP.BF16.F32.PACK_AB R203, R172, R203 ;  /* 0x000000cbaccb723e */ /* 0x000fcc00000010ff */
[----:B------:R-:W1:Y:S01]  /*c620*/  MUFU.EX2 R167, R167 ;  /* 0x000000a700a77308 */ /* 0x000e620000000800 */
[----:B0-----:R-:W-:-:S07]  /*c630*/  FADD.FTZ R9, R197, R156 ;  /* 0x0000009cc5097221 */ /* 0x001fce0000010000 */
[----:B------:R-:W-:Y:S08]  /*c640*/  MUFU.EX2 R155, R155 ;  /* 0x0000009b009b7308 */ /* 0x000ff00000000800 */
[----:B------:R-:W-:Y:S01]  /*c650*/  MUFU.EX2 R158, R158 ;  /* 0x0000009e009e7308 */ /* 0x000fe20000000800 */
[----:B-1----:R-:W-:Y:S01]  /*c660*/  F2FP.BF16.F32.PACK_AB R199, R167, R176 ;  /* 0x000000b0a7c7723e */ /* 0x002fe200000010ff */
[----:B------:R-:W-:-:S02]  /*c670*/  WARPGROUP.DEPBAR.LE gsb0, 0x0 ;  /* 0x00008000000079c5 */ /* 0x000fc40000010000 */
[----:B------:R0:W-:Y:S01]  /*c680*/  @!P1 SYNCS.ARRIVE.TRANS64.RED.A1T0 RZ, [R157+URZ], RZ ;  /* 0x000000ff9dff99a7 */ /* 0x0001e2000810043f */
[----:B------:R-:W-:Y:S02]  /*c690*/  F2FP.BF16.F32.PACK_AB R192, R153, R18 ;  /* 0x0000001299c0723e */ /* 0x000fe400000010ff */
[----:B------:R-:W-:Y:S01]  /*c6a0*/  F2FP.BF16.F32.PACK_AB R194, R15, R20 ;  /* 0x000000140fc2723e */ /* 0x000fe200000010ff */
[----:B0-----:R-:W-:Y:S01]  /*c6b0*/  FFMA.FTZ R157, R0, R14, R19 ;  /* 0x0000000e009d7223 */ /* 0x001fe20000010013 */
[----:B------:R-:W-:-:S03]  /*c6c0*/  IMAD.U32 R14, RZ, RZ, UR11 ;  /* 0x0000000bff0e7e24 */ /* 0x000fc6000f8e00ff */
[----:B------:R-:W-:Y:S01]  /*c6d0*/  FADD.FTZ R157, R208, R157 ;  /* 0x0000009dd09d7221 */ /* 0x000fe20000010000 */
[----:B------:R-:W-:Y:S01]  /*c6e0*/  @!P1 VIADD R14, R14, 0x38860 ;  /* 0x000388600e0e9836 */ /* 0x000fe20000000000 */
[----:B------:R-:W-:Y:S02]  /*c6f0*/  F2FP.BF16.F32.PACK_AB R208, R208, R19 ;  /* 0x00000013d0d0723e */ /* 0x000fe400000010ff */
[----:B------:R-:W-:Y:S01]  /*c700*/  FADD.FTZ R174, R210, R157 ;  /* 0x0000009dd2ae7221 */ /* 0x000fe20000010000 */
[C---:B------:R-:W-:Y:S02]  /*c710*/  F2FP.BF16.F32.PACK_AB R210, R21.reuse, R210 ;  /* 0x000000d215d2723e */ /* 0x040fe400000010ff */
[----:B------:R-:W-:Y:S01]  /*c720*/  @!P1 PRMT R171, RZ, 0x654, R14 ;  /* 0x00000654ffab9816 */ /* 0x000fe2000000000e */
[----:B------:R-:W-:Y:S01]  /*c730*/  FADD.FTZ R157, R21, R174 ;  /* 0x000000ae159d7221 */ /* 0x000fe20000010000 */
[-CC-:B------:R-:W-:Y:S01]  /*c740*/  FFMA.FTZ R14, R163, R3.reuse, -R152.reuse ;  /* 0x00000003a30e7223 */ /* 0x180fe20000010898 */
[----:B------:R-:W-:Y:S01]  /*c750*/  FFMA.FTZ R152, R159, R3, -R152 ;  /* 0x000000039f987223 */ /* 0x000fe20000010898 */
[----:B------:R0:W-:Y:S01]  /*c760*/  @!P1 SYNCS.ARRIVE.TRANS64.RED.A1T0 RZ, [R171+URZ], RZ ;  /* 0x000000ffabff99a7 */ /* 0x0001e2000810043f */
[----:B------:R-:W-:Y:S01]  /*c770*/  FADD.FTZ R174, R204, R157 ;  /* 0x0000009dccae7221 */ /* 0x000fe20000010000 */
[----:B------:R-:W-:-:S02]  /*c780*/  F2FP.BF16.F32.PACK_AB R204, R177, R204 ;  /* 0x000000ccb1cc723e */ /* 0x000fc400000010ff */
[----:B------:R-:W1:Y:S01]  /*c790*/  MUFU.EX2 R14, R14 ;  /* 0x0000000e000e7308 */ /* 0x000e620000000800 */
[----:B------:R-:W-:-:S04]  /*c7a0*/  FADD.FTZ R157, R177, R174 ;  /* 0x000000aeb19d7221 */ /* 0x000fc80000010000 */
[----:B------:R-:W-:Y:S01]  /*c7b0*/  FADD.FTZ R174, R206, R157 ;  /* 0x0000009dceae7221 */ /* 0x000fe20000010000 */
[C---:B------:R-:W-:Y:S02]  /*c7c0*/  F2FP.BF16.F32.PACK_AB R206, R181.reuse, R206 ;  /* 0x000000ceb5ce723e */ /* 0x040fe400000010ff */
[----:B------:R-:W2:Y:S01]  /*c7d0*/  MUFU.EX2 R152, R152 ;  /* 0x0000009800987308 */ /* 0x000ea20000000800 */
[----:B------:R-:W-:-:S04]  /*c7e0*/  FADD.FTZ R157, R181, R174 ;  /* 0x000000aeb59d7221 */ /* 0x000fc80000010000 */
[----:B------:R-:W-:Y:S01]  /*c7f0*/  FADD.FTZ R174, R200, R157 ;  /* 0x0000009dc8ae7221 */ /* 0x000fe20000010000 */
[----:B------:R-:W-:-:S03]  /*c800*/  F2FP.BF16.F32.PACK_AB R200, R169, R200 ;  /* 0x000000c8a9c8723e */ /* 0x000fc600000010ff */
[----:B------:R-:W-:Y:S01]  /*c810*/  FADD.FTZ R19, R169, R174 ;  /* 0x000000aea9137221 */ /* 0x000fe20000010000 */
[C---:B-1----:R-:W-:Y:S01]  /*c820*/  FADD.FTZ R9, R14.reuse, R9 ;  /* 0x000000090e097221 */ /* 0x042fe20000010000 */
[----:B------:R-:W1:Y:S01]  /*c830*/  MUFU.EX2 R174, R154 ;  /* 0x0000009a00ae7308 */ /* 0x000e620000000800 */
[----:B------:R-:W-:Y:S01]  /*c840*/  F2FP.BF16.F32.PACK_AB R197, R14, R197 ;  /* 0x000000c50ec5723e */ /* 0x000fe200000010ff */
[----:B------:R-:W-:Y:S01]  /*c850*/  FADD.FTZ R166, R202, R19 ;  /* 0x00000013caa67221 */ /* 0x000fe20000010000 */
[----:B------:R-:W-:Y:S01]  /*c860*/  FADD.FTZ R9, R176, R9 ;  /* 0x00000009b0097221 */ /* 0x000fe20000010000 */
[C---:B------:R-:W-:Y:S02]  /*c870*/  F2FP.BF16.F32.PACK_AB R202, R173.reuse, R202 ;  /* 0x000000caadca723e */ /* 0x040fe400000010ff */
[----:B------:R-:W-:Y:S01]  /*c880*/  FADD.FTZ R19, R173, R166 ;  /* 0x000000a6ad137221 */ /* 0x000fe20000010000 */
[----:B------:R-:W-:Y:S01]  /*c890*/  FADD.FTZ R9, R167, R9 ;  /* 0x00000009a7097221 */ /* 0x000fe20000010000 */
[----:B--2---:R-:W-:-:S02]  /*c8a0*/  F2FP.BF16.F32.PACK_AB R195, R152, R158 ;  /* 0x0000009e98c3723e */ /* 0x004fc400000010ff */
[----:B------:R-:W-:Y:S01]  /*c8b0*/  FADD.FTZ R160, R196, R19 ;  /* 0x00000013c4a07221 */ /* 0x000fe20000010000 */
[----:B------:R-:W-:-:S03]  /*c8c0*/  F2FP.BF16.F32.PACK_AB R196, R161, R196 ;  /* 0x000000c4a1c4723e */ /* 0x000fc600000010ff */
[----:B------:R-:W-:Y:S01]  /*c8d0*/  FADD.FTZ R19, R161, R160 ;  /* 0x000000a0a1137221 */ /* 0x000fe20000010000 */
[----:B-1----:R-:W-:-:S03]  /*c8e0*/  FADD.FTZ R9, R174, R9 ;  /* 0x00000009ae097221 */ /* 0x002fc60000010000 */
[----:B------:R-:W-:Y:S01]  /*c8f0*/  FADD.FTZ R154, R198, R19 ;  /* 0x00000013c69a7221 */ /* 0x000fe20000010000 */
[----:B------:R-:W-:Y:S01]  /*c900*/  F2FP.BF16.F32.PACK_AB R198, R165, R198 ;  /* 0x000000c6a5c6723e */ /* 0x000fe200000010ff */
[----:B------:R-:W-:Y:S02]  /*c910*/  FADD.FTZ R9, R155, R9 ;  /* 0x000000099b097221 */ /* 0x000fe40000010000 */
[----:B------:R-:W-:Y:S01]  /*c920*/  FADD.FTZ R19, R165, R154 ;  /* 0x0000009aa5137221 */ /* 0x000fe20000010000 */
[----:B------:R-:W-:Y:S01]  /*c930*/  F2FP.BF16.F32.PACK_AB R193, R155, R174 ;  /* 0x000000ae9bc1723e */ /* 0x000fe200000010ff */
[----:B------:R-:W-:Y:S02]  /*c940*/  FADD.FTZ R9, R158, R9 ;  /* 0x000000099e097221 */ /* 0x000fe40000010000 */
[----:B------:R-:W-:Y:S01]  /*c950*/  FADD.FTZ R154, R18, R19 ;  /* 0x00000013129a7221 */ /* 0x000fe20000010000 */
[----:B------:R-:W-:Y:S02]  /*c960*/  IMAD.MOV.U32 R18, RZ, RZ, R8 ;  /* 0x000000ffff127224 */ /* 0x000fe400078e0008 */
[----:B------:R-:W-:Y:S01]  /*c970*/  FADD.FTZ R9, R152, R9 ;  /* 0x0000000998097221 */ /* 0x000fe20000010000 */
[----:B------:R-:W-:-:S04]  /*c980*/  FADD.FTZ R19, R153, R154 ;  /* 0x0000009a99137221 */ /* 0x000fc80000010000 */
[----:B------:R-:W-:Y:S01]  /*c990*/  FADD.FTZ R14, R20, R19 ;  /* 0x00000013140e7221 */ /* 0x000fe20000010000 */
[----:B------:R-:W-:-:S03]  /*c9a0*/  IMAD.MOV.U32 R19, RZ, RZ, R6 ;  /* 0x000000ffff137224 */ /* 0x000fc600078e0006 */
[----:B------:R-:W-:Y:S01]  /*c9b0*/  FADD.FTZ R14, R15, R14 ;  /* 0x0000000e0f0e7221 */ /* 0x000fe20000010000 */
[----:B------:R-:W-:Y:S01]  /*c9c0*/  IMAD.MOV.U32 R15, RZ, RZ, R7 ;  /* 0x000000ffff0f7224 */ /* 0x000fe200078e0007 */
[----:B0-----:R-:W-:Y:S06]  /*c9d0*/  @P2 BRA `(.L_x_2191) ;  /* 0xffffffc4009c2947 */ /* 0x001fec000383ffff */
.L_x_2182:
        /* <DEDUP_REMOVED lines=131> */
.L_x_2192:
[----:B------:R-:W-:Y:S02]  /*d210*/  R2UR UR4, R16 ;  /* 0x00000000100472ca */ /* 0x000fe400000e0000 */
[----:B------:R-:W-:-:S11]  /*d220*/  SHF.L.U32 R8, R8, 0x1f, RZ ;  /* 0x0000001f08087819 */ /* 0x000fd600000006ff */
[----:B------:R-:W-:-:S09]  /*d230*/  ULEA UR5, UR61, UR4, 0x3 ;  /* 0x000000043d057291 */ /* 0x000fd2000f8e183f */
[----:B------:R0:W1:Y:S01]  /*d240*/  SYNCS.PHASECHK.TRANS64.TRYWAIT P2, [UR5+0x38850], R8 ;  /* 0x03885008ff0075a7 */ /* 0x0000620008040145 */
[----:B------:R-:W-:Y:S05]  /*d250*/  @!P0 BRA `(.L_x_2193) ;  /* 0x0000000000048947 */ /* 0x000fea0003800000 */
[----:B------:R-:W-:Y:S01]  /*d260*/  BPT.TRAP 0x1 ;  /* 0x000000040000795c */ /* 0x000fe20000300000 */
.L_x_2193:
[----:B-1----:R-:W-:Y:S05]  /*d270*/  @P2 BRA `(.L_x_2194) ;  /* 0x0000000000082947 */ /* 0x002fea0003800000 */
[----:B------:R-:W1:Y:S02]  /*d280*/  SYNCS.PHASECHK.TRANS64.TRYWAIT P0, [UR5+0x38850], R8 ;  /* 0x03885008ff0075a7 */ /* 0x000e640008000145 */
[----:B-1----:R-:W-:Y:S05]  /*d290*/  @!P0 BRA `(.L_x_2195) ;  /* 0x0000007c00088947 */ /* 0x002fea0003800000 */
.L_x_2194:
[----:B------:R-:W-:Y:S01]  /*d2a0*/  R2UR UR4, R16 ;  /* 0x00000000100472ca */ /* 0x000fe200000e0000 */
[----:B------:R-:W-:Y:S01]  /*d2b0*/  WARPGROUP.ARRIVE ;  /* 0x00000000000079c5 */ /* 0x000fe20000000000 */
[----:B------:R-:W-:Y:S01]  /*d2c0*/  UMOV UR7, 0x40000040 ;  /* 0x4000004000077882 */ /* 0x000fe20000000000 */
[----:B-1----:R-:W1:Y:S01]  /*d2d0*/  SHFL.BFLY PT, R5, R14, 0x2, 0x1f ;  /* 0x0c401f000e057f89 */ /* 0x002e6200000e0000 */
[----:B0-----:R-:W-:Y:S02]  /*d2e0*/  IMAD.MOV.U32 R8, RZ, RZ, RZ ;  /* 0x000000ffff087224 */ /* 0x001fe400078e00ff */
[----:B------:R-:W-:Y:S01]  /*d2f0*/  IMAD.MOV.U32 R4, RZ, RZ, RZ ;  /* 0x000000ffff047224 */ /* 0x000fe200078e00ff */
[----:B------:R-:W0:Y:S06]  /*d300*/  SHFL.BFLY PT, R0, R9, 0x2, 0x1f ;  /* 0x0c401f0009007f89 */ /* 0x000e2c00000e0000 */
[----:B------:R-:W-:-:S04]  /*d310*/  UIADD3 UR4, UR4, 0x400, URZ ;  /* 0x0000040004047890 */ /* 0x000fc8000fffe03f */
[----:B------:R-:W-:-:S04]  /*d320*/  USHF.R.U32.HI UR4, URZ, 0x4, UR4 ;  /* 0x000000043f047899 */ /* 0x000fc80008011604 */
[----:B------:R-:W-:-:S04]  /*d330*/  ULOP3.LUT UR4, UR4, 0x3fff, URZ, 0xc0, !UPT ;  /* 0x00003fff04047892 */ /* 0x000fc8000f8ec03f */
[----:B------:R-:W-:Y:S01]  /*d340*/  ULOP3.LUT UR4, UR4, 0x2800000, URZ, 0xfc, !UPT ;  /* 0x0280000004047892 */ /* 0x000fe2000f8efc3f */
[----:B-1----:R-:W-:-:S03]  /*d350*/  FADD.FTZ R5, R5, R14 ;  /* 0x0000000e05057221 */ /* 0x002fc60000010000 */
[----:B------:R-:W-:Y:S01]  /*d360*/  UIMAD UR4, UR61, 0xa00, UR4 ;  /* 0x00000a003d0478a4 */ /* 0x000fe2000f8e0204 */
[----:B0-----:R-:W-:Y:S01]  /*d370*/  FADD.FTZ R2, R0, R9 ;  /* 0x0000000900027221 */ /* 0x001fe20000010000 */
[----:B------:R-:W-:Y:S01]  /*d380*/  IMAD.U32 R9, RZ, RZ, UR5 ;  /* 0x00000005ff097e24 */ /* 0x000fe2000f8e00ff */
[----:B------:R-:W0:Y:S04]  /*d390*/  SHFL.BFLY PT, R0, R5, 0x1, 0x1f ;  /* 0x0c201f0005007f89 */ /* 0x000e2800000e0000 */
[----:B------:R-:W-:Y:S01]  /*d3a0*/  UMOV UR6, UR4 ;  /* 0x0000000400067c82 */ /* 0x000fe20008000000 */
[----:B------:R-:W1:Y:S01]  /*d3b0*/  SHFL.BFLY PT, R11, R2, 0x1, 0x1f ;  /* 0x0c201f00020b7f89 */ /* 0x000e6200000e0000 */
[----:B------:R-:W-:Y:S01]  /*d3c0*/  HGMMA.64x256x16.F32.BF16 R24, R208, gdesc[UR4].tnspB, R24, gsb0 ;  /* 0x43e00004d0187df0 */ /* 0x000fe20008001818 */
[----:B------:R-:W-:Y:S01]  /*d3d0*/  UIADD3 UR6, UR4, 0x80, URZ ;  /* 0x0000008004067890 */ /* 0x000fe2000fffe03f */
[----:B------:R-:W-:Y:S01]  /*d3e0*/  @!P1 VIADD R9, R9, 0x38860 ;  /* 0x0003886009099836 */ /* 0x000fe20000000000 */
[----:B------:R-:W-:-:S04]  /*d3f0*/  UMOV UR7, 0x40000040 ;  /* 0x4000004000077882 */ /* 0x000fc80000000000 */
[----:B------:R-:W-:Y:S01]  /*d400*/  @!P1 PRMT R9, RZ, 0x654, R9 ;  /* 0x00000654ff099816 */ /* 0x000fe20000000009 */
[----:B0-----:R-:W-:Y:S01]  /*d410*/  FADD.FTZ R13, R5, R0 ;  /* 0x00000000050d7221 */ /* 0x001fe20000010000 */
[----:B------:R-:W-:Y:S02]  /*d420*/  IMAD.MOV.U32 R0, RZ, RZ, -0x800000 ;  /* 0xff800000ff007424 */ /* 0x000fe400078e00ff */
[----:B-1----:R-:W-:Y:S02]  /*d430*/  FADD.FTZ R15, R2, R11 ;  /* 0x0000000b020f7221 */ /* 0x002fe40000010000 */
[----:B------:R-:W-:Y:S01]  /*d440*/  FSETP.NE.FTZ.AND P0, PT, R13, RZ, PT ;  /* 0x000000ff0d00720b */ /* 0x000fe20003f15000 */
[----:B------:R-:W-:Y:S02]  /*d450*/  IMAD.MOV.U32 R2, RZ, RZ, -0x800000 ;  /* 0xff800000ff027424 */ /* 0x000fe400078e00ff */
[----:B------:R-:W-:-:S10]  /*d460*/  FSETP.NE.FTZ.AND P2, PT, R15, RZ, PT ;  /* 0x000000ff0f00720b */ /* 0x000fd40003f55000 */
[----:B------:R-:W0:Y:S01]  /*d470*/  @P0 MUFU.LG2 R10, R13 ;  /* 0x0000000d000a0308 */ /* 0x000e220000000c00 */
[C---:B------:R-:W-:Y:S02]  /*d480*/  @P0 FMUL.FTZ R5, R3.reuse, 0.69314718246459960938 ;  /* 0x3f31721803050820 */ /* 0x040fe40000410000 */
[----:B------:R-:W-:-:S05]  /*d490*/  @P2 FMUL.FTZ R3, R3, 0.69314718246459960938 ;  /* 0x3f31721803032820 */ /* 0x000fca0000410000 */
[----:B------:R-:W1:Y:S08]  /*d4a0*/  @P2 MUFU.LG2 R11, R15 ;  /* 0x0000000f000b2308 */ /* 0x000e700000000c00 */
[----:B------:R-:W2:Y:S01]  /*d4b0*/  @P0 MUFU.RCP R8, R13 ;  /* 0x0000000d00080308 */ /* 0x000ea20000001000 */
        /* <DEDUP_REMOVED lines=158> */
.L_x_2165:
[----:B------:R-:W-:Y:S05]  /*dea0*/  @P0 BRA `(.L_x_2196) ;  /* 0x0000002000440947 */ /* 0x000fea0003800000 */
[----:B------:R-:W0:Y:S01]  /*deb0*/  S2R R3, SR_TID.X ;  /* 0x0000000000037919 */ /* 0x000e220000002100 */
[----:B------:R-:W1:Y:S01]  /*dec0*/  LDC R8, c[0x0][0xbe8] ;  /* 0x0002fa00ff087b82 */ /* 0x000e620000000800 */
[----:B------:R-:W-:Y:S01]  /*ded0*/  ULDC.64 UR4, c[0x0][0xbd0] ;  /* 0x0002f40000047ab9 */ /* 0x000fe20000000a00 */
[----:B------:R-:W-:Y:S01]  /*dee0*/  ULDC.64 UR6, c[0x0][0xb38] ;  /* 0x0002ce0000067ab9 */ /* 0x000fe20000000a00 */
[----:B------:R-:W-:Y:S01]  /*def0*/  ULDC.64 UR10, c[0x0][0x208] ;  /* 0x00008200000a7ab9 */ /* 0x000fe20000000a00 */
[----:B------:R-:W-:Y:S04]  /*df00*/  BSSY B0, `(.L_x_2197) ;  /* 0x0000145000007945 */ /* 0x000fe80003800000 */
[----:B------:R-:W2:Y:S08]  /*df10*/  S2UR UR9, SR_CTAID.Z ;  /* 0x00000000000979c3 */ /* 0x000eb00000002700 */
[----:B------:R-:W3:Y:S08]  /*df20*/  LDC.64 R20, c[0x0][0xbd8] ;  /* 0x0002f600ff147b82 */ /* 0x000ef00000000a00 */
[----:B------:R-:W-:Y:S01]  /*df30*/  BAR.SYNC.DEFER_BLOCKING 0x1, 0x100 ;  /* 0x0044000000007b1d */ /* 0x000fe20000010000 */
[----:B-1----:R-:W-:-:S07]  /*df40*/  ISETP.NE.AND P0, PT, R8, 0x1, PT ;  /* 0x000000010800780c */ /* 0x002fce0003f05270 */
[----:B------:R-:W1:Y:S01]  /*df50*/  S2UR UR8, SR_CTAID.Y ;  /* 0x00000000000879c3 */ /* 0x000e620000002600 */
[----:B0-----:R-:W-:-:S07]  /*df60*/  VIADD R4, R3, 0xffffff80 ;  /* 0xffffff8003047836 */ /* 0x001fce0000000000 */
[----:B------:R-:W1:Y:S01]  /*df70*/  LDC R22, c[0x0][0xc50] ;  /* 0x00031400ff167b82 */ /* 0x000e620000000800 */
[----:B------:R-:W-:-:S04]  /*df80*/  SHF.R.S32.HI R5, RZ, 0x1f, R4 ;  /* 0x0000001fff057819 */ /* 0x000fc80000011404 */
[----:B------:R-:W-:-:S03]  /*df90*/  LEA.HI R6, R5, R4, RZ, 0x7 ;  /* 0x0000000405067211 */ /* 0x000fc600078f38ff */
[----:B------:R-:W0:Y:S01]  /*dfa0*/  @P0 LDC R18, c[0x0][0xbec] ;  /* 0x0002fb00ff120b82 */ /* 0x000e220000000800 */
[----:B------:R-:W-:Y:S02]  /*dfb0*/  LEA.HI R5, R5, R4, RZ, 0x2 ;  /* 0x0000000405057211 */ /* 0x000fe400078f10ff */
[----:B------:R-:W-:Y:S02]  /*dfc0*/  LOP3.LUT R3, R6, 0xffffff80, RZ, 0xc0, !PT ;  /* 0xffffff8006037812 */ /* 0x000fe400078ec0ff */
[----:B------:R-:W-:Y:S02]  /*dfd0*/  LOP3.LUT R5, R5, 0xfffffffc, RZ, 0xc0, !PT ;  /* 0xfffffffc05057812 */ /* 0x000fe400078ec0ff */
[----:B------:R-:W-:Y:S01]  /*dfe0*/  SHF.R.S32.HI R7, RZ, 0x7, R6 ;  /* 0x00000007ff077819 */ /* 0x000fe20000011406 */
[C---:B------:R-:W-:Y:S01]  /*dff0*/  IMAD.IADD R3, R4.reuse, 0x1, -R3 ;  /* 0x0000000104037824 */ /* 0x040fe200078e0a03 */
[----:B------:R-:W4:Y:S01]  /*e000*/  LDC.64 R152, c[0x0][0xb40] ;  /* 0x0002d000ff987b82 */ /* 0x000f220000000a00 */
[----:B------:R-:W-:Y:S01]  /*e010*/  IMAD.IADD R11, R4, 0x1, -R5 ;  /* 0x00000001040b7824 */ /* 0x000fe200078e0a05 */
[----:B------:R-:W-:-:S02]  /*e020*/  LEA.HI R4, R6, R7, RZ, 0x1 ;  /* 0x0000000706047211 */ /* 0x000fc400078f08ff */
[----:B------:R-:W-:Y:S02]  /*e030*/  SHF.R.S32.HI R12, RZ, 0x1f, R3 ;  /* 0x0000001fff0c7819 */ /* 0x000fe40000011403 */
[----:B------:R-:W-:Y:S02]  /*e040*/  LEA.HI R6, R11, R11, RZ, 0x1 ;  /* 0x0000000b0b067211 */ /* 0x000fe400078f08ff */
[CC--:B------:R-:W-:Y:S01]  /*e050*/  LEA.HI R10, R12.reuse, R3.reuse, RZ, 0x2 ;  /* 0x000000030c0a7211 */ /* 0x0c0fe200078f10ff */
[----:B------:R-:W5:Y:S01]  /*e060*/  @P0 LDC R17, c[0x0][0xbf0] ;  /* 0x0002fc00ff110b82 */ /* 0x000f620000000800 */
[----:B------:R-:W-:Y:S02]  /*e070*/  LEA.HI R12, R12, R3, RZ, 0x5 ;  /* 0x000000030c0c7211 */ /* 0x000fe400078f28ff */
[--C-:B------:R-:W-:Y:S02]  /*e080*/  SHF.R.S32.HI R9, RZ, 0x2, R10.reuse ;  /* 0x00000002ff097819 */ /* 0x100fe4000001140a */
[----:B------:R-:W-:-:S02]  /*e090*/  SHF.R.S32.HI R14, RZ, 0x1f, R10 ;  /* 0x0000001fff0e7819 */ /* 0x000fc4000001140a */
[----:B------:R-:W-:Y:S01]  /*e0a0*/  SHF.R.S32.HI R12, RZ, 0x5, R12 ;  /* 0x00000005ff0c7819 */ /* 0x000fe2000001140c */
[----:B------:R-:W5:Y:S01]  /*e0b0*/  @P0 LDC R154, c[0x0][0xbec] ;  /* 0x0002fb00ff9a0b82 */ /* 0x000f620000000800 */
[----:B------:R-:W-:Y:S02]  /*e0c0*/  LEA.HI R14, R14, R9, RZ, 0x3 ;  /* 0x000000090e0e7211 */ /* 0x000fe400078f18ff */
[----:B------:R-:W-:Y:S02]  /*e0d0*/  LOP3.LUT R4, R4, 0x3fffffe, RZ, 0xc0, !PT ;  /* 0x03fffffe04047812 */ /* 0x000fe400078ec0ff */
[----:B------:R-:W-:Y:S02]  /*e0e0*/  LOP3.LUT R14, R14, 0xfffffff8, RZ, 0xc0, !PT ;  /* 0xfffffff80e0e7812 */ /* 0x000fe400078ec0ff */
[----:B------:R-:W-:Y:S01]  /*e0f0*/  LOP3.LUT R6, R6, 0x1ffffffe, RZ, 0xc0, !PT ;  /* 0x1ffffffe06067812 */ /* 0x000fe200078ec0ff */
[----:B------:R-:W-:Y:S01]  /*e100*/  IMAD.IADD R4, R7, 0x1, -R4 ;  /* 0x0000000107047824 */ /* 0x000fe200078e0a04 */
[----:B------:R-:W-:Y:S01]  /*e110*/  IADD3 R5, R9, -R14, RZ ;  /* 0x8000000e09057210 */ /* 0x000fe20007ffe0ff */
[----:B------:R-:W5:Y:S01]  /*e120*/  @P0 LDC R19, c[0x0][0xbf0] ;  /* 0x0002fc00ff130b82 */ /* 0x000f620000000800 */
[----:B------:R-:W1:Y:S01]  /*e130*/  S2R R9, SR_CTAID.X ;  /* 0x0000000000097919 */ /* 0x000e620000002500 */
[----:B------:R-:W-:Y:S01]  /*e140*/  IMAD.IADD R15, R11, 0x1, -R6 ;  /* 0x000000010b0f7824 */ /* 0x000fe200078e0a06 */
[----:B------:R-:W-:Y:S01]  /*e150*/  LOP3.LUT R10, R10, 0x7ffffffc, RZ, 0xc0, !PT ;  /* 0x7ffffffc0a0a7812 */ /* 0x000fe200078ec0ff */
[----:B------:R-:W-:Y:S01]  /*e160*/  IMAD R5, R12, 0x10, R5 ;  /* 0x000000100c057824 */ /* 0x000fe200078e0205 */
[----:B------:R-:W-:-:S03]  /*e170*/  SHF.R.S32.HI R12, RZ, 0x1f, R23 ;  /* 0x0000001fff0c7819 */ /* 0x000fc60000011417 */
[----:B------:R-:W-:Y:S02]  /*e180*/  IMAD R16, R4, 0x40, R5 ;  /* 0x0000004004107824 */ /* 0x000fe400078e0205 */
[C---:B------:R-:W-:Y:S02]  /*e190*/  IMAD R6, R12.reuse, UR4, RZ ;  /* 0x000000040c067c24 */ /* 0x040fe4000f8e02ff */
[----:B------:R-:W-:Y:S02]  /*e1a0*/  IMAD R12, R12, UR6, RZ ;  /* 0x000000060c0c7c24 */ /* 0x000fe4000f8e02ff */
[----:B------:R-:W-:Y:S01]  /*e1b0*/  IMAD.WIDE.U32 R4, R23, UR4, RZ ;  /* 0x0000000417047c25 */ /* 0x000fe2000f8e00ff */
[----:B--2---:R-:W-:-:S03]  /*e1c0*/  USHF.R.S32.HI UR4, URZ, 0x1f, UR9 ;  /* 0x0000001f3f047899 */ /* 0x004fc60008011409 */
[C---:B------:R-:W-:Y:S02]  /*e1d0*/  IMAD R11, R23.reuse, UR5, R6 ;  /* 0x00000005170b7c24 */ /* 0x040fe4000f8e0206 */
[----:B------:R-:W-:Y:S02]  /*e1e0*/  IMAD R13, R23, UR7, R12 ;  /* 0x00000007170d7c24 */ /* 0x000fe4000f8e020c */
[----:B------:R-:W-:Y:S02]  /*e1f0*/  IMAD R12, R15, 0x8, R16 ;  /* 0x000000080f0c7824 */ /* 0x000fe400078e0210 */
[----:B------:R-:W-:Y:S02]  /*e200*/  IMAD.IADD R5, R5, 0x1, R11 ;  /* 0x0000000105057824 */ /* 0x000fe400078e020b */
[----:B------:R-:W-:Y:S01]  /*e210*/  IMAD.WIDE.U32 R6, R23, UR6, RZ ;  /* 0x0000000617067c25 */ /* 0x000fe2000f8e00ff */
[----:B------:R-:W-:-:S03]  /*e220*/  ULDC.64 UR6, c[0x0][0xb48] ;  /* 0x0002d20000067ab9 */ /* 0x000fc60000000a00 */
[----:B---3--:R-:W-:Y:S02]  /*e230*/  IMAD R14, R20, UR4, RZ ;  /* 0x00000004140e7c24 */ /* 0x008fe4000f8e02ff */
[----:B------:R-:W-:Y:S02]  /*e240*/  IMAD.MOV R23, RZ, RZ, -R23 ;  /* 0x000000ffff177224 */ /* 0x000fe400078e0a17 */
[----:B-1----:R-:W-:Y:S02]  /*e250*/  IMAD R11, R9, 0x80, R12 ;  /* 0x00000080090b7824 */ /* 0x002fe400078e020c */
[----:B------:R-:W-:Y:S02]  /*e260*/  IMAD R15, R21, UR9, R14 ;  /* 0x00000009150f7c24 */ /* 0x000fe4000f8e020e */
[----:B0-----:R-:W-:-:S04]  /*e270*/  @P0 IMAD.HI.U32 R12, R11, R18, RZ ;  /* 0x000000120b0c0227 */ /* 0x001fc800078e00ff */
[----:B----4-:R-:W-:Y:S01]  /*e280*/  IMAD R14, R152, UR4, RZ ;  /* 0x00000004980e7c24 */ /* 0x010fe2000f8e02ff */
[----:B------:R-:W-:Y:S01]  /*e290*/  ULDC.64 UR4, c[0x0][0xbe0] ;  /* 0x0002f80000047ab9 */ /* 0x000fe20000000a00 */
[----:B------:R-:W-:Y:S02]  /*e2a0*/  IMAD R23, R22, R23, UR8 ;  /* 0x0000000816177e24 */ /* 0x000fe4000f8e0217 */
[----:B------:R-:W-:Y:S02]  /*e2b0*/  IMAD.IADD R7, R7, 0x1, R13 ;  /* 0x0000000107077824 */ /* 0x000fe400078e020d */
[----:B------:R-:W-:-:S04]  /*e2c0*/  IMAD.WIDE.U32 R4, R20, UR9, R4 ;  /* 0x0000000914047c25 */ /* 0x000fc8000f8e0004 */
[----:B------:R-:W-:Y:S01]  /*e2d0*/  IMAD.MOV.U32 R13, RZ, RZ, R11 ;  /* 0x000000ffff0d7224 */ /* 0x000fe200078e000b */
[----:B-----5:R-:W-:Y:S01]  /*e2e0*/  @P0 SHF.R.U32.HI R13, RZ, R17, R12 ;  /* 0x00000011ff0d0219 */ /* 0x020fe2000001160c */
[----:B------:R-:W-:Y:S01]  /*e2f0*/  IMAD R17, R153, UR9, R14 ;  /* 0x0000000999117c24 */ /* 0x000fe2000f8e020e */
[----:B------:R-:W-:Y:S01]  /*e300*/  SHF.R.S32.HI R14, RZ, 0x1f, R23 ;  /* 0x0000001fff0e7819 */ /* 0x000fe20000011417 */
[----:B------:R-:W-:Y:S01]  /*e310*/  IMAD.WIDE.U32 R6, R152, UR9, R6 ;  /* 0x0000000998067c25 */ /* 0x000fe2000f8e0006 */
[----:B------:R-:W-:-:S03]  /*e320*/  ULDC.64 UR8, c[0x0][0xb28] ;  /* 0x0002ca0000087ab9 */ /* 0x000fc60000000a00 */
[----:B------:R-:W-:Y:S02]  /*e330*/  IMAD.IADD R5, R5, 0x1, R15 ;  /* 0x0000000105057824 */ /* 0x000fe400078e020f */
        /* <DEDUP_REMOVED lines=9> */
[C---:B------:R-:W-:Y:S01]  /*e3d0*/  IMAD R19, R23.reuse, UR7, R17 ;  /* 0x0000000717137c24 */ /* 0x040fe2000f8e0211 */
[--C-:B------:R-:W-:Y:S01]  /*e3e0*/  SHF.R.S32.HI R17, RZ, 0x1f, R13.reuse ;  /* 0x0000001fff117819 */ /* 0x100fe2000001140d */
[----:B------:R-:W-:Y:S01]  /*e3f0*/  IMAD.MOV R13, RZ, RZ, -R13 ;  /* 0x000000ffff0d7224 */ /* 0x000fe200078e0a0d */
[----:B------:R-:W-:Y:S01]  /*e400*/  SHF.R.S32.HI R12, RZ, 0x1f, R15 ;  /* 0x0000001fff0c7819 */ /* 0x000fe2000001140f */
[----:B------:R-:W-:Y:S01]  /*e410*/  ULDC.64 UR4, c[0x0][0xb30] ;  /* 0x0002cc0000047ab9 */ /* 0x000fe20000000a00 */
[----:B------:R-:W-:Y:S01]  /*e420*/  IMAD.WIDE.U32 R6, R23, UR6, R6 ;  /* 0x0000000617067c25 */ /* 0x000fe2000f8e0006 */
[----:B------:R-:W-:Y:S01]  /*e430*/  IADD3.X R5, R17, R5, R14, P0, !PT ;  /* 0x0000000511057210 */ /* 0x000fe200007fe40e */
[----:B------:R-:W-:Y:S02]  /*e440*/  ULDC.64 UR6, c[0x0][0xbc8] ;  /* 0x0002f20000067ab9 */ /* 0x000fe40000000a00 */
[----:B------:R-:W-:Y:S01]  /*e450*/  IMAD.MOV R18, RZ, RZ, -R15 ;  /* 0x000000ffff127224 */ /* 0x000fe200078e0a0f */
[----:B------:R-:W-:Y:S01]  /*e460*/  IADD3 R7, R7, R19, RZ ;  /* 0x0000001307077210 */ /* 0x000fe20007ffe0ff */
[----:B------:R-:W-:-:S02]  /*e470*/  IMAD R12, R12, UR4, RZ ;  /* 0x000000040c0c7c24 */ /* 0x000fc4000f8e02ff */
[C-C-:B------:R-:W-:Y:S02]  /*e480*/  IMAD R13, R8.reuse, R13, R11.reuse ;  /* 0x0000000d080d7224 */ /* 0x140fe400078e020b */
[----:B------:R-:W-:Y:S02]  /*e490*/  IMAD R11, R8, R18, R11 ;  /* 0x00000012080b7224 */ /* 0x000fe400078e020b */
[C---:B------:R-:W-:Y:S01]  /*e4a0*/  IMAD R17, R15.reuse, UR5, R12 ;  /* 0x000000050f117c24 */ /* 0x040fe2000f8e020c */
[----:B------:R-:W-:Y:S01]  /*e4b0*/  SHF.R.S32.HI R12, RZ, 0x1f, R13 ;  /* 0x0000001fff0c7819 */ /* 0x000fe2000001140d */
[----:B------:R-:W-:Y:S01]  /*e4c0*/  IMAD.WIDE.U32 R6, R15, UR4, R6 ;  /* 0x000000040f067c25 */ /* 0x000fe2000f8e0006 */
[----:B------:R-:W-:Y:S01]  /*e4d0*/  SHF.R.S32.HI R14, RZ, 0x1f, R11 ;  /* 0x0000001fff0e7819 */ /* 0x000fe2000001140b */
[----:B------:R-:W0:Y:S01]  /*e4e0*/  S2UR UR5, SR_CgaCtaId ;  /* 0x00000000000579c3 */ /* 0x000e220000008800 */
[----:B------:R-:W-:Y:S01]  /*e4f0*/  UMOV UR4, 0x400 ;  /* 0x0000040000047882 */ /* 0x000fe20000000000 */
[----:B------:R-:W-:-:S02]  /*e500*/  IMAD R12, R12, UR6, RZ ;  /* 0x000000060c0c7c24 */ /* 0x000fc4000f8e02ff */
[----:B------:R-:W-:Y:S02]  /*e510*/  IMAD.IADD R7, R7, 0x1, R17 ;  /* 0x0000000107077824 */ /* 0x000fe400078e0211 */
[----:B------:R-:W-:Y:S02]  /*e520*/  IMAD R14, R14, UR8, RZ ;  /* 0x000000080e0e7c24 */ /* 0x000fe4000f8e02ff */
[C---:B------:R-:W-:Y:S02]  /*e530*/  IMAD R15, R13.reuse, UR7, R12 ;  /* 0x000000070d0f7c24 */ /* 0x040fe4000f8e020c */
[----:B------:R-:W-:Y:S01]  /*e540*/  IMAD.WIDE.U32 R4, R13, UR6, R4 ;  /* 0x000000060d047c25 */ /* 0x000fe2000f8e0004 */
[----:B------:R-:W-:-:S03]  /*e550*/  ULDC.64 UR6, c[0x0][0xba8] ;  /* 0x0002ea0000067ab9 */ /* 0x000fc60000000a00 */
[C---:B------:R-:W-:Y:S01]  /*e560*/  IMAD R17, R11.reuse, UR9, R14 ;  /* 0x000000090b117c24 */ /* 0x040fe2000f8e020e */
[----:B------:R-:W-:Y:S01]  /*e570*/  LEA R18, P0, R4, UR6, 0x2 ;  /* 0x0000000604127c11 */ /* 0x000fe2000f8010ff */
[----:B------:R-:W-:Y:S01]  /*e580*/  IMAD.WIDE.U32 R12, R11, UR8, R6 ;  /* 0x000000080b0c7c25 */ /* 0x000fe2000f8e0006 */
[----:B------:R-:W-:Y:S01]  /*e590*/  ULDC.64 UR8, c[0x0][0xb00] ;  /* 0x0002c00000087ab9 */ /* 0x000fe20000000a00 */
[----:B------:R-:W-:Y:S02]  /*e5a0*/  ULDC UR6, c[0x0][0xa88] ;  /* 0x0002a20000067ab9 */ /* 0x000fe40000000800 */
[----:B------:R-:W-:Y:S01]  /*e5b0*/  IMAD.IADD R5, R5, 0x1, R15 ;  /* 0x0000000105057824 */ /* 0x000fe200078e020f */
[----:B------:R-:W-:Y:S01]  /*e5c0*/  LEA R6, P1, R12, UR8, 0x2 ;  /* 0x000000080c067c11 */ /* 0x000fe2000f8210ff */
[----:B------:R-:W-:Y:S01]  /*e5d0*/  IMAD.IADD R7, R13, 0x1, R17 ;  /* 0x000000010d077824 */ /* 0x000fe200078e0211 */
[----:B------:R-:W-:Y:S01]  /*e5e0*/  SHFL.IDX PT, R14, R18, 0x1, 0x1c1f ;  /* 0x003c1f00120e7f89 */ /* 0x000fe200000e0000 */
[----:B------:R-:W-:Y:S01]  /*e5f0*/  IMAD R11, R9, 0x80, R16 ;  /* 0x00000080090b7824 */ /* 0x000fe200078e0210 */
[----:B------:R-:W-:Y:S01]  /*e600*/  LEA.HI.X R17, R4, UR7, R5, 0x2, P0 ;  /* 0x0000000704117c11 */ /* 0x000fe200080f1405 */
[----:B0-----:R-:W-:Y:S01]  /*e610*/  ULEA UR4, UR5, UR4, 0x18 ;  /* 0x0000000405047291 */ /* 0x001fe2000f8ec03f */
[----:B------:R-:W-:Y:S01]  /*e620*/  LEA.HI.X R7, R12, UR9, R7, 0x2, P1 ;  /* 0x000000090c077c11 */ /* 0x000fe200088f1407 */
[----:B------:R-:W-:Y:S01]  /*e630*/  IMAD R8, R8, UR6, RZ ;  /* 0x0000000608087c24 */ /* 0x000fe2000f8e02ff */
[----:B------:R-:W-:Y:S01]  /*e640*/  SHFL.IDX PT, R12, R18, RZ, 0x1c1f ;  /* 0x001c1fff120c7589 */ /* 0x000fe200000e0000 */
[----:B------:R-:W-:Y:S01]  /*e650*/  LOP3.LUT P0, RZ, R3, 0x3, RZ, 0xc0, !PT ;  /* 0x0000000303ff7812 */ /* 0x000fe2000780c0ff */
[C---:B------:R-:W-:Y:S01]  /*e660*/  VIADD R9, R11.reuse, 0x8 ;  /* 0x000000080b097836 */ /* 0x040fe20000000000 */
[----:B------:R-:W-:Y:S01]  /*e670*/  UIADD3 UR4, UR4, 0x38820, URZ ;  /* 0x0003882004047890 */ /* 0x000fe2000fffe03f */
[----:B------:R-:W0:Y:S01]  /*e680*/  SHFL.IDX PT, R13, R17, RZ, 0x1c1f ;  /* 0x001c1fff110d7589 */ /* 0x000e2200000e0000 */
[-C--:B------:R-:W-:Y:S01]  /*e690*/  ISETP.GE.OR P1, PT, R11, R8.reuse, P0 ;  /* 0x000000080b00720c */ /* 0x080fe20000726670 */
[----:B------:R-:W-:Y:S01]  /*e6a0*/  IMAD.IADD R3, R3, 0x1, -R10 ;  /* 0x0000000103037824 */ /* 0x000fe200078e0a0a */
[-C--:B------:R-:W-:Y:S01]  /*e6b0*/  ISETP.GE.OR P0, PT, R9, R8.reuse, P0 ;  /* 0x000000080900720c */ /* 0x080fe20000706670 */
[----:B------:R-:W1:Y:S01]  /*e6c0*/  SHFL.IDX PT, R15, R17, 0x1, 0x1c1f ;  /* 0x003c1f00110f7f89 */ /* 0x000e6200000e0000 */
[----:B------:R-:W-:Y:S01]  /*e6d0*/  ISETP.GE.AND P2, PT, R11, R8, PT ;  /* 0x000000080b00720c */ /* 0x000fe20003f46270 */
[----:B------:R-:W-:Y:S01]  /*e6e0*/  UPRMT UR4, URZ, 0x654, UR4 ;  /* 0x000006543f047896 */ /* 0x000fe20008000004 */
[----:B------:R-:W-:Y:S01]  /*e6f0*/  IMAD.SHL.U32 R3, R3, 0x2, RZ ;  /* 0x0000000203037824 */ /* 0x000fe200078e00ff */
[----:B------:R2:W3:Y:S04]  /*e700*/  SHFL.IDX PT, R4, R6, RZ, 0x1c1f ;  /* 0x001c1fff06047589 */ /* 0x0004e800000e0000 */
        /* <DEDUP_REMOVED lines=19> */
[C---:B------:R-:W-:Y:S01]  /*e840*/  VIADD R22, R3.reuse, 0x50 ;  /* 0x0000005003167836 */ /* 0x040fe20000000000 */
[----:B------:R-:W-:-:S03]  /*e850*/  IADD3 R21, R3, 0x48, RZ ;  /* 0x0000004803157810 */ /* 0x000fc60007ffe0ff */
        /* <DEDUP_REMOVED lines=74> */
[----:B------:R-:W-:Y:S01]  /*ed00*/  @!P3 LEA.HI R22, R22, R22, RZ, 0x1 ;  /* 0x000000161616b211 */ /* 0x000fe200078f08ff */
[----:B------:R0:W-:Y:S01]  /*ed10*/  @!P1 ST.E.64 desc[UR6][R10.64], R68 ;  /* 0x000000440a009985 */ /* 0x0001e2000c101b06 */
[----:B------:R-:W-:-:S02]  /*ed20*/  @!P4 LEA.HI R21, R21, R21, RZ, 0x1 ;  /* 0x000000151515c211 */ /* 0x000fc400078f08ff */
        /* <DEDUP_REMOVED lines=36> */
[----:B------:R-:W-:Y:S01]  /*ef70*/  @!P1 IMAD.WIDE R12, R13, 0x4, R4 ;  /* 0x000000040d0c9825 */ /* 0x000fe200078e0204 */
[----:B--2---:R-:W-:Y:S01]  /*ef80*/  @!P2 LOP3.LUT R15, R0, 0xfffffffe, RZ, 0xc0, !PT ;  /* 0xfffffffe000fa812 */ /* 0x004fe200078ec0ff */
[----:B------:R0:W-:Y:S01]  /*ef90*/  @!P0 ST.E.64 desc[UR6][R10.64], R96 ;  /* 0x000000600a008985 */ /* 0x0001e2000c101b06 */
[----:B------:R-:W-:-:S02]  /*efa0*/  @!P5 LEA.HI R21, R21, R21, RZ, 0x1 ;  /* 0x000000151515d211 */ /* 0x000fc400078f08ff */
        /* <DEDUP_REMOVED lines=9> */
[C---:B------:R-:W-:Y:S01]  /*f040*/  VIADD R20, R3.reuse, 0xd8 ;  /* 0x000000d803147836 */ /* 0x040fe20000000000 */
[----:B------:R-:W-:Y:S01]  /*f050*/  IADD3 R0, R3, 0xc8, RZ ;  /* 0x000000c803007810 */ /* 0x000fe20007ffe0ff */
[----:B0-----:R-:W-:Y:S01]  /*f060*/  @!P3 IMAD.WIDE R10, R17, 0x4, R4 ;  /* 0x00000004110ab825 */ /* 0x001fe200078e0204 */
[----:B------:R-:W-:-:S02]  /*f070*/  ISETP.GE.AND P1, PT, R2, UR4, PT ;  /* 0x0000000402007c0c */ /* 0x000fc4000bf26270 */
[----:B------:R-:W-:Y:S01]  /*f080*/  ISETP.GE.AND P0, PT, R0, UR4, PT ;  /* 0x0000000400007c0c */ /* 0x000fe2000bf06270 */
[--C-:B------:R-:W-:Y:S01]  /*f090*/  @!P5 IMAD.WIDE R16, R21, 0x4, R4.reuse ;  /* 0x000000041510d825 */ /* 0x100fe200078e0204 */
[----:B------:R0:W-:Y:S01]  /*f0a0*/  @!P3 ST.E.64 desc[UR6][R10.64], R108 ;  /* 0x0000006c0a00b985 */ /* 0x0001e2000c101b06 */
[----:B------:R-:W-:Y:S02]  /*f0b0*/  ISETP.GE.AND P2, PT, R20, UR4, PT ;  /* 0x0000000414007c0c */ /* 0x000fe4000bf46270 */
        /* <DEDUP_REMOVED lines=41> */
.L_x_2198:
[----:B------:R-:W-:Y:S05]  /*f350*/  BSYNC B0 ;  /* 0x0000000000007941 */ /* 0x000fea0003800000 */
.L_x_2197:
[----:B------:R-:W-:Y:S01]  /*f360*/  ISETP.GE.AND P0, PT, R9, R8, PT ;  /* 0x000000080900720c */ /* 0x000fe20003f06270 */
[----:B0---4-:R1:W4:Y:S04]  /*f370*/  SHFL.IDX PT, R5, R7, 0x1, 0x1c1f ;  /* 0x003c1f0007057f89 */ /* 0x01132800000e0000 */
[----:B---3--:R1:W3:Y:S08]  /*f380*/  SHFL.IDX PT, R4, R6, 0x1, 0x1c1f ;  /* 0x003c1f0006047f89 */ /* 0x0082f000000e0000 */
[----:B-1----:R-:W-:Y:S05]  /*f390*/  @P0 BRA `(.L_x_2163) ;  /* 0x0000005800240947 */ /* 0x002fea0003800000 */
        /* <DEDUP_REMOVED lines=13> */
[C---:B------:R-:W-:Y:S01]  /*f470*/  IADD3 R18, R3.reuse, 0x50, RZ ;  /* 0x0000005003127810 */ /* 0x040fe20007ffe0ff */
[----:B------:R-:W-:-:S02]  /*f480*/  VIADD R16, R3, 0x48 ;  /* 0x0000004803107836 */ /* 0x000fc40000000000 */
[--C-:B---34-:R-:W-:Y:S01]  /*f490*/  @!P0 IMAD.WIDE R6, R3, 0x4, R4.reuse ;  /* 0x0000000403068825 */ /* 0x118fe200078e0204 */
        /* <DEDUP_REMOVED lines=14> */
[----:B------:R1:W-:Y:S01]  /*f580*/  @!P1 ST.E.64 desc[UR6][R8.64], R30 ;  /* 0x0000001e08009985 */ /* 0x0003e2000c101b06 */
[----:B------:R-:W-:Y:S02]  /*f590*/  ISETP.GE.AND P1, PT, R2, UR4, PT ;  /* 0x0000000402007c0c */ /* 0x000fe4000bf26270 */
[----:B------:R-:W-:Y:S01]  /*f5a0*/  @!P6 LEA.HI R13, R13, R13, RZ, 0x1 ;  /* 0x0000000d0d0de211 */ /* 0x000fe200078f08ff */
[----:B------:R2:W-:Y:S01]  /*f5b0*/  @!P2 ST.E.64 desc[UR6][R10.64], R34 ;  /* 0x000000220a00a985 */ /* 0x0005e2000c101b06 */
[----:B------:R-:W-:Y:S02]  /*f5c0*/  ISETP.GE.AND P2, PT, R14, UR4, PT ;  /* 0x000000040e007c0c */ /* 0x000fe4000bf46270 */
[----:B0-----:R-:W-:Y:S02]  /*f5d0*/  @!P5 LOP3.LUT R7, R12, 0xfffffffe, RZ, 0xc0, !PT ;  /* 0xfffffffe0c07d812 */ /* 0x001fe400078ec0ff */
[----:B------:R-:W-:-:S02]  /*f5e0*/  @!P0 LEA.HI R0, R0, R0, RZ, 0x1 ;  /* 0x0000000000008211 */ /* 0x000fc400078f08ff */
[----:B------:R-:W-:Y:S01]  /*f5f0*/  @!P4 LEA.HI R16, R16, R16, RZ, 0x1 ;  /* 0x000000101010c211 */ /* 0x000fe200078f08ff */
[--C-:B------:R-:W-:Y:S01]  /*f600*/  @!P5 IMAD.WIDE R6, R7, 0x4, R4.reuse ;  /* 0x000000040706d825 */ /* 0x100fe200078e0204 */
[----:B-1----:R-:W-:Y:S02]  /*f610*/  @!P6 LOP3.LUT R9, R13, 0xfffffffe, RZ, 0xc0, !PT ;  /* 0xfffffffe0d09e812 */ /* 0x002fe400078ec0ff */
[----:B------:R-:W-:Y:S02]  /*f620*/  @!P1 LEA.HI R2, R2, R2, RZ, 0x1 ;  /* 0x0000000202029211 */ /* 0x000fe400078f08ff */
[----:B------:R0:W-:Y:S01]  /*f630*/  @!P5 ST.E.64 desc[UR6][R6.64], R38 ;  /* 0x000000260600d985 */ /* 0x0001e2000c101b06 */
[----:B------:R-:W-:Y:S01]  /*f640*/  @!P2 LEA.HI R14, R14, R14, RZ, 0x1 ;  /* 0x0000000e0e0ea211 */ /* 0x000fe200078f08ff */
[----:B------:R-:W-:Y:S01]  /*f650*/  @!P6 IMAD.WIDE R8, R9, 0x4, R4 ;  /* 0x000000040908e825 */ /* 0x000fe200078e0204 */
[----:B--2---:R-:W-:Y:S02]  /*f660*/  @!P3 LEA.HI R10, R15, R15, RZ, 0x1 ;  /* 0x0000000f0f0ab211 */ /* 0x004fe400078f08ff */
[----:B------:R-:W-:Y:S01]  /*f670*/  @!P0 LOP3.LUT R11, R0, 0xfffffffe, RZ, 0xc0, !PT ;  /* 0xfffffffe000b8812 */ /* 0x000fe200078ec0ff */
[C---:B------:R-:W-:Y:S01]  /*f680*/  VIADD R0, R3.reuse, 0x60 ;  /* 0x0000006003007836 */ /* 0x040fe20000000000 */
[----:B------:R-:W-:Y:S01]  /*f690*/  @!P1 LOP3.LUT R13, R2, 0xfffffffe, RZ, 0xc0, !PT ;  /* 0xfffffffe020d9812 */ /* 0x000fe200078ec0ff */
[----:B------:R1:W-:Y:S01]  /*f6a0*/  @!P6 ST.E.64 desc[UR6][R8.64], R42 ;  /* 0x0000002a0800e985 */ /* 0x0003e2000c101b06 */
[----:B------:R-:W-:Y:S01]  /*f6b0*/  @!P2 LOP3.LUT R15, R14, 0xfffffffe, RZ, 0xc0, !PT ;  /* 0xfffffffe0e0fa812 */ /* 0x000fe200078ec0ff */
[----:B------:R-:W-:Y:S01]  /*f6c0*/  VIADD R2, R3, 0x68 ;  /* 0x0000006803027836 */ /* 0x000fe20000000000 */
[----:B------:R-:W-:-:S02]  /*f6d0*/  @!P3 LOP3.LUT R17, R10, 0xfffffffe, RZ, 0xc0, !PT ;  /* 0xfffffffe0a11b812 */ /* 0x000fc400078ec0ff */
[----:B------:R-:W-:Y:S01]  /*f6e0*/  @!P4 LOP3.LUT R19, R16, 0xfffffffe, RZ, 0xc0, !PT ;  /* 0xfffffffe1013c812 */ /* 0x000fe200078ec0ff */
[--C-:B0-----:R-:W-:Y:S01]  /*f6f0*/  @!P0 IMAD.WIDE R6, R11, 0x4, R4.reuse ;  /* 0x000000040b068825 */ /* 0x101fe200078e0204 */
[----:B------:R-:W-:Y:S02]  /*f700*/  ISETP.GE.AND P5, PT, R18, UR4, PT ;  /* 0x0000000412007c0c */ /* 0x000fe4000bfa6270 */
[----:B------:R-:W-:Y:S01]  /*f710*/  ISETP.GE.AND P6, PT, R20, UR4, PT ;  /* 0x0000000414007c0c */ /* 0x000fe2000bfc6270 */
[--C-:B------:R-:W-:Y:S01]  /*f720*/  @!P2 IMAD.WIDE R10, R15, 0x4, R4.reuse ;  /* 0x000000040f0aa825 */ /* 0x100fe200078e0204 */
[----:B------:R0:W-:Y:S03]  /*f730*/  @!P0 ST.E.64 desc[UR6][R6.64], R46 ;  /* 0x0000002e06008985 */ /* 0x0001e6000c101b06 */
[----:B-1----:R-:W-:-:S04]  /*f740*/  @!P1 IMAD.WIDE R8, R13, 0x4, R4 ;  /* 0x000000040d089825 */ /* 0x002fc800078e0204 */
[--C-:B------:R-:W-:Y:S01]  /*f750*/  @!P3 IMAD.WIDE R12, R17, 0x4, R4.reuse ;  /* 0x00000004110cb825 */ /* 0x100fe200078e0204 */
[----:B------:R1:W-:Y:S01]  /*f760*/  @!P1 ST.E.64 desc[UR6][R8.64], R50 ;  /* 0x0000003208009985 */ /* 0x0003e2000c101b06 */
[----:B------:R-:W-:Y:S02]  /*f770*/  @!P5 LEA.HI R18, R18, R18, RZ, 0x1 ;  /* 0x000000121212d211 */ /* 0x000fe400078f08ff */
        /* <DEDUP_REMOVED lines=10> */
[----:B------:R-:W-:Y:S02]  /*f820*/  ISETP.GE.AND P2, PT, R16, UR4, PT ;  /* 0x0000000410007c0c */ /* 0x000fe4000bf46270 */
[----:B------:R-:W-:Y:S02]  /*f830*/  ISETP.GE.AND P1, PT, R17, UR4, PT ;  /* 0x0000000411007c0c */ /* 0x000fe4000bf26270 */
[----:B------:R-:W-:Y:S02]  /*f840*/  ISETP.GE.AND P0, PT, R19, UR4, PT ;  /* 0x0000000413007c0c */ /* 0x000fe4000bf06270 */
[----:B0-----:R-:W-:Y:S01]  /*f850*/  @!P5 LOP3.LUT R7, R18, 0xfffffffe, RZ, 0xc0, !PT ;  /* 0xfffffffe1207d812 */ /* 0x001fe200078ec0ff */
[C---:B------:R-:W-:Y:S01]  /*f860*/  VIADD R18, R3.reuse, 0x88 ;  /* 0x0000008803127836 */ /* 0x040fe20000000000 */
[----:B-1----:R-:W-:Y:S01]  /*f870*/  @!P6 LOP3.LUT R9, R20, 0xfffffffe, RZ, 0xc0, !PT ;  /* 0xfffffffe1409e812 */ /* 0x002fe200078ec0ff */
        /* <DEDUP_REMOVED lines=16> */
[----:B------:R-:W-:Y:S01]  /*f980*/  VIADD R16, R3, 0xa8 ;  /* 0x000000a803107836 */ /* 0x000fe20000000000 */
[----:B------:R-:W-:-:S02]  /*f990*/  @!P0 LOP3.LUT R19, R19, 0xfffffffe, RZ, 0xc0, !PT ;  /* 0xfffffffe13138812 */ /* 0x000fc400078ec0ff */
        /* <DEDUP_REMOVED lines=31> */
[----:B--2---:R-:W-:-:S02]  /*fb90*/  @!P0 LOP3.LUT R11, R0, 0xfffffffe, RZ, 0xc0, !PT ;  /* 0xfffffffe000b8812 */ /* 0x004fc400078ec0ff */
[----:B------:R1:W-:Y:S01]  /*fba0*/  @!P5 ST.E.64 desc[UR6][R8.64], R98 ;  /* 0x000000620800d985 */ /* 0x0003e2000c101b06 */
[----:B------:R-:W-:Y:S02]  /*fbb0*/  ISETP.GE.AND P5, PT, R18, UR4, PT ;  /* 0x0000000412007c0c */ /* 0x000fe4000bfa6270 */
[----:B------:R-:W-:Y:S02]  /*fbc0*/  @!P2 LEA.HI R17, R17, R17, RZ, 0x1 ;  /* 0x000000111111a211 */ /* 0x000fe400078f08ff */
[----:B------:R-:W-:Y:S01]  /*fbd0*/  @!P1 LEA.HI R19, R19, R19, RZ, 0x1 ;  /* 0x0000001313139211 */ /* 0x000fe200078f08ff */
[--C-:B0-----:R-:W-:Y:S01]  /*fbe0*/  @!P0 IMAD.WIDE R6, R11, 0x4, R4.reuse ;  /* 0x000000040b068825 */ /* 0x101fe200078e0204 */
[----:B------:R-:W-:Y:S02]  /*fbf0*/  @!P4 LOP3.LUT R13, R2, 0xfffffffe, RZ, 0xc0, !PT ;  /* 0xfffffffe020dc812 */ /* 0x000fe400078ec0ff */
[C---:B------:R-:W-:Y:S01]  /*fc00*/  IADD3 R0, R3.reuse, 0xd0, RZ ;  /* 0x000000d003007810 */ /* 0x040fe20007ffe0ff */
[----:B------:R-:W-:Y:S01]  /*fc10*/  VIADD R2, R3, 0xd8 ;  /* 0x000000d803027836 */ /* 0x000fe20000000000 */
[----:B------:R-:W-:Y:S01]  /*fc20*/  @!P3 LOP3.LUT R15, R16, 0xfffffffe, RZ, 0xc0, !PT ;  /* 0xfffffffe100fb812 */ /* 0x000fe200078ec0ff */
[----:B------:R0:W-:Y:S01]  /*fc30*/  @!P0 ST.E.64 desc[UR6][R6.64], R102 ;  /* 0x0000006606008985 */ /* 0x0001e2000c101b06 */
[----:B------:R-:W-:Y:S01]  /*fc40*/  @!P2 LOP3.LUT R17, R17, 0xfffffffe, RZ, 0xc0, !PT ;  /* 0xfffffffe1111a812 */ /* 0x000fe200078ec0ff */
[----:B-1----:R-:W-:Y:S01]  /*fc50*/  @!P4 IMAD.WIDE R8, R13, 0x4, R4 ;  /* 0x000000040d08c825 */ /* 0x002fe200078e0204 */
[----:B------:R-:W-:-:S02]  /*fc60*/  ISETP.GE.AND P6, PT, R20, UR4, PT ;  /* 0x0000000414007c0c */ /* 0x000fc4000bfc6270 */
[----:B------:R-:W-:Y:S01]  /*fc70*/  @!P1 LOP3.LUT R19, R19, 0xfffffffe, RZ, 0xc0, !PT ;  /* 0xfffffffe13139812 */ /* 0x000fe200078ec0ff */
[--C-:B------:R-:W-:Y:S01]  /*fc80*/  @!P3 IMAD.WIDE R10, R15, 0x4, R4.reuse ;  /* 0x000000040f0ab825 */ /* 0x100fe200078e0204 */
[----:B------:R-:W-:Y:S01]  /*fc90*/  ISETP.GE.AND P0, PT, R0, UR4, PT ;  /* 0x0000000400007c0c */ /* 0x000fe2000bf06270 */
[----:B------:R1:W-:Y:S01]  /*fca0*/  @!P4 ST.E.64 desc[UR6][R8.64], R106 ;  /* 0x0000006a0800c985 */ /* 0x0003e2000c101b06 */
[----:B------:R-:W-:Y:S01]  /*fcb0*/  @!P5 LEA.HI R18, R18, R18, RZ, 0x1 ;  /* 0x000000121212d211 */ /* 0x000fe200078f08ff */
[--C-:B------:R-:W-:Y:S02]  /*fcc0*/  @!P2 IMAD.WIDE R12, R17, 0x4, R4.reuse ;  /* 0x00000004110ca825 */ /* 0x100fe400078e0204 */
[----:B------:R2:W-:Y:S02]  /*fcd0*/  @!P3 ST.E.64 desc[UR6][R10.64], R110 ;  /* 0x0000006e0a00b985 */ /* 0x0005e4000c101b06 */
[----:B------:R-:W-:Y:S01]  /*fce0*/  @!P1 IMAD.WIDE R14, R19, 0x4, R4 ;  /* 0x00000004130e9825 */ /* 0x000fe200078e0204 */
[----:B0-----:R-:W-:Y:S01]  /*fcf0*/  @!P5 LOP3.LUT R7, R18, 0xfffffffe, RZ, 0xc0, !PT ;  /* 0xfffffffe1207d812 */ /* 0x001fe200078ec0ff */
[----:B------:R-:W-:Y:S01]  /*fd00*/  @!P2 ST.E.64 desc[UR6][R12.64], R114 ;  /* 0x000000720c00a985 */ /* 0x000fe2000c101b06 */
[----:B------:R-:W-:Y:S01]  /*fd10*/  @!P6 LEA.HI R20, R20, R20, RZ, 0x1 ;  /* 0x000000141414e211 */ /* 0x000fe200078f08ff */
[----:B------:R-:W-:-:S02]  /*fd20*/  VIADD R16, R3, 0xe0 ;  /* 0x000000e003107836 */ /* 0x000fc40000000000 */
[C---:B------:R-:W-:Y:S01]  /*fd30*/  VIADD R17, R3.reuse, 0xe8 ;  /* 0x000000e803117836 */ /* 0x040fe20000000000 */
[----:B------:R-:W-:Y:S01]  /*fd40*/  @!P1 ST.E.64 desc[UR6][R14.64], R118 ;  /* 0x000000760e009985 */ /* 0x000fe2000c101b06 */
[----:B------:R-:W-:Y:S01]  /*fd50*/  VIADD R19, R3, 0xf0 ;  /* 0x000000f003137836 */ /* 0x000fe20000000000 */
[----:B------:R-:W-:Y:S01]  /*fd60*/  ISETP.GE.AND P1, PT, R2, UR4, PT ;  /* 0x0000000402007c0c */ /* 0x000fe2000bf26270 */
[----:B------:R-:W-:Y:S01]  /*fd70*/  @!P5 IMAD.WIDE R6, R7, 0x4, R4 ;  /* 0x000000040706d825 */ /* 0x000fe200078e0204 */
[----:B------:R-:W-:Y:S02]  /*fd80*/  ISETP.GE.AND P2, PT, R16, UR4, PT ;  /* 0x0000000410007c0c */ /* 0x000fe4000bf46270 */
        /* <DEDUP_REMOVED lines=35> */
.L_x_2196:
        /* <DEDUP_REMOVED lines=39> */
[--C-:B------:R-:W-:Y:S01]  /*10230*/  SHF.R.S32.HI R9, RZ, 0x1f, R5.reuse ;  /* 0x0000001fff097819 */ /* 0x100fe20000011405 */
[----:B------:R-:W-:Y:S01]  /*10240*/  IMAD.MOV R7, RZ, RZ, -R5 ;  /* 0x000000ffff077224 */ /* 0x000fe200078e0a05 */
[----:B------:R-:W-:Y:S01]  /*10250*/  IADD3 R2, P0, R5, R2, RZ ;  /* 0x0000000205027210 */ /* 0x000fe20007f1e0ff */
[----:B------:R-:W-:Y:S02]  /*10260*/  IMAD R4, R4, UR4, RZ ;  /* 0x0000000404047c24 */ /* 0x000fe4000f8e02ff */
[----:B------:R-:W-:-:S02]  /*10270*/  IMAD R7, R6, R7, R0 ;  /* 0x0000000706077224 */ /* 0x000fc400078e0200 */
[----:B------:R-:W-:Y:S01]  /*10280*/  IMAD R4, R23, UR5, R4 ;  /* 0x0000000517047c24 */ /* 0x000fe2000f8e0204 */
[----:B------:R-:W-:Y:S02]  /*10290*/  ULDC.64 UR4, c[0x0][0xbc8] ;  /* 0x0002f20000047ab9 */ /* 0x000fe40000000a00 */
        /* <DEDUP_REMOVED lines=8> */
[----:B------:R-:W-:Y:S01]  /*10320*/  LEA.HI.X R5, R2, UR5, R3, 0x2, P0 ;  /* 0x0000000502057c11 */ /* 0x000fe200080f1403 */
[----:B------:R-:W-:-:S05]  /*10330*/  IMAD.MOV.U32 R3, RZ, RZ, -0x800000 ;  /* 0xff800000ff037424 */ /* 0x000fca00078e00ff */
[----:B------:R0:W-:Y:S01]  /*10340*/  STG.E desc[UR10][R4.64], R3 ;  /* 0x0000000304007986 */ /* 0x0001e2000c10190a */
[----:B------:R-:W-:Y:S05]  /*10350*/  BRA `(.L_x_2163) ;  /* 0x0000004800347947 */ /* 0x000fea0003800000 */
.L_x_2161:
        /* <DEDUP_REMOVED lines=18> */
.L_x_2199:
[----:B------:R-:W-:Y:S01]  /*10480*/  ULDC UR40, c[0x0][0xc50] ;  /* 0x0003140000287ab9 */ /* 0x000fe20000000800 */
[----:B------:R-:W-:Y:S01]  /*10490*/  UMOV UR36, UR6 ;  /* 0x0000000600247c82 */ /* 0x000fe20008000000 */
[----:B------:R-:W-:-:S11]  /*104a0*/  UISETP.NE.AND UP0, UPT, UR40, 0x1, UPT ;  /* 0x000000012800788c */ /* 0x000fd6000bf05270 */
[----:B------:R-:W-:Y:S01]  /*104b0*/  @UP0 ULDC UR4, c[0x0][0xc54] ;  /* 0x0003150000040ab9 */ /* 0x000fe20000000800 */
[----:B------:R-:W-:Y:S01]  /*104c0*/  @UP0 ULDC UR7, c[0x0][0xc58] ;  /* 0x0003160000070ab9 */ /* 0x000fe20000000800 */
[----:B------:R-:W-:-:S04]  /*104d0*/  UIMAD.WIDE.U32 UR4, UR6, UR4, URZ ;  /* 0x00000004060472a5 */ /* 0x000fc8000f8e003f */
[----:B------:R-:W-:-:S12]  /*104e0*/  @UP0 USHF.R.U32.HI UR36, URZ, UR7, UR5 ;  /* 0x000000073f240299 */ /* 0x000fd80008011605 */
.L_x_2200:
[----:B------:R-:W-:Y:S01]  /*104f0*/  ISETP.GE.AND P0, PT, R18, RZ, PT ;  /* 0x000000ff1200720c */ /* 0x000fe20003f06270 */
[----:B------:R-:W-:Y:S01]  /*10500*/  UIADD3 UR4, -UR36, URZ, URZ ;  /* 0x0000003f24047290 */ /* 0x000fe2000fffe13f */
[----:B------:R-:W-:Y:S01]  /*10510*/  MOV R9, 0x1 ;  /* 0x0000000100097802 */ /* 0x000fe20000000f00 */
[----:B------:R-:W-:Y:S02]  /*10520*/  IMAD.MOV.U32 R0, RZ, RZ, RZ ;  /* 0x000000ffff007224 */ /* 0x000fe400078e00ff */
[----:B------:R-:W-:Y:S01]  /*10530*/  UIMAD UR40, UR40, UR4, UR6 ;  /* 0x00000004282872a4 */ /* 0x000fe2000f8e0206 */
[----:B------:R-:W-:-:S07]  /*10540*/  IMAD.MOV.U32 R3, RZ, RZ, 0x1 ;  /* 0x00000001ff037424 */ /* 0x000fce00078e00ff */
[----:B------:R-:W-:Y:S05]  /*10550*/  @!P0 BRA `(.L_x_2201) ;  /* 0x0000004000f48947 */ /* 0x000fea0003800000 */
[----:B------:R-:W0:Y:S01]  /*10560*/  S2UR UR4, SR_CTAID.X ;  /* 0x00000000000479c3 */ /* 0x000e220000002500 */
[----:B------:R-:W-:Y:S01]  /*10570*/  ULDC UR5, c[0x0][0x448] ;  /* 0x0001120000057ab9 */ /* 0x000fe20000000800 */
[----:B------:R-:W-:Y:S01]  /*10580*/  ULDC.64 UR6, c[0x0][0x418] ;  /* 0x0001060000067ab9 */ /* 0x000fe20000000a00 */
[----:B------:R-:W-:Y:S01]  /*10590*/  UISETP.NE.AND UP1, UPT, UR5, 0x1, UPT ;  /* 0x000000010500788c */ /* 0x000fe2000bf25270 */
[----:B------:R1:W-:Y:S01]  /*105a0*/  STL [R1+0xc], RZ ;  /* 0x00000cff01007387 */ /* 0x0003e20000100800 */
[----:B------:R-:W-:Y:S01]  /*105b0*/  UISETP.NE.U32.AND UP0, UPT, UR6, URZ, UPT ;  /* 0x0000003f0600728c */ /* 0x000fe2000bf05070 */
[----:B------:R-:W-:Y:S02]  /*105c0*/  ULDC UR5, c[0x0][0x288] ;  /* 0x0000a20000057ab9 */ /* 0x000fe40000000800 */
[----:B------:R-:W-:Y:S01]  /*105d0*/  ULDC UR6, c[0x0][0x424] ;  /* 0x0001090000067ab9 */ /* 0x000fe20000000800 */
[----:B------:R-:W-:Y:S02]  /*105e0*/  UISETP.NE.AND.EX UP0, UPT, UR7, URZ, UPT, UP0 ;  /* 0x0000003f0700728c */ /* 0x000fe4000bf05300 */
[----:B------:R-:W-:-:S02]  /*105f0*/  UIADD3 UR10, -UR5, 0x50, URZ ;  /* 0x00000050050a7890 */ /* 0x000fc4000fffe13f */
[----:B------:R-:W-:Y:S01]  /*10600*/  USEL UR7, UR6, 0x1, UP0 ;  /* 0x0000000106077887 */ /* 0x000fe20008000000 */
[----:B------:R-:W-:-:S03]  /*10610*/  ULDC UR9, c[0x0][0x2f0] ;  /* 0x0000bc0000097ab9 */ /* 0x000fc60000000800 */
[----:B------:R-:W-:Y:S02]  /*10620*/  UIMAD UR10, UR7, UR9, UR10 ;  /* 0x00000009070a72a4 */ /* 0x000fe4000f8e020a */
[----:B0-----:R-:W-:-:S03]  /*10630*/  ULEA UR8, UR4, 0x7f, 0x7 ;  /* 0x0000007f04087891 */ /* 0x001fc6000f8e383f */
[----:B------:R-:W-:Y:S02]  /*10640*/  @UP1 ULDC UR4, c[0x0][0x44c] ;  /* 0x0001130000041ab9 */ /* 0x000fe40000000800 */
[----:B------:R-:W-:Y:S02]  /*10650*/  UIMAD.WIDE.U32 UR4, UR8, UR4, URZ ;  /* 0x00000004080472a5 */ /* 0x000fe4000f8e003f */
[----:B------:R-:W-:Y:S01]  /*10660*/  UMOV UR6, UR8 ;  /* 0x0000000800067c82 */ /* 0x000fe20008000000 */
[----:B------:R-:W-:Y:S01]  /*10670*/  @UP1 ULDC UR8, c[0x0][0x450] ;  /* 0x0001140000081ab9 */ /* 0x000fe20000000800 */
[----:B------:R-:W-:Y:S02]  /*10680*/  UIMAD UR4, UR7, UR9, 0x4f ;  /* 0x0000004f070474a4 */ /* 0x000fe4000f8e0209 */
[----:B------:R-:W-:Y:S02]  /*10690*/  @UP1 USHF.R.U32.HI UR6, URZ, UR8, UR5 ;  /* 0x000000083f061299 */ /* 0x000fe40008011605 */
[----:B------:R-:W-:-:S02]  /*106a0*/  UIMAD.WIDE UR4, UR4, 0x66666667, URZ ;  /* 0x66666667040478a5 */ /* 0x000fc4000f8e023f */
[----:B------:R-:W-:Y:S02]  /*106b0*/  UIADD3 UR6, UR10, UR6, URZ ;  /* 0x000000060a067290 */ /* 0x000fe4000fffe03f */
[----:B------:R-:W-:Y:S02]  /*106c0*/  USHF.R.U32.HI UR8, URZ, 0x1f, UR5 ;  /* 0x0000001f3f087899 */ /* 0x000fe40008011605 */
[----:B------:R-:W-:Y:S02]  /*106d0*/  UIMAD.WIDE UR6, UR6, 0x66666667, URZ ;  /* 0x66666667060678a5 */ /* 0x000fe4000f8e023f */
[----:B------:R-:W-:Y:S02]  /*106e0*/  ULEA.HI.SX32 UR8, UR5, UR8, 0x1b ;  /* 0x0000000805087291 */ /* 0x000fe4000f8fda3f */
[----:B------:R-:W-:Y:S02]  /*106f0*/  USHF.R.U32.HI UR4, URZ, 0x1f, UR7 ;  /* 0x0000001f3f047899 */ /* 0x000fe40008011607 */
[----:B------:R-:W-:-:S02]  /*10700*/  USHF.R.U32.HI UR5, URZ, 0x10, UR40 ;  /* 0x000000103f057899 */ /* 0x000fc40008011628 */
[----:B------:R-:W-:Y:S02]  /*10710*/  ULEA.HI.SX32 UR4, UR7, UR4, 0x1b ;  /* 0x0000000407047291 */ /* 0x000fe4000f8fda3f */
[----:B------:R-:W-:Y:S02]  /*10720*/  ULOP3.LUT UR40, UR40, 0xffff, URZ, 0xc0, !UPT ;  /* 0x0000ffff28287892 */ /* 0x000fe4000f8ec03f */
[----:B------:R-:W-:-:S04]  /*10730*/  UISETP.LT.AND UP0, UPT, UR8, UR4, UPT ;  /* 0x000000040800728c */ /* 0x000fc8000bf01270 */
[----:B------:R-:W-:Y:S02]  /*10740*/  USEL UR39, UR8, UR4, UP0 ;  /* 0x0000000408277287 */ /* 0x000fe40008000000 */
[----:B------:R-:W-:Y:S02]  /*10750*/  UISETP.NE.AND UP0, UPT, UR5, URZ, UPT ;  /* 0x0000003f0500728c */ /* 0x000fe4000bf05270 */
[----:B------:R-:W-:-:S06]  /*10760*/  UISETP.GE.AND UP1, UPT, UR39, 0x1, UPT ;  /* 0x000000012700788c */ /* 0x000fcc000bf26270 */
[----:B------:R-:W-:-:S03]  /*10770*/  PLOP3.LUT P0, PT, PT, PT, UP1, 0x80, 0x0 ;  /* 0x000000000000781c */ /* 0x000fc60003f0f018 */
[----:B------:R-:W-:-:S10]  /*10780*/  @!UP0 ULDC UR5, c[0x0][0x9f0] ;  /* 0x00027c0000058ab9 */ /* 0x000fd40000000800 */
[----:B-1----:R-:W-:Y:S05]  /*10790*/  @!P0 BRA `(.L_x_2202) ;  /* 0x0000000000708947 */ /* 0x002fea0003800000 */
        /* <DEDUP_REMOVED lines=8> */
[----:B0-----:R-:W-:Y:S02]  /*10820*/  IMAD.MOV.U32 R2, RZ, RZ, RZ ;  /* 0x000000ffff027224 */ /* 0x001fe400078e00ff */
        /* <DEDUP_REMOVED lines=15> */
[----:B------:R-:W-:-:S04]  /*10920*/  @P0 VIADD R3, R3, 0x1 ;  /* 0x0000000103030836 */ /* 0x000fc80000000000 */
[----:B------:R-:W-:Y:S01]  /*10930*/  @!P2 IMAD.MOV R3, RZ, RZ, -R3 ;  /* 0x000000ffff03a224 */ /* 0x000fe200078e0a03 */
[----:B------:R-:W-:-:S05]  /*10940*/  @!P1 LOP3.LUT R3, RZ, UR5, RZ, 0x33, !PT ;  /* 0x00000005ff039c12 */ /* 0x000fca000f8e33ff */
[----:B------:R0:W-:Y:S02]  /*10950*/  STL [R1+0xc], R3 ;  /* 0x00000c0301007387 */ /* 0x0001e40000100800 */
.L_x_2202:
        /* <DEDUP_REMOVED lines=32> */
.L_x_2203:
        /* <DEDUP_REMOVED lines=9> */
[----:B------:R-:W-:Y:S01]  /*10bf0*/  IMAD.U32 R4, RZ, RZ, UR6 ;  /* 0x00000006ff047e24 */ /* 0x000fe2000f8e00ff */
[----:B------:R-:W-:Y:S01]  /*10c00*/  MOV R13, RZ ;  /* 0x000000ff000d7202 */ /* 0x000fe20000000f00 */
[----:B------:R-:W-:Y:S02]  /*10c10*/  IMAD.U32 R5, RZ, RZ, UR7 ;  /* 0x00000007ff057e24 */ /* 0x000fe4000f8e00ff */
[----:B------:R-:W-:Y:S02]  /*10c20*/  IMAD.U32 R6, RZ, RZ, UR8 ;  /* 0x00000008ff067e24 */ /* 0x000fe4000f8e00ff */
[----:B------:R-:W-:-:S02]  /*10c30*/  IMAD.U32 R7, RZ, RZ, UR9 ;  /* 0x00000009ff077e24 */ /* 0x000fc4000f8e00ff */
[----:B------:R-:W-:Y:S02]  /*10c40*/  IMAD.U32 R10, RZ, RZ, UR4 ;  /* 0x00000004ff0a7e24 */ /* 0x000fe4000f8e00ff */
[----:B------:R-:W-:Y:S02]  /*10c50*/  IMAD.U32 R11, RZ, RZ, UR5 ;  /* 0x00000005ff0b7e24 */ /* 0x000fe4000f8e00ff */
[----:B------:R-:W-:Y:S02]  /*10c60*/  IMAD.MOV.U32 R8, RZ, RZ, 0x70 ;  /* 0x00000070ff087424 */ /* 0x000fe400078e00ff */
[----:B0-----:R-:W-:-:S07]  /*10c70*/  IMAD.MOV.U32 R12, RZ, RZ, 0x1 ;  /* 0x00000001ff0c7424 */ /* 0x001fce00078e00ff */
[----:B------:R-:W-:-:S07]  /*10c80*/  LEPC R20, `(.L_x_2205) ;  /* 0x000000001014794e */ /* 0x000fce0000000000 */
[----:B-1----:R-:W-:Y:S05]  /*10c90*/  CALL.ABS.NOINC R2 ;  /* 0x0000000002007343 */ /* 0x002fea0003c00000 */
.L_x_2205:
        /* <DEDUP_REMOVED lines=15> */
.L_x_2204:
        /* <DEDUP_REMOVED lines=21> */
.L_x_2297:
        /* <DEDUP_REMOVED lines=8> */
.L_x_2300:
        /* <DEDUP_REMOVED lines=22> */
.L_x_2209:
[----:B0-----:R-:W-:Y:S01]  /*110c0*/  MOV R0, 0x1 ;  /* 0x0000000100007802 */ /* 0x001fe20000000f00 */
[----:B------:R-:W1:Y:S03]  /*110d0*/  S2R R8, SR_TID.X ;  /* 0x0000000000087919 */ /* 0x000e660000002100 */
[----:B------:R-:W-:-:S04]  /*110e0*/  SHF.L.U32 R0, R0, 0x1f, RZ ;  /* 0x0000001f00007819 */ /* 0x000fc800000006ff */
[----:B------:R-:W0:Y:S01]  /*110f0*/  SYNCS.PHASECHK.TRANS64.TRYWAIT P0, [UR38+0x38840], R0 ;  /* 0x03884000ff0075a7 */ /* 0x000e220008000166 */
[----:B-1----:R-:W-:-:S04]  /*11100*/  LOP3.LUT R2, R8, 0x7f, RZ, 0xc0, !PT ;  /* 0x0000007f08027812 */ /* 0x002fc800078ec0ff */
[----:B------:R-:W-:Y:S01]  /*11110*/  ISETP.NE.AND P1, PT, R2, RZ, PT ;  /* 0x000000ff0200720c */ /* 0x000fe20003f25270 */
[----:B0-----:R-:W-:-:S12]  /*11120*/  @!P0 BRA `(.L_x_2210) ;  /* 0x0000003c00bc8947 */ /* 0x001fd80003800000 */
.L_x_2301:
[----:B------:R-:W-:Y:S05]  /*11130*/  @P1 BRA `(.L_x_2211) ;  /* 0x0000000000181947 */ /* 0x000fea0003800000 */
[----:B------:R-:W1:Y:S01]  /*11140*/  S2R R2, SR_TID.X ;  /* 0x0000000000027919 */ /* 0x000e620000002100 */
[----:B0-----:R-:W-:-:S04]  /*11150*/  IMAD.MOV.U32 R0, RZ, RZ, 0xa000 ;  /* 0x0000a000ff007424 */ /* 0x001fc800078e00ff */
[----:B------:R2:W-:Y:S01]  /*11160*/  SYNCS.ARRIVE.TRANS64 RZ, [UR38+0x38830], R0 ;  /* 0x03883000ffff79a7 */ /* 0x0005e20008000026 */
[----:B-1----:R-:W-:-:S13]  /*11170*/  LOP3.LUT P0, RZ, R2, 0x1f, RZ, 0xc0, !PT ;  /* 0x0000001f02ff7812 */ /* 0x002fda000780c0ff */
[----:B--2---:R-:W-:Y:S05]  /*11180*/  @!P0 BRA `(.L_x_2211) ;  /* 0x0000000000048947 */ /* 0x004fea0003800000 */
[----:B------:R-:W-:Y:S01]  /*11190*/  BPT.TRAP 0x1 ;  /* 0x000000040000795c */ /* 0x000fe20000300000 */
.L_x_2211:
        /* <DEDUP_REMOVED lines=37> */
.L_x_2207:
        /* <DEDUP_REMOVED lines=21> */
[----:B01----:R-:W-:Y:S05]  /*11540*/  CALL.ABS.NOINC R2 ;  /* 0x0000000002007343 */ /* 0x003fea0003c00000 */
.L_x_2212:
        /* <DEDUP_REMOVED lines=17> */
[C---:B------:R-:W-:Y:S02]  /*11660*/  IMAD R5, R4.reuse, R3, R0 ;  /* 0x0000000304057224 */ /* 0x040fe400078e0200 */
[----:B------:R-:W-:Y:S01]  /*11670*/  IMAD.WIDE.U32 R2, R4, R2, UR4 ;  /* 0x0000000404027e25 */ /* 0x000fe2000f8e0002 */
[----:B------:R-:W-:-:S03]  /*11680*/  ULDC.64 UR4, c[0x0][0x2d0] ;  /* 0x0000b40000047ab9 */ /* 0x000fc60000000a00 */
[----:B------:R-:W1:Y:S01]  /*11690*/  @P0 LDC R0, c[0x0][0x450] ;  /* 0x00011400ff000b82 */ /* 0x000e620000000800 */
[----:B------:R-:W-:Y:S02]  /*116a0*/  IMAD.IADD R3, R3, 0x1, R5 ;  /* 0x0000000103037824 */ /* 0x000fe400078e0205 */
[----:B------:R-:W-:Y:S02]  /*116b0*/  IMAD.SHL.U32 R5, R12, 0x10, RZ ;  /* 0x000000100c057824 */ /* 0x000fe400078e00ff */
[----:B------:R-:W-:-:S03]  /*116c0*/  IMAD.SHL.U32 R9, R9, 0x8, RZ ;  /* 0x0000000809097824 */ /* 0x000fc600078e00ff */
[----:B------:R-:W-:-:S05]  /*116d0*/  LOP3.LUT R4, R8, 0x70, R5, 0xf8, !PT ;  /* 0x0000007008047812 */ /* 0x000fca00078ef805 */
[----:B----4-:R-:W-:-:S04]  /*116e0*/  IMAD R5, R11, 0x80, R4 ;  /* 0x000000800b057824 */ /* 0x010fc800078e0204 */
        /* <DEDUP_REMOVED lines=10> */
[----:B------:R-:W-:-:S03]  /*11790*/  ULDC.64 UR4, c[0x0][0x2c8] ;  /* 0x0000b20000047ab9 */ /* 0x000fc60000000a00 */
[----:B------:R-:W-:Y:S01]  /*117a0*/  IADD3 R3, R3, R5, RZ ;  /* 0x0000000503037210 */ /* 0x000fe20007ffe0ff */
[----:B------:R-:W-:-:S04]  /*117b0*/  IMAD R5, R4, UR4, RZ ;  /* 0x0000000404057c24 */ /* 0x000fc8000f8e02ff */
[C---:B------:R-:W-:Y:S02]  /*117c0*/  IMAD R4, R0.reuse, UR5, R5 ;  /* 0x0000000500047c24 */ /* 0x040fe4000f8e0205 */
[----:B------:R-:W-:Y:S01]  /*117d0*/  IMAD.WIDE.U32 R2, R0, UR4, R2 ;  /* 0x0000000400027c25 */ /* 0x000fe2000f8e0002 */
[----:B------:R-:W-:-:S03]  /*117e0*/  ULDC.64 UR4, c[0x0][0x280] ;  /* 0x0000a00000047ab9 */ /* 0x000fc60000000a00 */
[----:B------:R-:W-:Y:S01]  /*117f0*/  IMAD.SHL.U32 R0, R12, 0x8, RZ ;  /* 0x000000080c007824 */ /* 0x000fe200078e00ff */
[----:B------:R-:W-:Y:S01]  /*11800*/  LEA R7, P0, R2, UR4, 0x1 ;  /* 0x0000000402077c11 */ /* 0x000fe2000f8008ff */
[----:B------:R-:W-:Y:S01]  /*11810*/  IMAD.IADD R3, R3, 0x1, R4 ;  /* 0x0000000103037824 */ /* 0x000fe200078e0204 */
[----:B------:R-:W-:Y:S02]  /*11820*/  ULDC UR4, c[0x0][0x2b8] ;  /* 0x0000ae0000047ab9 */ /* 0x000fe40000000800 */
[----:B------:R-:W-:Y:S02]  /*11830*/  LOP3.LUT R10, R0, 0x38, RZ, 0xc0, !PT ;  /* 0x00000038000a7812 */ /* 0x000fe400078ec0ff */
[----:B------:R-:W-:Y:S02]  /*11840*/  LEA.HI.X R6, R2, UR5, R3, 0x1, P0 ;  /* 0x0000000502067c11 */ /* 0x000fe400080f0c03 */
[----:B------:R-:W-:Y:S02]  /*11850*/  LOP3.LUT R2, R10, 0x40, RZ, 0xfc, !PT ;  /* 0x000000400a027812 */ /* 0x000fe400078efcff */
[----:B------:R-:W-:-:S02]  /*11860*/  LOP3.LUT R3, R0, 0x1c0, RZ, 0xc0, !PT ;  /* 0x000001c000037812 */ /* 0x000fc400078ec0ff */
[----:B------:R-:W-:Y:S02]  /*11870*/  ISETP.GE.AND P2, PT, R2, UR4, PT ;  /* 0x0000000402007c0c */ /* 0x000fe4000bf46270 */
[----:B------:R-:W-:Y:S02]  /*11880*/  LOP3.LUT R2, R10, 0x80, RZ, 0xfc, !PT ;  /* 0x000000800a027812 */ /* 0x000fe400078efcff */
[----:B------:R-:W-:Y:S02]  /*11890*/  LOP3.LUT R3, R3, 0x38, R0, 0xf8, !PT ;  /* 0x0000003803037812 */ /* 0x000fe400078ef800 */
[----:B------:R-:W-:Y:S02]  /*118a0*/  ISETP.GE.AND P1, PT, R2, UR4, PT ;  /* 0x0000000402007c0c */ /* 0x000fe4000bf26270 */
[C---:B------:R-:W-:Y:S02]  /*118b0*/  LOP3.LUT R2, R10.reuse, 0xc0, RZ, 0xfc, !PT ;  /* 0x000000c00a027812 */ /* 0x040fe400078efcff */
[----:B------:R-:W-:-:S02]  /*118c0*/  ISETP.GE.AND P4, PT, R10, UR4, PT ;  /* 0x000000040a007c0c */ /* 0x000fc4000bf86270 */
[----:B------:R-:W-:Y:S01]  /*118d0*/  ISETP.GE.AND P0, PT, R2, UR4, PT ;  /* 0x0000000402007c0c */ /* 0x000fe2000bf06270 */
[----:B------:R-:W-:Y:S01]  /*118e0*/  UMOV UR4, 0xffffffff ;  /* 0xffffffff00047882 */ /* 0x000fe20000000000 */
[----:B------:R-:W-:-:S04]  /*118f0*/  LOP3.LUT R0, R3, 0x38, R12, 0x78, !PT ;  /* 0x0000003803007812 */ /* 0x000fc800078e780c */
[----:B------:R-:W-:Y:S01]  /*11900*/  LOP3.LUT R9, R0, 0x200, R9, 0xf8, !PT ;  /* 0x0000020000097812 */ /* 0x000fe200078ef809 */
[----:B------:R-:W-:Y:S06]  /*11910*/  BRA.DIV UR4, `(.L_x_2213) ;  /* 0x0000003604d87947 */ /* 0x000fec000b800000 */
[----:B------:R-:W-:Y:S01]  /*11920*/  SHFL.IDX PT, R2, R6, RZ, 0x181f ;  /* 0x00181fff06027589 */ /* 0x000fe200000e0000 */
[----:B------:R-:W-:Y:S01]  /*11930*/  ULDC UR4, c[0x0][0x288] ;  /* 0x0000a20000047ab9 */ /* 0x000fe20000000800 */
[----:B------:R-:W-:Y:S01]  /*11940*/  IMAD R8, R11, 0x80, R8 ;  /* 0x000000800b087824 */ /* 0x000fe200078e0208 */
[----:B------:R-:W-:Y:S01]  /*11950*/  ULDC.64 UR6, c[0x0][0x208] ;  /* 0x0000820000067ab9 */ /* 0x000fe20000000a00 */
[----:B------:R-:W0:Y:S01]  /*11960*/  SHFL.IDX PT, R3, R7, RZ, 0x181f ;  /* 0x00181fff07037589 */ /* 0x000e2200000e0000 */
[----:B------:R-:W-:Y:S02]  /*11970*/  IMAD R0, R20, UR4, RZ ;  /* 0x0000000414007c24 */ /* 0x000fe4000f8e02ff */
[C---:B------:R-:W-:Y:S01]  /*11980*/  VIADD R5, R8.reuse, 0x10 ;  /* 0x0000001008057836 */ /* 0x040fe20000000000 */
[----:B------:R-:W-:Y:S02]  /*11990*/  SHFL.IDX PT, R4, R7, 0x1, 0x181f ;  /* 0x00381f0007047f89 */ /* 0x000fe400000e0000 */
[----:B------:R-:W-:-:S02]  /*119a0*/  ISETP.GE.AND P3, PT, R8, R0, PT ;  /* 0x000000000800720c */ /* 0x000fc40003f66270 */
[----:B------:R-:W-:Y:S11]  /*119b0*/  SHFL.IDX PT, R14, R7, 0x7, 0x181f ;  /* 0x00f81f00070e7f89 */ /* 0x000ff600000e0000 */
[----:B------:R-:W-:-:S02]  /*119c0*/  @!P3 LEA R21, R9, UR38, 0x1 ;  /* 0x000000260915bc11 */ /* 0x000fc4000f8e08ff */
        /* <DEDUP_REMOVED lines=67> */
.L_x_2318:
        /* <DEDUP_REMOVED lines=16> */
.L_x_2215:
[----:B------:R-:W-:Y:S05]  /*11f00*/  BSYNC B0 ;  /* 0x0000000000007941 */ /* 0x000fea0003800000 */
.L_x_2214:
        /* <DEDUP_REMOVED lines=10> */
[----:B--2---:R-:W-:-:S05]  /*11fb0*/  VIADD R0, R4, 0xfffffffe ;  /* 0xfffffffe04007836 */ /* 0x004fca0000000000 */
[----:B---3--:R-:W-:Y:S01]  /*11fc0*/  ISETP.GE.AND P1, PT, R0, R3, PT ;  /* 0x000000030000720c */ /* 0x008fe20003f26270 */
[----:B-1----:R-:W-:-:S12]  /*11fd0*/  @!P0 BRA `(.L_x_2216) ;  /* 0x0000003800f48947 */ /* 0x002fd80003800000 */
.L_x_2319:
[----:B0-----:R-:W-:Y:S01]  /*11fe0*/  MOV R9, 0x1 ;  /* 0x0000000100097802 */ /* 0x001fe20000000f00 */
[----:B------:R-:W-:Y:S01]  /*11ff0*/  IMAD.MOV.U32 R8, RZ, RZ, RZ ;  /* 0x000000ffff087224 */ /* 0x000fe200078e00ff */
[----:B------:R-:W-:Y:S06]  /*12000*/  @!P1 BRA `(.L_x_2217) ;  /* 0x0000002000e49947 */ /* 0x000fec0003800000 */
[----:B------:R-:W2:Y:S04]  /*12010*/  LDL.LU R4, [R1+0xc] ;  /* 0x00000c0001047983 */ /* 0x000ea80000300800 */
[----:B-1----:R-:W3:Y:S01]  /*12020*/  LDL.LU R3, [R1+0x8] ;  /* 0x0000080001037983 */ /* 0x002ee20000300800 */
[----:B------:R-:W-:Y:S01]  /*12030*/  UIADD3 UR4, UR40, 0x1, URZ ;  /* 0x0000000128047890 */ /* 0x000fe2000fffe03f */
[----:B------:R-:W-:Y:S01]  /*12040*/  IMAD.MOV.U32 R9, RZ, RZ, 0x1 ;  /* 0x00000001ff097424 */ /* 0x000fe200078e00ff */
        /* <DEDUP_REMOVED lines=18> */
.L_x_2257:
        /* <DEDUP_REMOVED lines=29> */
.L_x_2221:
[----:B------:R-:W1:Y:S01]  /*12340*/  S2R R2, SR_TID.X ;  /* 0x0000000000027919 */ /* 0x000e620000002100 */
[----:B------:R-:W-:Y:S01]  /*12350*/  BSSY B2, `(.L_x_2222) ;  /* 0x0000006000027945 */ /* 0x000fe20003800000 */
[----:B-1----:R-:W-:Y:S02]  /*12360*/  LOP3.LUT R3, R2, 0x7f, RZ, 0xc0, !PT ;  /* 0x0000007f02037812 */ /* 0x002fe400078ec0ff */
[----:B------:R-:W-:Y:S02]  /*12370*/  SHF.L.U32 R2, R7, 0x1f, RZ ;  /* 0x0000001f07027819 */ /* 0x000fe400000006ff */
[----:B------:R-:W-:Y:S02]  /*12380*/  ISETP.NE.AND P1, PT, R3, RZ, PT ;  /* 0x000000ff0300720c */ /* 0x000fe40003f25270 */
[----:B------:R-:W1:Y:S02]  /*12390*/  SYNCS.PHASECHK.TRANS64.TRYWAIT P0, [UR38+0x38848], R2 ;  /* 0x03884802ff0075a7 */ /* 0x000e640008000166 */
[----:B-1----:R-:W-:Y:S09]  /*123a0*/  @!P0 BRA `(.L_x_2223) ;  /* 0x0000003800188947 */ /* 0x002ff20003800000 */
.L_x_2320:
[----:B------:R-:W-:Y:S05]  /*123b0*/  BSYNC B2 ;  /* 0x0000000000027941 */ /* 0x000fea0003800000 */
.L_x_2222:
[----:B------:R-:W-:Y:S04]  /*123c0*/  BSSY B2, `(.L_x_2224) ;  /* 0x0000007000027945 */ /* 0x000fe80003800000 */
[----:B------:R-:W-:Y:S05]  /*123d0*/  @P1 BRA `(.L_x_2225) ;  /* 0x0000000000141947 */ /* 0x000fea0003800000 */
[----:B------:R-:W-:Y:S01]  /*123e0*/  ISETP.NE.AND P0, PT, R10, RZ, PT ;  /* 0x000000ff0a00720c */ /* 0x000fe20003f05270 */
[----:B-1----:R-:W-:-:S04]  /*123f0*/  IMAD.MOV.U32 R3, RZ, RZ, 0xa000 ;  /* 0x0000a000ff037424 */ /* 0x002fc800078e00ff */
[----:B------:R2:W-:Y:S08]  /*12400*/  SYNCS.ARRIVE.TRANS64 RZ, [UR38+0x38838], R3 ;  /* 0x03883803ffff79a7 */ /* 0x0005f00008000026 */
[----:B--2---:R-:W-:Y:S05]  /*12410*/  @!P0 BRA `(.L_x_2225) ;  /* 0x0000000000048947 */ /* 0x004fea0003800000 */
[----:B------:R-:W-:Y:S01]  /*12420*/  BPT.TRAP 0x1 ;  /* 0x000000040000795c */ /* 0x000fe20000300000 */
.L_x_2225:
[----:B------:R-:W-:Y:S05]  /*12430*/  BSYNC B2 ;  /* 0x0000000000027941 */ /* 0x000fea0003800000 */
.L_x_2224:
[----:B------:R-:W-:Y:S01]  /*12440*/  MOV R14, RZ ;  /* 0x000000ff000e7202 */ /* 0x000fe20000000f00 */
        /* <DEDUP_REMOVED lines=10> */
.L_x_2226:
        /* <DEDUP_REMOVED lines=13> */
.L_x_2227:
        /* <DEDUP_REMOVED lines=15> */
.L_x_2228:
        /* <DEDUP_REMOVED lines=15> */
.L_x_2229:
        /* <DEDUP_REMOVED lines=12> */
.L_x_2321:
[----:B------:R-:W-:Y:S05]  /*12860*/  BSYNC B2 ;  /* 0x0000000000027941 */ /* 0x000fea0003800000 */
.L_x_2230:
        /* <DEDUP_REMOVED lines=9> */
.L_x_2233:
[----:B------:R-:W-:Y:S05]  /*12900*/  BSYNC B2 ;  /* 0x0000000000027941 */ /* 0x000fea0003800000 */
.L_x_2232:
        /* <DEDUP_REMOVED lines=10> */
.L_x_2234:
        /* <DEDUP_REMOVED lines=13> */
.L_x_2235:
        /* <DEDUP_REMOVED lines=13> */
.L_x_2236:
        /* <DEDUP_REMOVED lines=13> */
.L_x_2237:
        /* <DEDUP_REMOVED lines=10> */
.L_x_2220:
[----:B------:R-:W-:Y:S05]  /*12cc0*/  BSYNC B1 ;  /* 0x0000000000017941 */ /* 0x000fea0003800000 */
.L_x_2219:
        /* <DEDUP_REMOVED lines=28> */
.L_x_2240:
[----:B------:R-:W1:Y:S01]  /*12e90*/  S2R R2, SR_TID.X ;  /* 0x0000000000027919 */ /* 0x000e620000002100 */
[----:B------:R-:W-:Y:S01]  /*12ea0*/  BSSY B2, `(.L_x_2241) ;  /* 0x0000006000027945 */ /* 0x000fe20003800000 */
[----:B-1----:R-:W-:Y:S02]  /*12eb0*/  LOP3.LUT R3, R2, 0x7f, RZ, 0xc0, !PT ;  /* 0x0000007f02037812 */ /* 0x002fe400078ec0ff */
[----:B------:R-:W-:Y:S02]  /*12ec0*/  SHF.L.U32 R2, R9, 0x1f, RZ ;  /* 0x0000001f09027819 */ /* 0x000fe400000006ff */
[----:B------:R-:W-:Y:S02]  /*12ed0*/  ISETP.NE.AND P1, PT, R3, RZ, PT ;  /* 0x000000ff0300720c */ /* 0x000fe40003f25270 */
[----:B------:R-:W1:Y:S02]  /*12ee0*/  SYNCS.PHASECHK.TRANS64.TRYWAIT P0, [UR38+0x38840], R2 ;  /* 0x03884002ff0075a7 */ /* 0x000e640008000166 */
[----:B-1----:R-:W-:Y:S09]  /*12ef0*/  @!P0 BRA `(.L_x_2242) ;  /* 0x0000002c00748947 */ /* 0x002ff20003800000 */
.L_x_2322:
[----:B------:R-:W-:Y:S05]  /*12f00*/  BSYNC B2 ;  /* 0x0000000000027941 */ /* 0x000fea0003800000 */
.L_x_2241:
[----:B------:R-:W-:Y:S04]  /*12f10*/  BSSY B2, `(.L_x_2243) ;  /* 0x0000007000027945 */ /* 0x000fe80003800000 */
[----:B------:R-:W-:Y:S05]  /*12f20*/  @P1 BRA `(.L_x_2244) ;  /* 0x0000000000141947 */ /* 0x000fea0003800000 */
[----:B------:R-:W-:Y:S01]  /*12f30*/  ISETP.NE.AND P0, PT, R10, RZ, PT ;  /* 0x000000ff0a00720c */ /* 0x000fe20003f05270 */
[----:B-1----:R-:W-:-:S04]  /*12f40*/  IMAD.MOV.U32 R2, RZ, RZ, 0xa000 ;  /* 0x0000a000ff027424 */ /* 0x002fc800078e00ff */
[----:B------:R2:W-:Y:S08]  /*12f50*/  SYNCS.ARRIVE.TRANS64 RZ, [UR38+0x38830], R2 ;  /* 0x03883002ffff79a7 */ /* 0x0005f00008000026 */
[----:B--2---:R-:W-:Y:S05]  /*12f60*/  @!P0 BRA `(.L_x_2244) ;  /* 0x0000000000048947 */ /* 0x004fea0003800000 */
[----:B------:R-:W-:Y:S01]  /*12f70*/  BPT.TRAP 0x1 ;  /* 0x000000040000795c */ /* 0x000fe20000300000 */
.L_x_2244:
[----:B------:R-:W-:Y:S05]  /*12f80*/  BSYNC B2 ;  /* 0x0000000000027941 */ /* 0x000fea0003800000 */
.L_x_2243:
        /* <DEDUP_REMOVED lines=11> */
.L_x_2245:
        /* <DEDUP_REMOVED lines=14> */
.L_x_2246:
        /* <DEDUP_REMOVED lines=14> */
.L_x_2247:
        /* <DEDUP_REMOVED lines=14> */
.L_x_2248:
        /* <DEDUP_REMOVED lines=12> */
.L_x_2323:
[----:B------:R-:W-:Y:S05]  /*133a0*/  BSYNC B2 ;  /* 0x0000000000027941 */ /* 0x000fea0003800000 */
.L_x_2249:
        /* <DEDUP_REMOVED lines=9> */
.L_x_2252:
[----:B------:R-:W-:Y:S05]  /*13440*/  BSYNC B2 ;  /* 0x0000000000027941 */ /* 0x000fea0003800000 */
.L_x_2251:
        /* <DEDUP_REMOVED lines=10> */
.L_x_2253:
        /* <DEDUP_REMOVED lines=13> */
.L_x_2254:
        /* <DEDUP_REMOVED lines=13> */
.L_x_2255:
        /* <DEDUP_REMOVED lines=13> */
.L_x_2256:
        /* <DEDUP_REMOVED lines=10> */
.L_x_2239:
[----:B------:R-:W-:Y:S05]  /*13800*/  BSYNC B1 ;  /* 0x0000000000017941 */ /* 0x000fea0003800000 */
.L_x_2238:
[----:B------:R-:W-:Y:S02]  /*13810*/  VIADD R0, R0, 0xfffffffe ;  /* 0xfffffffe00007836 */ /* 0x000fe40000000000 */
[----:B------:R-:W-:Y:S01]  /*13820*/  IMAD.MOV.U32 R7, RZ, RZ, R9 ;  /* 0x000000ffff077224 */ /* 0x000fe200078e0009 */
[----:B------:R-:W-:Y:S06]  /*13830*/  @P2 BRA `(.L_x_2257) ;  /* 0xffffffe8004c2947 */ /* 0x000fec000383ffff */
[----:B------:R-:W-:Y:S05]  /*13840*/  BSYNC B0 ;  /* 0x0000000000007941 */ /* 0x000fea0003800000 */
.L_x_2218:
        /* <DEDUP_REMOVED lines=30> */
.L_x_2259:
[----:B------:R-:W1:Y:S01]  /*13a30*/  S2R R2, SR_TID.X ;  /* 0x0000000000027919 */ /* 0x000e620000002100 */
[----:B------:R-:W-:Y:S01]  /*13a40*/  BSSY B1, `(.L_x_2260) ;  /* 0x0000006000017945 */ /* 0x000fe20003800000 */
[----:B-1----:R-:W-:Y:S02]  /*13a50*/  LOP3.LUT R3, R2, 0x7f, RZ, 0xc0, !PT ;  /* 0x0000007f02037812 */ /* 0x002fe400078ec0ff */
[----:B------:R-:W-:Y:S02]  /*13a60*/  SHF.L.U32 R2, R9, 0x1f, RZ ;  /* 0x0000001f09027819 */ /* 0x000fe400000006ff */
[----:B------:R-:W-:Y:S02]  /*13a70*/  ISETP.NE.AND P1, PT, R3, RZ, PT ;  /* 0x000000ff0300720c */ /* 0x000fe40003f25270 */
[----:B------:R-:W1:Y:S02]  /*13a80*/  SYNCS.PHASECHK.TRANS64.TRYWAIT P0, [UR38+0x38848], R2 ;  /* 0x03884802ff0075a7 */ /* 0x000e640008000166 */
[----:B-1----:R-:W-:Y:S09]  /*13a90*/  @!P0 BRA `(.L_x_2261) ;  /* 0x0000002000bc8947 */ /* 0x002ff20003800000 */
.L_x_2324:
[----:B------:R-:W-:Y:S05]  /*13aa0*/  BSYNC B1 ;  /* 0x0000000000017941 */ /* 0x000fea0003800000 */
.L_x_2260:
[----:B------:R-:W-:Y:S04]  /*13ab0*/  BSSY B1, `(.L_x_2262) ;  /* 0x0000007000017945 */ /* 0x000fe80003800000 */
[----:B------:R-:W-:Y:S05]  /*13ac0*/  @P1 BRA `(.L_x_2263) ;  /* 0x0000000000141947 */ /* 0x000fea0003800000 */
[----:B------:R-:W-:Y:S01]  /*13ad0*/  ISETP.NE.AND P0, PT, R10, RZ, PT ;  /* 0x000000ff0a00720c */ /* 0x000fe20003f05270 */
[----:B-1----:R-:W-:-:S04]  /*13ae0*/  IMAD.MOV.U32 R3, RZ, RZ, 0xa000 ;  /* 0x0000a000ff037424 */ /* 0x002fc800078e00ff */
[----:B------:R2:W-:Y:S08]  /*13af0*/  SYNCS.ARRIVE.TRANS64 RZ, [UR38+0x38838], R3 ;  /* 0x03883803ffff79a7 */ /* 0x0005f00008000026 */
[----:B--2---:R-:W-:Y:S05]  /*13b00*/  @!P0 BRA `(.L_x_2263) ;  /* 0x0000000000048947 */ /* 0x004fea0003800000 */
[----:B------:R-:W-:Y:S01]  /*13b10*/  BPT.TRAP 0x1 ;  /* 0x000000040000795c */ /* 0x000fe20000300000 */
.L_x_2263:
[----:B------:R-:W-:Y:S05]  /*13b20*/  BSYNC B1 ;  /* 0x0000000000017941 */ /* 0x000fea0003800000 */
.L_x_2262:
[----:B0-----:R-:W-:Y:S01]  /*13b30*/  IMAD.MOV.U32 R5, RZ, RZ, RZ ;  /* 0x000000ffff057224 */ /* 0x001fe200078e00ff */
        /* <DEDUP_REMOVED lines=10> */
.L_x_2264:
        /* <DEDUP_REMOVED lines=8> */
[----:B------:R-:W-:Y:S01]  /*13c60*/  MOV R6, 0x40 ;  /* 0x0000004000067802 */ /* 0x000fe20000000f00 */
[----:B------:R-:W-:Y:S01]  /*13c70*/  UIADD3 UR8, UR38, 0x30c00, URZ ;  /* 0x00030c0026087890 */ /* 0x000fe2000fffe03f */
[----:B------:R-:W-:Y:S01]  /*13c80*/  PLOP3.LUT P0, PT, PT, PT, PT, 0x80, 0x0 ;  /* 0x000000000000781c */ /* 0x000fe20003f0f070 */
[----:B------:R-:W-:Y:S01]  /*13c90*/  UMOV UR6, 0x0 ;  /* 0x0000000000067882 */ /* 0x000fe20000000000 */
[----:B------:R-:W-:Y:S01]  /*13ca0*/  R2UR UR10, R6 ;  /* 0x00000000060a72ca */ /* 0x000fe200000e0000 */
[----:B------:R-:W-:-:S14]  /*13cb0*/  UMOV UR7, 0x14f00000 ;  /* 0x14f0000000077882 */ /* 0x000fdc0000000000 */
.L_x_2265:
        /* <DEDUP_REMOVED lines=14> */
.L_x_2266:
        /* <DEDUP_REMOVED lines=14> */
.L_x_2267:
        /* <DEDUP_REMOVED lines=11> */
.L_x_2325:
[----:B------:R-:W-:Y:S05]  /*13f30*/  BSYNC B1 ;  /* 0x0000000000017941 */ /* 0x000fea0003800000 */
.L_x_2268:
        /* <DEDUP_REMOVED lines=9> */
.L_x_2271:
[----:B------:R-:W-:Y:S05]  /*13fd0*/  BSYNC B1 ;  /* 0x0000000000017941 */ /* 0x000fea0003800000 */
.L_x_2270:
        /* <DEDUP_REMOVED lines=10> */
.L_x_2272:
        /* <DEDUP_REMOVED lines=13> */
.L_x_2273:
        /* <DEDUP_REMOVED lines=13> */
.L_x_2274:
        /* <DEDUP_REMOVED lines=13> */
.L_x_2275:
        /* <DEDUP_REMOVED lines=10> */
.L_x_2258:
[----:B------:R-:W-:Y:S05]  /*14390*/  BSYNC B0 ;  /* 0x0000000000007941 */ /* 0x000fea0003800000 */
.L_x_2217:
        /* <DEDUP_REMOVED lines=12> */
.L_x_2326:
[----:B------:R-:W-:Y:S05]  /*14460*/  BSYNC B1 ;  /* 0x0000000000017941 */ /* 0x000fea0003800000 */
.L_x_2278:
        /* <DEDUP_REMOVED lines=8> */
.L_x_2281:
[----:B------:R-:W-:Y:S05]  /*144f0*/  BSYNC B1 ;  /* 0x0000000000017941 */ /* 0x000fea0003800000 */
.L_x_2280:
        /* <DEDUP_REMOVED lines=13> */
.L_x_2282:
        /* <DEDUP_REMOVED lines=13> */
.L_x_2283:
        /* <DEDUP_REMOVED lines=13> */
.L_x_2284:
        /* <DEDUP_REMOVED lines=13> */
.L_x_2285:
        /* <DEDUP_REMOVED lines=8> */
.L_x_2277:
[----:B------:R-:W-:Y:S05]  /*148c0*/  BSYNC B0 ;  /* 0x0000000000007941 */ /* 0x000fea0003800000 */
.L_x_2276:
[----:B0-----:R-:W-:Y:S02]  /*148d0*/  VIADD R0, R8, 0x1 ;  /* 0x0000000108007836 */ /* 0x001fe40000000000 */
[----:B-1----:R-:W-:-:S03]  /*148e0*/  IMAD.MOV.U32 R3, RZ, RZ, RZ ;  /* 0x000000ffff037224 */ /* 0x002fc600078e00ff */
[----:B------:R-:W-:-:S04]  /*148f0*/  ISETP.NE.AND P0, PT, R0, 0x2, PT ;  /* 0x000000020000780c */ /* 0x000fc80003f05270 */
[----:B------:R-:W-:Y:S02]  /*14900*/  SEL R2, RZ, 0x1, P0 ;  /* 0x00000001ff027807 */ /* 0x000fe40000000000 */
[----:B------:R-:W-:Y:S02]  /*14910*/  SEL R0, R0, RZ, P0 ;  /* 0x000000ff00007207 */ /* 0x000fe40000000000 */
[----:B------:R-:W-:-:S07]  /*14920*/  LOP3.LUT R9, R9, R2, RZ, 0x3c, !PT ;  /* 0x0000000209097212 */ /* 0x000fce00078e3cff */
.L_x_2201:
[----:B------:R-:W0:Y:S01]  /*14930*/  S2R R5, SR_CgaCtaId ;  /* 0x0000000000057919 */ /* 0x000e220000008800 */
[----:B------:R-:W-:Y:S02]  /*14940*/  MOV R2, 0x400 ;  /* 0x0000040000027802 */ /* 0x000fe40000000f00 */
[----:B------:R-:W-:Y:S02]  /*14950*/  SHF.L.U32 R3, R3, 0x1f, RZ ;  /* 0x0000001f03037819 */ /* 0x000fe400000006ff */
[----:B0-----:R-:W-:-:S04]  /*14960*/  LEA R2, R5, R2, 0x18 ;  /* 0x0000000205027211 */ /* 0x001fc800078ec0ff */
[----:B------:R-:W0:Y:S02]  /*14970*/  SYNCS.PHASECHK.TRANS64.TRYWAIT P0, [R2+URZ+0x38820], R3 ;  /* 0x03882003020075a7 */ /* 0x000e24000800017f */
[----:B0-----:R-:W-:Y:S05]  /*14980*/  @!P0 BRA `(.L_x_2286) ;  /* 0x0000001400448947 */ /* 0x001fea0003800000 */
.L_x_2327:
[----:B------:R-:W-:-:S03]  /*14990*/  UMOV UR4, 0xffffffff ;  /* 0xffffffff00047882 */ /* 0x000fc60000000000 */
[----:B------:R-:W-:Y:S05]  /*149a0*/  BRA.DIV UR4, `(.L_x_2287) ;  /* 0x0000001604507947 */ /* 0x000fea000b800000 */
[----:B0-----:R-:W0:Y:S02]  /*149b0*/  S2R R3, SR_TID.X ;  /* 0x0000000000037919 */ /* 0x001e240000002100 */
[----:B0-----:R-:W-:-:S04]  /*149c0*/  SHF.R.U32.HI R3, RZ, 0x5, R3 ;  /* 0x00000005ff037819 */ /* 0x001fc80000011603 */
[----:B------:R-:W-:-:S05]  /*149d0*/  LOP3.LUT R3, R3, 0x3, RZ, 0xc0, !PT ;  /* 0x0000000303037812 */ /* 0x000fca00078ec0ff */
[----:B------:R0:W1:Y:S02]  /*149e0*/  SHFL.IDX PT, R14, R3, RZ, 0x1f ;  /* 0x00001fff030e7589 */ /* 0x00006400000e0000 */
.L_x_2330:
[----:B-1----:R-:W-:-:S13]  /*149f0*/  ISETP.NE.AND P0, PT, R14, RZ, PT ;  /* 0x000000ff0e00720c */ /* 0x002fda0003f05270 */
[----:B------:R-:W-:Y:S05]  /*14a00*/  @P0 BRA `(.L_x_2163) ;  /* 0x0000000000880947 */ /* 0x000fea0003800000 */
[----:B------:R-:W-:-:S03]  /*14a10*/  UMOV UR4, 0xffffffff ;  /* 0xffffffff00047882 */ /* 0x000fc60000000000 */
[----:B------:R-:W-:Y:S05]  /*14a20*/  BRA.DIV UR4, `(.L_x_2288) ;  /* 0x0000001604647947 */ /* 0x000fea000b800000 */
[----:B------:R-:W-:-:S13]  /*14a30*/  ELECT P6, URZ, PT ;  /* 0x00000000003f782f */ /* 0x000fda00038c0000 */
.L_x_2333:
[----:B------:R-:W-:Y:S05]  /*14a40*/  @!P6 BRA `(.L_x_2163) ;  /* 0x000000000078e947 */ /* 0x000fea0003800000 */
[----:B0-----:R-:W2:Y:S02]  /*14a50*/  LDL.LU R3, [R1+0x14] ;  /* 0x0000140001037983 */ /* 0x001ea40000300800 */
[----:B--2---:R-:W-:-:S04]  /*14a60*/  LOP3.LUT R3, R3, 0x2, RZ, 0xfc, !PT ;  /* 0x0000000203037812 */ /* 0x004fc800078efcff */
[----:B------:R-:W-:-:S13]  /*14a70*/  ISETP.NE.AND P2, PT, R3, 0x3, PT ;  /* 0x000000030300780c */ /* 0x000fda0003f45270 */
[----:B------:R-:W-:Y:S05]  /*14a80*/  @!P2 BRA `(.L_x_2289) ;  /* 0x000000000004a947 */ /* 0x000fea0003800000 */
[----:B------:R-:W-:Y:S01]  /*14a90*/  BPT.TRAP 0x1 ;  /* 0x000000040000795c */ /* 0x000fe20000300000 */
.L_x_2289:
        /* <DEDUP_REMOVED lines=12> */
.L_x_2334:
[----:B------:R-:W1:Y:S02]  /*14b60*/  SYNCS.PHASECHK.TRANS64.TRYWAIT P0, [R3+URZ], R4 ;  /* 0x00000004030075a7 */ /* 0x000e64000800017f */
[----:B-1----:R-:W-:Y:S05]  /*14b70*/  @!P0 BRA `(.L_x_2291) ;  /* 0x0000001400448947 */ /* 0x002fea0003800000 */
.L_x_2335:
[----:B------:R-:W-:Y:S05]  /*14b80*/  @!P2 BRA `(.L_x_2292) ;  /* 0x000000000004a947 */ /* 0x000fea0003800000 */
[----:B------:R-:W-:Y:S01]  /*14b90*/  BPT.TRAP 0x1 ;  /* 0x000000040000795c */ /* 0x000fe20000300000 */
.L_x_2292:
[----:B-1----:R-:W-:-:S05]  /*14ba0*/  VIADD R3, R2, 0x38860 ;  /* 0x0003886002037836 */ /* 0x002fca0000000000 */
[----:B------:R-:W-:-:S04]  /*14bb0*/  LEA R0, R0, R3, 0x3 ;  /* 0x0000000300007211 */ /* 0x000fc800078e18ff */
[----:B------:R-:W1:Y:S02]  /*14bc0*/  SYNCS.PHASECHK.TRANS64.TRYWAIT P0, [R0+URZ], R5 ;  /* 0x00000005000075a7 */ /* 0x000e64000800017f */
[----:B-1----:R-:W-:Y:S05]  /*14bd0*/  @!P0 BRA `(.L_x_2293) ;  /* 0x0000001400408947 */ /* 0x002fea0003800000 */
.L_x_2336:
[----:B------:R-:W-:-:S07]  /*14be0*/  IMAD R3, R8, 0x8, R3 ;  /* 0x0000000808037824 */ /* 0x000fce00078e0203 */
.L_x_2294:
[----:B--2---:R2:W3:Y:S02]  /*14bf0*/  SYNCS.PHASECHK.TRANS64.TRYWAIT P0, [R3+URZ], R4 ;  /* 0x00000004030075a7 */ /* 0x0044e4000800017f */
[----:B---3--:R-:W-:Y:S05]  /*14c00*/  @!P0 NANOSLEEP.SYNCS 0x989680 ;  /* 0x009896800000895d */ /* 0x008fea0003900000 */
[----:B------:R-:W3:Y:S02]  /*14c10*/  @!P0 SYNCS.PHASECHK.TRANS64 P0, [R3+URZ], R4 ;  /* 0x00000004030085a7 */ /* 0x000ee4000800007f */
[----:B---3--:R-:W-:Y:S05]  /*14c20*/  @!P0 BRA `(.L_x_2294) ;  /* 0xfffffffc00f08947 */ /* 0x008fea000383ffff */
.L_x_2163:
[----:B------:R-:W-:Y:S05]  /*14c30*/  BSYNC B6 ;  /* 0x0000000000067941 */ /* 0x000fea0003800000 */
.L_x_2160:
[----:B------:R-:W-:Y:S05]  /*14c40*/  EXIT ;  /* 0x000000000000794d */ /* 0x000fea0003800000 */
.L_x_2167:
[----:B------:R-:W-:-:S13]  /*14c50*/  R2UR UR4, R16 ;  /* 0x00000000100472ca */ /* 0x000fda00000e0000 */
[----:B0-----:R-:W-:-:S04]  /*14c60*/  IMAD.U32 R3, RZ, RZ, UR4 ;  /* 0x00000004ff037e24 */ /* 0x001fc8000f8e00ff */
[----:B------:R0:W1:Y:S03]  /*14c70*/  SYNCS.PHASECHK.TRANS64.TRYWAIT P1, [R3+URZ+0x38800], R2 ;  /* 0x03880002030075a7 */ /* 0x000066000802017f */
[----:B-1----:R-:W-:Y:S05]  /*14c80*/  @!P1 NANOSLEEP.SYNCS 0x989680 ;  /* 0x009896800000995d */ /* 0x002fea0003900000 */
[----:B------:R-:W1:Y:S02]  /*14c90*/  @!P1 SYNCS.PHASECHK.TRANS64 P1, [R3+URZ+0x38800], R2 ;  /* 0x03880002030095a7 */ /* 0x000e64000802007f */
[----:B-1----:R-:W-:Y:S05]  /*14ca0*/  @!P1 BRA `(.L_x_2167) ;  /* 0xfffffffc00e89947 */ /* 0x002fea000383ffff */
[----:B------:R-:W-:Y:S05]  /*14cb0*/  BRA `(.L_x_2295) ;  /* 0xfffffec800387947 */ /* 0x000fea000383ffff */
.L_x_2171:
[----:B------:R-:W-:-:S13]  /*14cc0*/  R2UR UR4, R16 ;  /* 0x00000000100472ca */ /* 0x000fda00000e0000 */
[----:B0-----:R-:W-:-:S04]  /*14cd0*/  IMAD.U32 R3, RZ, RZ, UR4 ;  /* 0x00000004ff037e24 */ /* 0x001fc8000f8e00ff */
[----:B------:R0:W2:Y:S03]  /*14ce0*/  SYNCS.PHASECHK.TRANS64.TRYWAIT P2, [R3+URZ+0x38830], R2 ;  /* 0x03883002030075a7 */ /* 0x0000a6000804017f */
[----:B--2---:R-:W-:Y:S05]  /*14cf0*/  @!P2 NANOSLEEP.SYNCS 0x989680 ;  /* 0x009896800000a95d */ /* 0x004fea0003900000 */
[----:B------:R-:W2:Y:S02]  /*14d00*/  @!P2 SYNCS.PHASECHK.TRANS64 P2, [R3+URZ+0x38830], R2 ;  /* 0x038830020300a5a7 */ /* 0x000ea4000804007f */
[----:B--2---:R-:W-:Y:S05]  /*14d10*/  @!P2 BRA `(.L_x_2171) ;  /* 0xfffffffc00e8a947 */ /* 0x004fea000383ffff */
[----:B------:R-:W-:Y:S05]  /*14d20*/  BRA `(.L_x_2170) ;  /* 0xfffffec800587947 */ /* 0x000fea000383ffff */
.L_x_2176:
[----:B------:R-:W-:-:S13]  /*14d30*/  R2UR UR6, R215 ;  /* 0x00000000d70672ca */ /* 0x000fda00000e0000 */
[----:B-1----:R-:W-:-:S04]  /*14d40*/  IMAD.U32 R6, RZ, RZ, UR6 ;  /* 0x00000006ff067e24 */ /* 0x002fc8000f8e00ff */
[----:B------:R1:W2:Y:S03]  /*14d50*/  SYNCS.PHASECHK.TRANS64.TRYWAIT P3, [R6+URZ+0x38830], R3 ;  /* 0x03883003060075a7 */ /* 0x0002a6000806017f */
[----:B--2---:R-:W-:Y:S05]  /*14d60*/  @!P3 NANOSLEEP.SYNCS 0x989680 ;  /* 0x009896800000b95d */ /* 0x004fea0003900000 */
[----:B------:R-:W2:Y:S02]  /*14d70*/  @!P3 SYNCS.PHASECHK.TRANS64 P3, [R6+URZ+0x38830], R3 ;  /* 0x038830030600b5a7 */ /* 0x000ea4000806007f */
[----:B--2---:R-:W-:Y:S05]  /*14d80*/  @!P3 BRA `(.L_x_2176) ;  /* 0xfffffffc00e8b947 */ /* 0x004fea000383ffff */
[----:B------:R-:W-:Y:S05]  /*14d90*/  BRA `(.L_x_2175) ;  /* 0xffffff0000d47947 */ /* 0x000fea000383ffff */
.L_x_2180:
[----:B-1----:R-:W-:-:S04]  /*14da0*/  IMAD.U32 R3, RZ, RZ, UR7 ;  /* 0x00000007ff037e24 */ /* 0x002fc8000f8e00ff */
[----:B------:R1:W2:Y:S03]  /*14db0*/  SYNCS.PHASECHK.TRANS64.TRYWAIT P3, [R3+URZ+0x38850], R0 ;  /* 0x03885000030075a7 */ /* 0x0002a6000806017f */
[----:B--2---:R-:W-:Y:S05]  /*14dc0*/  @!P3 NANOSLEEP.SYNCS 0x989680 ;  /* 0x009896800000b95d */ /* 0x004fea0003900000 */
[----:B------:R-:W2:Y:S02]  /*14dd0*/  @!P3 SYNCS.PHASECHK.TRANS64 P3, [R3+URZ+0x38850], R0 ;  /* 0x038850000300b5a7 */ /* 0x000ea4000806007f */
[----:B--2---:R-:W-:Y:S05]  /*14de0*/  @!P3 BRA `(.L_x_2180) ;  /* 0xfffffffc00ecb947 */ /* 0x004fea000383ffff */
[----:B------:R-:W-:Y:S05]  /*14df0*/  BRA `(.L_x_2179) ;  /* 0xffffff2c00087947 */ /* 0x000fea000383ffff */
.L_x_2186:
[----:B-1----:R-:W-:-:S04]  /*14e00*/  IMAD.U32 R6, RZ, RZ, UR60 ;  /* 0x0000003cff067e24 */ /* 0x002fc8000f8e00ff */
[----:B------:R1:W2:Y:S03]  /*14e10*/  SYNCS.PHASECHK.TRANS64.TRYWAIT P2, [R6+URZ+0x38830], R3 ;  /* 0x03883003060075a7 */ /* 0x0002a6000804017f */
[----:B--2---:R-:W-:Y:S05]  /*14e20*/  @!P2 NANOSLEEP.SYNCS 0x989680 ;  /* 0x009896800000a95d */ /* 0x004fea0003900000 */
[----:B------:R-:W2:Y:S02]  /*14e30*/  @!P2 SYNCS.PHASECHK.TRANS64 P2, [R6+URZ+0x38830], R3 ;  /* 0x038830030600a5a7 */ /* 0x000ea4000804007f */
[----:B--2---:R-:W-:Y:S05]  /*14e40*/  @!P2 BRA `(.L_x_2186) ;  /* 0xfffffffc00eca947 */ /* 0x004fea000383ffff */
[----:B------:R-:W-:Y:S05]  /*14e50*/  BRA `(.L_x_2185) ;  /* 0xffffff4000bc7947 */ /* 0x000fea000383ffff */
.L_x_2190:
[----:B-1----:R-:W-:-:S04]  /*14e60*/  IMAD.U32 R3, RZ, RZ, UR11 ;  /* 0x0000000bff037e24 */ /* 0x002fc8000f8e00ff */
[----:B------:R1:W2:Y:S03]  /*14e70*/  SYNCS.PHASECHK.TRANS64.TRYWAIT P2, [R3+URZ+0x38850], R0 ;  /* 0x03885000030075a7 */ /* 0x0002a6000804017f */
[----:B--2---:R-:W-:Y:S05]  /*14e80*/  @!P2 NANOSLEEP.SYNCS 0x989680 ;  /* 0x009896800000a95d */ /* 0x004fea0003900000 */
[----:B------:R-:W2:Y:S02]  /*14e90*/  @!P2 SYNCS.PHASECHK.TRANS64 P2, [R3+URZ+0x38850], R0 ;  /* 0x038850000300a5a7 */ /* 0x000ea4000804007f */
[----:B--2---:R-:W-:Y:S05]  /*14ea0*/  @!P2 BRA `(.L_x_2190) ;  /* 0xfffffffc00eca947 */ /* 0x004fea000383ffff */
[----:B------:R-:W-:Y:S05]  /*14eb0*/  BRA `(.L_x_2189) ;  /* 0xffffff6800f47947 */ /* 0x000fea000383ffff */
.L_x_2195:
[----:B-1----:R-:W-:-:S04]  /*14ec0*/  IMAD.U32 R5, RZ, RZ, UR5 ;  /* 0x00000005ff057e24 */ /* 0x002fc8000f8e00ff */
[----:B------:R1:W2:Y:S03]  /*14ed0*/  SYNCS.PHASECHK.TRANS64.TRYWAIT P0, [R5+URZ+0x38850], R8 ;  /* 0x03885008050075a7 */ /* 0x0002a6000800017f */
[----:B--2---:R-:W-:Y:S05]  /*14ee0*/  @!P0 NANOSLEEP.SYNCS 0x989680 ;  /* 0x009896800000895d */ /* 0x004fea0003900000 */
[----:B------:R-:W2:Y:S02]  /*14ef0*/  @!P0 SYNCS.PHASECHK.TRANS64 P0, [R5+URZ+0x38850], R8 ;  /* 0x03885008050085a7 */ /* 0x000ea4000800007f */
[----:B--2---:R-:W-:Y:S05]  /*14f00*/  @!P0 BRA `(.L_x_2195) ;  /* 0xfffffffc00ec8947 */ /* 0x004fea000383ffff */
[----:B------:R-:W-:Y:S05]  /*14f10*/  BRA `(.L_x_2194) ;  /* 0xffffff8000e07947 */ /* 0x000fea000383ffff */
.L_x_2206:
[----:B------:R-:W-:Y:S02]  /*14f20*/  IMAD.MOV.U32 R13, RZ, RZ, R0 ;  /* 0x000000ffff0d7224 */ /* 0x000fe400078e0000 */
[----:B------:R-:W-:Y:S02]  /*14f30*/  IMAD.MOV.U32 R12, RZ, RZ, RZ ;  /* 0x000000ffff0c7224 */ /* 0x000fe400078e00ff */
[----:B------:R-:W-:Y:S02]  /*14f40*/  IMAD.MOV.U32 R11, RZ, RZ, 0x1f ;  /* 0x0000001fff0b7424 */ /* 0x000fe400078e00ff */
[----:B------:R-:W-:-:S07]  /*14f50*/  IMAD.MOV.U32 R15, RZ, RZ, -0x1 ;  /* 0xffffffffff0f7424 */ /* 0x000fce00078e00ff */
[----:B------:R-:W-:Y:S05]  /*14f60*/  WARPSYNC.COLLECTIVE R15, `(.L_x_2296) ;  /* 0x000000000f087348 */ /* 0x000fea0003c00000 */
[----:B------:R0:W1:Y:S02]  /*14f70*/  SHFL.IDX P6, R14, R13, R12, R11 ;  /* 0x0000000c0d0e7389 */ /* 0x00006400000c000b */
[----:B01----:R-:W-:Y:S01]  /*14f80*/  ENDCOLLECTIVE ;  /* 0x000000000000791b */ /* 0x003fe20003800000 */
.L_x_2296:
[----:B------:R-:W-:Y:S05]  /*14f90*/  BRA `(.L_x_2297) ;  /* 0xffffffbc00d07947 */ /* 0x000fea000383ffff */
.L_x_2208:
[----:B------:R-:W-:Y:S01]  /*14fa0*/  BSSY B0, `(.L_x_2298) ;  /* 0x0000006000007945 */ /* 0x000fe20003800000 */
[----:B------:R-:W-:-:S07]  /*14fb0*/  IMAD.MOV.U32 R15, RZ, RZ, -0x1 ;  /* 0xffffffffff0f7424 */ /* 0x000fce00078e00ff */
[----:B0-----:R-:W-:Y:S05]  /*14fc0*/  WARPSYNC.COLLECTIVE R15, `(.L_x_2299) ;  /* 0x000000000f0c7348 */ /* 0x001fea0003c00000 */
[----:B------:R-:W-:Y:S02]  /*14fd0*/  ELECT P6, UR62, PT ;  /* 0x00000000003e782f */ /* 0x000fe400038c0000 */
[----:B------:R-:W-:Y:S01]  /*14fe0*/  MOV R14, UR62 ;  /* 0x0000003e000e7c02 */ /* 0x000fe20008000f00 */
[----:B0-----:R-:W-:Y:S10]  /*14ff0*/  ENDCOLLECTIVE ;  /* 0x000000000000791b */ /* 0x001ff40003800000 */
.L_x_2299:
[----:B------:R-:W-:Y:S05]  /*15000*/  BSYNC B0 ;  /* 0x0000000000007941 */ /* 0x000fea0003800000 */
.L_x_2298:
[----:B------:R-:W-:Y:S05]  /*15010*/  BRA `(.L_x_2300) ;  /* 0xffffffbc00d07947 */ /* 0x000fea000383ffff */
.L_x_2210:
[----:B0-----:R-:W-:-:S04]  /*15020*/  IMAD.U32 R3, RZ, RZ, UR38 ;  /* 0x00000026ff037e24 */ /* 0x001fc8000f8e00ff */
[----:B------:R0:W1:Y:S03]  /*15030*/  SYNCS.PHASECHK.TRANS64.TRYWAIT P0, [R3+URZ+0x38840], R0 ;  /* 0x03884000030075a7 */ /* 0x000066000800017f */
[----:B-1----:R-:W-:Y:S05]  /*15040*/  @!P0 NANOSLEEP.SYNCS 0x989680 ;  /* 0x009896800000895d */ /* 0x002fea0003900000 */
[----:B------:R-:W1:Y:S02]  /*15050*/  @!P0 SYNCS.PHASECHK.TRANS64 P0, [R3+URZ+0x38840], R0 ;  /* 0x03884000030085a7 */ /* 0x000e64000800007f */
[----:B-1----:R-:W-:Y:S05]  /*15060*/  @!P0 BRA `(.L_x_2210) ;  /* 0xfffffffc00ec8947 */ /* 0x002fea000383ffff */
[----:B------:R-:W-:Y:S05]  /*15070*/  BRA `(.L_x_2301) ;  /* 0xffffffc0002c7947 */ /* 0x000fea000383ffff */
.L_x_2213:
        /* <DEDUP_REMOVED lines=9> */
.L_x_2302:
[----:B------:R-:W-:Y:S02]  /*15110*/  IMAD.MOV.U32 R13, RZ, RZ, R7 ;  /* 0x000000ffff0d7224 */ /* 0x000fe400078e0007 */
[----:B------:R-:W-:-:S07]  /*15120*/  IMAD.MOV.U32 R2, RZ, RZ, R14 ;  /* 0x000000ffff027224 */ /* 0x000fce00078e000e */
[----:B------:R-:W-:Y:S05]  /*15130*/  WARPSYNC.COLLECTIVE R15, `(.L_x_2303) ;  /* 0x000000000f087348 */ /* 0x000fea0003c00000 */
[----:B------:R0:W1:Y:S02]  /*15140*/  SHFL.IDX P6, R14, R13, R12, R11 ;  /* 0x0000000c0d0e7389 */ /* 0x00006400000c000b */
[----:B01----:R-:W-:Y:S01]  /*15150*/  ENDCOLLECTIVE ;  /* 0x000000000000791b */ /* 0x003fe20003800000 */
.L_x_2303:
[----:B------:R-:W-:Y:S01]  /*15160*/  ULDC UR4, c[0x0][0x288] ;  /* 0x0000a20000047ab9 */ /* 0x000fe20000000800 */
[----:B------:R-:W-:Y:S01]  /*15170*/  ULDC.64 UR6, c[0x0][0x208] ;  /* 0x0000820000067ab9 */ /* 0x000fe20000000a00 */
[----:B------:R-:W-:-:S05]  /*15180*/  IMAD R0, R20, UR4, RZ ;  /* 0x0000000414007c24 */ /* 0x000fca000f8e02ff */
[----:B------:R-:W-:Y:S01]  /*15190*/  ISETP.GE.AND P3, PT, R8, R0, PT ;  /* 0x000000000800720c */ /* 0x000fe20003f66270 */
[----:B------:R-:W-:Y:S02]  /*151a0*/  IMAD.MOV.U32 R13, RZ, RZ, R6 ;  /* 0x000000ffff0d7224 */ /* 0x000fe400078e0006 */
[----:B------:R-:W-:-:S10]  /*151b0*/  IMAD.MOV.U32 R12, RZ, RZ, 0x1 ;  /* 0x00000001ff0c7424 */ /* 0x000fd400078e00ff */
[----:B------:R-:W-:Y:S01]  /*151c0*/  @!P3 LEA R21, R9, UR38, 0x1 ;  /* 0x000000260915bc11 */ /* 0x000fe2000f8e08ff */
[----:B------:R-:W-:-:S05]  /*151d0*/  IMAD.MOV.U32 R3, RZ, RZ, R14 ;  /* 0x000000ffff037224 */ /* 0x000fca00078e000e */
        /* <DEDUP_REMOVED lines=15> */
.L_x_2304:
[----:B------:R-:W-:Y:S01]  /*152d0*/  VIADD R3, R8, 0x20 ;  /* 0x0000002008037836 */ /* 0x000fe20000000000 */
[----:B------:R-:W-:Y:S01]  /*152e0*/  @!P3 LEA R20, R9, UR38, 0x1 ;  /* 0x000000260914bc11 */ /* 0x000fe2000f8e08ff */
[----:B------:R-:W-:Y:S02]  /*152f0*/  IMAD.MOV.U32 R13, RZ, RZ, R7 ;  /* 0x000000ffff0d7224 */ /* 0x000fe400078e0007 */
[----:B------:R-:W-:-:S07]  /*15300*/  IMAD.MOV.U32 R5, RZ, RZ, R14 ;  /* 0x000000ffff057224 */ /* 0x000fce00078e000e */
[----:B------:R-:W-:Y:S05]  /*15310*/  WARPSYNC.COLLECTIVE R15, `(.L_x_2305) ;  /* 0x000000000f087348 */ /* 0x000fea0003c00000 */
[----:B------:R0:W1:Y:S02]  /*15320*/  SHFL.IDX P6, R14, R13, R12, R11 ;  /* 0x0000000c0d0e7389 */ /* 0x00006400000c000b */
[----:B01----:R-:W-:Y:S01]  /*15330*/  ENDCOLLECTIVE ;  /* 0x000000000000791b */ /* 0x003fe20003800000 */
.L_x_2305:
[----:B------:R-:W-:Y:S01]  /*15340*/  ULDC.64 UR4, c[0x0][0x208] ;  /* 0x0000820000047ab9 */ /* 0x000fe20000000a00 */
[----:B------:R-:W-:Y:S01]  /*15350*/  IMAD.MOV.U32 R13, RZ, RZ, R6 ;  /* 0x000000ffff0d7224 */ /* 0x000fe200078e0006 */
[----:B------:R-:W-:Y:S01]  /*15360*/  MOV R12, 0x2 ;  /* 0x00000002000c7802 */ /* 0x000fe20000000f00 */
        /* <DEDUP_REMOVED lines=13> */
.L_x_2306:
[----:B------:R-:W-:Y:S01]  /*15440*/  VIADD R5, R8, 0x30 ;  /* 0x0000003008057836 */ /* 0x000fe20000000000 */
[----:B------:R-:W-:Y:S01]  /*15450*/  @!P3 LEA R21, R9, UR38, 0x1 ;  /* 0x000000260915bc11 */ /* 0x000fe2000f8e08ff */
[----:B------:R-:W-:Y:S02]  /*15460*/  IMAD.MOV.U32 R13, RZ, RZ, R7 ;  /* 0x000000ffff0d7224 */ /* 0x000fe400078e0007 */
[----:B------:R-:W-:-:S07]  /*15470*/  IMAD.MOV.U32 R3, RZ, RZ, R14 ;  /* 0x000000ffff037224 */ /* 0x000fce00078e000e */
[----:B------:R-:W-:Y:S05]  /*15480*/  WARPSYNC.COLLECTIVE R15, `(.L_x_2307) ;  /* 0x000000000f087348 */ /* 0x000fea0003c00000 */
[----:B------:R0:W1:Y:S02]  /*15490*/  SHFL.IDX P6, R14, R13, R12, R11 ;  /* 0x0000000c0d0e7389 */ /* 0x00006400000c000b */
[----:B01----:R-:W-:Y:S01]  /*154a0*/  ENDCOLLECTIVE ;  /* 0x000000000000791b */ /* 0x003fe20003800000 */
.L_x_2307:
        /* <DEDUP_REMOVED lines=16> */
.L_x_2308:
[----:B------:R-:W-:Y:S01]  /*155b0*/  VIADD R3, R8, 0x40 ;  /* 0x0000004008037836 */ /* 0x000fe20000000000 */
[----:B------:R-:W-:Y:S01]  /*155c0*/  @!P3 LEA R20, R9, UR38, 0x1 ;  /* 0x000000260914bc11 */ /* 0x000fe2000f8e08ff */
[----:B------:R-:W-:Y:S02]  /*155d0*/  IMAD.MOV.U32 R13, RZ, RZ, R7 ;  /* 0x000000ffff0d7224 */ /* 0x000fe400078e0007 */
[----:B------:R-:W-:-:S07]  /*155e0*/  IMAD.MOV.U32 R5, RZ, RZ, R14 ;  /* 0x000000ffff057224 */ /* 0x000fce00078e000e */
[----:B------:R-:W-:Y:S05]  /*155f0*/  WARPSYNC.COLLECTIVE R15, `(.L_x_2309) ;  /* 0x000000000f087348 */ /* 0x000fea0003c00000 */
[----:B------:R0:W1:Y:S02]  /*15600*/  SHFL.IDX P6, R14, R13, R12, R11 ;  /* 0x0000000c0d0e7389 */ /* 0x00006400000c000b */
[----:B01----:R-:W-:Y:S01]  /*15610*/  ENDCOLLECTIVE ;  /* 0x000000000000791b */ /* 0x003fe20003800000 */
.L_x_2309:
        /* <DEDUP_REMOVED lines=16> */
.L_x_2310:
[----:B------:R-:W-:Y:S01]  /*15720*/  VIADD R5, R8, 0x50 ;  /* 0x0000005008057836 */ /* 0x000fe20000000000 */
[----:B------:R-:W-:Y:S01]  /*15730*/  @!P3 LEA R21, R9, UR38, 0x1 ;  /* 0x000000260915bc11 */ /* 0x000fe2000f8e08ff */
[----:B------:R-:W-:Y:S02]  /*15740*/  IMAD.MOV.U32 R13, RZ, RZ, R7 ;  /* 0x000000ffff0d7224 */ /* 0x000fe400078e0007 */
[----:B------:R-:W-:-:S07]  /*15750*/  IMAD.MOV.U32 R3, RZ, RZ, R14 ;  /* 0x000000ffff037224 */ /* 0x000fce00078e000e */
[----:B------:R-:W-:Y:S05]  /*15760*/  WARPSYNC.COLLECTIVE R15, `(.L_x_2311) ;  /* 0x000000000f087348 */ /* 0x000fea0003c00000 */
[----:B------:R0:W1:Y:S02]  /*15770*/  SHFL.IDX P6, R14, R13, R12, R11 ;  /* 0x0000000c0d0e7389 */ /* 0x00006400000c000b */
[----:B01----:R-:W-:Y:S01]  /*15780*/  ENDCOLLECTIVE ;  /* 0x000000000000791b */ /* 0x003fe20003800000 */
.L_x_2311:
        /* <DEDUP_REMOVED lines=16> */
.L_x_2312:
[----:B------:R-:W-:Y:S01]  /*15890*/  VIADD R3, R8, 0x60 ;  /* 0x0000006008037836 */ /* 0x000fe20000000000 */
[----:B------:R-:W-:Y:S01]  /*158a0*/  @!P3 LEA R20, R9, UR38, 0x1 ;  /* 0x000000260914bc11 */ /* 0x000fe2000f8e08ff */
[----:B------:R-:W-:Y:S02]  /*158b0*/  IMAD.MOV.U32 R13, RZ, RZ, R7 ;  /* 0x000000ffff0d7224 */ /* 0x000fe400078e0007 */
[----:B------:R-:W-:-:S07]  /*158c0*/  IMAD.MOV.U32 R5, RZ, RZ, R14 ;  /* 0x000000ffff057224 */ /* 0x000fce00078e000e */
[----:B------:R-:W-:Y:S05]  /*158d0*/  WARPSYNC.COLLECTIVE R15, `(.L_x_2313) ;  /* 0x000000000f087348 */ /* 0x000fea0003c00000 */
[----:B------:R0:W1:Y:S02]  /*158e0*/  SHFL.IDX P6, R14, R13, R12, R11 ;  /* 0x0000000c0d0e7389 */ /* 0x00006400000c000b */
[----:B01----:R-:W-:Y:S01]  /*158f0*/  ENDCOLLECTIVE ;  /* 0x000000000000791b */ /* 0x003fe20003800000 */
.L_x_2313:
        /* <DEDUP_REMOVED lines=16> */
.L_x_2314:
[----:B------:R-:W-:Y:S01]  /*15a00*/  @!P3 LEA R21, R9, UR38, 0x1 ;  /* 0x000000260915bc11 */ /* 0x000fe2000f8e08ff */
[----:B------:R-:W-:Y:S02]  /*15a10*/  IMAD.MOV.U32 R13, RZ, RZ, R7 ;  /* 0x000000ffff0d7224 */ /* 0x000fe400078e0007 */
[----:B------:R-:W-:-:S07]  /*15a20*/  IMAD.MOV.U32 R3, RZ, RZ, R14 ;  /* 0x000000ffff037224 */ /* 0x000fce00078e000e */
[----:B------:R-:W-:Y:S05]  /*15a30*/  WARPSYNC.COLLECTIVE R15, `(.L_x_2315) ;  /* 0x000000000f087348 */ /* 0x000fea0003c00000 */
[----:B------:R0:W1:Y:S02]  /*15a40*/  SHFL.IDX P6, R14, R13, R12, R11 ;  /* 0x0000000c0d0e7389 */ /* 0x00006400000c000b */
[----:B01----:R-:W-:Y:S01]  /*15a50*/  ENDCOLLECTIVE ;  /* 0x000000000000791b */ /* 0x003fe20003800000 */
.L_x_2315:
        /* <DEDUP_REMOVED lines=15> */
.L_x_2316:
[----:B------:R-:W-:Y:S01]  /*15b50*/  IMAD.MOV.U32 R13, RZ, RZ, R7 ;  /* 0x000000ffff0d7224 */ /* 0x000fe200078e0007 */
[----:B------:R-:W-:-:S07]  /*15b60*/  MOV R4, R14 ;  /* 0x0000000e00047202 */ /* 0x000fce0000000f00 */
[----:B------:R-:W-:Y:S05]  /*15b70*/  WARPSYNC.COLLECTIVE R15, `(.L_x_2317) ;  /* 0x000000000f087348 */ /* 0x000fea0003c00000 */
[----:B------:R0:W1:Y:S02]  /*15b80*/  SHFL.IDX P6, R14, R13, R12, R11 ;  /* 0x0000000c0d0e7389 */ /* 0x00006400000c000b */
[----:B01----:R-:W-:Y:S01]  /*15b90*/  ENDCOLLECTIVE ;  /* 0x000000000000791b */ /* 0x003fe20003800000 */
.L_x_2317:
[----:B------:R-:W-:Y:S05]  /*15ba0*/  BRA `(.L_x_2318) ;  /* 0xffffffc000947947 */ /* 0x000fea000383ffff */
.L_x_2216:
[----:B-1----:R-:W-:-:S04]  /*15bb0*/  IMAD.U32 R3, RZ, RZ, UR38 ;  /* 0x00000026ff037e24 */ /* 0x002fc8000f8e00ff */
[----:B------:R1:W2:Y:S03]  /*15bc0*/  SYNCS.PHASECHK.TRANS64.TRYWAIT P0, [R3+URZ+0x38820], R2 ;  /* 0x03882002030075a7 */ /* 0x0002a6000800017f */
[----:B--2---:R-:W-:Y:S05]  /*15bd0*/  @!P0 NANOSLEEP.SYNCS 0x989680 ;  /* 0x009896800000895d */ /* 0x004fea0003900000 */
[----:B------:R-:W2:Y:S02]  /*15be0*/  @!P0 SYNCS.PHASECHK.TRANS64 P0, [R3+URZ+0x38820], R2 ;  /* 0x03882002030085a7 */ /* 0x000ea4000800007f */
[----:B--2---:R-:W-:Y:S05]  /*15bf0*/  @!P0 BRA `(.L_x_2216) ;  /* 0xfffffffc00ec8947 */ /* 0x004fea000383ffff */
[----:B------:R-:W-:Y:S05]  /*15c00*/  BRA `(.L_x_2319) ;  /* 0xffffffc000f47947 */ /* 0x000fea000383ffff */
.L_x_2223:
[----:B-1----:R-:W-:-:S04]  /*15c10*/  IMAD.U32 R3, RZ, RZ, UR38 ;  /* 0x00000026ff037e24 */ /* 0x002fc8000f8e00ff */
[----:B------:R1:W2:Y:S03]  /*15c20*/  SYNCS.PHASECHK.TRANS64.TRYWAIT P0, [R3+URZ+0x38848], R2 ;  /* 0x03884802030075a7 */ /* 0x0002a6000800017f */
[----:B--2---:R-:W-:Y:S05]  /*15c30*/  @!P0 NANOSLEEP.SYNCS 0x989680 ;  /* 0x009896800000895d */ /* 0x004fea0003900000 */
[----:B------:R-:W2:Y:S02]  /*15c40*/  @!P0 SYNCS.PHASECHK.TRANS64 P0, [R3+URZ+0x38848], R2 ;  /* 0x03884802030085a7 */ /* 0x000ea4000800007f */
[----:B--2---:R-:W-:Y:S05]  /*15c50*/  @!P0 BRA `(.L_x_2223) ;  /* 0xfffffffc00ec8947 */ /* 0x004fea000383ffff */
[----:B------:R-:W-:Y:S05]  /*15c60*/  BRA `(.L_x_2320) ;  /* 0xffffffc400d07947 */ /* 0x000fea000383ffff */
.L_x_2231:
[----:B0-----:R-:W-:-:S04]  /*15c70*/  IMAD.U32 R3, RZ, RZ, UR38 ;  /* 0x00000026ff037e24 */ /* 0x001fc8000f8e00ff */
[----:B------:R0:W1:Y:S03]  /*15c80*/  SYNCS.PHASECHK.TRANS64.TRYWAIT P0, [R3+URZ+0x38860], R2 ;  /* 0x03886002030075a7 */ /* 0x000066000800017f */
[----:B-1----:R-:W-:Y:S05]  /*15c90*/  @!P0 NANOSLEEP.SYNCS 0x989680 ;  /* 0x009896800000895d */ /* 0x002fea0003900000 */
[----:B------:R-:W1:Y:S02]  /*15ca0*/  @!P0 SYNCS.PHASECHK.TRANS64 P0, [R3+URZ+0x38860], R2 ;  /* 0x03886002030085a7 */ /* 0x000e64000800007f */
[----:B-1----:R-:W-:Y:S05]  /*15cb0*/  @!P0 BRA `(.L_x_2231) ;  /* 0xfffffffc00ec8947 */ /* 0x002fea000383ffff */
[----:B------:R-:W-:Y:S05]  /*15cc0*/  BRA `(.L_x_2321) ;  /* 0xffffffc800e47947 */ /* 0x000fea000383ffff */
.L_x_2242:
[----:B-1----:R-:W-:-:S04]  /*15cd0*/  IMAD.U32 R3, RZ, RZ, UR38 ;  /* 0x00000026ff037e24 */ /* 0x002fc8000f8e00ff */
[----:B------:R1:W2:Y:S03]  /*15ce0*/  SYNCS.PHASECHK.TRANS64.TRYWAIT P0, [R3+URZ+0x38840], R2 ;  /* 0x03884002030075a7 */ /* 0x0002a6000800017f */
[----:B--2---:R-:W-:Y:S05]  /*15cf0*/  @!P0 NANOSLEEP.SYNCS 0x989680 ;  /* 0x009896800000895d */ /* 0x004fea0003900000 */
[----:B------:R-:W2:Y:S02]  /*15d00*/  @!P0 SYNCS.PHASECHK.TRANS64 P0, [R3+URZ+0x38840], R2 ;  /* 0x03884002030085a7 */ /* 0x000ea4000800007f */
[----:B--2---:R-:W-:Y:S05]  /*15d10*/  @!P0 BRA `(.L_x_2242) ;  /* 0xfffffffc00ec8947 */ /* 0x004fea000383ffff */
[----:B------:R-:W-:Y:S05]  /*15d20*/  BRA `(.L_x_2322) ;  /* 0xffffffd000747947 */ /* 0x000fea000383ffff */
.L_x_2250:
[----:B0-----:R-:W-:-:S04]  /*15d30*/  IMAD.U32 R3, RZ, RZ, UR38 ;  /* 0x00000026ff037e24 */ /* 0x001fc8000f8e00ff */
[----:B------:R0:W1:Y:S03]  /*15d40*/  SYNCS.PHASECHK.TRANS64.TRYWAIT P0, [R3+URZ+0x38868], R2 ;  /* 0x03886802030075a7 */ /* 0x000066000800017f */
[----:B-1----:R-:W-:Y:S05]  /*15d50*/  @!P0 NANOSLEEP.SYNCS 0x989680 ;  /* 0x009896800000895d */ /* 0x002fea0003900000 */
[----:B------:R-:W1:Y:S02]  /*15d60*/  @!P0 SYNCS.PHASECHK.TRANS64 P0, [R3+URZ+0x38868], R2 ;  /* 0x03886802030085a7 */ /* 0x000e64000800007f */
[----:B-1----:R-:W-:Y:S05]  /*15d70*/  @!P0 BRA `(.L_x_2250) ;  /* 0xfffffffc00ec8947 */ /* 0x002fea000383ffff */
[----:B------:R-:W-:Y:S05]  /*15d80*/  BRA `(.L_x_2323) ;  /* 0xffffffd400847947 */ /* 0x000fea000383ffff */
.L_x_2261:
[----:B-1----:R-:W-:-:S04]  /*15d90*/  IMAD.U32 R3, RZ, RZ, UR38 ;  /* 0x00000026ff037e24 */ /* 0x002fc8000f8e00ff */
[----:B------:R1:W2:Y:S03]  /*15da0*/  SYNCS.PHASECHK.TRANS64.TRYWAIT P0, [R3+URZ+0x38848], R2 ;  /* 0x03884802030075a7 */ /* 0x0002a6000800017f */
[----:B--2---:R-:W-:Y:S05]  /*15db0*/  @!P0 NANOSLEEP.SYNCS 0x989680 ;  /* 0x009896800000895d */ /* 0x004fea0003900000 */
[----:B------:R-:W2:Y:S02]  /*15dc0*/  @!P0 SYNCS.PHASECHK.TRANS64 P0, [R3+URZ+0x38848], R2 ;  /* 0x03884802030085a7 */ /* 0x000ea4000800007f */
[----:B--2---:R-:W-:Y:S05]  /*15dd0*/  @!P0 BRA `(.L_x_2261) ;  /* 0xfffffffc00ec8947 */ /* 0x004fea000383ffff */
[----:B------:R-:W-:Y:S05]  /*15de0*/  BRA `(.L_x_2324) ;  /* 0xffffffdc002c7947 */ /* 0x000fea000383ffff */
.L_x_2269:
[----:B0-----:R-:W-:-:S04]  /*15df0*/  IMAD.U32 R3, RZ, RZ, UR38 ;  /* 0x00000026ff037e24 */ /* 0x001fc8000f8e00ff */
[----:B------:R0:W1:Y:S03]  /*15e00*/  SYNCS.PHASECHK.TRANS64.TRYWAIT P0, [R3+URZ+0x38860], R2 ;  /* 0x03886002030075a7 */ /* 0x000066000800017f */
[----:B-1----:R-:W-:Y:S05]  /*15e10*/  @!P0 NANOSLEEP.SYNCS 0x989680 ;  /* 0x009896800000895d */ /* 0x002fea0003900000 */
[----:B------:R-:W1:Y:S02]  /*15e20*/  @!P0 SYNCS.PHASECHK.TRANS64 P0, [R3+URZ+0x38860], R2 ;  /* 0x03886002030085a7 */ /* 0x000e64000800007f */
[----:B-1----:R-:W-:Y:S05]  /*15e30*/  @!P0 BRA `(.L_x_2269) ;  /* 0xfffffffc00ec8947 */ /* 0x002fea000383ffff */
[----:B------:R-:W-:Y:S05]  /*15e40*/  BRA `(.L_x_2325) ;  /* 0xffffffe000387947 */ /* 0x000fea000383ffff */
.L_x_2279:
[----:B0-----:R0:W1:Y:S02]  /*15e50*/  SYNCS.PHASECHK.TRANS64.TRYWAIT P0, [R3+URZ+0x38860], R0 ;  /* 0x03886000030075a7 */ /* 0x001064000800017f */
[----:B-1----:R-:W-:Y:S05]  /*15e60*/  @!P0 NANOSLEEP.SYNCS 0x989680 ;  /* 0x009896800000895d */ /* 0x002fea0003900000 */
[----:B------:R-:W1:Y:S02]  /*15e70*/  @!P0 SYNCS.PHASECHK.TRANS64 P0, [R3+URZ+0x38860], R0 ;  /* 0x03886000030085a7 */ /* 0x000e64000800007f */
[----:B-1----:R-:W-:Y:S05]  /*15e80*/  @!P0 BRA `(.L_x_2279) ;  /* 0xfffffffc00f08947 */ /* 0x002fea000383ffff */
[----:B------:R-:W-:Y:S05]  /*15e90*/  BRA `(.L_x_2326) ;  /* 0xffffffe400707947 */ /* 0x000fea000383ffff */
.L_x_2286:
[----:B0-----:R0:W1:Y:S02]  /*15ea0*/  SYNCS.PHASECHK.TRANS64.TRYWAIT P0, [R2+URZ+0x38820], R3 ;  /* 0x03882003020075a7 */ /* 0x001064000800017f */
[----:B-1----:R-:W-:Y:S05]  /*15eb0*/  @!P0 NANOSLEEP.SYNCS 0x989680 ;  /* 0x009896800000895d */ /* 0x002fea0003900000 */
[----:B------:R-:W1:Y:S02]  /*15ec0*/  @!P0 SYNCS.PHASECHK.TRANS64 P0, [R2+URZ+0x38820], R3 ;  /* 0x03882003020085a7 */ /* 0x000e64000800007f */
[----:B-1----:R-:W-:Y:S05]  /*15ed0*/  @!P0 BRA `(.L_x_2286) ;  /* 0xfffffffc00f08947 */ /* 0x002fea000383ffff */
[----:B------:R-:W-:Y:S05]  /*15ee0*/  BRA `(.L_x_2327) ;  /* 0xffffffe800a87947 */ /* 0x000fea000383ffff */
.L_x_2287:
        /* <DEDUP_REMOVED lines=11> */
.L_x_2329:
[----:B------:R-:W-:Y:S05]  /*15fa0*/  BSYNC B0 ;  /* 0x0000000000007941 */ /* 0x000fea0003800000 */
.L_x_2328:
[----:B------:R-:W-:Y:S05]  /*15fb0*/  BRA `(.L_x_2330) ;  /* 0xffffffe8008c7947 */ /* 0x000fea000383ffff */
.L_x_2288:
[----:B------:R-:W-:Y:S01]  /*15fc0*/  BSSY B0, `(.L_x_2331) ;  /* 0x0000006000007945 */ /* 0x000fe20003800000 */
[----:B------:R-:W-:-:S07]  /*15fd0*/  IMAD.MOV.U32 R15, RZ, RZ, -0x1 ;  /* 0xffffffffff0f7424 */ /* 0x000fce00078e00ff */
[----:B0-----:R-:W-:Y:S05]  /*15fe0*/  WARPSYNC.COLLECTIVE R15, `(.L_x_2332) ;  /* 0x000000000f0c7348 */ /* 0x001fea0003c00000 */
[----:B------:R-:W-:Y:S02]  /*15ff0*/  ELECT P6, UR62, PT ;  /* 0x00000000003e782f */ /* 0x000fe400038c0000 */
[----:B------:R-:W-:Y:S01]  /*16000*/  MOV R14, UR62 ;  /* 0x0000003e000e7c02 */ /* 0x000fe20008000f00 */
[----:B0-----:R-:W-:Y:S10]  /*16010*/  ENDCOLLECTIVE ;  /* 0x000000000000791b */ /* 0x001ff40003800000 */
.L_x_2332:
[----:B------:R-:W-:Y:S05]  /*16020*/  BSYNC B0 ;  /* 0x0000000000007941 */ /* 0x000fea0003800000 */
.L_x_2331:
[----:B------:R-:W-:Y:S05]  /*16030*/  BRA `(.L_x_2333) ;  /* 0xffffffe800807947 */ /* 0x000fea000383ffff */
.L_x_2290:
[----:B0-----:R0:W1:Y:S02]  /*16040*/  SYNCS.PHASECHK.TRANS64.TRYWAIT P0, [R6+URZ], R5 ;  /* 0x00000005060075a7 */ /* 0x001064000800017f */
[----:B-1----:R-:W-:Y:S05]  /*16050*/  @!P0 NANOSLEEP.SYNCS 0x989680 ;  /* 0x009896800000895d */ /* 0x002fea0003900000 */
[----:B------:R-:W1:Y:S02]  /*16060*/  @!P0 SYNCS.PHASECHK.TRANS64 P0, [R6+URZ], R5 ;  /* 0x00000005060085a7 */ /* 0x000e64000800007f */
[----:B-1----:R-:W-:Y:S05]  /*16070*/  @!P0 BRA `(.L_x_2290) ;  /* 0xfffffffc00f08947 */ /* 0x002fea000383ffff */
[----:B------:R-:W-:Y:S05]  /*16080*/  BRA `(.L_x_2334) ;  /* 0xffffffe800b47947 */ /* 0x000fea000383ffff */
.L_x_2291:
[----:B-1----:R1:W2:Y:S02]  /*16090*/  SYNCS.PHASECHK.TRANS64.TRYWAIT P0, [R3+URZ], R4 ;  /* 0x00000004030075a7 */ /* 0x0022a4000800017f */
[----:B--2---:R-:W-:Y:S05]  /*160a0*/  @!P0 NANOSLEEP.SYNCS 0x989680 ;  /* 0x009896800000895d */ /* 0x004fea0003900000 */
[----:B------:R-:W2:Y:S02]  /*160b0*/  @!P0 SYNCS.PHASECHK.TRANS64 P0, [R3+URZ], R4 ;  /* 0x00000004030085a7 */ /* 0x000ea4000800007f */
[----:B--2---:R-:W-:Y:S05]  /*160c0*/  @!P0 BRA `(.L_x_2291) ;  /* 0xfffffffc00f08947 */ /* 0x004fea000383ffff */
[----:B------:R-:W-:Y:S05]  /*160d0*/  BRA `(.L_x_2335) ;  /* 0xffffffe800a87947 */ /* 0x000fea000383ffff */
.L_x_2293:
[----:B-1----:R1:W2:Y:S02]  /*160e0*/  SYNCS.PHASECHK.TRANS64.TRYWAIT P0, [R0+URZ], R5 ;  /* 0x00000005000075a7 */ /* 0x0022a4000800017f */
[----:B--2---:R-:W-:Y:S05]  /*160f0*/  @!P0 NANOSLEEP.SYNCS 0x989680 ;  /* 0x009896800000895d */ /* 0x004fea0003900000 */
[----:B------:R-:W2:Y:S02]  /*16100*/  @!P0 SYNCS.PHASECHK.TRANS64 P0, [R0+URZ], R5 ;  /* 0x00000005000085a7 */ /* 0x000ea4000800007f */
[----:B--2---:R-:W-:Y:S05]  /*16110*/  @!P0 BRA `(.L_x_2293) ;  /* 0xfffffffc00f08947 */ /* 0x004fea000383ffff */
[----:B------:R-:W-:Y:S05]  /*16120*/  BRA `(.L_x_2336) ;  /* 0xffffffe800ac7947 */ /* 0x000fea000383ffff */
.L_x_2337:
        /* <DEDUP_REMOVED lines=13> */
.L_x_3206:


//--------------------- .text._ZN7cutlass13device_kernelIN5flash11enable_sm90INS1_16FlashAttnFwdSm90INS1_25CollectiveMainloopFwdSm90ILi2EN4cute5tupleIJNS5_1CILi1EEES8_S8_EEENS6_IJNS7_ILi128EEENS7_ILi80EEENS7_ILi256EEEEEELi256ENS_10bfloat16_tEfNS_4arch4Sm90ELb1ELb0ELb0ELb1ELb0ELb0ELb0ELb1ELb1ELb1ELb1ELb0EEENS1_21CollectiveEpilogueFwdINS6_IJSA_SC_SB_EEES9_SE_SG_Li256ELb1ELb1ELb1ELb0EEENS1_36VarlenDynamicPersistentTileSchedulerILi128ELi80ELi256ELi128ELb1ELb1ELb1ELb1ELb1ELb1EEEEEEEEEvNT_6ParamsE --------------------------
	.section	.text._ZN7cutlass13device_kernelIN5flash11enable_sm90INS1_16FlashAttnFwdSm90INS1_25CollectiveMainloopFwdSm90ILi2EN4cute5tupleIJNS5_1CILi1EEES8_S8_EEENS6_IJNS7_ILi128EEENS7_ILi80EEENS7_ILi256EEEEEELi256ENS_10bfloat16_tEfNS_4arch4Sm90ELb1ELb0ELb0ELb1ELb0ELb0ELb0ELb1ELb1ELb1ELb1ELb0EEENS1_21CollectiveEpilogueFwdINS6_IJSA_SC_SB_EEES9_SE_SG_Li256ELb1ELb1ELb1ELb0EEENS1_36VarlenDynamicPersistentTileSchedulerILi128ELi80ELi256ELi128ELb1ELb1ELb1ELb1ELb1ELb1EEEEEEEEEvNT_6ParamsE,"ax",@progbits
	.align	128
.text._ZN7cutlass13device_kernelIN5flash11enable_sm90INS1_16FlashAttnFwdSm90INS1_25CollectiveMainloopFwdSm90ILi2EN4cute5tupleIJNS5_1CILi1EEES8_S8_EEENS6_IJNS7_ILi128EEENS7_ILi80EEENS7_ILi256EEEEEELi256ENS_10bfloat16_tEfNS_4arch4Sm90ELb1ELb0ELb0ELb1ELb0ELb0ELb0ELb1ELb1ELb1ELb1ELb0EEENS1_21CollectiveEpilogueFwdINS6_IJSA_SC_SB_EEES9_SE_SG_Li256ELb1ELb1ELb1ELb0EEENS1_36VarlenDynamicPersistentTileSchedulerILi128ELi80ELi256ELi128ELb1ELb1ELb1ELb1ELb1ELb1EEEEEEEEEvNT_6ParamsE:
        .type           _ZN7cutlass13device_kernelIN5flash11enable_sm90INS1_16FlashAttnFwdSm90INS1_25CollectiveMainloopFwdSm90ILi2EN4cute5tupleIJNS5_1CILi1EEES8_S8_EEENS6_IJNS7_ILi128EEENS7_ILi80EEENS7_ILi256EEEEEELi256ENS_10bfloat16_tEfNS_4arch4Sm90ELb1ELb0ELb0ELb1ELb0ELb0ELb0ELb1ELb1ELb1ELb1ELb0EEENS1_21CollectiveEpilogueFwdINS6_IJSA_SC_SB_EEES9_SE_SG_Li256ELb1ELb1ELb1ELb0EEENS1_36VarlenDynamicPersistentTileSchedulerILi128ELi80ELi256ELi128ELb1ELb1ELb1ELb1ELb1ELb1EEEEEEEEEvNT_6ParamsE,@function
        .size           _ZN7cutlass13device_kernelIN5flash11enable_sm90INS1_16FlashAttnFwdSm90INS1_25CollectiveMainloopFwdSm90ILi2EN4cute5tupleIJNS5_1CILi1EEES8_S8_EEENS6_IJNS7_ILi128EEENS7_ILi80EEENS7_ILi256EEEEEELi256ENS_10bfloat16_tEfNS_4arch4Sm90ELb1ELb0ELb0ELb1ELb0ELb0ELb0ELb1ELb1ELb1ELb1ELb0EEENS1_21CollectiveEpilogueFwdINS6_IJSA_SC_SB_EEES9_SE_SG_Li256ELb1ELb1ELb1ELb0EEENS1_36VarlenDynamicPersistentTileSchedulerILi128ELi80ELi256ELi128ELb1ELb1ELb1ELb1ELb1ELb1EEEEEEEEEvNT_6ParamsE,(.L_x_3207 - _ZN7cutlass13device_kernelIN5flash11enable_sm90INS1_16FlashAttnFwdSm90INS1_25CollectiveMainloopFwdSm90ILi2EN4cute5tupleIJNS5_1CILi1EEES8_S8_EEENS6_IJNS7_ILi128EEENS7_ILi80EEENS7_ILi256EEEEEELi256ENS_10bfloat16_tEfNS_4arch4Sm90ELb1ELb0ELb0ELb1ELb0ELb0ELb0ELb1ELb1ELb1ELb1ELb0EEENS1_21CollectiveEpilogueFwdINS6_IJSA_SC_SB_EEES9_SE_SG_Li256ELb1ELb1ELb1ELb0EEENS1_36VarlenDynamicPersistentTileSchedulerILi128ELi80ELi256ELi128ELb1ELb1ELb1ELb1ELb1ELb1EEEEEEEEEvNT_6ParamsE)
        .other          _ZN7cutlass13device_kernelIN5flash11enable_sm90INS1_16FlashAttnFwdSm90INS1_25CollectiveMainloopFwdSm90ILi2EN4cute5tupleIJNS5_1CILi1EEES8_S8_EEENS6_IJNS7_ILi128EEENS7_ILi80EEENS7_ILi256EEEEEELi256ENS_10bfloat16_tEfNS_4arch4Sm90ELb1ELb0ELb0ELb1ELb0ELb0ELb0ELb1ELb1ELb1ELb1ELb0EEENS1_21CollectiveEpilogueFwdINS6_IJSA_SC_SB_EEES9_SE_SG_Li256ELb1ELb1ELb1ELb0EEENS1_36VarlenDynamicPersistentTileSchedulerILi128ELi80ELi256ELi128ELb1ELb1ELb1ELb1ELb1ELb1EEEEEEEEEvNT_6ParamsE,@"STO_CUDA_ENTRY STV_DEFAULT"
_ZN7cutlass13device_kernelIN5flash11enable_sm90INS1_16FlashAttnFwdSm90INS1_25CollectiveMainloopFwdSm90ILi2EN4cute5tupleIJNS5_1CILi1EEES8_S8_EEENS6_IJNS7_ILi128EEENS7_ILi80EEENS7_ILi256EEEEEELi256ENS_10bfloat16_tEfNS_4arch4Sm90ELb1ELb0ELb0ELb1ELb0ELb0ELb0ELb1ELb1ELb1ELb1ELb0EEENS1_21CollectiveEpilogueFwdINS6_IJSA_SC_SB_EEES9_SE_SG_Li256ELb1ELb1ELb1ELb0EEENS1_36VarlenDynamicPersistentTileSchedulerILi128ELi80ELi256ELi128ELb1ELb1ELb1ELb1ELb1ELb1EEEEEEEEEvNT_6ParamsE:
        /* <DEDUP_REMOVED lines=18> */
.L_x_2339:
[----:B------:R-:W-:Y:S05]  /*0120*/  BSYNC B0 ;  /* 0x0000000000007941 */ /* 0x000fea0003800000 */
.L_x_2338:
        /* <DEDUP_REMOVED lines=41> */
.L_x_2340:
        /* <DEDUP_REMOVED lines=22> */
.L_x_2341:
        /* <DEDUP_REMOVED lines=18> */
.L_x_2342:
        /* <DEDUP_REMOVED lines=22> */
.L_x_2343:
        /* <DEDUP_REMOVED lines=22> */
.L_x_2344:
        /* <DEDUP_REMOVED lines=8> */
.L_x_2346:
        /* <DEDUP_REMOVED lines=18> */
[----:B------:R-:W-:Y:S02]  /*0aa0*/  R2UR UR6, R10 ;  /* 0x000000000a0672ca */ /* 0x000fe400000e0000 */
        /* <DEDUP_REMOVED lines=11> */
[----:B------:R-:W-:-:S03]  /*0b60*/  SHF.R.S32.HI R2, RZ, 0x4, R3 ;  /* 0x00000004ff027819 */ /* 0x000fc60000011403 */
[C---:B------:R-:W-:Y:S01]  /*0b70*/  IMAD.IADD R12, R6.reuse, 0x1, -R5 ;  /* 0x00000001060c7824 */ /* 0x040fe200078e0a05 */
[C---:B------:R-:W-:Y:S01]  /*0b80*/  LOP3.LUT R5, R3.reuse, 0x3fffff0, RZ, 0xc0, !PT ;  /* 0x03fffff003057812 */ /* 0x040fe200078ec0ff */
[----:B------:R-:W-:Y:S01]  /*0b90*/  ULOP3.LUT UR8, UR4, 0x1, URZ, 0xfc, !UPT ;  /* 0x0000000104087892 */ /* 0x000fe2000f8efc3f */
[----:B------:R-:W-:Y:S02]  /*0ba0*/  LEA.HI R4, R3, R2, RZ, 0x1 ;  /* 0x0000000203047211 */ /* 0x000fe400078f08ff */
[----:B------:R-:W-:Y:S01]  /*0bb0*/  SHF.R.S32.HI R8, RZ, 0x1f, R12 ;  /* 0x0000001fff087819 */ /* 0x000fe2000001140c */
[----:B------:R-:W-:Y:S01]  /*0bc0*/  IMAD.IADD R5, R6, 0x1, -R5 ;  /* 0x0000000106057824 */ /* 0x000fe200078e0a05 */
[----:B------:R-:W-:Y:S01]  /*0bd0*/  SHF.R.S32.HI R3, RZ, 0x7, R0 ;  /* 0x00000007ff037819 */ /* 0x000fe20000011400 */
[----:B------:R0:W-:Y:S01]  /*0be0*/  STL [R1+0x34], R12 ;  /* 0x0000340c01007387 */ /* 0x0001e20000100800 */
[----:B------:R-:W-:Y:S01]  /*0bf0*/  LEA.HI R9, R8, R12, RZ, 0x2 ;  /* 0x0000000c08097211 */ /* 0x000fe200078f10ff */
[----:B------:R-:W-:Y:S01]  /*0c00*/  UMOV UR4, URZ ;  /* 0x0000003f00047c82 */ /* 0x000fe20008000000 */
[----:B------:R-:W-:Y:S01]  /*0c10*/  LOP3.LUT R6, R7, 0xfffffc00, RZ, 0xc0, !PT ;  /* 0xfffffc0007067812 */ /* 0x000fe200078ec0ff */
[----:B------:R-:W-:Y:S01]  /*0c20*/  IMAD.U32 R16, RZ, RZ, UR4 ;  /* 0x00000004ff107e24 */ /* 0x000fe2000f8e00ff */
[----:B------:R-:W-:-:S02]  /*0c30*/  SHF.R.S32.HI R10, RZ, 0x2, R9 ;  /* 0x00000002ff0a7819 */ /* 0x000fc40000011409 */
[----:B------:R-:W-:Y:S01]  /*0c40*/  SHF.R.S32.HI R11, RZ, 0x1f, R9 ;  /* 0x0000001fff0b7819 */ /* 0x000fe20000011409 */
[----:B------:R-:W-:Y:S01]  /*0c50*/  IMAD R6, R5, 0x40, R6 ;  /* 0x0000004005067824 */ /* 0x000fe200078e0206 */
[----:B------:R-:W-:Y:S02]  /*0c60*/  LEA.HI R0, R0, R3, RZ, 0x1 ;  /* 0x0000000300007211 */ /* 0x000fe400078f08ff */
[----:B------:R-:W-:Y:S02]  /*0c70*/  LEA.HI R11, R11, R10, RZ, 0x3 ;  /* 0x0000000a0b0b7211 */ /* 0x000fe400078f18ff */
[----:B------:R-:W-:Y:S02]  /*0c80*/  LOP3.LUT R7, R4, 0x1ffffffe, RZ, 0xc0, !PT ;  /* 0x1ffffffe04077812 */ /* 0x000fe400078ec0ff */
[----:B------:R-:W-:Y:S02]  /*0c90*/  LOP3.LUT R11, R11, 0xfffffff8, RZ, 0xc0, !PT ;  /* 0xfffffff80b0b7812 */ /* 0x000fe400078ec0ff */
[----:B------:R-:W-:Y:S01]  /*0ca0*/  LEA.HI R8, R8, R12, RZ, 0x5 ;  /* 0x0000000c08087211 */ /* 0x000fe200078f28ff */
[----:B------:R-:W-:Y:S01]  /*0cb0*/  IMAD.IADD R7, R2, 0x1, -R7 ;  /* 0x0000000102077824 */ /* 0x000fe200078e0a07 */
[----:B------:R-:W-:Y:S01]  /*0cc0*/  LOP3.LUT R0, R0, 0x3fffffe, RZ, 0xc0, !PT ;  /* 0x03fffffe00007812 */ /* 0x000fe200078ec0ff */
[----:B------:R-:W-:Y:S01]  /*0cd0*/  IMAD.IADD R11, R10, 0x1, -R11 ;  /* 0x000000010a0b7824 */ /* 0x000fe200078e0a0b */
[----:B------:R-:W-:-:S02]  /*0ce0*/  LOP3.LUT R9, R9, 0x7ffffffc, RZ, 0xc0, !PT ;  /* 0x7ffffffc09097812 */ /* 0x000fc400078ec0ff */
[----:B------:R-:W-:Y:S01]  /*0cf0*/  SHF.R.S32.HI R8, RZ, 0x5, R8 ;  /* 0x00000005ff087819 */ /* 0x000fe20000011408 */
[----:B------:R-:W-:Y:S01]  /*0d00*/  IMAD.IADD R0, R3, 0x1, -R0 ;  /* 0x0000000103007824 */ /* 0x000fe200078e0a00 */
[----:B------:R-:W-:Y:S01]  /*0d10*/  LEA.HI R2, R13, R13, RZ, 0x1 ;  /* 0x0000000d0d027211 */ /* 0x000fe200078f08ff */
[----:B------:R-:W-:Y:S02]  /*0d20*/  IMAD R3, R7, 0x8, R6 ;  /* 0x0000000807037824 */ /* 0x000fe400078e0206 */
[----:B------:R-:W-:Y:S01]  /*0d30*/  IMAD.IADD R9, R12, 0x1, -R9 ;  /* 0x000000010c097824 */ /* 0x000fe200078e0a09 */
[----:B------:R-:W-:Y:S01]  /*0d40*/  LOP3.LUT R2, R2, 0x1ffffffe, RZ, 0xc0, !PT ;  /* 0x1ffffffe02027812 */ /* 0x000fe200078ec0ff */
[----:B------:R-:W-:Y:S01]  /*0d50*/  IMAD R11, R8, 0x10, R11 ;  /* 0x00000010080b7824 */ /* 0x000fe200078e020b */
[----:B------:R1:W-:Y:S01]  /*0d60*/  STL [R1+0x64], R3 ;  /* 0x0000640301007387 */ /* 0x0003e20000100800 */
[----:B------:R-:W-:Y:S02]  /*0d70*/  IMAD.SHL.U32 R19, R9, 0x2, RZ ;  /* 0x0000000209137824 */ /* 0x000fe400078e00ff */
[----:B------:R-:W-:-:S02]  /*0d80*/  IMAD R0, R0, 0x40, R11 ;  /* 0x0000004000007824 */ /* 0x000fc400078e020b */
[C---:B0-----:R-:W-:Y:S02]  /*0d90*/  VIADD R12, R19.reuse, 0x10 ;  /* 0x00000010130c7836 */ /* 0x041fe40000000000 */
[C---:B------:R-:W-:Y:S01]  /*0da0*/  VIADD R11, R19.reuse, 0x18 ;  /* 0x00000018130b7836 */ /* 0x040fe20000000000 */
[----:B------:R-:W-:Y:S01]  /*0db0*/  STL [R1+0x60], R0 ;  /* 0x0000600001007387 */ /* 0x000fe20000100800 */
[C---:B------:R-:W-:Y:S02]  /*0dc0*/  VIADD R10, R19.reuse, 0x20 ;  /* 0x00000020130a7836 */ /* 0x040fe40000000000 */
[----:B-1----:R-:W-:Y:S02]  /*0dd0*/  IMAD.U32 R3, RZ, RZ, UR8 ;  /* 0x00000008ff037e24 */ /* 0x002fe4000f8e00ff */
[----:B------:R-:W-:Y:S02]  /*0de0*/  VIADD R9, R19, 0x28 ;  /* 0x0000002813097836 */ /* 0x000fe40000000000 */
[----:B------:R-:W-:Y:S01]  /*0df0*/  IMAD.IADD R2, R13, 0x1, -R2 ;  /* 0x000000010d027824 */ /* 0x000fe200078e0a02 */
[----:B------:R0:W-:Y:S01]  /*0e00*/  STL [R1+0x68], R3 ;  /* 0x0000680301007387 */ /* 0x0001e20000100800 */
        /* <DEDUP_REMOVED lines=10> */
[----:B0-----:R-:W-:Y:S01]  /*0eb0*/  IMAD.U32 R3, RZ, RZ, UR4 ;  /* 0x00000004ff037e24 */ /* 0x001fe2000f8e00ff */
[----:B------:R-:W-:Y:S01]  /*0ec0*/  SHF.R.S32.HI R8, RZ, 0x1f, R7 ;  /* 0x0000001fff087819 */ /* 0x000fe20000011407 */
[C---:B------:R-:W-:Y:S01]  /*0ed0*/  VIADD R234, R19.reuse, 0x60 ;  /* 0x0000006013ea7836 */ /* 0x040fe20000000000 */
[----:B------:R-:W-:Y:S01]  /*0ee0*/  SHF.R.S32.HI R7, RZ, 0x1f, R6 ;  /* 0x0000001fff077819 */ /* 0x000fe20000011406 */
[C---:B------:R-:W-:Y:S01]  /*0ef0*/  VIADD R233, R19.reuse, 0x68 ;  /* 0x0000006813e97836 */ /* 0x040fe20000000000 */
[----:B------:R0:W-:Y:S01]  /*0f00*/  STL [R1+0x30], R3 ;  /* 0x0000300301007387 */ /* 0x0001e20000100800 */
[C---:B------:R-:W-:Y:S01]  /*0f10*/  VIADD R232, R19.reuse, 0x70 ;  /* 0x0000007013e87836 */ /* 0x040fe20000000000 */
[----:B------:R-:W-:Y:S01]  /*0f20*/  SHF.R.S32.HI R6, RZ, 0x1f, R5 ;  /* 0x0000001fff067819 */ /* 0x000fe20000011405 */
[C---:B------:R-:W-:Y:S01]  /*0f30*/  VIADD R231, R19.reuse, 0x78 ;  /* 0x0000007813e77836 */ /* 0x040fe20000000000 */
[----:B------:R-:W-:Y:S01]  /*0f40*/  SHF.R.S32.HI R5, RZ, 0x1f, R4 ;  /* 0x0000001fff057819 */ /* 0x000fe20000011404 */
[C---:B------:R-:W-:Y:S01]  /*0f50*/  VIADD R230, R19.reuse, 0x80 ;  /* 0x0000008013e67836 */ /* 0x040fe20000000000 */
[----:B------:R-:W-:Y:S01]  /*0f60*/  SHF.R.S32.HI R5, RZ, 0x1f, R233 ;  /* 0x0000001fff057819 */ /* 0x000fe200000114e9 */
[----:B------:R-:W-:-:S02]  /*0f70*/  VIADD R229, R19, 0x88 ;  /* 0x0000008813e57836 */ /* 0x000fc40000000000 */
[C---:B------:R-:W-:Y:S01]  /*0f80*/  VIADD R228, R19.reuse, 0x90 ;  /* 0x0000009013e47836 */ /* 0x040fe20000000000 */
[----:B------:R-:W-:Y:S01]  /*0f90*/  SHF.R.S32.HI R5, RZ, 0x1f, R230 ;  /* 0x0000001fff057819 */ /* 0x000fe200000114e6 */
[C---:B0-----:R-:W-:Y:S02]  /*0fa0*/  VIADD R3, R19.reuse, 0x58 ;  /* 0x0000005813037836 */ /* 0x041fe40000000000 */
[C---:B------:R-:W-:Y:S02]  /*0fb0*/  VIADD R227, R19.reuse, 0x98 ;  /* 0x0000009813e37836 */ /* 0x040fe40000000000 */
        /* <DEDUP_REMOVED lines=20> */
[----:B------:R-:W-:Y:S01]  /*1100*/  IMAD R213, R2, 0x8, R0 ;  /* 0x0000000802d57824 */ /* 0x000fe200078e0200 */
[----:B------:R-:W-:-:S02]  /*1110*/  SHF.R.S32.HI R4, RZ, 0x1f, R223 ;  /* 0x0000001fff047819 */ /* 0x000fc400000114df */
[----:B------:R-:W-:Y:S02]  /*1120*/  SHF.R.S32.HI R3, RZ, 0x1f, R222 ;  /* 0x0000001fff037819 */ /* 0x000fe400000114de */
[----:B------:R-:W-:Y:S02]  /*1130*/  SHF.R.S32.HI R14, RZ, 0x1f, R14 ;  /* 0x0000001fff0e7819 */ /* 0x000fe4000001140e */
[----:B------:R-:W-:Y:S02]  /*1140*/  SHF.R.S32.HI R5, RZ, 0x1f, R221 ;  /* 0x0000001fff057819 */ /* 0x000fe400000114dd */
[----:B------:R-:W-:Y:S02]  /*1150*/  SHF.R.S32.HI R4, RZ, 0x1f, R220 ;  /* 0x0000001fff047819 */ /* 0x000fe400000114dc */
[----:B------:R-:W-:-:S07]  /*1160*/  SHF.R.S32.HI R3, RZ, 0x1f, R219 ;  /* 0x0000001fff037819 */ /* 0x000fce00000114db */
.L_x_2404:
[----:B------:R-:W-:Y:S01]  /*1170*/  ULDC.64 UR8, c[0x0][0xc88] ;  /* 0x0003220000087ab9 */ /* 0x000fe20000000a00 */
[----:B------:R-:W-:Y:S01]  /*1180*/  ULDC.64 UR12, c[0x0][0x208] ;  /* 0x00008200000c7ab9 */ /* 0x000fe20000000a00 */
[----:B------:R-:W-:Y:S01]  /*1190*/  UIMAD.WIDE UR8, UR7, 0x4, UR8 ;  /* 0x00000004070878a5 */ /* 0x000fe2000f8e0208 */
[----:B------:R-:W-:-:S05]  /*11a0*/  ULDC.64 UR10, c[0x0][0xa18] ;  /* 0x00028600000a7ab9 */ /* 0x000fca0000000a00 */
[----:B0123--:R-:W-:Y:S02]  /*11b0*/  IMAD.U32 R2, RZ, RZ, UR8 ;  /* 0x00000008ff027e24 */ /* 0x00ffe4000f8e00ff */
[----:B------:R-:W-:Y:S01]  /*11c0*/  IMAD.U32 R3, RZ, RZ, UR9 ;  /* 0x00000009ff037e24 */ /* 0x000fe2000f8e00ff */
        /* <DEDUP_REMOVED lines=10> */
[----:B------:R-:W-:Y:S01]  /*1270*/  IMAD.U32 R217, RZ, RZ, UR4 ;  /* 0x00000004ffd97e24 */ /* 0x000fe2000f8e00ff */
[----:B------:R-:W-:-:S04]  /*1280*/  @UP0 ULEA UR8, UP2, UR4, UR8, 0x2 ;  /* 0x0000000804080291 */ /* 0x000fc8000f84103f */
[----:B------:R-:W-:Y:S02]  /*1290*/  @UP0 ULEA.HI.X UR9, UR4, UR9, UR14, 0x2, UP2 ;  /* 0x0000000904090291 */ /* 0x000fe400090f140e */
[----:B------:R-:W-:Y:S01]  /*12a0*/  IMAD.U32 R6, RZ, RZ, UR14 ;  /* 0x0000000eff067e24 */ /* 0x000fe2000f8e00ff */
[----:B------:R-:W-:Y:S01]  /*12b0*/  @UP1 ULEA UR10, UP0, UR4, UR10, 0x2 ;  /* 0x0000000a040a1291 */ /* 0x000fe2000f80103f */
[----:B------:R-:W-:-:S03]  /*12c0*/  IMAD.U32 R2, RZ, RZ, UR8 ;  /* 0x00000008ff027e24 */ /* 0x000fc6000f8e00ff */
[----:B------:R-:W-:Y:S01]  /*12d0*/  @UP1 ULEA.HI.X UR11, UR4, UR11, UR14, 0x2, UP0 ;  /* 0x0000000b040b1291 */ /* 0x000fe200080f140e */
[----:B------:R-:W-:Y:S01]  /*12e0*/  IMAD.U32 R3, RZ, RZ, UR9 ;  /* 0x00000009ff037e24 */ /* 0x000fe2000f8e00ff */
[----:B------:R0:W-:Y:S01]  /*12f0*/  STL [R1+0x2c], R6 ;  /* 0x00002c0601007387 */ /* 0x0001e20000100800 */
[----:B------:R-:W-:Y:S01]  /*1300*/  IMAD.U32 R4, RZ, RZ, UR10 ;  /* 0x0000000aff047e24 */ /* 0x000fe2000f8e00ff */
[----:B------:R-:W-:Y:S01]  /*1310*/  ULDC.64 UR8, c[0x0][0x418] ;  /* 0x0001060000087ab9 */ /* 0x000fe20000000a00 */
[----:B------:R-:W-:Y:S01]  /*1320*/  ULOP3.LUT UR7, UR6, 0xff0000, URZ, 0xc0, !UPT ;  /* 0x00ff000006077892 */ /* 0x000fe2000f8ec03f */
[----:B------:R-:W-:Y:S01]  /*1330*/  IMAD.U32 R5, RZ, RZ, UR11 ;  /* 0x0000000bff057e24 */ /* 0x000fe2000f8e00ff */
[----:B------:R-:W2:Y:S01]  /*1340*/  @P0 LDG.E R2, desc[UR12][R2.64] ;  /* 0x0000000c02020981 */ /* 0x000ea2000c1e1900 */
[----:B------:R-:W-:-:S03]  /*1350*/  ULDC UR10, c[0x0][0x2f0] ;  /* 0x0000bc00000a7ab9 */ /* 0x000fc60000000800 */
[----:B------:R-:W3:Y:S01]  /*1360*/  @P2 LDG.E R4, desc[UR12][R4.64] ;  /* 0x0000000c04042981 */ /* 0x000ee2000c1e1900 */
[----:B------:R-:W-:Y:S01]  /*1370*/  ULDC UR11, c[0x0][0x288] ;  /* 0x0000a200000b7ab9 */ /* 0x000fe20000000800 */
        /* <DEDUP_REMOVED lines=11> */
[----:B------:R-:W-:Y:S01]  /*1430*/  ULEA.HI UR7, UR7, UR8, URZ, 0x10 ;  /* 0x0000000807077291 */ /* 0x000fe2000f8f803f */
[----:B------:R-:W-:Y:S01]  /*1440*/  IMAD.U32 R218, RZ, RZ, UR6 ;  /* 0x00000006ffda7e24 */ /* 0x000fe2000f8e00ff */
[----:B------:R-:W-:Y:S01]  /*1450*/  UIMAD UR10, UR9, UR10, URZ ;  /* 0x0000000a090a72a4 */ /* 0x000fe2000f8e023f */
[----:B--2---:R-:W-:Y:S02]  /*1460*/  @P0 R2UR UR4, R2 ;  /* 0x00000000020402ca */ /* 0x004fe400000e0000 */
[----:B---3--:R-:W-:-:S13]  /*1470*/  @P2 R2UR UR11, R4 ;  /* 0x00000000040b22ca */ /* 0x008fda00000e0000 */
[----:B------:R-:W-:Y:S01]  /*1480*/  IMAD.U32 R18, RZ, RZ, UR11 ;  /* 0x0000000bff127e24 */ /* 0x000fe2000f8e00ff */
[----:B0---45:R-:W-:Y:S06]  /*1490*/  @P2 BRA `(.L_x_2347) ;  /* 0x0000000000402947 */ /* 0x031fec0003800000 */
        /* <DEDUP_REMOVED lines=14> */
[----:B------:R-:W-:-:S06]  /*1580*/  UIADD3 UR6, -UR6, UR8, URZ ;  /* 0x0000000806067290 */ /* 0x000fcc000fffe13f */
[----:B------:R-:W-:-:S07]  /*1590*/  IMAD.U32 R18, RZ, RZ, UR6 ;  /* 0x00000006ff127e24 */ /* 0x000fce000f8e00ff */
.L_x_2347:
[----:B------:R-:W-:Y:S05]  /*15a0*/  @!P1 BRA `(.L_x_2348) ;  /* 0x0000000000289947 */ /* 0x000fea0003800000 */
[----:B------:R-:W-:Y:S01]  /*15b0*/  R2UR UR8, R217 ;  /* 0x00000000d90872ca */ /* 0x000fe200000e0000 */
[----:B------:R-:W-:Y:S01]  /*15c0*/  ULDC.64 UR10, c[0x0][0x208] ;  /* 0x00008200000a7ab9 */ /* 0x000fe20000000a00 */
[----:B------:R-:W-:-:S11]  /*15d0*/  R2UR UR9, R6 ;  /* 0x00000000060972ca */ /* 0x000fd600000e0000 */
[----:B------:R-:W-:-:S04]  /*15e0*/  ULEA UR6, UP0, UR8, UR12, 0x2 ;  /* 0x0000000c08067291 */ /* 0x000fc8000f80103f */
[----:B------:R-:W-:Y:S02]  /*15f0*/  ULEA.HI.X UR8, UR8, UR13, UR9, 0x2, UP0 ;  /* 0x0000000d08087291 */ /* 0x000fe400080f1409 */
[----:B------:R-:W-:-:S04]  /*1600*/  IMAD.U32 R2, RZ, RZ, UR6 ;  /* 0x00000006ff027e24 */ /* 0x000fc8000f8e00ff */
[----:B------:R-:W-:-:S05]  /*1610*/  IMAD.U32 R3, RZ, RZ, UR8 ;  /* 0x00000008ff037e24 */ /* 0x000fca000f8e00ff */
[----:B------:R-:W2:Y:S02]  /*1620*/  LDG.E R2, desc[UR10][R2.64] ;  /* 0x0000000a02027981 */ /* 0x000ea4000c1e1900 */
[----:B--2---:R-:W-:Y:S01]  /*1630*/  R2UR UR10, R2 ;  /* 0x00000000020a72ca */ /* 0x004fe200000e0000 */
[----:B------:R-:W-:-:S14]  /*1640*/  BRA `(.L_x_2349) ;  /* 0x00000000003c7947 */ /* 0x000fdc0003800000 */
.L_x_2348:
        /* <DEDUP_REMOVED lines=15> */
.L_x_2349:
[----:B------:R-:W-:Y:S01]  /*1740*/  ULDC UR6, c[0x0][0x448] ;  /* 0x0001120000067ab9 */ /* 0x000fe20000000800 */
[----:B------:R-:W-:Y:S01]  /*1750*/  R2UR UR8, R18 ;  /* 0x00000000120872ca */ /* 0x000fe200000e0000 */
[----:B------:R-:W-:Y:S02]  /*1760*/  UISETP.NE.AND UP0, UPT, UR6, 0x1, UPT ;  /* 0x000000010600788c */ /* 0x000fe4000bf05270 */
[----:B------:R-:W-:Y:S02]  /*1770*/  USHF.L.U32 UR5, UR5, 0x7, URZ ;  /* 0x0000000705057899 */ /* 0x000fe4000800063f */
[----:B------:R-:W-:Y:S02]  /*1780*/  UIADD3 UR10, -UR4, UR10, URZ ;  /* 0x0000000a040a7290 */ /* 0x000fe4000fffe13f */
[----:B------:R-:W-:Y:S02]  /*1790*/  UIADD3 UR6, UR5, 0x7f, URZ ;  /* 0x0000007f05067890 */ /* 0x000fe4000fffe03f */
[----:B------:R-:W-:-:S02]  /*17a0*/  IMAD.U32 R212, RZ, RZ, UR5 ;  /* 0x00000005ffd47e24 */ /* 0x000fc4000f8e00ff */
[----:B------:R-:W-:Y:S01]  /*17b0*/  IMAD.U32 R22, RZ, RZ, UR10 ;  /* 0x0000000aff167e24 */ /* 0x000fe2000f8e00ff */
[----:B------:R-:W-:Y:S01]  /*17c0*/  @UP0 ULDC UR4, c[0x0][0x44c] ;  /* 0x0001130000040ab9 */ /* 0x000fe20000000800 */
[----:B------:R-:W-:Y:S01]  /*17d0*/  @UP0 ULDC UR9, c[0x0][0x450] ;  /* 0x0001140000090ab9 */ /* 0x000fe20000000800 */
[----:B------:R-:W-:Y:S02]  /*17e0*/  UIMAD.WIDE.U32 UR4, UR6, UR4, URZ ;  /* 0x00000004060472a5 */ /* 0x000fe4000f8e003f */
[----:B------:R-:W-:Y:S02]  /*17f0*/  UIADD3 UR8, UR10, 0x50, -UR8 ;  /* 0x000000500a087890 */ /* 0x000fe4000fffe808 */
[----:B------:R-:W-:Y:S02]  /*1800*/  @UP0 USHF.R.U32.HI UR6, URZ, UR9, UR5 ;  /* 0x000000093f060299 */ /* 0x000fe40008011605 */
[----:B------:R-:W-:Y:S02]  /*1810*/  UIADD3 UR4, UR10, 0x4f, URZ ;  /* 0x0000004f0a047890 */ /* 0x000fe4000fffe03f */
[----:B------:R-:W-:-:S02]  /*1820*/  UIADD3 UR8, UR8, UR6, URZ ;  /* 0x0000000608087290 */ /* 0x000fc4000fffe03f */
[----:B------:R-:W-:Y:S02]  /*1830*/  UIMAD.WIDE UR4, UR4, 0x66666667, URZ ;  /* 0x66666667040478a5 */ /* 0x000fe4000f8e023f */
[----:B------:R-:W-:Y:S02]  /*1840*/  UIMAD.WIDE UR8, UR8, 0x66666667, URZ ;  /* 0x66666667080878a5 */ /* 0x000fe4000f8e023f */
[----:B------:R-:W-:Y:S02]  /*1850*/  USHF.R.U32.HI UR4, URZ, 0x1f, UR5 ;  /* 0x0000001f3f047899 */ /* 0x000fe40008011605 */
[----:B------:R-:W-:Y:S02]  /*1860*/  USHF.R.U32.HI UR6, URZ, 0x1f, UR9 ;  /* 0x0000001f3f067899 */ /* 0x000fe40008011609 */
[----:B------:R-:W-:Y:S02]  /*1870*/  ULEA.HI.SX32 UR4, UR5, UR4, 0x1b ;  /* 0x0000000405047291 */ /* 0x000fe4000f8fda3f */
[----:B------:R-:W-:-:S02]  /*1880*/  ULEA.HI.SX32 UR6, UR9, UR6, 0x1b ;  /* 0x0000000609067291 */ /* 0x000fc4000f8fda3f */
[----:B------:R-:W-:Y:S02]  /*1890*/  USHF.R.U32.HI UR5, URZ, 0x10, UR7 ;  /* 0x000000103f057899 */ /* 0x000fe40008011607 */
[----:B------:R-:W-:-:S04]  /*18a0*/  UISETP.LT.AND UP0, UPT, UR4, UR6, UPT ;  /* 0x000000060400728c */ /* 0x000fc8000bf01270 */
[----:B------:R-:W-:Y:S01]  /*18b0*/  USEL UR9, UR4, UR6, UP0 ;  /* 0x0000000604097287 */ /* 0x000fe20008000000 */
[----:B------:R-:W-:Y:S01]  /*18c0*/  IMAD.U32 R214, RZ, RZ, UR5 ;  /* 0x00000005ffd67e24 */ /* 0x000fe2000f8e00ff */
[----:B------:R-:W-:Y:S02]  /*18d0*/  ULOP3.LUT UR6, UR7, 0xff, URZ, 0xc0, !UPT ;  /* 0x000000ff07067892 */ /* 0x000fe4000f8ec03f */
[----:B------:R-:W-:Y:S01]  /*18e0*/  UISETP.GE.AND UP0, UPT, UR9, 0x1, UPT ;  /* 0x000000010900788c */ /* 0x000fe2000bf06270 */
[----:B------:R-:W-:-:S03]  /*18f0*/  UMOV UR4, URZ ;  /* 0x0000003f00047c82 */ /* 0x000fc60008000000 */
[----:B------:R-:W-:Y:S02]  /*1900*/  IMAD.U32 R216, RZ, RZ, UR6 ;  /* 0x00000006ffd87e24 */ /* 0x000fe4000f8e00ff */
[----:B------:R-:W-:-:S13]  /*1910*/  PLOP3.LUT P0, PT, PT, PT, UP0, 0x80, 0x0 ;  /* 0x000000000000781c */ /* 0x000fda0003f0f008 */
[----:B------:R-:W-:Y:S05]  /*1920*/  @!P0 BRA `(.L_x_2350) ;  /* 0x0000000000948947 */ /* 0x000fea0003800000 */
        /* <DEDUP_REMOVED lines=37> */
.L_x_2350:
        /* <DEDUP_REMOVED lines=81> */
[----:B------:R-:W-:Y:S02]  /*2090*/  UIADD3 UR6, UR8, 0x14400, URZ ;  /* 0x0001440008067890 */ /* 0x000fe4000fffe03f */
[----:B------:R-:W-:Y:S02]  /*20a0*/  IMAD.U32 R17, RZ, RZ, UR8 ;  /* 0x00000008ff117e24 */ /* 0x000fe4000f8e00ff */
[----:B0-----:R-:W-:Y:S01]  /*20b0*/  VIADD R0, R0, 0xffffff80 ;  /* 0xffffff8000007836 */ /* 0x001fe20000000000 */
[----:B------:R-:W-:-:S04]  /*20c0*/  ULOP3.LUT UP0, URZ, UR6, 0x9f, URZ, 0xc0, !UPT ;  /* 0x0000009f063f7892 */ /* 0x000fc8000f80c03f */
[----:B------:R-:W-:Y:S02]  /*20d0*/  SHF.R.S32.HI R3, RZ, 0x1f, R0 ;  /* 0x0000001fff037819 */ /* 0x000fe40000011400 */
        /* <DEDUP_REMOVED lines=28> */
.L_x_2352:
[----:B------:R-:W2:Y:S04]  /*22a0*/  LDL R20, [R1+0x30] ;  /* 0x0000300001147983 */ /* 0x000ea80000100800 */
[----:B------:R-:W3:Y:S01]  /*22b0*/  LDL R2, [R1+0x68] ;  /* 0x0000680001027983 */ /* 0x000ee20000100800 */
[----:B------:R-:W-:Y:S02]  /*22c0*/  R2UR UR6, R17 ;  /* 0x00000000110672ca */ /* 0x000fe400000e0000 */
[----:B--2---:R-:W-:Y:S02]  /*22d0*/  R2UR UR7, R20 ;  /* 0x00000000140772ca */ /* 0x004fe400000e0000 */
[----:B---3--:R-:W-:-:S11]  /*22e0*/  R2UR UR5, R2 ;  /* 0x00000000020572ca */ /* 0x008fd600000e0000 */
[----:B------:R-:W-:-:S04]  /*22f0*/  ULEA.HI UR4, UR7, UR7, URZ, 0x1 ;  /* 0x0000000707047291 */ /* 0x000fc8000f8f083f */
[----:B------:R-:W-:Y:S01]  /*2300*/  ULOP3.LUT UR4, UR4, 0xfffffffe, URZ, 0xc0, !UPT ;  /* 0xfffffffe04047892 */ /* 0x000fe2000f8ec03f */
[----:B------:R-:W-:-:S03]  /*2310*/  IMAD.U32 R2, RZ, RZ, UR5 ;  /* 0x00000005ff027e24 */ /* 0x000fc6000f8e00ff */
[----:B------:R-:W-:Y:S02]  /*2320*/  UIADD3 UR4, UR7, -UR4, URZ ;  /* 0x8000000407047290 */ /* 0x000fe4000fffe03f */
[----:B------:R-:W-:-:S04]  /*2330*/  ISETP.NE.AND P0, PT, R2, 0x3, PT ;  /* 0x000000030200780c */ /* 0x000fc80003f05270 */
[----:B------:R-:W-:-:S05]  /*2340*/  IMAD.U32 R0, RZ, RZ, UR4 ;  /* 0x00000004ff007e24 */ /* 0x000fca000f8e00ff */
[----:B------:R-:W-:-:S04]  /*2350*/  SHF.L.U32 R0, R0, 0x1f, RZ ;  /* 0x0000001f00007819 */ /* 0x000fc800000006ff */
[----:B------:R-:W0:Y:S02]  /*2360*/  SYNCS.PHASECHK.TRANS64.TRYWAIT P1, [UR6+0x38800], R0 ;  /* 0x03880000ff0075a7 */ /* 0x000e240008020146 */
[----:B0-----:R-:W-:Y:S05]  /*2370*/  @!P1 BRA `(.L_x_2353) ;  /* 0x0000018c00209947 */ /* 0x001fea0003800000 */
.L_x_2542:
[----:B------:R-:W-:Y:S05]  /*2380*/  @!P0 BRA `(.L_x_2354) ;  /* 0x0000000000048947 */ /* 0x000fea0003800000 */
[----:B------:R-:W-:Y:S01]  /*2390*/  BPT.TRAP 0x1 ;  /* 0x000000040000795c */ /* 0x000fe20000300000 */
.L_x_2354:
[----:B------:R-:W-:Y:S01]  /*23a0*/  R2UR UR5, R16 ;  /* 0x00000000100572ca */ /* 0x000fe200000e0000 */
[----:B0-----:R-:W-:Y:S01]  /*23b0*/  IMAD.U32 R0, RZ, RZ, UR60 ;  /* 0x0000003cff007e24 */ /* 0x001fe2000f8e00ff */
[----:B------:R-:W-:-:S11]  /*23c0*/  R2UR UR4, R17 ;  /* 0x00000000110472ca */ /* 0x000fd600000e0000 */
[----:B------:R-:W-:Y:S02]  /*23d0*/  IMAD.U32 R3, RZ, RZ, UR5 ;  /* 0x00000005ff037e24 */ /* 0x000fe4000f8e00ff */
[----:B------:R-:W-:-:S03]  /*23e0*/  LEA R0, R0, UR4, 0x3 ;  /* 0x0000000400007c11 */ /* 0x000fc6000f8e18ff */
[----:B------:R-:W-:-:S04]  /*23f0*/  SHF.L.U32 R3, R3, 0x1f, RZ ;  /* 0x0000001f03037819 */ /* 0x000fc800000006ff */
[----:B------:R0:W1:Y:S01]  /*2400*/  SYNCS.PHASECHK.TRANS64.TRYWAIT P2, [R0+URZ+0x38830], R3 ;  /* 0x03883003000075a7 */ /* 0x000062000804017f */
[----:B------:R-:W-:Y:S05]  /*2410*/  @!P0 BRA `(.L_x_2355) ;  /* 0x0000000000048947 */ /* 0x000fea0003800000 */
[----:B------:R-:W-:Y:S01]  /*2420*/  BPT.TRAP 0x1 ;  /* 0x000000040000795c */ /* 0x000fe20000300000 */
.L_x_2355:
[----:B------:R-:W2:Y:S02]  /*2430*/  S2R R2, SR_TID.X ;  /* 0x0000000000027919 */ /* 0x000ea40000002100 */
[----:B--2---:R-:W-:-:S04]  /*2440*/  LOP3.LUT R2, R2, 0x7f, RZ, 0xc0, !PT ;  /* 0x0000007f02027812 */ /* 0x004fc800078ec0ff */
[----:B------:R-:W-:Y:S01]  /*2450*/  ISETP.NE.AND P1, PT, R2, RZ, PT ;  /* 0x000000ff0200720c */ /* 0x000fe20003f25270 */
[----:B-1----:R-:W-:-:S12]  /*2460*/  @P2 BRA `(.L_x_2356) ;  /* 0x0000000000082947 */ /* 0x002fd80003800000 */
[----:B------:R-:W1:Y:S02]  /*2470*/  SYNCS.PHASECHK.TRANS64.TRYWAIT P2, [R0+URZ+0x38830], R3 ;  /* 0x03883003000075a7 */ /* 0x000e64000804017f */
[----:B-1----:R-:W-:Y:S05]  /*2480*/  @!P2 BRA `(.L_x_2357) ;  /* 0x0000018800f8a947 */ /* 0x002fea0003800000 */
.L_x_2356:
[----:B------:R-:W-:Y:S05]  /*2490*/  WARPSYNC.ALL ;  /* 0x0000000000007948 */ /* 0x000fea0003800000 */
[----:B------:R-:W-:Y:S01]  /*24a0*/  R2UR UR4, R17 ;  /* 0x00000000110472ca */ /* 0x000fe200000e0000 */
[----:B------:R-:W-:Y:S01]  /*24b0*/  ULOP3.LUT UR5, UR36, 0x10000, URZ, 0xfc, !UPT ;  /* 0x0001000024057892 */ /* 0x000fe2000f8efc3f */
[----:B------:R-:W-:Y:S01]  /*24c0*/  WARPGROUP.ARRIVE ;  /* 0x00000000000079c5 */ /* 0x000fe20000000000 */
[----:B------:R-:W-:Y:S01]  /*24d0*/  UMOV UR9, 0x40000040 ;  /* 0x4000004000097882 */ /* 0x000fe20000000000 */
[----:B------:R-:W-:Y:S01]  /*24e0*/  UMOV UR11, 0x40000040 ;  /* 0x40000040000b7882 */ /* 0x000fe20000000000 */
[----:B------:R-:W-:Y:S01]  /*24f0*/  UMOV UR15, UR9 ;  /* 0x00000009000f7c82 */ /* 0x000fe20008000000 */
[----:B------:R-:W-:Y:S01]  /*2500*/  IMAD.U32 R13, RZ, RZ, UR9 ;  /* 0x00000009ff0d7e24 */ /* 0x000fe2000f8e00ff */
[----:B------:R-:W-:Y:S01]  /*2510*/  UIADD3 UR7, UR5, 0x2, URZ ;  /* 0x0000000205077890 */ /* 0x000fe2000fffe03f */
[----:B01----:R-:W-:Y:S01]  /*2520*/  @!P1 VIADD R0, R0, 0x38840 ;  /* 0x0003884000009836 */ /* 0x003fe20000000000 */
[----:B------:R-:W-:Y:S01]  /*2530*/  UMOV UR8, UR5 ;  /* 0x0000000500087c82 */ /* 0x000fe20008000000 */
[----:B------:R-:W-:Y:S01]  /*2540*/  UMOV UR17, 0x40000040 ;  /* 0x4000004000117882 */ /* 0x000fe20000000000 */
[----:B------:R-:W-:Y:S01]  /*2550*/  UMOV UR14, UR8 ;  /* 0x00000008000e7c82 */ /* 0x000fe20008000000 */
[----:B------:R-:W-:Y:S01]  /*2560*/  IMAD.U32 R12, RZ, RZ, UR8 ;  /* 0x00000008ff0c7e24 */ /* 0x000fe2000f8e00ff */
[----:B------:R-:W-:Y:S01]  /*2570*/  UIADD3 UR4, UR4, 0x24400, URZ ;  /* 0x0002440004047890 */ /* 0x000fe2000fffe03f */
[----:B------:R-:W-:Y:S01]  /*2580*/  IMAD.U32 R11, RZ, RZ, UR17 ;  /* 0x00000011ff0b7e24 */ /* 0x000fe2000f8e00ff */
[----:B------:R-:W-:Y:S01]  /*2590*/  UMOV UR16, UR7 ;  /* 0x0000000700107c82 */ /* 0x000fe20008000000 */
[----:B------:R-:W-:Y:S01]  /*25a0*/  UMOV UR19, 0x40000040 ;  /* 0x4000004000137882 */ /* 0x000fe20000000000 */
[----:B------:R-:W-:Y:S01]  /*25b0*/  USHF.R.U32.HI UR4, URZ, 0x4, UR4 ;  /* 0x000000043f047899 */ /* 0x000fe20008011604 */
[----:B------:R-:W-:Y:S01]  /*25c0*/  IMAD.U32 R10, RZ, RZ, UR16 ;  /* 0x00000010ff0a7e24 */ /* 0x000fe2000f8e00ff */
[----:B------:R-:W-:Y:S01]  /*25d0*/  UIADD3 UR7, UR5, 0x4, URZ ;  /* 0x0000000405077890 */ /* 0x000fe2000fffe03f */
[----:B------:R-:W-:Y:S01]  /*25e0*/  @!P1 PRMT R0, RZ, 0x654, R0 ;  /* 0x00000654ff009816 */ /* 0x000fe20000000000 */
[----:B------:R-:W-:Y:S01]  /*25f0*/  ULOP3.LUT UR4, UR4, 0x3fff, URZ, 0xc0, !UPT ;  /* 0x00003fff04047892 */ /* 0x000fe2000f8ec03f */
[----:B------:R-:W-:Y:S01]  /*2600*/  CS2R R150, SRZ ;  /* 0x0000000000967805 */ /* 0x000fe2000001ff00 */
[----:B------:R-:W-:Y:S01]  /*2610*/  UMOV UR13, 0x40000040 ;  /* 0x40000040000d7882 */ /* 0x000fe20000000000 */
[----:B------:R-:W-:Y:S01]  /*2620*/  UIADD3 UR20, UR5, 0x404, URZ ;  /* 0x0000040405147890 */ /* 0x000fe2000fffe03f */
[----:B------:R-:W-:Y:S01]  /*2630*/  CS2R R148, SRZ ;  /* 0x0000000000947805 */ /* 0x000fe2000001ff00 */
[----:B------:R-:W-:Y:S01]  /*2640*/  ULOP3.LUT UR6, UR4, 0x10000, URZ, 0xfc, !UPT ;  /* 0x0001000004067892 */ /* 0x000fe2000f8efc3f */
[----:B------:R-:W-:Y:S01]  /*2650*/  CS2R R146, SRZ ;  /* 0x0000000000927805 */ /* 0x000fe2000001ff00 */
[----:B------:R-:W-:Y:S01]  /*2660*/  UMOV UR21, 0x40000040 ;  /* 0x4000004000157882 */ /* 0x000fe20000000000 */
[----:B------:R-:W-:Y:S01]  /*2670*/  UMOV UR23, 0x40000040 ;  /* 0x4000004000177882 */ /* 0x000fe20000000000 */
[----:B------:R-:W-:Y:S01]  /*2680*/  UIMAD UR4, UR60, 0xa00, UR6 ;  /* 0x00000a003c0478a4 */ /* 0x000fe2000f8e0206 */
[----:B------:R-:W-:Y:S01]  /*2690*/  CS2R R144, SRZ ;  /* 0x0000000000907805 */ /* 0x000fe2000001ff00 */
[----:B------:R-:W-:Y:S01]  /*26a0*/  IMAD.U32 R15, RZ, RZ, UR6 ;  /* 0x00000006ff0f7e24 */ /* 0x000fe2000f8e00ff */
[----:B------:R-:W-:Y:S01]  /*26b0*/  UIADD3 UR24, UR5, 0x406, URZ ;  /* 0x0000040605187890 */ /* 0x000fe2000fffe03f */
[----:B------:R-:W-:Y:S01]  /*26c0*/  CS2R R142, SRZ ;  /* 0x00000000008e7805 */ /* 0x000fe2000001ff00 */
[----:B------:R-:W-:Y:S01]  /*26d0*/  UIADD3 UR6, UR4, 0x200, URZ ;  /* 0x0000020004067890 */ /* 0x000fe2000fffe03f */
[----:B------:R-:W-:Y:S01]  /*26e0*/  CS2R R140, SRZ ;  /* 0x00000000008c7805 */ /* 0x000fe2000001ff00 */
[----:B------:R-:W-:Y:S01]  /*26f0*/  UMOV UR10, UR4 ;  /* 0x00000004000a7c82 */ /* 0x000fe20008000000 */
[----:B------:R-:W-:Y:S01]  /*2700*/  UIADD3 UR12, UR4, 0x2, URZ ;  /* 0x00000002040c7890 */ /* 0x000fe2000fffe03f */
[----:B------:R-:W-:Y:S01]  /*2710*/  HGMMA.64x16x16.F32.BF16 R56, gdesc[UR8], RZ, !UPT, gsb0 ;  /* 0x00200000083879f0 */ /* 0x000fe2000c0018ff */
[----:B------:R-:W-:Y:S01]  /*2720*/  UIADD3 UR10, UR4, 0x80, URZ ;  /* 0x00000080040a7890 */ /* 0x000fe2000fffe03f */
[----:B------:R-:W-:Y:S01]  /*2730*/  CS2R R138, SRZ ;  /* 0x00000000008a7805 */ /* 0x000fe2000001ff00 */
[----:B------:R-:W-:Y:S01]  /*2740*/  UMOV UR8, UR14 ;  /* 0x0000000e00087c82 */ /* 0x000fe20008000000 */
[----:B------:R-:W-:Y:S01]  /*2750*/  UMOV UR9, UR15 ;  /* 0x0000000f00097c82 */ /* 0x000fe20008000000 */
[----:B------:R-:W-:Y:S01]  /*2760*/  UMOV UR11, 0x40000040 ;  /* 0x40000040000b7882 */ /* 0x000fe20000000000 */
[----:B------:R-:W-:Y:S01]  /*2770*/  UMOV UR18, UR12 ;  /* 0x0000000c00127c82 */ /* 0x000fe20008000000 */
[----:B------:R-:W-:Y:S01]  /*2780*/  UIADD3 UR12, UR4, 0x4, URZ ;  /* 0x00000004040c7890 */ /* 0x000fe2000fffe03f */
[----:B------:R-:W-:Y:S01]  /*2790*/  CS2R R136, SRZ ;  /* 0x0000000000887805 */ /* 0x000fe2000001ff00 */
[----:B------:R-:W-:Y:S01]  /*27a0*/  UIADD3 UR22, UR4, 0x284, URZ ;  /* 0x0000028404167890 */ /* 0x000fe2000fffe03f */
[----:B------:R-:W-:Y:S01]  /*27b0*/  CS2R R134, SRZ ;  /* 0x0000000000867805 */ /* 0x000fe2000001ff00 */
[----:B------:R-:W-:Y:S01]  /*27c0*/  UIADD3 UR26, UR4, 0x286, URZ ;  /* 0x00000286041a7890 */ /* 0x000fe2000fffe03f */
[----:B------:R-:W-:Y:S01]  /*27d0*/  CS2R R132, SRZ ;  /* 0x0000000000847805 */ /* 0x000fe2000001ff00 */
[----:B------:R-:W-:Y:S01]  /*27e0*/  UMOV UR25, 0x40000040 ;  /* 0x4000004000197882 */ /* 0x000fe20000000000 */
[----:B------:R-:W-:Y:S01]  /*27f0*/  UMOV UR27, 0x40000040 ;  /* 0x40000040001b7882 */ /* 0x000fe20000000000 */
        /* <DEDUP_REMOVED lines=37> */
[----:B------:R-:W-:-:S02]  /*2a50*/  WARPGROUP.DEPBAR.LE gsb0, 0x0 ;  /* 0x00008000000079c5 */ /* 0x000fc40000010000 */
[----:B------:R-:W-:Y:S01]  /*2a60*/  WARPGROUP.ARRIVE ;  /* 0x00000000000079c5 */ /* 0x000fe20000000000 */
[----:B------:R-:W-:Y:S01]  /*2a70*/  UIADD3 UR54, UR4, 0x784, URZ ;  /* 0x0000078404367890 */ /* 0x000fe2000fffe03f */
[----:B------:R-:W-:Y:S01]  /*2a80*/  CS2R R106, SRZ ;  /* 0x00000000006a7805 */ /* 0x000fe2000001ff00 */
[----:B------:R-:W-:Y:S01]  /*2a90*/  UMOV UR53, 0x40000040 ;  /* 0x4000004000357882 */ /* 0x000fe20000000000 */
[----:B------:R-:W-:Y:S01]  /*2aa0*/  UMOV UR55, 0x40000040 ;  /* 0x4000004000377882 */ /* 0x000fe20000000000 */
[----:B------:R-:W-:Y:S01]  /*2ab0*/  UMOV UR57, 0x40000040 ;  /* 0x4000004000397882 */ /* 0x000fe20000000000 */
[----:B------:R-:W-:Y:S01]  /*2ac0*/  HGMMA.64x16x16.F32.BF16 R48, gdesc[UR8], RZ, !UPT, gsb0 ;  /* 0x00200000083079f0 */ /* 0x000fe2000c0018ff */
[----:B------:R-:W-:Y:S01]  /*2ad0*/  UIADD3 UR10, UR4, 0x100, URZ ;  /* 0x00000100040a7890 */ /* 0x000fe2000fffe03f */
[----:B------:R-:W-:Y:S01]  /*2ae0*/  IMAD.U32 R7, RZ, RZ, UR57 ;  /* 0x00000039ff077e24 */ /* 0x000fe2000f8e00ff */
[----:B------:R-:W-:Y:S01]  /*2af0*/  UMOV UR8, UR14 ;  /* 0x0000000e00087c82 */ /* 0x000fe20008000000 */
[----:B------:R-:W-:Y:S01]  /*2b00*/  UMOV UR9, UR15 ;  /* 0x0000000f00097c82 */ /* 0x000fe20008000000 */
[----:B------:R-:W-:Y:S01]  /*2b10*/  UMOV UR11, 0x40000040 ;  /* 0x40000040000b7882 */ /* 0x000fe20000000000 */
[----:B------:R-:W-:Y:S01]  /*2b20*/  UMOV UR59, 0x40000040 ;  /* 0x40000040003b7882 */ /* 0x000fe20000000000 */
        /* <DEDUP_REMOVED lines=31> */
[----:B------:R-:W-:Y:S01]  /*2d20*/  UMOV UR8, UR14 ;  /* 0x0000000e00087c82 */ /* 0x000fe20008000000 */
[----:B------:R-:W-:Y:S01]  /*2d30*/  UMOV UR9, UR15 ;  /* 0x0000000f00097c82 */ /* 0x000fe20008000000 */
[----:B------:R-:W-:Y:S01]  /*2d40*/  UMOV UR10, UR6 ;  /* 0x00000006000a7c82 */ /* 0x000fe20008000000 */
[----:B------:R-:W-:Y:S01]  /*2d50*/  UMOV UR11, 0x40000040 ;  /* 0x40000040000b7882 */ /* 0x000fe20000000000 */
[----:B------:R-:W-:Y:S01]  /*2d60*/  UMOV UR14, UR16 ;  /* 0x00000010000e7c82 */ /* 0x000fe20008000000 */
[----:B------:R-:W-:Y:S01]  /*2d70*/  UMOV UR15, UR17 ;  /* 0x00000011000f7c82 */ /* 0x000fe20008000000 */
[----:B------:R-:W-:Y:S01]  /*2d80*/  UIADD3 UR6, UR4, 0x202, URZ ;  /* 0x0000020204067890 */ /* 0x000fe2000fffe03f */
        /* <DEDUP_REMOVED lines=87> */
[----:B------:R-:W-:Y:S02]  /*3300*/  UIADD3 UR12, UR5, 0x400, URZ ;  /* 0x00000400050c7890 */ /* 0x000fe4000fffe03f */
[----:B------:R-:W-:Y:S02]  /*3310*/  UIADD3 UR5, UR5, 0xc06, URZ ;  /* 0x00000c0605057890 */ /* 0x000fe4000fffe03f */
[----:B------:R-:W-:-:S05]  /*3320*/  UIADD3 UR7, UR4, 0x786, URZ ;  /* 0x0000078604077890 */ /* 0x000fca000fffe03f */
[----:B------:R-:W-:Y:S02]  /*3330*/  UMOV UR56, UR5 ;  /* 0x0000000500387c82 */ /* 0x000fe40008000000 */
[----:B------:R-:W-:Y:S01]  /*3340*/  UMOV UR58, UR7 ;  /* 0x00000007003a7c82 */ /* 0x000fe20008000000 */
[----:B------:R-:W-:Y:S01]  /*3350*/  IMAD.U32 R6, RZ, RZ, UR56 ;  /* 0x00000038ff067e24 */ /* 0x000fe2000f8e00ff */
        /* <DEDUP_REMOVED lines=26> */
[----:B------:R-:W-:-:S06]  /*3500*/  UIADD3 UR11, UR61, -0x2, URZ ;  /* 0xfffffffe3d0b7890 */ /* 0x000fcc000fffe03f */
[----:B------:R-:W-:-:S06]  /*3510*/  IMAD.U32 R236, RZ, RZ, UR11 ;  /* 0x0000000bffec7e24 */ /* 0x000fcc000f8e00ff */
[----:B------:R-:W-:Y:S01]  /*3520*/  VIADD R2, R213, UR10 ;  /* 0x0000000ad5027c36 */ /* 0x000fe20008000000 */
        /* <DEDUP_REMOVED lines=25> */
[----:B------:R-:W-:Y:S01]  /*36c0*/  R2UR UR14, R23 ;  /* 0x00000000170e72ca */ /* 0x000fe200000e0000 */
        /* <DEDUP_REMOVED lines=24> */
[----:B------:R-:W-:-:S13]  /*3850*/  R2UR UR19, R18 ;  /* 0x00000000121372ca */ /* 0x000fda00000e0000 */
        /* <DEDUP_REMOVED lines=192> */
[----:B------:R-:W-:Y:S02]  /*4460*/  UISETP.NE.AND UP0, UPT, UR6, 0x1, UPT ;  /* 0x000000010600788c */ /* 0x000fe4000bf05270 */
[----:B------:R-:W-:-:S04]  /*4470*/  UIADD3 UR6, UR4, 0x984, URZ ;  /* 0x0000098404067890 */ /* 0x000fc8000fffe03f */
[----:B------:R-:W-:-:S05]  /*4480*/  PLOP3.LUT P2, PT, PT, PT, UP0, 0x80, 0x0 ;  /* 0x000000000000781c */ /* 0x000fca0003f4f008 */
[----:B------:R-:W-:-:S08]  /*4490*/  @UP0 ULDC UR5, c[0x0][0x44c] ;  /* 0x0001130000050ab9 */ /* 0x000fd00000000800 */
[----:B------:R-:W-:Y:S01]  /*44a0*/  @P2 IMAD.HI.U32 R3, R2, UR5, RZ ;  /* 0x0000000502032c27 */ /* 0x000fe2000f8e00ff */
[----:B------:R-:W-:-:S04]  /*44b0*/  @UP0 ULDC UR5, c[0x0][0x450] ;  /* 0x0001140000050ab9 */ /* 0x000fc80000000800 */
[----:B------:R-:W-:Y:S01]  /*44c0*/  @P2 SHF.R.U32.HI R2, RZ, UR5, R3 ;  /* 0x00000005ff022c19 */ /* 0x000fe20008011603 */
[----:B------:R-:W-:-:S04]  /*44d0*/  UIMAD UR5, UR61, -0x50, UR15 ;  /* 0xffffffb03d0578a4 */ /* 0x000fc8000f8e020f */
[----:B------:R-:W0:Y:S02]  /*44e0*/  SHFL.IDX PT, R5, R2, 0x1, 0x1c1f ;  /* 0x003c1f0002057f89 */ /* 0x000e2400000e0000 */
[----:B------:R-:W-:Y:S01]  /*44f0*/  IMAD.U32 R14, RZ, RZ, UR5 ;  /* 0x00000005ff0e7e24 */ /* 0x000fe2000f8e00ff */
[----:B------:R-:W-:Y:S01]  /*4500*/  UMOV UR5, UR23 ;  /* 0x0000001700057c82 */ /* 0x000fe20008000000 */
[----:B------:R-:W1:Y:S01]  /*4510*/  SHFL.IDX PT, R2, R2, RZ, 0x1c1f ;  /* 0x001c1fff02027589 */ /* 0x000e6200000e0000 */
        /* <DEDUP_REMOVED lines=23> */
[----:B------:R-:W-:-:S06]  /*4690*/  UIMAD UR6, UR61, -0x50, URZ ;  /* 0xffffffb03d0678a4 */ /* 0x000fcc000f8e023f */
[----:B------:R-:W-:Y:S01]  /*46a0*/  IMAD.U32 R4, RZ, RZ, UR6 ;  /* 0x00000006ff047e24 */ /* 0x000fe2000f8e00ff */
[----:B------:R-:W-:-:S04]  /*46b0*/  UIADD3 UR6, UR4, 0x986, URZ ;  /* 0x0000098604067890 */ /* 0x000fc8000fffe03f */
[----:B------:R-:W-:-:S04]  /*46c0*/  IADD3 R3, -R19, 0x51, R4 ;  /* 0x0000005113037810 */ /* 0x000fc80007ffe104 */
[----:B------:R-:W-:Y:S02]  /*46d0*/  IADD3 R4, -R20, UR15, R3 ;  /* 0x0000000f14047c10 */ /* 0x000fe4000fffe103 */
[----:B------:R-:W-:-:S04]  /*46e0*/  IADD3 R3, -R19, 0x50, R14 ;  /* 0x0000005013037810 */ /* 0x000fc80007ffe10e */
[-CC-:B0-----:R-:W-:Y:S02]  /*46f0*/  VIADDMNMX R5, R5, R4.reuse, R3.reuse, PT ;  /* 0x0000000405057246 */ /* 0x181fe40003800103 */
[----:B-1----:R-:W-:Y:S02]  /*4700*/  VIADDMNMX R3, R2, R4, R3, PT ;  /* 0x0000000402037246 */ /* 0x002fe40003800103 */
[C---:B------:R-:W-:Y:S02]  /*4710*/  ISETP.GT.AND P3, PT, R5.reuse, RZ, PT ;  /* 0x000000ff0500720c */ /* 0x040fe40003f64270 */
[C---:B------:R-:W-:Y:S02]  /*4720*/  ISETP.GT.AND P4, PT, R5.reuse, 0x1, PT ;  /* 0x000000010500780c */ /* 0x040fe40003f84270 */
[----:B------:R-:W-:Y:S01]  /*4730*/  ISETP.GT.AND P5, PT, R5, 0x8, PT ;  /* 0x000000080500780c */ /* 0x000fe20003fa4270 */
        /* <DEDUP_REMOVED lines=14> */
[C---:B------:R-:W-:Y:S01]  /*4820*/  ISETP.GT.AND P3, PT, R5.reuse, 0x9, PT ;  /* 0x000000090500780c */ /* 0x040fe20003f64270 */
        /* <DEDUP_REMOVED lines=26> */
[----:B------:R-:W-:Y:S01]  /*49d0*/  UMOV UR4, UR22 ;  /* 0x0000001600047c82 */ /* 0x000fe20008000000 */
        /* <DEDUP_REMOVED lines=15> */
[----:B------:R-:W-:-:S02]  /*4ad0*/  FMNMX.FTZ R14, R42, R21, !PT ;  /* 0x000000152a0e7209 */ /* 0x000fc40007810000 */
[----:B------:R-:W-:Y:S02]  /*4ae0*/  ISETP.GT.AND P3, PT, R5, 0x29, PT ;  /* 0x000000290500780c */ /* 0x000fe40003f64270 */
[----:B------:R-:W-:Y:S02]  /*4af0*/  FSEL R46, R46, -INF , P4 ;  /* 0xff8000002e2e7808 */ /* 0x000fe40002000000 */
[----:B------:R-:W-:Y:S02]  /*4b00*/  FMNMX.FTZ R21, R43, R14, !PT ;  /* 0x0000000e2b157209 */ /* 0x000fe40007810000 */
[----:B------:R-:W-:Y:S02]  /*4b10*/  ISETP.GT.AND P4, PT, R5, 0x30, PT ;  /* 0x000000300500780c */ /* 0x000fe40003f84270 */
[----:B------:R-:W-:Y:S02]  /*4b20*/  FSEL R47, R47, -INF , P3 ;  /* 0xff8000002f2f7808 */ /* 0x000fe40001800000 */
[----:B------:R-:W-:-:S02]  /*4b30*/  FMNMX.FTZ R14, R46, R21, !PT ;  /* 0x000000152e0e7209 */ /* 0x000fc40007810000 */
[----:B------:R-:W-:Y:S02]  /*4b40*/  ISETP.GT.AND P3, PT, R5, 0x31, PT ;  /* 0x000000310500780c */ /* 0x000fe40003f64270 */
[----:B------:R-:W-:Y:S01]  /*4b50*/  FMNMX.FTZ R21, R47, R14, !PT ;  /* 0x0000000e2f157209 */ /* 0x000fe20007810000 */
[----:B------:R-:W-:Y:S02]  /*4b60*/  WARPGROUP.DEPBAR.LE gsb0, 0x0 ;  /* 0x00008000000079c5 */ /* 0x000fe40000010000 */
[----:B------:R-:W-:Y:S01]  /*4b70*/  WARPGROUP.ARRIVE ;  /* 0x00000000000079c5 */ /* 0x000fe20000000000 */
[----:B------:R-:W-:Y:S02]  /*4b80*/  FSEL R34, R34, -INF , P4 ;  /* 0xff80000022227808 */ /* 0x000fe40002000000 */
[----:B------:R-:W-:Y:S02]  /*4b90*/  ISETP.GT.AND P4, PT, R5, 0x38, PT ;  /* 0x000000380500780c */ /* 0x000fe40003f84270 */
[----:B------:R-:W-:Y:S01]  /*4ba0*/  FSEL R35, R35, -INF , P3 ;  /* 0xff80000023237808 */ /* 0x000fe20001800000 */
[----:B------:R-:W-:Y:S01]  /*4bb0*/  HGMMA.64x16x16.F32.BF16 R24, gdesc[UR4], R24, gsb0 ;  /* 0x00200000041879f0 */ /* 0x000fe20008001818 */
[----:B------:R-:W-:Y:S01]  /*4bc0*/  FMNMX.FTZ R14, R34, R21, !PT ;  /* 0x00000015220e7209 */ /* 0x000fe20007810000 */
[----:B------:R-:W-:Y:S01]  /*4bd0*/  ULDC UR5, c[0x0][0x988] ;  /* 0x0002620000057ab9 */ /* 0x000fe20000000800 */
[----:B------:R-:W-:Y:S01]  /*4be0*/  ISETP.GT.AND P3, PT, R5, 0x39, PT ;  /* 0x000000390500780c */ /* 0x000fe20003f64270 */
[----:B------:R-:W-:Y:S01]  /*4bf0*/  @UP0 ULDC UR6, c[0x0][0x44c] ;  /* 0x0001130000060ab9 */ /* 0x000fe20000000800 */
[----:B------:R-:W-:Y:S01]  /*4c00*/  FSEL R38, R38, -INF , P4 ;  /* 0xff80000026267808 */ /* 0x000fe20002000000 */
[----:B------:R-:W-:Y:S01]  /*4c10*/  UIMAD.WIDE.U32 UR6, UR10, UR6, URZ ;  /* 0x000000060a0672a5 */ /* 0x000fe2000f8e003f */
[----:B------:R-:W-:Y:S01]  /*4c20*/  FMNMX.FTZ R21, R35, R14, !PT ;  /* 0x0000000e23157209 */ /* 0x000fe20007810000 */
[----:B------:R-:W-:Y:S01]  /*4c30*/  UMOV UR4, UR10 ;  /* 0x0000000a00047c82 */ /* 0x000fe20008000000 */
[----:B------:R-:W-:Y:S01]  /*4c40*/  ISETP.GT.AND P4, PT, R5, 0x40, PT ;  /* 0x000000400500780c */ /* 0x000fe20003f84270 */
[----:B------:R-:W-:Y:S01]  /*4c50*/  @UP0 ULDC UR10, c[0x0][0x450] ;  /* 0x00011400000a0ab9 */ /* 0x000fe20000000800 */
[----:B------:R-:W-:Y:S01]  /*4c60*/  FSEL R39, R39, -INF , P3 ;  /* 0xff80000027277808 */ /* 0x000fe20001800000 */
[----:B------:R-:W-:Y:S01]  /*4c70*/  @UP0 USHF.R.U32.HI UR4, URZ, UR10, UR7 ;  /* 0x0000000a3f040299 */ /* 0x000fe20008011607 */
[----:B------:R-:W-:-:S02]  /*4c80*/  FMNMX.FTZ R14, R38, R21, !PT ;  /* 0x00000015260e7209 */ /* 0x000fc40007810000 */
[----:B------:R-:W-:Y:S01]  /*4c90*/  ISETP.GT.AND P3, PT, R5, 0x41, PT ;  /* 0x000000410500780c */ /* 0x000fe20003f64270 */
[----:B------:R-:W-:Y:S01]  /*4ca0*/  UIADD3 UR6, UR4, UR15, -UR19 ;  /* 0x0000000f04067290 */ /* 0x000fe2000fffe813 */
[----:B------:R-:W-:-:S03]  /*4cb0*/  FMNMX.FTZ R21, R39, R14, !PT ;  /* 0x0000000e27157209 */ /* 0x000fc60007810000 */
[----:B------:R-:W-:-:S04]  /*4cc0*/  UIMAD.WIDE UR6, UR6, 0x66666667, URZ ;  /* 0x66666667060678a5 */ /* 0x000fc8000f8e023f */
[----:B------:R-:W-:-:S04]  /*4cd0*/  USHF.R.U32.HI UR4, URZ, 0x1f, UR7 ;  /* 0x0000001f3f047899 */ /* 0x000fc80008011607 */
[----:B------:R-:W-:-:S04]  /*4ce0*/  ULEA.HI.SX32 UR4, UR7, UR4, 0x1b ;  /* 0x0000000407047291 */ /* 0x000fc8000f8fda3f */
[----:B------:R-:W-:-:S04]  /*4cf0*/  UISETP.LT.AND UP1, UPT, UR14, UR4, UPT ;  /* 0x000000040e00728c */ /* 0x000fc8000bf21270 */
[----:B------:R-:W-:-:S04]  /*4d00*/  USEL UR6, UR14, UR4, !UP1 ;  /* 0x000000040e067287 */ /* 0x000fc8000c800000 */
[----:B------:R-:W-:Y:S01]  /*4d10*/  UISETP.GE.AND UP1, UPT, UR11, UR6, UPT ;  /* 0x000000060b00728c */ /* 0x000fe2000bf26270 */
[----:B------:R-:W-:Y:S02]  /*4d20*/  WARPGROUP.DEPBAR.LE gsb0, 0x0 ;  /* 0x00008000000079c5 */ /* 0x000fe40000010000 */
[----:B------:R-:W-:Y:S01]  /*4d30*/  FSEL R26, R26, -INF , P4 ;  /* 0xff8000001a1a7808 */ /* 0x000fe20002000000 */
[----:B------:R0:W-:Y:S01]  /*4d40*/  @!P1 SYNCS.ARRIVE.TRANS64.RED.A1T0 RZ, [R0+URZ], RZ ;  /* 0x000000ff00ff99a7 */ /* 0x0001e2000810043f */
        /* <DEDUP_REMOVED lines=8> */
[----:B------:R-:W-:Y:S02]  /*4dd0*/  ISETP.GT.AND P3, PT, R3, RZ, PT ;  /* 0x000000ff0300720c */ /* 0x000fe40003f64270 */
[----:B------:R-:W-:-:S02]  /*4de0*/  FMNMX.FTZ R14, R31, R14, !PT ;  /* 0x0000000e1f0e7209 */ /* 0x000fc40007810000 */
[----:B------:R-:W-:Y:S02]  /*4df0*/  ISETP.GT.AND P4, PT, R3, 0x1, PT ;  /* 0x000000010300780c */ /* 0x000fe40003f84270 */
[----:B------:R-:W-:Y:S01]  /*4e00*/  FSEL R56, R56, -INF , P3 ;  /* 0xff80000038387808 */ /* 0x000fe20001800000 */
[----:B------:R-:W1:Y:S01]  /*4e10*/  SHFL.BFLY PT, R5, R14, 0x2, 0x1f ;  /* 0x0c401f000e057f89 */ /* 0x000e6200000e0000 */
[----:B------:R-:W-:Y:S02]  /*4e20*/  FSEL R57, R57, -INF , P4 ;  /* 0xff80000039397808 */ /* 0x000fe40002000000 */
[C---:B------:R-:W-:Y:S02]  /*4e30*/  ISETP.GT.AND P3, PT, R3.reuse, 0x9, PT ;  /* 0x000000090300780c */ /* 0x040fe40003f64270 */
[----:B------:R-:W-:Y:S02]  /*4e40*/  ISETP.GT.AND P4, PT, R3, 0x11, PT ;  /* 0x000000110300780c */ /* 0x000fe40003f84270 */
[----:B------:R-:W-:-:S02]  /*4e50*/  FSEL R61, R61, -INF , P3 ;  /* 0xff8000003d3d7808 */ /* 0x000fc40001800000 */
[----:B------:R-:W-:Y:S02]  /*4e60*/  ISETP.GT.AND P3, PT, R3, 0x10, PT ;  /* 0x000000100300780c */ /* 0x000fe40003f64270 */
[----:B------:R-:W-:Y:S02]  /*4e70*/  FSEL R49, R49, -INF , P4 ;  /* 0xff80000031317808 */ /* 0x000fe40002000000 */
[----:B------:R-:W-:Y:S02]  /*4e80*/  FSEL R48, R48, -INF , P3 ;  /* 0xff80000030307808 */ /* 0x000fe40001800000 */
[C---:B------:R-:W-:Y:S02]  /*4e90*/  ISETP.GT.AND P3, PT, R3.reuse, 0x19, PT ;  /* 0x000000190300780c */ /* 0x040fe40003f64270 */
[----:B------:R-:W-:Y:S02]  /*4ea0*/  ISETP.GT.AND P4, PT, R3, 0x20, PT ;  /* 0x000000200300780c */ /* 0x000fe40003f84270 */
[----:B------:R-:W-:-:S02]  /*4eb0*/  FSEL R53, R53, -INF , P3 ;  /* 0xff80000035357808 */ /* 0x000fc40001800000 */
[C---:B------:R-:W-:Y:S02]  /*4ec0*/  ISETP.GT.AND P3, PT, R3.reuse, 0x21, PT ;  /* 0x000000210300780c */ /* 0x040fe40003f64270 */
[----:B------:R-:W-:Y:S02]  /*4ed0*/  FSEL R40, R40, -INF , P4 ;  /* 0xff80000028287808 */ /* 0x000fe40002000000 */
[----:B-1----:R-:W-:Y:S02]  /*4ee0*/  FMNMX.FTZ R20, R14, R5, !PT ;  /* 0x000000050e147209 */ /* 0x002fe40007810000 */
[----:B------:R-:W-:Y:S02]  /*4ef0*/  FMNMX.FTZ R5, R56, R57, !PT ;  /* 0x0000003938057209 */ /* 0x000fe40007810000 */
[----:B------:R-:W-:Y:S01]  /*4f00*/  ISETP.GT.AND P4, PT, R3, 0x28, PT ;  /* 0x000000280300780c */ /* 0x000fe20003f84270 */
[----:B------:R-:W1:Y:S01]  /*4f10*/  SHFL.BFLY PT, R21, R20, 0x1, 0x1f ;  /* 0x0c201f0014157f89 */ /* 0x000e6200000e0000 */
[----:B------:R-:W-:-:S02]  /*4f20*/  FMNMX.FTZ R2, R60, R5, !PT ;  /* 0x000000053c027209 */ /* 0x000fc40007810000 */
[----:B------:R-:W-:Y:S02]  /*4f30*/  FSEL R41, R41, -INF , P3 ;  /* 0xff80000029297808 */ /* 0x000fe40001800000 */
[----:B------:R-:W-:Y:S02]  /*4f40*/  FMNMX.FTZ R5, R61, R2, !PT ;  /* 0x000000023d057209 */ /* 0x000fe40007810000 */
[----:B------:R-:W-:Y:S02]  /*4f50*/  ISETP.GT.AND P3, PT, R3, 0x29, PT ;  /* 0x000000290300780c */ /* 0x000fe40003f64270 */
[----:B------:R-:W-:Y:S02]  /*4f60*/  FMNMX.FTZ R2, R48, R5, !PT ;  /* 0x0000000530027209 */ /* 0x000fe40007810000 */
[----:B------:R-:W-:Y:S02]  /*4f70*/  FSEL R44, R44, -INF , P4 ;  /* 0xff8000002c2c7808 */ /* 0x000fe40002000000 */
[----:B------:R-:W-:-:S02]  /*4f80*/  FMNMX.FTZ R5, R49, R2, !PT ;  /* 0x0000000231057209 */ /* 0x000fc40007810000 */
[----:B------:R-:W-:Y:S02]  /*4f90*/  FSEL R45, R45, -INF , P3 ;  /* 0xff8000002d2d7808 */ /* 0x000fe40001800000 */
[----:B------:R-:W-:Y:S02]  /*4fa0*/  FMNMX.FTZ R2, R52, R5, !PT ;  /* 0x0000000534027209 */ /* 0x000fe40007810000 */
[----:B------:R-:W-:Y:S02]  /*4fb0*/  ISETP.GT.AND P3, PT, R3, 0x30, PT ;  /* 0x000000300300780c */ /* 0x000fe40003f64270 */
[----:B------:R-:W-:Y:S02]  /*4fc0*/  FMNMX.FTZ R5, R53, R2, !PT ;  /* 0x0000000235057209 */ /* 0x000fe40007810000 */
[----:B------:R-:W-:Y:S02]  /*4fd0*/  ISETP.GT.AND P4, PT, R3, 0x31, PT ;  /* 0x000000310300780c */ /* 0x000fe40003f84270 */
[----:B-1----:R-:W-:-:S02]  /*4fe0*/  FMNMX.FTZ R4, R20, R21, !PT ;  /* 0x0000001514047209 */ /* 0x002fc40007810000 */
[----:B------:R-:W-:Y:S02]  /*4ff0*/  FMNMX.FTZ R2, R40, R5, !PT ;  /* 0x0000000528027209 */ /* 0x000fe40007810000 */
[C---:B------:R-:W-:Y:S01]  /*5000*/  FSETP.NEU.FTZ.AND P6, PT, R4.reuse, -INF , PT ;  /* 0xff8000000400780b */ /* 0x040fe20003fdd000 */
[----:B------:R-:W-:Y:S01]  /*5010*/  FMUL.FTZ R14, R4, UR5 ;  /* 0x00000005040e7c20 */ /* 0x000fe20008410000 */
[----:B------:R-:W-:Y:S02]  /*5020*/  FMNMX.FTZ R5, R41, R2, !PT ;  /* 0x0000000229057209 */ /* 0x000fe40007810000 */
[----:B------:R-:W-:Y:S02]  /*5030*/  FSEL R32, R32, -INF , P3 ;  /* 0xff80000020207808 */ /* 0x000fe40001800000 */
[----:B------:R-:W-:Y:S02]  /*5040*/  FSEL R21, R14, RZ, P6 ;  /* 0x000000ff0e157208 */ /* 0x000fe40003000000 */
[----:B------:R-:W-:-:S02]  /*5050*/  FMNMX.FTZ R14, R44, R5, !PT ;  /* 0x000000052c0e7209 */ /* 0x000fc40007810000 */
[----:B------:R-:W-:Y:S01]  /*5060*/  ISETP.GT.AND P3, PT, R3, 0x38, PT ;  /* 0x000000380300780c */ /* 0x000fe20003f64270 */
[--C-:B------:R-:W-:Y:S01]  /*5070*/  FFMA.FTZ R209, R58, UR5, -R21.reuse ;  /* 0x000000053ad17c23 */ /* 0x100fe20008010815 */
[----:B------:R-:W-:Y:S01]  /*5080*/  FMNMX.FTZ R5, R45, R14, !PT ;  /* 0x0000000e2d057209 */ /* 0x000fe20007810000 */
[--C-:B------:R-:W-:Y:S01]  /*5090*/  FFMA.FTZ R59, R59, UR5, -R21.reuse ;  /* 0x000000053b3b7c23 */ /* 0x100fe20008010815 */
[----:B------:R-:W-:Y:S01]  /*50a0*/  FSEL R33, R33, -INF , P4 ;  /* 0xff80000021217808 */ /* 0x000fe20002000000 */
[--C-:B------:R-:W-:Y:S01]  /*50b0*/  FFMA.FTZ R211, R62, UR5, -R21.reuse ;  /* 0x000000053ed37c23 */ /* 0x100fe20008010815 */
[----:B------:R-:W-:Y:S01]  /*50c0*/  FMNMX.FTZ R14, R32, R5, !PT ;  /* 0x00000005200e7209 */ /* 0x000fe20007810000 */
[----:B------:R-:W-:Y:S01]  /*50d0*/  MUFU.EX2 R209, R209 ;  /* 0x000000d100d17308 */ /* 0x000fe20000000800 */
[----:B------:R-:W-:Y:S01]  /*50e0*/  ISETP.GT.AND P4, PT, R3, 0x39, PT ;  /* 0x000000390300780c */ /* 0x000fe20003f84270 */
[--C-:B------:R-:W-:Y:S01]  /*50f0*/  FFMA.FTZ R63, R63, UR5, -R21.reuse ;  /* 0x000000053f3f7c23 */ /* 0x100fe20008010815 */
[----:B------:R-:W-:Y:S01]  /*5100*/  FSEL R36, R36, -INF , P3 ;  /* 0xff80000024247808 */ /* 0x000fe20001800000 */
[--C-:B------:R-:W-:Y:S01]  /*5110*/  FFMA.FTZ R205, R50, UR5, -R21.reuse ;  /* 0x0000000532cd7c23 */ /* 0x100fe20008010815 */
[----:B------:R-:W-:Y:S01]  /*5120*/  FMNMX.FTZ R5, R33, R14, !PT ;  /* 0x0000000e21057209 */ /* 0x000fe20007810000 */
[--C-:B------:R-:W-:Y:S01]  /*5130*/  FFMA.FTZ R51, R51, UR5, -R21.reuse ;  /* 0x0000000533337c23 */ /* 0x100fe20008010815 */
[----:B------:R-:W-:Y:S01]  /*5140*/  FSEL R37, R37, -INF , P4 ;  /* 0xff80000025257808 */ /* 0x000fe20002000000 */
[----:B------:R-:W-:Y:S01]  /*5150*/  MUFU.EX2 R2, R59 ;  /* 0x0000003b00027308 */ /* 0x000fe20000000800 */
[----:B------:R-:W-:Y:S01]  /*5160*/  ISETP.GT.AND P3, PT, R3, 0x40, PT ;  /* 0x000000400300780c */ /* 0x000fe20003f64270 */
[--C-:B------:R-:W-:Y:S01]  /*5170*/  FFMA.FTZ R54, R54, UR5, -R21.reuse ;  /* 0x0000000536367c23 */ /* 0x100fe20008010815 */
[----:B------:R-:W-:Y:S01]  /*5180*/  FMNMX.FTZ R20, R36, R5, !PT ;  /* 0x0000000524147209 */ /* 0x000fe20007810000 */
[--C-:B------:R-:W-:Y:S01]  /*5190*/  FFMA.FTZ R55, R55, UR5, -R21.reuse ;  /* 0x0000000537377c23 */ /* 0x100fe20008010815 */
[----:B------:R-:W-:Y:S01]  /*51a0*/  ISETP.GT.AND P4, PT, R3, 0x41, PT ;  /* 0x000000410300780c */ /* 0x000fe20003f84270 */
[--C-:B------:R-:W-:Y:S01]  /*51b0*/  FFMA.FTZ R42, R42, UR5, -R21.reuse ;  /* 0x000000052a2a7c23 */ /* 0x100fe20008010815 */
[----:B------:R-:W-:Y:S01]  /*51c0*/  FSEL R24, R24, -INF , P3 ;  /* 0xff80000018187808 */ /* 0x000fe20001800000 */
[----:B------:R-:W-:Y:S01]  /*51d0*/  MUFU.EX2 R211, R211 ;  /* 0x000000d300d37308 */ /* 0x000fe20000000800 */
[----:B------:R-:W-:Y:S01]  /*51e0*/  FMNMX.FTZ R5, R37, R20, !PT ;  /* 0x0000001425057209 */ /* 0x000fe20007810000 */
[--C-:B------:R-:W-:Y:S01]  /*51f0*/  FFMA.FTZ R43, R43, UR5, -R21.reuse ;  /* 0x000000052b2b7c23 */ /* 0x100fe20008010815 */
[----:B------:R-:W-:Y:S01]  /*5200*/  ISETP.GT.AND P3, PT, R3, 0x48, PT ;  /* 0x000000480300780c */ /* 0x000fe20003f64270 */
[--C-:B------:R-:W-:Y:S01]  /*5210*/  FFMA.FTZ R46, R46, UR5, -R21.reuse ;  /* 0x000000052e2e7c23 */ /* 0x100fe20008010815 */
[----:B------:R-:W-:Y:S01]  /*5220*/  FSEL R25, R25, -INF , P4 ;  /* 0xff80000019197808 */ /* 0x000fe20002000000 */
[--C-:B------:R-:W-:Y:S01]  /*5230*/  FFMA.FTZ R47, R47, UR5, -R21.reuse ;  /* 0x000000052f2f7c23 */ /* 0x100fe20008010815 */
[----:B------:R-:W-:Y:S01]  /*5240*/  FMNMX.FTZ R20, R24, R5, !PT ;  /* 0x0000000518147209 */ /* 0x000fe20007810000 */
[----:B------:R1:W-:Y:S01]  /*5250*/  MUFU.EX2 R14, R63 ;  /* 0x0000003f000e7308 */ /* 0x0003e20000000800 */
        /* <DEDUP_REMOVED lines=8> */
[----:B------:R-:W-:Y:S01]  /*52e0*/  FMNMX.FTZ R20, R28, R3, !PT ;  /* 0x000000031c147209 */ /* 0x000fe20007810000 */
[--C-:B------:R-:W-:Y:S01]  /*52f0*/  FFMA.FTZ R39, R39, UR5, -R21.reuse ;  /* 0x0000000527277c23 */ /* 0x100fe20008010815 */
[--C-:B------:R-:W-:Y:S01]  /*5300*/  FFMA.FTZ R26, R26, UR5, -R21.reuse ;  /* 0x000000051a1a7c23 */ /* 0x100fe20008010815 */
[--C-:B------:R-:W-:Y:S01]  /*5310*/  FFMA.FTZ R27, R27, UR5, -R21.reuse ;  /* 0x000000051b1b7c23 */ /* 0x100fe20008010815 */
[----:B------:R-:W-:Y:S01]  /*5320*/  FMNMX.FTZ R20, R29, R20, !PT ;  /* 0x000000141d147209 */ /* 0x000fe20007810000 */
[--C-:B------:R-:W-:Y:S01]  /*5330*/  FFMA.FTZ R30, R30, UR5, -R21.reuse ;  /* 0x000000051e1e7c23 */ /* 0x100fe20008010815 */
[----:B------:R-:W-:Y:S01]  /*5340*/  FFMA.FTZ R21, R31, UR5, -R21 ;  /* 0x000000051f157c23 */ /* 0x000fe20008010815 */
[----:B------:R-:W-:Y:S01]  /*5350*/  MUFU.EX2 R50, R51 ;  /* 0x0000003300327308 */ /* 0x000fe20000000800 */
[----:B-1----:R-:W-:Y:S01]  /*5360*/  CS2R R62, SRZ ;  /* 0x00000000003e7805 */ /* 0x002fe2000001ff00 */
[----:B------:R-:W1:Y:S06]  /*5370*/  SHFL.BFLY PT, R3, R20, 0x2, 0x1f ;  /* 0x0c401f0014037f89 */ /* 0x000e6c00000e0000 */
[----:B------:R-:W-:Y:S08]  /*5380*/  MUFU.EX2 R54, R54 ;  /* 0x0000003600367308 */ /* 0x000ff00000000800 */
[----:B------:R-:W2:Y:S08]  /*5390*/  MUFU.EX2 R55, R55 ;  /* 0x0000003700377308 */ /* 0x000eb00000000800 */
[----:B------:R-:W-:Y:S01]  /*53a0*/  MUFU.EX2 R42, R42 ;  /* 0x0000002a002a7308 */ /* 0x000fe20000000800 */
[----:B-1----:R-:W-:-:S05]  /*53b0*/  FMNMX.FTZ R5, R20, R3, !PT ;  /* 0x0000000314057209 */ /* 0x002fca0007810000 */
[----:B------:R-:W1:Y:S02]  /*53c0*/  SHFL.BFLY PT, R20, R5, 0x1, 0x1f ;  /* 0x0c201f0005147f89 */ /* 0x000e6400000e0000 */
[----:B------:R-:W3:Y:S01]  /*53d0*/  MUFU.EX2 R43, R43 ;  /* 0x0000002b002b7308 */ /* 0x000ee20000000800 */
[----:B--2---:R-:W-:-:S07]  /*53e0*/  F2FP.BF16.F32.PACK_AB R207, R55, R54 ;  /* 0x0000003637cf723e */ /* 0x004fce00000010ff */
[----:B------:R-:W-:Y:S08]  /*53f0*/  MUFU.EX2 R46, R46 ;  /* 0x0000002e002e7308 */ /* 0x000ff00000000800 */
[----:B------:R-:W-:Y:S01]  /*5400*/  MUFU.EX2 R47, R47 ;  /* 0x0000002f002f7308 */ /* 0x000fe20000000800 */
[----:B---3--:R-:W-:Y:S02]  /*5410*/  F2FP.BF16.F32.PACK_AB R201, R43, R42 ;  /* 0x0000002a2bc9723e */ /* 0x008fe400000010ff */
[----:B-1----:R-:W-:Y:S01]  /*5420*/  FMNMX.FTZ R3, R5, R20, !PT ;  /* 0x0000001405037209 */ /* 0x002fe20007810000 */
[----:B------:R-:W-:-:S04]  /*5430*/  FADD.FTZ R20, R209, R2 ;  /* 0x00000002d1147221 */ /* 0x000fc80000010000 */
[----:B------:R-:W-:Y:S01]  /*5440*/  MUFU.EX2 R34, R34 ;  /* 0x0000002200227308 */ /* 0x000fe20000000800 */
[----:B------:R-:W-:Y:S01]  /*5450*/  F2FP.BF16.F32.PACK_AB R209, R2, R209 ;  /* 0x000000d102d1723e */ /* 0x000fe200000010ff */
[C---:B------:R-:W-:Y:S01]  /*5460*/  FMUL.FTZ R5, R3.reuse, UR5 ;  /* 0x0000000503057c20 */ /* 0x040fe20008410000 */
[----:B------:R-:W-:Y:S01]  /*5470*/  FSETP.NEU.FTZ.AND P3, PT, R3, -INF , PT ;  /* 0xff8000000300780b */ /* 0x000fe20003f7d000 */
[----:B------:R-:W-:Y:S01]  /*5480*/  FADD.FTZ R31, R211, R20 ;  /* 0x00000014d31f7221 */ /* 0x000fe20000010000 */
[C---:B------:R-:W-:Y:S02]  /*5490*/  F2FP.BF16.F32.PACK_AB R211, R14.reuse, R211 ;  /* 0x000000d30ed3723e */ /* 0x040fe400000010ff */
[----:B------:R-:W-:Y:S01]  /*54a0*/  FSEL R5, R5, RZ, P3 ;  /* 0x000000ff05057208 */ /* 0x000fe20001800000 */
[----:B------:R-:W-:Y:S01]  /*54b0*/  FADD.FTZ R20, R14, R31 ;  /* 0x0000001f0e147221 */ /* 0x000fe20000010000 */
[----:B------:R-:W-:Y:S01]  /*54c0*/  MUFU.EX2 R35, R35 ;  /* 0x0000002300237308 */ /* 0x000fe20000000800 */
[----:B------:R-:W-:-:S02]  /*54d0*/  PLOP3.LUT P3, PT, PT, PT, UP1, 0x80, 0x0 ;  /* 0x000000000000781c */ /* 0x000fc40003f6f018 */
        /* <DEDUP_REMOVED lines=17> */
[--C-:B------:R-:W-:Y:S01]  /*55f0*/  FFMA.FTZ R32, R32, UR5, -R5.reuse ;  /* 0x0000000520207c23 */ /* 0x100fe20008010805 */
[--C-:B------:R-:W-:Y:S01]  /*5600*/  FFMA.FTZ R33, R33, UR5, -R5.reuse ;  /* 0x0000000521217c23 */ /* 0x100fe20008010805 */
[--C-:B------:R-:W-:Y:S01]  /*5610*/  FFMA.FTZ R36, R36, UR5, -R5.reuse ;  /* 0x0000000524247c23 */ /* 0x100fe20008010805 */
[----:B------:R-:W-:Y:S01]  /*5620*/  FADD.FTZ R51, R55, R58 ;  /* 0x0000003a37337221 */ /* 0x000fe20000010000 */
[--C-:B------:R-:W-:Y:S01]  /*5630*/  FFMA.FTZ R37, R37, UR5, -R5.reuse ;  /* 0x0000000525257c23 */ /* 0x100fe20008010805 */
[----:B------:R-:W2:Y:S01]  /*5640*/  MUFU.EX2 R60, R60 ;  /* 0x0000003c003c7308 */ /* 0x000ea20000000800 */
[----:B------:R-:W-:Y:S01]  /*5650*/  FFMA.FTZ R24, R24, UR5, -R5 ;  /* 0x0000000518187c23 */ /* 0x000fe20008010805 */
[----:B------:R-:W-:Y:S01]  /*5660*/  FADD.FTZ R58, R42, R51 ;  /* 0x000000332a3a7221 */ /* 0x000fe20000010000 */
[--C-:B------:R-:W-:Y:S01]  /*5670*/  FFMA.FTZ R25, R25, UR5, -R5.reuse ;  /* 0x0000000519197c23 */ /* 0x100fe20008010805 */
[--C-:B------:R-:W-:Y:S01]  /*5680*/  FFMA.FTZ R28, R28, UR5, -R5.reuse ;  /* 0x000000051c1c7c23 */ /* 0x100fe20008010805 */
[----:B------:R-:W-:Y:S01]  /*5690*/  FFMA.FTZ R29, R29, UR5, -R5 ;  /* 0x000000051d1d7c23 */ /* 0x000fe20008010805 */
[----:B------:R-:W-:Y:S01]  /*56a0*/  FADD.FTZ R51, R43, R58 ;  /* 0x0000003a2b337221 */ /* 0x000fe20000010000 */
[----:B------:R-:W-:Y:S01]  /*56b0*/  F2FP.BF16.F32.PACK_AB R205, R50, R205 ;  /* 0x000000cd32cd723e */ /* 0x000fe200000010ff */
[----:B------:R-:W3:Y:S01]  /*56c0*/  MUFU.EX2 R61, R61 ;  /* 0x0000003d003d7308 */ /* 0x000ee20000000800 */
[----:B-1----:R-:W-:Y:S01]  /*56d0*/  FADD.FTZ R31, R56, R57 ;  /* 0x00000039381f7221 */ /* 0x002fe20000010000 */
[----:B0-----:R-:W-:Y:S01]  /*56e0*/  FADD.FTZ R0, R46, R51 ;  /* 0x000000332e007221 */ /* 0x001fe20000010000 */
[----:B------:R-:W-:-:S02]  /*56f0*/  F2FP.BF16.F32.PACK_AB R203, R47, R46 ;  /* 0x0000002e2fcb723e */ /* 0x000fc400000010ff */
[----:B------:R-:W-:Y:S02]  /*5700*/  CS2R R58, SRZ ;  /* 0x00000000003a7805 */ /* 0x000fe4000001ff00 */
[----:B------:R-:W-:Y:S01]  /*5710*/  F2FP.BF16.F32.PACK_AB R197, R35, R34 ;  /* 0x0000002223c5723e */ /* 0x000fe200000010ff */
[----:B------:R-:W-:Y:S01]  /*5720*/  FADD.FTZ R51, R47, R0 ;  /* 0x000000002f337221 */ /* 0x000fe20000010000 */
[----:B------:R-:W-:Y:S01]  /*5730*/  F2FP.BF16.F32.PACK_AB R208, R57, R56 ;  /* 0x0000003839d0723e */ /* 0x000fe200000010ff */
[----:B------:R-:W0:Y:S01]  /*5740*/  MUFU.EX2 R48, R48 ;  /* 0x0000003000307308 */ /* 0x000e220000000800 */
[----:B--2---:R-:W-:Y:S01]  /*5750*/  FADD.FTZ R20, R60, R31 ;  /* 0x0000001f3c147221 */ /* 0x004fe20000010000 */
[----:B------:R-:W-:Y:S02]  /*5760*/  CS2R R56, SRZ ;  /* 0x0000000000387805 */ /* 0x000fe4000001ff00 */
[----:B------:R-:W-:Y:S02]  /*5770*/  CS2R R54, SRZ ;  /* 0x0000000000367805 */ /* 0x000fe4000001ff00 */
[----:B------:R-:W-:-:S02]  /*5780*/  CS2R R46, SRZ ;  /* 0x00000000002e7805 */ /* 0x000fc4000001ff00 */
[----:B------:R-:W-:Y:S01]  /*5790*/  CS2R R42, SRZ ;  /* 0x00000000002a7805 */ /* 0x000fe2000001ff00 */
[----:B------:R-:W1:Y:S01]  /*57a0*/  MUFU.EX2 R49, R49 ;  /* 0x0000003100317308 */ /* 0x000e620000000800 */
[C---:B---3--:R-:W-:Y:S01]  /*57b0*/  FADD.FTZ R31, R61.reuse, R20 ;  /* 0x000000143d1f7221 */ /* 0x048fe20000010000 */
[----:B------:R-:W-:Y:S02]  /*57c0*/  F2FP.BF16.F32.PACK_AB R210, R61, R60 ;  /* 0x0000003c3dd2723e */ /* 0x000fe400000010ff */
[----:B------:R-:W-:-:S04]  /*57d0*/  CS2R R60, SRZ ;  /* 0x00000000003c7805 */ /* 0x000fc8000001ff00 */
[----:B------:R-:W2:Y:S01]  /*57e0*/  MUFU.EX2 R52, R52 ;  /* 0x0000003400347308 */ /* 0x000ea20000000800 */
[----:B0-----:R-:W-:-:S07]  /*57f0*/  FADD.FTZ R20, R48, R31 ;  /* 0x0000001f30147221 */ /* 0x001fce0000010000 */
[----:B------:R-:W0:Y:S01]  /*5800*/  MUFU.EX2 R53, R53 ;  /* 0x0000003500357308 */ /* 0x000e220000000800 */
[C---:B-1----:R-:W-:Y:S01]  /*5810*/  FADD.FTZ R31, R49.reuse, R20 ;  /* 0x00000014311f7221 */ /* 0x042fe20000010000 */
[----:B------:R-:W-:Y:S02]  /*5820*/  F2FP.BF16.F32.PACK_AB R204, R49, R48 ;  /* 0x0000003031cc723e */ /* 0x000fe400000010ff */
[----:B------:R-:W-:-:S04]  /*5830*/  CS2R R48, SRZ ;  /* 0x0000000000307805 */ /* 0x000fc8000001ff00 */
[----:B------:R-:W1:Y:S01]  /*5840*/  MUFU.EX2 R40, R40 ;  /* 0x0000002800287308 */ /* 0x000e620000000800 */
[----:B--2---:R-:W-:-:S07]  /*5850*/  FADD.FTZ R20, R52, R31 ;  /* 0x0000001f34147221 */ /* 0x004fce0000010000 */
[----:B------:R-:W2:Y:S01]  /*5860*/  MUFU.EX2 R41, R41 ;  /* 0x0000002900297308 */ /* 0x000ea20000000800 */
[C---:B0-----:R-:W-:Y:S01]  /*5870*/  FADD.FTZ R31, R53.reuse, R20 ;  /* 0x00000014351f7221 */ /* 0x041fe20000010000 */
[----:B------:R-:W-:Y:S01]  /*5880*/  FADD.FTZ R20, R34, R51 ;  /* 0x0000003322147221 */ /* 0x000fe20000010000 */
[----:B------:R-:W-:Y:S02]  /*5890*/  F2FP.BF16.F32.PACK_AB R206, R53, R52 ;  /* 0x0000003435ce723e */ /* 0x000fe400000010ff */
[----:B------:R-:W-:Y:S02]  /*58a0*/  CS2R R52, SRZ ;  /* 0x0000000000347805 */ /* 0x000fe4000001ff00 */
[----:B------:R-:W-:Y:S01]  /*58b0*/  CS2R R50, SRZ ;  /* 0x0000000000327805 */ /* 0x000fe2000001ff00 */
[----:B------:R-:W-:Y:S01]  /*58c0*/  FADD.FTZ R5, R35, R20 ;  /* 0x0000001423057221 */ /* 0x000fe20000010000 */
[----:B------:R-:W-:Y:S01]  /*58d0*/  IMAD.U32 R20, RZ, RZ, UR6 ;  /* 0x00000006ff147e24 */ /* 0x000fe2000f8e00ff */
[----:B------:R-:W0:Y:S01]  /*58e0*/  MUFU.EX2 R44, R44 ;  /* 0x0000002c002c7308 */ /* 0x000e220000000800 */
[----:B-1----:R-:W-:Y:S01]  /*58f0*/  FADD.FTZ R0, R40, R31 ;  /* 0x0000001f28007221 */ /* 0x002fe20000010000 */
[----:B------:R-:W-:-:S06]  /*5900*/  CS2R R34, SRZ ;  /* 0x0000000000227805 */ /* 0x000fcc000001ff00 */
[----:B------:R-:W1:Y:S01]  /*5910*/  MUFU.EX2 R38, R38 ;  /* 0x0000002600267308 */ /* 0x000e620000000800 */
[C---:B--2---:R-:W-:Y:S01]  /*5920*/  FADD.FTZ R31, R41.reuse, R0 ;  /* 0x00000000291f7221 */ /* 0x044fe20000010000 */
[----:B------:R-:W-:Y:S02]  /*5930*/  F2FP.BF16.F32.PACK_AB R200, R41, R40 ;  /* 0x0000002829c8723e */ /* 0x000fe400000010ff */
        /* <DEDUP_REMOVED lines=10> */
[C---:B0-----:R-:W-:Y:S01]  /*59e0*/  FADD.FTZ R31, R39.reuse, R2 ;  /* 0x00000002271f7221 */ /* 0x041fe20000010000 */
[----:B------:R-:W-:Y:S02]  /*59f0*/  F2FP.BF16.F32.PACK_AB R199, R39, R38 ;  /* 0x0000002627c7723e */ /* 0x000fe400000010ff */
[----:B------:R-:W-:-:S04]  /*5a00*/  CS2R R38, SRZ ;  /* 0x0000000000267805 */ /* 0x000fc8000001ff00 */
[----:B------:R-:W0:Y:S01]  /*5a10*/  MUFU.EX2 R33, R33 ;  /* 0x0000002100217308 */ /* 0x000e220000000800 */
[----:B-1----:R-:W-:-:S07]  /*5a20*/  FADD.FTZ R0, R32, R5 ;  /* 0x0000000520007221 */ /* 0x002fce0000010000 */
[----:B------:R-:W1:Y:S01]  /*5a30*/  MUFU.EX2 R27, R27 ;  /* 0x0000001b001b7308 */ /* 0x000e620000000800 */
[----:B--2---:R-:W-:-:S07]  /*5a40*/  FADD.FTZ R2, R26, R31 ;  /* 0x0000001f1a027221 */ /* 0x004fce0000010000 */
[----:B------:R-:W2:Y:S01]  /*5a50*/  MUFU.EX2 R36, R36 ;  /* 0x0000002400247308 */ /* 0x000ea20000000800 */
[C---:B0-----:R-:W-:Y:S01]  /*5a60*/  FADD.FTZ R5, R33.reuse, R0 ;  /* 0x0000000021057221 */ /* 0x041fe20000010000 */
[----:B------:R-:W-:Y:S02]  /*5a70*/  F2FP.BF16.F32.PACK_AB R196, R33, R32 ;  /* 0x0000002021c4723e */ /* 0x000fe400000010ff */
[----:B------:R-:W-:-:S04]  /*5a80*/  CS2R R32, SRZ ;  /* 0x0000000000207805 */ /* 0x000fc8000001ff00 */
[----:B------:R-:W0:Y:S01]  /*5a90*/  MUFU.EX2 R30, R30 ;  /* 0x0000001e001e7308 */ /* 0x000e220000000800 */
[C---:B-1----:R-:W-:Y:S01]  /*5aa0*/  FADD.FTZ R31, R27.reuse, R2 ;  /* 0x000000021b1f7221 */ /* 0x042fe20000010000 */
[----:B------:R-:W-:Y:S02]  /*5ab0*/  F2FP.BF16.F32.PACK_AB R193, R27, R26 ;  /* 0x0000001a1bc1723e */ /* 0x000fe400000010ff */
[----:B------:R-:W-:-:S04]  /*5ac0*/  CS2R R26, SRZ ;  /* 0x00000000001a7805 */ /* 0x000fc8000001ff00 */
[----:B------:R-:W1:Y:S01]  /*5ad0*/  MUFU.EX2 R37, R37 ;  /* 0x0000002500257308 */ /* 0x000e620000000800 */
[----:B--2---:R-:W-:-:S07]  /*5ae0*/  FADD.FTZ R0, R36, R5 ;  /* 0x0000000524007221 */ /* 0x004fce0000010000 */
        /* <DEDUP_REMOVED lines=10> */
[----:B------:R-:W-:Y:S01]  /*5b90*/  F2FP.BF16.F32.PACK_AB R195, R21, R30 ;  /* 0x0000001e15c3723e */ /* 0x000fe200000010ff */
[----:B------:R-:W-:Y:S01]  /*5ba0*/  IMAD.MOV.U32 R2, RZ, RZ, 0x3f800000 ;  /* 0x3f800000ff027424 */ /* 0x000fe200078e00ff */
[----:B------:R-:W-:-:S04]  /*5bb0*/  CS2R R30, SRZ ;  /* 0x00000000001e7805 */ /* 0x000fc8000001ff00 */
[----:B------:R-:W0:Y:S01]  /*5bc0*/  MUFU.EX2 R29, R29 ;  /* 0x0000001d001d7308 */ /* 0x000e220000000800 */
[C---:B-1----:R-:W-:Y:S01]  /*5bd0*/  FADD.FTZ R21, R25.reuse, R0 ;  /* 0x0000000019157221 */ /* 0x042fe20000010000 */
[----:B------:R-:W-:Y:S01]  /*5be0*/  F2FP.BF16.F32.PACK_AB R192, R25, R24 ;  /* 0x0000001819c0723e */ /* 0x000fe200000010ff */
[----:B------:R-:W-:Y:S01]  /*5bf0*/  IMAD.MOV.U32 R0, RZ, RZ, 0x3f800000 ;  /* 0x3f800000ff007424 */ /* 0x000fe200078e00ff */
[----:B------:R-:W-:Y:S01]  /*5c00*/  CS2R R24, SRZ ;  /* 0x0000000000187805 */ /* 0x000fe2000001ff00 */
[----:B--2---:R-:W-:-:S04]  /*5c10*/  FADD.FTZ R14, R28, R21 ;  /* 0x000000151c0e7221 */ /* 0x004fc80000010000 */
[C---:B0-----:R-:W-:Y:S01]  /*5c20*/  FADD.FTZ R14, R29.reuse, R14 ;  /* 0x0000000e1d0e7221 */ /* 0x041fe20000010000 */
[----:B------:R-:W-:Y:S02]  /*5c30*/  F2FP.BF16.F32.PACK_AB R194, R29, R28 ;  /* 0x0000001c1dc2723e */ /* 0x000fe400000010ff */
[----:B------:R-:W-:Y:S01]  /*5c40*/  CS2R R28, SRZ ;  /* 0x00000000001c7805 */ /* 0x000fe2000001ff00 */
[----:B------:R-:W-:Y:S06]  /*5c50*/  @!P3 BRA `(.L_x_2358) ;  /* 0x0000003c0048b947 */ /* 0x000fec0003800000 */
[----:B------:R-:W-:Y:S01]  /*5c60*/  R2UR UR4, R236 ;  /* 0x00000000ec0472ca */ /* 0x000fe200000e0000 */
[----:B------:R-:W-:Y:S01]  /*5c70*/  IMAD.MOV.U32 R21, RZ, RZ, R4 ;  /* 0x000000ffff157224 */ /* 0x000fe200078e0004 */
[----:B------:R-:W-:Y:S01]  /*5c80*/  UMOV UR61, UR60 ;  /* 0x0000003c003d7c82 */ /* 0x000fe20008000000 */
[----:B------:R-:W-:Y:S02]  /*5c90*/  IMAD.MOV.U32 R235, RZ, RZ, R3 ;  /* 0x000000ffffeb7224 */ /* 0x000fe400078e0003 */
[----:B------:R-:W-:Y:S02]  /*5ca0*/  IMAD.MOV.U32 R2, RZ, RZ, 0x3f800000 ;  /* 0x3f800000ff027424 */ /* 0x000fe400078e00ff */
[----:B------:R-:W-:-:S06]  /*5cb0*/  IMAD.MOV.U32 R151, RZ, RZ, RZ ;  /* 0x000000ffff977224 */ /* 0x000fcc00078e00ff */
[----:B------:R-:W-:Y:S01]  /*5cc0*/  IMAD.U32 R236, RZ, RZ, UR4 ;  /* 0x00000004ffec7e24 */ /* 0x000fe2000f8e00ff */
[----:B------:R-:W-:-:S13]  /*5cd0*/  R2UR UR4, R16 ;  /* 0x00000000100472ca */ /* 0x000fda00000e0000 */
[----:B------:R-:W-:-:S07]  /*5ce0*/  IMAD.U32 R237, RZ, RZ, UR4 ;  /* 0x00000004ffed7e24 */ /* 0x000fce000f8e00ff */
.L_x_2367:
[----:B------:R-:W-:Y:S01]  /*5cf0*/  R2UR UR6, R237 ;  /* 0x00000000ed0672ca */ /* 0x000fe200000e0000 */
[----:B------:R-:W-:-:S04]  /*5d00*/  UIADD3 UR4, UR61, 0x1, URZ ;  /* 0x000000013d047890 */ /* 0x000fc8000fffe03f */
[----:B------:R-:W-:-:S04]  /*5d10*/  UISETP.NE.AND UP1, UPT, UR4, 0x2, UPT ;  /* 0x000000020400788c */ /* 0x000fc8000bf25270 */
[----:B------:R-:W-:Y:S02]  /*5d20*/  USEL UR5, URZ, 0x1, UP1 ;  /* 0x000000013f057887 */ /* 0x000fe40008800000 */
[----:B------:R-:W-:Y:S02]  /*5d30*/  USEL UR60, UR4, URZ, UP1 ;  /* 0x0000003f043c7287 */ /* 0x000fe40008800000 */
[----:B------:R-:W-:-:S06]  /*5d40*/  ULOP3.LUT UR4, UR6, UR5, URZ, 0x3c, !UPT ;  /* 0x0000000506047292 */ /* 0x000fcc000f8e3c3f */
[----:B------:R-:W-:Y:S01]  /*5d50*/  IMAD.U32 R16, RZ, RZ, UR4 ;  /* 0x00000004ff107e24 */ /* 0x000fe2000f8e00ff */
[----:B------:R-:W-:Y:S06]  /*5d60*/  @!P0 BRA `(.L_x_2359) ;  /* 0x0000000000048947 */ /* 0x000fec0003800000 */
[----:B------:R-:W-:Y:S01]  /*5d70*/  BPT.TRAP 0x1 ;  /* 0x000000040000795c */ /* 0x000fe20000300000 */
.L_x_2359:
[----:B------:R-:W-:Y:S02]  /*5d80*/  R2UR UR4, R17 ;  /* 0x00000000110472ca */ /* 0x000fe400000e0000 */
[----:B------:R-:W-:-:S11]  /*5d90*/  R2UR UR5, R16 ;  /* 0x00000000100572ca */ /* 0x000fd600000e0000 */
[----:B------:R-:W-:Y:S02]  /*5da0*/  ULEA UR4, UR60, UR4, 0x3 ;  /* 0x000000043c047291 */ /* 0x000fe4000f8e183f */
[----:B------:R-:W-:-:S04]  /*5db0*/  IMAD.U32 R4, RZ, RZ, UR5 ;  /* 0x00000005ff047e24 */ /* 0x000fc8000f8e00ff */
[----:B------:R-:W-:Y:S01]  /*5dc0*/  IMAD.U32 R3, RZ, RZ, UR4 ;  /* 0x00000004ff037e24 */ /* 0x000fe2000f8e00ff */
[----:B------:R-:W-:-:S04]  /*5dd0*/  SHF.L.U32 R4, R4, 0x1f, RZ ;  /* 0x0000001f04047819 */ /* 0x000fc800000006ff */
[----:B------:R0:W1:Y:S01]  /*5de0*/  SYNCS.PHASECHK.TRANS64.TRYWAIT P3, [UR4+0x38830], R4 ;  /* 0x03883004ff0075a7 */ /* 0x0000620008060144 */
[----:B------:R-:W-:Y:S05]  /*5df0*/  @!P0 BRA `(.L_x_2360) ;  /* 0x0000000000048947 */ /* 0x000fea0003800000 */
[----:B------:R-:W-:Y:S01]  /*5e00*/  BPT.TRAP 0x1 ;  /* 0x000000040000795c */ /* 0x000fe20000300000 */
.L_x_2360:
[----:B-1----:R-:W-:Y:S05]  /*5e10*/  @P3 BRA `(.L_x_2361) ;  /* 0x00000000000c3947 */ /* 0x002fea0003800000 */
[----:B------:R-:W-:-:S13]  /*5e20*/  R2UR UR4, R3 ;  /* 0x00000000030472ca */ /* 0x000fda00000e0000 */
[----:B------:R-:W1:Y:S02]  /*5e30*/  SYNCS.PHASECHK.TRANS64.TRYWAIT P3, [UR4+0x38830], R4 ;  /* 0x03883004ff0075a7 */ /* 0x000e640008060144 */
[----:B-1----:R-:W-:Y:S05]  /*5e40*/  @!P3 BRA `(.L_x_2362) ;  /* 0x00000150009cb947 */ /* 0x002fea0003800000 */
.L_x_2361:
[----:B------:R-:W-:Y:S01]  /*5e50*/  R2UR UR4, R15 ;  /* 0x000000000f0472ca */ /* 0x000fe200000e0000 */
[----:B------:R-:W-:Y:S01]  /*5e60*/  WARPGROUP.ARRIVE ;  /* 0x00000000000079c5 */ /* 0x000fe20000000000 */
[----:B------:R-:W-:Y:S01]  /*5e70*/  R2UR UR14, R12 ;  /* 0x000000000c0e72ca */ /* 0x000fe200000e0000 */
[----:B------:R-:W-:Y:S01]  /*5e80*/  UMOV UR59, 0x40000040 ;  /* 0x40000040003b7882 */ /* 0x000fe20000000000 */
        /* <DEDUP_REMOVED lines=9> */
[----:B------:R-:W-:Y:S01]  /*5f20*/  UIMAD UR4, UR60, 0xa00, UR4 ;  /* 0x00000a003c0478a4 */ /* 0x000fe2000f8e0204 */
[-C--:B------:R-:W-:Y:S01]  /*5f30*/  FMUL.FTZ R24, R24, R0.reuse ;  /* 0x0000000018187220 */ /* 0x080fe20000410000 */
[----:B------:R-:W-:Y:S01]  /*5f40*/  UMOV UR56, UR14 ;  /* 0x0000000e00387c82 */ /* 0x000fe20008000000 */
[----:B------:R-:W-:Y:S01]  /*5f50*/  UMOV UR35, 0x40000040 ;  /* 0x4000004000237882 */ /* 0x000fe20000000000 */
[----:B------:R-:W-:Y:S01]  /*5f60*/  UMOV UR57, UR15 ;  /* 0x0000000f00397c82 */ /* 0x000fe20008000000 */
[----:B------:R-:W-:Y:S01]  /*5f70*/  UIADD3 UR18, UR4, 0x282, URZ ;  /* 0x0000028204127890 */ /* 0x000fe2000fffe03f */
[-C--:B------:R-:W-:Y:S01]  /*5f80*/  FMUL.FTZ R25, R25, R0.reuse ;  /* 0x0000000019197220 */ /* 0x080fe20000410000 */
[----:B------:R-:W-:Y:S01]  /*5f90*/  UMOV UR58, UR4 ;  /* 0x00000004003a7c82 */ /* 0x000fe20008000000 */
[----:B------:R-:W-:Y:S01]  /*5fa0*/  UIADD3 UR22, UR4, 0x284, URZ ;  /* 0x0000028404167890 */ /* 0x000fe2000fffe03f */
[----:B------:R-:W-:Y:S01]  /*5fb0*/  HGMMA.64x16x16.F32.BF16 R184, gdesc[UR56], RZ, !UPT, gsb0 ;  /* 0x0020000038b879f0 */ /* 0x000fe2000c0018ff */
[----:B------:R-:W-:Y:S01]  /*5fc0*/  UIADD3 UR58, UR4, 0x80, URZ ;  /* 0x00000080043a7890 */ /* 0x000fe2000fffe03f */
[-C--:B------:R-:W-:Y:S01]  /*5fd0*/  FMUL.FTZ R28, R28, R0.reuse ;  /* 0x000000001c1c7220 */ /* 0x080fe20000410000 */
[----:B------:R-:W-:Y:S01]  /*5fe0*/  UMOV UR59, 0x40000040 ;  /* 0x40000040003b7882 */ /* 0x000fe20000000000 */
[----:B------:R-:W-:Y:S01]  /*5ff0*/  UMOV UR56, UR14 ;  /* 0x0000000e00387c82 */ /* 0x000fe20008000000 */
[----:B------:R-:W-:Y:S01]  /*6000*/  UMOV UR57, UR15 ;  /* 0x0000000f00397c82 */ /* 0x000fe20008000000 */
        /* <DEDUP_REMOVED lines=54> */
[----:B------:R-:W-:Y:S01]  /*6370*/  UIADD3 UR58, UR4, 0x100, URZ ;  /* 0x00000100043a7890 */ /* 0x000fe2000fffe03f */
[-C--:B------:R-:W-:Y:S01]  /*6380*/  FMUL.FTZ R105, R105, R0.reuse ;  /* 0x0000000069697220 */ /* 0x080fe20000410000 */
[----:B------:R-:W-:Y:S01]  /*6390*/  UMOV UR59, 0x40000040 ;  /* 0x40000040003b7882 */ /* 0x000fe20000000000 */
[----:B------:R-:W-:Y:S01]  /*63a0*/  UMOV UR56, UR14 ;  /* 0x0000000e00387c82 */ /* 0x000fe20008000000 */
[----:B------:R-:W-:Y:S01]  /*63b0*/  UMOV UR57, UR15 ;  /* 0x0000000f00397c82 */ /* 0x000fe20008000000 */
        /* <DEDUP_REMOVED lines=97> */
[----:B------:R-:W-:Y:S01]  /*69d0*/  UMOV UR59, 0x40000040 ;  /* 0x40000040003b7882 */ /* 0x000fe20000000000 */
[----:B------:R-:W-:Y:S01]  /*69e0*/  UMOV UR56, UR14 ;  /* 0x0000000e00387c82 */ /* 0x000fe20008000000 */
[----:B------:R-:W-:Y:S01]  /*69f0*/  UMOV UR57, UR15 ;  /* 0x0000000f00397c82 */ /* 0x000fe20008000000 */
[----:B------:R-:W-:Y:S01]  /*6a00*/  UIADD3 UR14, UR4, 0x280, URZ ;  /* 0x00000280040e7890 */ /* 0x000fe2000fffe03f */
[----:B------:R-:W-:Y:S01]  /*6a10*/  UMOV UR15, 0x40000040 ;  /* 0x40000040000f7882 */ /* 0x000fe20000000000 */
[----:B------:R-:W-:Y:S02]  /*6a20*/  WARPGROUP.DEPBAR.LE gsb0, 0x0 ;  /* 0x00008000000079c5 */ /* 0x000fe40000010000 */
[----:B-1----:R-:W-:-:S06]  /*6a30*/  WARPGROUP.ARRIVE ;  /* 0x00000000000079c5 */ /* 0x002fcc0000000000 */
[----:B------:R-:W-:Y:S01]  /*6a40*/  HGMMA.64x16x16.F32.BF16 R152, gdesc[UR56], RZ, !UPT, gsb0 ;  /* 0x00200000389879f0 */ /* 0x000fe2000c0018ff */
[----:B------:R-:W-:Y:S01]  /*6a50*/  UIADD3 UR58, UR4, 0x2, URZ ;  /* 0x00000002043a7890 */ /* 0x000fe2000fffe03f */
[----:B------:R-:W-:Y:S01]  /*6a60*/  UMOV UR59, 0x40000040 ;  /* 0x40000040003b7882 */ /* 0x000fe20000000000 */
[----:B------:R-:W-:Y:S01]  /*6a70*/  UMOV UR56, UR10 ;  /* 0x0000000a00387c82 */ /* 0x000fe20008000000 */
[----:B------:R-:W-:Y:S01]  /*6a80*/  UMOV UR57, UR11 ;  /* 0x0000000b00397c82 */ /* 0x000fe20008000000 */
[----:B------:R-:W-:Y:S02]  /*6a90*/  WARPGROUP.DEPBAR.LE gsb0, 0x0 ;  /* 0x00008000000079c5 */ /* 0x000fe40000010000 */
[----:B------:R-:W-:-:S06]  /*6aa0*/  WARPGROUP.ARRIVE ;  /* 0x00000000000079c5 */ /* 0x000fcc0000000000 */
[----:B------:R-:W-:Y:S01]  /*6ab0*/  HGMMA.64x16x16.F32.BF16 R184, gdesc[UR56], R184, gsb0 ;  /* 0x0020000038b879f0 */ /* 0x000fe200080018b8 */
        /* <DEDUP_REMOVED lines=25> */
[----:B------:R-:W-:Y:S01]  /*6c50*/  UIADD3 UR10, UR4, 0x6, URZ ;  /* 0x00000006040a7890 */ /* 0x000fe2000fffe03f */
[----:B------:R-:W-:Y:S01]  /*6c60*/  UMOV UR11, 0x40000040 ;  /* 0x40000040000b7882 */ /* 0x000fe20000000000 */
        /* <DEDUP_REMOVED lines=65> */
[----:B------:R-:W-:Y:S02]  /*7080*/  R2UR UR10, R6 ;  /* 0x00000000060a72ca */ /* 0x000fe400000e0000 */
[----:B------:R-:W-:-:S11]  /*7090*/  R2UR UR11, R7 ;  /* 0x00000000070b72ca */ /* 0x000fd600000e0000 */
[----:B------:R-:W-:Y:S02]  /*70a0*/  UMOV UR56, UR10 ;  /* 0x0000000a00387c82 */ /* 0x000fe40008000000 */
        /* <DEDUP_REMOVED lines=276> */
[----:B------:R-:W-:Y:S01]  /*81f0*/  UMOV UR4, UR10 ;  /* 0x0000000a00047c82 */ /* 0x000fe20008000000 */
[----:B------:R-:W-:Y:S02]  /*8200*/  WARPGROUP.DEPBAR.LE gsb0, 0x0 ;  /* 0x00008000000079c5 */ /* 0x000fe40000010000 */
[----:B------:R-:W-:-:S06]  /*8210*/  WARPGROUP.ARRIVE ;  /* 0x00000000000079c5 */ /* 0x000fcc0000000000 */
[----:B------:R-:W-:Y:S03]  /*8220*/  HGMMA.64x16x16.F32.BF16 R160, gdesc[UR56], R160, gsb0 ;  /* 0x0020000038a079f0 */ /* 0x000fe600080018a0 */
[----:B------:R-:W-:Y:S02]  /*8230*/  WARPGROUP.DEPBAR.LE gsb0, 0x0 ;  /* 0x00008000000079c5 */ /* 0x000fe40000010000 */
[----:B------:R-:W-:-:S06]  /*8240*/  WARPGROUP.ARRIVE ;  /* 0x00000000000079c5 */ /* 0x000fcc0000000000 */
[----:B------:R-:W-:Y:S03]  /*8250*/  HGMMA.64x16x16.F32.BF16 R152, gdesc[UR4], R152, gsb0 ;  /* 0x00200000049879f0 */ /* 0x000fe60008001898 */
[----:B------:R-:W-:Y:S02]  /*8260*/  WARPGROUP.DEPBAR.LE gsb0, 0x0 ;  /* 0x00008000000079c5 */ /* 0x000fe40000010000 */
[----:B------:R-:W-:Y:S05]  /*8270*/  @!P0 BRA `(.L_x_2363) ;  /* 0x0000000000048947 */ /* 0x000fea0003800000 */
[----:B------:R-:W-:Y:S01]  /*8280*/  BPT.TRAP 0x1 ;  /* 0x000000040000795c */ /* 0x000fe20000300000 */
.L_x_2363:
[----:B------:R-:W-:Y:S02]  /*8290*/  R2UR UR4, R17 ;  /* 0x00000000110472ca */ /* 0x000fe400000e0000 */
[----:B------:R-:W-:-:S11]  /*82a0*/  R2UR UR5, R237 ;  /* 0x00000000ed0572ca */ /* 0x000fd600000e0000 */
[----:B------:R-:W-:Y:S02]  /*82b0*/  ULEA UR4, UR61, UR4, 0x3 ;  /* 0x000000043d047291 */ /* 0x000fe4000f8e183f */
[----:B------:R-:W-:-:S05]  /*82c0*/  IMAD.U32 R0, RZ, RZ, UR5 ;  /* 0x00000005ff007e24 */ /* 0x000fca000f8e00ff */
[----:B------:R-:W-:-:S04]  /*82d0*/  SHF.L.U32 R0, R0, 0x1f, RZ ;  /* 0x0000001f00007819 */ /* 0x000fc800000006ff */
[----:B------:R1:W2:Y:S01]  /*82e0*/  SYNCS.PHASECHK.TRANS64.TRYWAIT P3, [UR4+0x38850], R0 ;  /* 0x03885000ff0075a7 */ /* 0x0002a20008060144 */
[----:B------:R-:W-:Y:S05]  /*82f0*/  @!P0 BRA `(.L_x_2364) ;  /* 0x0000000000048947 */ /* 0x000fea0003800000 */
[----:B------:R-:W-:Y:S01]  /*8300*/  BPT.TRAP 0x1 ;  /* 0x000000040000795c */ /* 0x000fe20000300000 */
.L_x_2364:
[----:B--2---:R-:W-:Y:S05]  /*8310*/  @P3 BRA `(.L_x_2365) ;  /* 0x0000000000083947 */ /* 0x004fea0003800000 */
[----:B------:R-:W2:Y:S02]  /*8320*/  SYNCS.PHASECHK.TRANS64.TRYWAIT P3, [UR4+0x38850], R0 ;  /* 0x03885000ff0075a7 */ /* 0x000ea40008060144 */
[----:B--2---:R-:W-:Y:S05]  /*8330*/  @!P3 BRA `(.L_x_2366) ;  /* 0x0000012c007cb947 */ /* 0x004fea0003800000 */
.L_x_2365:
[----:B------:R-:W-:Y:S01]  /*8340*/  R2UR UR5, R17 ;  /* 0x00000000110572ca */ /* 0x000fe200000e0000 */
[----:B------:R-:W-:Y:S01]  /*8350*/  WARPGROUP.ARRIVE ;  /* 0x00000000000079c5 */ /* 0x000fe20000000000 */
[----:B------:R-:W-:Y:S01]  /*8360*/  UMOV UR7, 0x40000040 ;  /* 0x4000004000077882 */ /* 0x000fe20000000000 */
[----:B------:R-:W-:Y:S02]  /*8370*/  R2UR UR15, R212 ;  /* 0x00000000d40f72ca */ /* 0x000fe400000e0000 */
[----:B------:R-:W-:Y:S02]  /*8380*/  R2UR UR10, R236 ;  /* 0x00000000ec0a72ca */ /* 0x000fe400000e0000 */
[----:B------:R-:W-:Y:S02]  /*8390*/  R2UR UR14, R18 ;  /* 0x00000000120e72ca */ /* 0x000fe400000e0000 */
[----:B------:R-:W-:-:S04]  /*83a0*/  R2UR UR11, R22 ;  /* 0x00000000160b72ca */ /* 0x000fc800000e0000 */
[----:B------:R-:W-:-:S03]  /*83b0*/  UIADD3 UR5, UR5, 0x400, URZ ;  /* 0x0000040005057890 */ /* 0x000fc6000fffe03f */
[----:B-12---:R-:W-:Y:S01]  /*83c0*/  VIADD R0, R213, UR15 ;  /* 0x0000000fd5007c36 */ /* 0x006fe20008000000 */
[----:B------:R-:W-:-:S04]  /*83d0*/  USHF.R.U32.HI UR5, URZ, 0x4, UR5 ;  /* 0x000000043f057899 */ /* 0x000fc80008011605 */
[----:B------:R-:W-:-:S04]  /*83e0*/  ULOP3.LUT UR5, UR5, 0x3fff, URZ, 0xc0, !UPT ;  /* 0x00003fff05057892 */ /* 0x000fc8000f8ec03f */
[----:B------:R-:W-:-:S04]  /*83f0*/  ULOP3.LUT UR5, UR5, 0x2800000, URZ, 0xfc, !UPT ;  /* 0x0280000005057892 */ /* 0x000fc8000f8efc3f */
[----:B------:R-:W-:-:S03]  /*8400*/  UIMAD UR5, UR61, 0xa00, UR5 ;  /* 0x00000a003d0578a4 */ /* 0x000fc6000f8e0205 */
[----:B------:R-:W-:-:S04]  /*8410*/  UMOV UR61, UR60 ;  /* 0x0000003c003d7c82 */ /* 0x000fc80008000000 */
        /* <DEDUP_REMOVED lines=20> */
[----:B------:R-:W-:Y:S01]  /*8560*/  @UP0 ULDC UR6, c[0x0][0x44c] ;  /* 0x0001130000060ab9 */ /* 0x000fe20000000800 */
[----:B------:R-:W-:Y:S01]  /*8570*/  UMOV UR7, 0x40000040 ;  /* 0x4000004000077882 */ /* 0x000fe20000000000 */
[----:B------:R-:W-:Y:S01]  /*8580*/  @P2 IMAD.HI.U32 R2, R0, UR6, RZ ;  /* 0x0000000600022c27 */ /* 0x000fe2000f8e00ff */
[----:B------:R-:W-:-:S04]  /*8590*/  @UP0 ULDC UR6, c[0x0][0x450] ;  /* 0x0001140000060ab9 */ /* 0x000fc80000000800 */
[----:B------:R-:W-:Y:S01]  /*85a0*/  @P2 SHF.R.U32.HI R0, RZ, UR6, R2 ;  /* 0x00000006ff002c19 */ /* 0x000fe20008011602 */
[----:B------:R-:W-:-:S04]  /*85b0*/  UIMAD UR6, UR10, -0x50, URZ ;  /* 0xffffffb00a0678a4 */ /* 0x000fc8000f8e023f */
[----:B0-----:R-:W0:Y:S02]  /*85c0*/  SHFL.IDX PT, R4, R0, 0x1, 0x1c1f ;  /* 0x003c1f0000047f89 */ /* 0x001e2400000e0000 */
[----:B------:R-:W-:Y:S01]  /*85d0*/  IMAD.U32 R2, RZ, RZ, UR6 ;  /* 0x00000006ff027e24 */ /* 0x000fe2000f8e00ff */
[----:B------:R-:W-:-:S03]  /*85e0*/  UIADD3 UR6, UR5, 0x200, URZ ;  /* 0x0000020005067890 */ /* 0x000fc6000fffe03f */
[----:B------:R-:W-:Y:S01]  /*85f0*/  ULDC UR5, c[0x0][0x988] ;  /* 0x0002620000057ab9 */ /* 0x000fe20000000800 */
[----:B------:R-:W-:Y:S01]  /*8600*/  IADD3 R2, -R19, 0x1, R2 ;  /* 0x0000000113027810 */ /* 0x000fe20007ffe102 */
[----:B------:R-:W-:Y:S02]  /*8610*/  WARPGROUP.DEPBAR.LE gsb0, 0x0 ;  /* 0x00008000000079c5 */ /* 0x000fe40000010000 */
[----:B------:R-:W-:Y:S01]  /*8620*/  IMAD.U32 R196, RZ, RZ, UR14 ;  /* 0x0000000effc47e24 */ /* 0x000fe2000f8e00ff */
[----:B------:R-:W-:-:S04]  /*8630*/  WARPGROUP.ARRIVE ;  /* 0x00000000000079c5 */ /* 0x000fc80000000000 */
[----:B------:R-:W-:Y:S02]  /*8640*/  IADD3 R2, -R196, UR11, R2 ;  /* 0x0000000bc4027c10 */ /* 0x000fe4000fffe102 */
[----:B------:R-:W-:Y:S01]  /*8650*/  R2UR UR11, R3 ;  /* 0x00000000030b72ca */ /* 0x000fe200000e0000 */
[----:B------:R-:W-:Y:S01]  /*8660*/  HGMMA.64x256x16.F32.BF16 R24, R192, gdesc[UR4].tnspB, R24, gsb0 ;  /* 0x43e00004c0187df0 */ /* 0x000fe20008001818 */
[----:B------:R-:W-:Y:S01]  /*8670*/  R2UR UR6, R20 ;  /* 0x00000000140672ca */ /* 0x000fe200000e0000 */
[----:B0-----:R-:W-:-:S05]  /*8680*/  IMAD.IADD R3, R2, 0x1, R4 ;  /* 0x0000000102037824 */ /* 0x001fca00078e0204 */
[C---:B------:R-:W-:Y:S02]  /*8690*/  ISETP.GT.AND P3, PT, R3.reuse, RZ, PT ;  /* 0x000000ff0300720c */ /* 0x040fe40003f64270 */
[C---:B------:R-:W-:Y:S02]  /*86a0*/  ISETP.GT.AND P4, PT, R3.reuse, 0x1, PT ;  /* 0x000000010300780c */ /* 0x040fe40003f84270 */
[----:B------:R-:W-:Y:S02]  /*86b0*/  FSEL R186, R186, -INF , P3 ;  /* 0xff800000baba7808 */ /* 0x000fe40001800000 */
[----:B------:R-:W-:Y:S01]  /*86c0*/  ISETP.GT.AND P3, PT, R3, 0x8, PT ;  /* 0x000000080300780c */ /* 0x000fe20003f64270 */
[----:B------:R-:W-:Y:S01]  /*86d0*/  UISETP.GT.AND UP1, UPT, UR10, UR6, UPT ;  /* 0x000000060a00728c */ /* 0x000fe2000bf24270 */
[----:B------:R-:W-:Y:S02]  /*86e0*/  FSEL R187, R187, -INF , P4 ;  /* 0xff800000bbbb7808 */ /* 0x000fe40002000000 */
        /* <DEDUP_REMOVED lines=50> */
[----:B------:R-:W-:Y:S01]  /*8a10*/  FSEL R158, R158, -INF , P6 ;  /* 0xff8000009e9e7808 */ /* 0x000fe20003000000 */
[----:B------:R-:W0:Y:S01]  /*8a20*/  SHFL.IDX PT, R3, R0, RZ, 0x1c1f ;  /* 0x001c1fff00037589 */ /* 0x000e2200000e0000 */
[----:B------:R-:W-:Y:S02]  /*8a30*/  FMNMX.FTZ R4, R155, R4, !PT ;  /* 0x000000049b047209 */ /* 0x000fe40007810000 */
[----:B------:R-:W-:Y:S02]  /*8a40*/  FSEL R159, R159, -INF , P5 ;  /* 0xff8000009f9f7808 */ /* 0x000fe40002800000 */
[----:B------:R-:W-:Y:S02]  /*8a50*/  FMNMX.FTZ R4, R158, R4, !PT ;  /* 0x000000049e047209 */ /* 0x000fe40007810000 */
[----:B------:R-:W-:-:S02]  /*8a60*/  R2UR UR6, R16 ;  /* 0x00000000100672ca */ /* 0x000fc400000e0000 */
[----:B------:R-:W-:-:S05]  /*8a70*/  FMNMX.FTZ R4, R159, R4, !PT ;  /* 0x000000049f047209 */ /* 0x000fca0007810000 */
[----:B------:R-:W1:Y:S06]  /*8a80*/  SHFL.BFLY PT, R0, R4, 0x2, 0x1f ;  /* 0x0c401f0004007f89 */ /* 0x000e6c00000e0000 */
[----:B------:R-:W-:Y:S02]  /*8a90*/  IMAD.U32 R237, RZ, RZ, UR6 ;  /* 0x00000006ffed7e24 */ /* 0x000fe4000f8e00ff */
[----:B0-----:R-:W-:-:S05]  /*8aa0*/  IMAD.IADD R2, R2, 0x1, R3 ;  /* 0x0000000102027824 */ /* 0x001fca00078e0203 */
[C---:B------:R-:W-:Y:S02]  /*8ab0*/  ISETP.GT.AND P3, PT, R2.reuse, RZ, PT ;  /* 0x000000ff0200720c */ /* 0x040fe40003f64270 */
[----:B------:R-:W-:Y:S02]  /*8ac0*/  ISETP.GT.AND P4, PT, R2, 0x1, PT ;  /* 0x000000010200780c */ /* 0x000fe40003f84270 */
[----:B------:R-:W-:Y:S02]  /*8ad0*/  FSEL R184, R184, -INF , P3 ;  /* 0xff800000b8b87808 */ /* 0x000fe40001800000 */
[----:B------:R-:W-:Y:S02]  /*8ae0*/  ISETP.GT.AND P5, PT, R2, 0x8, PT ;  /* 0x000000080200780c */ /* 0x000fe40003fa4270 */
[----:B------:R-:W-:Y:S02]  /*8af0*/  FSEL R185, R185, -INF , P4 ;  /* 0xff800000b9b97808 */ /* 0x000fe40002000000 */
[----:B-1----:R-:W-:-:S02]  /*8b00*/  FMNMX.FTZ R4, R4, R0, !PT ;  /* 0x0000000004047209 */ /* 0x002fc40007810000 */
[----:B------:R-:W-:Y:S02]  /*8b10*/  FMNMX.FTZ R3, R184, R235, !PT ;  /* 0x000000ebb8037209 */ /* 0x000fe40007810000 */
[----:B------:R-:W-:Y:S01]  /*8b20*/  ISETP.GT.AND P6, PT, R2, 0x9, PT ;  /* 0x000000090200780c */ /* 0x000fe20003fc4270 */
[----:B------:R-:W0:Y:S01]  /*8b30*/  SHFL.BFLY PT, R0, R4, 0x1, 0x1f ;  /* 0x0c201f0004007f89 */ /* 0x000e2200000e0000 */
[----:B------:R-:W-:Y:S02]  /*8b40*/  FSEL R188, R188, -INF , P5 ;  /* 0xff800000bcbc7808 */ /* 0x000fe40002800000 */
[----:B------:R-:W-:Y:S02]  /*8b50*/  FMNMX.FTZ R3, R185, R3, !PT ;  /* 0x00000003b9037209 */ /* 0x000fe40007810000 */
[----:B------:R-:W-:Y:S02]  /*8b60*/  FSEL R189, R189, -INF , P6 ;  /* 0xff800000bdbd7808 */ /* 0x000fe40003000000 */
[----:B------:R-:W-:-:S02]  /*8b70*/  ISETP.GT.AND P3, PT, R2, 0x10, PT ;  /* 0x000000100200780c */ /* 0x000fc40003f64270 */
[----:B------:R-:W-:Y:S02]  /*8b80*/  FMNMX.FTZ R3, R188, R3, !PT ;  /* 0x00000003bc037209 */ /* 0x000fe40007810000 */
[----:B------:R-:W-:Y:S02]  /*8b90*/  ISETP.GT.AND P4, PT, R2, 0x11, PT ;  /* 0x000000110200780c */ /* 0x000fe40003f84270 */
[----:B------:R-:W-:Y:S02]  /*8ba0*/  FSEL R176, R176, -INF , P3 ;  /* 0xff800000b0b07808 */ /* 0x000fe40001800000 */
[----:B------:R-:W-:Y:S02]  /*8bb0*/  FMNMX.FTZ R3, R189, R3, !PT ;  /* 0x00000003bd037209 */ /* 0x000fe40007810000 */
[----:B------:R-:W-:Y:S02]  /*8bc0*/  ISETP.GT.AND P5, PT, R2, 0x18, PT ;  /* 0x000000180200780c */ /* 0x000fe40003fa4270 */
[----:B------:R-:W-:-:S02]  /*8bd0*/  FSEL R177, R177, -INF , P4 ;  /* 0xff800000b1b17808 */ /* 0x000fc40002000000 */
[----:B------:R-:W-:Y:S02]  /*8be0*/  FMNMX.FTZ R3, R176, R3, !PT ;  /* 0x00000003b0037209 */ /* 0x000fe40007810000 */
[----:B------:R-:W-:Y:S02]  /*8bf0*/  ISETP.GT.AND P6, PT, R2, 0x19, PT ;  /* 0x000000190200780c */ /* 0x000fe40003fc4270 */
[----:B0-----:R-:W-:Y:S02]  /*8c00*/  FMNMX.FTZ R4, R4, R0, !PT ;  /* 0x0000000004047209 */ /* 0x001fe40007810000 */
[----:B------:R-:W-:Y:S02]  /*8c10*/  FSEL R180, R180, -INF , P5 ;  /* 0xff800000b4b47808 */ /* 0x000fe40002800000 */
[----:B------:R-:W-:Y:S02]  /*8c20*/  FMNMX.FTZ R0, R177, R3, !PT ;  /* 0x00000003b1007209 */ /* 0x000fe40007810000 */
[----:B------:R-:W-:-:S02]  /*8c30*/  FSEL R181, R181, -INF , P6 ;  /* 0xff800000b5b57808 */ /* 0x000fc40003000000 */
[----:B------:R-:W-:Y:S02]  /*8c40*/  ISETP.GT.AND P3, PT, R2, 0x20, PT ;  /* 0x000000200200780c */ /* 0x000fe40003f64270 */
        /* <DEDUP_REMOVED lines=10> */
[----:B------:R-:W-:-:S02]  /*8cf0*/  FSEL R173, R173, -INF , P6 ;  /* 0xff800000adad7808 */ /* 0x000fc40003000000 */
[----:B------:R-:W-:Y:S02]  /*8d00*/  ISETP.GT.AND P3, PT, R2, 0x30, PT ;  /* 0x000000300200780c */ /* 0x000fe40003f64270 */
[----:B------:R-:W-:Y:S02]  /*8d10*/  FMNMX.FTZ R0, R172, R0, !PT ;  /* 0x00000000ac007209 */ /* 0x000fe40007810000 */
[C---:B------:R-:W-:Y:S02]  /*8d20*/  ISETP.GT.AND P4, PT, R2.reuse, 0x31, PT ;  /* 0x000000310200780c */ /* 0x040fe40003f84270 */
[----:B------:R-:W-:Y:S02]  /*8d30*/  ISETP.GT.AND P6, PT, R2, 0x39, PT ;  /* 0x000000390200780c */ /* 0x000fe40003fc4270 */
[----:B------:R-:W-:Y:S02]  /*8d40*/  FSEL R160, R160, -INF , P3 ;  /* 0xff800000a0a07808 */ /* 0x000fe40001800000 */
[----:B------:R-:W-:-:S02]  /*8d50*/  FMNMX.FTZ R0, R173, R0, !PT ;  /* 0x00000000ad007209 */ /* 0x000fc40007810000 */
[----:B------:R-:W-:Y:S02]  /*8d60*/  ISETP.GT.AND P5, PT, R2, 0x38, PT ;  /* 0x000000380200780c */ /* 0x000fe40003fa4270 */
[----:B------:R-:W-:Y:S02]  /*8d70*/  FSEL R161, R161, -INF , P4 ;  /* 0xff800000a1a17808 */ /* 0x000fe40002000000 */
[----:B------:R-:W-:Y:S02]  /*8d80*/  FSEL R165, R165, -INF , P6 ;  /* 0xff800000a5a57808 */ /* 0x000fe40003000000 */
[----:B------:R-:W-:Y:S02]  /*8d90*/  FMNMX.FTZ R0, R160, R0, !PT ;  /* 0x00000000a0007209 */ /* 0x000fe40007810000 */
[----:B------:R-:W-:Y:S02]  /*8da0*/  ISETP.GT.AND P6, PT, R2, 0x40, PT ;  /* 0x000000400200780c */ /* 0x000fe40003fc4270 */
[----:B------:R-:W-:-:S02]  /*8db0*/  FSEL R164, R164, -INF , P5 ;  /* 0xff800000a4a47808 */ /* 0x000fc40002800000 */
[----:B------:R-:W-:Y:S02]  /*8dc0*/  FMNMX.FTZ R0, R161, R0, !PT ;  /* 0x00000000a1007209 */ /* 0x000fe40007810000 */
[----:B------:R-:W-:Y:S02]  /*8dd0*/  FSEL R152, R152, -INF , P6 ;  /* 0xff80000098987808 */ /* 0x000fe40003000000 */
[----:B------:R-:W-:Y:S02]  /*8de0*/  FSETP.NEU.FTZ.AND P6, PT, R4, -INF , PT ;  /* 0xff8000000400780b */ /* 0x000fe40003fdd000 */
[----:B------:R-:W-:Y:S02]  /*8df0*/  FMNMX.FTZ R0, R164, R0, !PT ;  /* 0x00000000a4007209 */ /* 0x000fe40007810000 */
[----:B------:R-:W-:Y:S02]  /*8e00*/  ISETP.GT.AND P3, PT, R2, 0x41, PT ;  /* 0x000000410200780c */ /* 0x000fe40003f64270 */
[----:B------:R-:W-:-:S02]  /*8e10*/  FMNMX.FTZ R0, R165, R0, !PT ;  /* 0x00000000a5007209 */ /* 0x000fc40007810000 */
[----:B------:R-:W-:Y:S02]  /*8e20*/  ISETP.GT.AND P4, PT, R2, 0x48, PT ;  /* 0x000000480200780c */ /* 0x000fe40003f84270 */
[----:B------:R-:W-:Y:S02]  /*8e30*/  FMNMX.FTZ R0, R152, R0, !PT ;  /* 0x0000000098007209 */ /* 0x000fe40007810000 */
[----:B------:R-:W-:Y:S01]  /*8e40*/  ISETP.GT.AND P5, PT, R2, 0x49, PT ;  /* 0x000000490200780c */ /* 0x000fe20003fa4270 */
[----:B------:R-:W-:Y:S02]  /*8e50*/  WARPGROUP.DEPBAR.LE gsb0, 0x0 ;  /* 0x00008000000079c5 */ /* 0x000fe40000010000 */
[----:B------:R-:W-:-:S05]  /*8e60*/  FMUL.FTZ R192, R4, UR5 ;  /* 0x0000000504c07c20 */ /* 0x000fca0008410000 */
[----:B------:R-:W-:-:S05]  /*8e70*/  FSEL R192, R192, RZ, P6 ;  /* 0x000000ffc0c07208 */ /* 0x000fca0003000000 */
[--C-:B------:R-:W-:Y:S01]  /*8e80*/  FFMA.FTZ R211, R190, UR5, -R192.reuse ;  /* 0x00000005bed37c23 */ /* 0x100fe200080108c0 */
[----:B------:R-:W-:Y:S01]  /*8e90*/  FSEL R190, R153, -INF , P3 ;  /* 0xff80000099be7808 */ /* 0x000fe20001800000 */
[--C-:B------:R-:W-:Y:S01]  /*8ea0*/  FFMA.FTZ R205, R178, UR5, -R192.reuse ;  /* 0x00000005b2cd7c23 */ /* 0x100fe200080108c0 */
[----:B------:R-:W-:Y:S01]  /*8eb0*/  FSEL R178, R156, -INF , P4 ;  /* 0xff8000009cb27808 */ /* 0x000fe20002000000 */
[--C-:B------:R-:W-:Y:S01]  /*8ec0*/  FFMA.FTZ R209, R186, UR5, -R192.reuse ;  /* 0x00000005bad17c23 */ /* 0x100fe200080108c0 */
[----:B------:R-:W-:Y:S01]  /*8ed0*/  FMNMX.FTZ R0, R190, R0, !PT ;  /* 0x00000000be007209 */ /* 0x000fe20007810000 */
[--C-:B------:R-:W-:Y:S01]  /*8ee0*/  FFMA.FTZ R186, R187, UR5, -R192.reuse ;  /* 0x00000005bbba7c23 */ /* 0x100fe200080108c0 */
[--C-:B------:R-:W-:Y:S01]  /*8ef0*/  FFMA.FTZ R187, R191, UR5, -R192.reuse ;  /* 0x00000005bfbb7c23 */ /* 0x100fe200080108c0 */
[----:B------:R-:W-:Y:S01]  /*8f00*/  FSEL R191, R157, -INF , P5 ;  /* 0xff8000009dbf7808 */ /* 0x000fe20002800000 */
[--C-:B------:R-:W-:Y:S01]  /*8f10*/  FFMA.FTZ R193, R154, UR5, -R192.reuse ;  /* 0x000000059ac17c23 */ /* 0x100fe200080108c0 */
[----:B------:R-:W-:Y:S01]  /*8f20*/  FMNMX.FTZ R0, R178, R0, !PT ;  /* 0x00000000b2007209 */ /* 0x000fe20007810000 */
[--C-:B------:R-:W-:Y:S01]  /*8f30*/  FFMA.FTZ R154, R155, UR5, -R192.reuse ;  /* 0x000000059b9a7c23 */ /* 0x100fe200080108c0 */
[--C-:B------:R-:W-:Y:S01]  /*8f40*/  FFMA.FTZ R195, R158, UR5, -R192.reuse ;  /* 0x000000059ec37c23 */ /* 0x100fe200080108c0 */
[----:B------:R-:W-:Y:S01]  /*8f50*/  MUFU.EX2 R209, R209 ;  /* 0x000000d100d17308 */ /* 0x000fe20000000800 */
[----:B------:R-:W-:Y:S01]  /*8f60*/  FMNMX.FTZ R0, R191, R0, !PT ;  /* 0x00000000bf007209 */ /* 0x000fe20007810000 */
[--C-:B------:R-:W-:Y:S01]  /*8f70*/  FFMA.FTZ R199, R166, UR5, -R192.reuse ;  /* 0x00000005a6c77c23 */ /* 0x100fe200080108c0 */
[--C-:B------:R-:W-:Y:S01]  /*8f80*/  FFMA.FTZ R197, R162, UR5, -R192.reuse ;  /* 0x00000005a2c57c23 */ /* 0x100fe200080108c0 */
[--C-:B------:R-:W-:Y:S01]  /*8f90*/  FFMA.FTZ R201, R170, UR5, -R192.reuse ;  /* 0x00000005aac97c23 */ /* 0x100fe200080108c0 */
[--C-:B------:R-:W-:Y:S01]  /*8fa0*/  FFMA.FTZ R157, R171, UR5, -R192.reuse ;  /* 0x00000005ab9d7c23 */ /* 0x100fe200080108c0 */
[----:B------:R-:W0:Y:S01]  /*8fb0*/  SHFL.BFLY PT, R2, R0, 0x2, 0x1f ;  /* 0x0c401f0000027f89 */ /* 0x000e2200000e0000 */
[--C-:B------:R-:W-:Y:S01]  /*8fc0*/  FFMA.FTZ R162, R163, UR5, -R192.reuse ;  /* 0x00000005a3a27c23 */ /* 0x100fe200080108c0 */
[----:B------:R-:W-:Y:S01]  /*8fd0*/  MUFU.EX2 R186, R186 ;  /* 0x000000ba00ba7308 */ /* 0x000fe20000000800 */
[--C-:B------:R-:W-:Y:S01]  /*8fe0*/  FFMA.FTZ R153, R179, UR5, -R192.reuse ;  /* 0x00000005b3997c23 */ /* 0x100fe200080108c0 */
[--C-:B------:R-:W-:Y:S01]  /*8ff0*/  FFMA.FTZ R207, R182, UR5, -R192.reuse ;  /* 0x00000005b6cf7c23 */ /* 0x100fe200080108c0 */
[--C-:B------:R-:W-:Y:S01]  /*9000*/  FFMA.FTZ R156, R183, UR5, -R192.reuse ;  /* 0x00000005b79c7c23 */ /* 0x100fe200080108c0 */
[--C-:B------:R-:W-:Y:S01]  /*9010*/  FFMA.FTZ R203, R174, UR5, -R192.reuse ;  /* 0x00000005aecb7c23 */ /* 0x100fe200080108c0 */
[--C-:B------:R-:W-:Y:S01]  /*9020*/  FFMA.FTZ R170, R175, UR5, -R192.reuse ;  /* 0x00000005afaa7c23 */ /* 0x100fe200080108c0 */
[--C-:B------:R-:W-:Y:S01]  /*9030*/  FFMA.FTZ R163, R167, UR5, -R192.reuse ;  /* 0x00000005a7a37c23 */ /* 0x100fe200080108c0 */
[----:B------:R-:W-:Y:S01]  /*9040*/  FFMA.FTZ R159, R159, UR5, -R192 ;  /* 0x000000059f9f7c23 */ /* 0x000fe200080108c0 */
[----:B------:R-:W-:Y:S08]  /*9050*/  MUFU.EX2 R211, R211 ;  /* 0x000000d300d37308 */ /* 0x000ff00000000800 */
[----:B------:R-:W-:Y:S01]  /*9060*/  MUFU.EX2 R187, R187 ;  /* 0x000000bb00bb7308 */ /* 0x000fe20000000800 */
[----:B0-----:R-:W-:-:S02]  /*9070*/  FMNMX.FTZ R0, R0, R2, !PT ;  /* 0x0000000200007209 */ /* 0x001fc40007810000 */
[----:B------:R-:W-:-:S05]  /*9080*/  FSEL R2, R4, RZ, P6 ;  /* 0x000000ff04027208 */ /* 0x000fca0003000000 */
[----:B------:R-:W-:Y:S01]  /*9090*/  MUFU.EX2 R205, R205 ;  /* 0x000000cd00cd7308 */ /* 0x000fe20000000800 */
[----:B------:R-:W0:Y:S01]  /*90a0*/  SHFL.BFLY PT, R3, R0, 0x1, 0x1f ;  /* 0x0c201f0000037f89 */ /* 0x000e2200000e0000 */
[----:B------:R-:W-:Y:S01]  /*90b0*/  FADD.FTZ R2, -R2, R21 ;  /* 0x0000001502027221 */ /* 0x000fe20000010100 */
[----:B------:R-:W-:Y:S01]  /*90c0*/  IMAD.U32 R21, RZ, RZ, UR4 ;  /* 0x00000004ff157e24 */ /* 0x000fe2000f8e00ff */
[----:B------:R-:W-:Y:S02]  /*90d0*/  UIADD3 UR4, UR10, -0x1, URZ ;  /* 0xffffffff0a047890 */ /* 0x000fe4000fffe03f */
[----:B------:R-:W-:Y:S02]  /*90e0*/  FMUL.FTZ R2, R2, UR5 ;  /* 0x0000000502027c20 */ /* 0x000fe40008410000 */
[----:B------:R-:W-:Y:S01]  /*90f0*/  MUFU.EX2 R153, R153 ;  /* 0x0000009900997308 */ /* 0x000fe20000000800 */
[----:B------:R-:W-:Y:S02]  /*9100*/  @!P1 VIADD R21, R21, 0x38860 ;  /* 0x0003886015159836 */ /* 0x000fe40000000000 */
[----:B------:R-:W-:-:S03]  /*9110*/  IMAD.U32 R236, RZ, RZ, UR4 ;  /* 0x00000004ffec7e24 */ /* 0x000fc6000f8e00ff */
[----:B------:R-:W-:Y:S02]  /*9120*/  @!P1 PRMT R21, RZ, 0x654, R21 ;  /* 0x00000654ff159816 */ /* 0x000fe40000000015 */
[----:B------:R-:W1:Y:S08]  /*9130*/  MUFU.EX2 R2, R2 ;  /* 0x0000000200027308 */ /* 0x000e700000000800 */
[----:B------:R-:W-:Y:S01]  /*9140*/  MUFU.EX2 R207, R207 ;  /* 0x000000cf00cf7308 */ /* 0x000fe20000000800 */
[----:B0-----:R-:W-:Y:S01]  /*9150*/  FMNMX.FTZ R3, R0, R3, !PT ;  /* 0x0000000300037209 */ /* 0x001fe20007810000 */
[----:B------:R-:W-:-:S03]  /*9160*/  IMAD.U32 R0, RZ, RZ, UR11 ;  /* 0x0000000bff007e24 */ /* 0x000fc6000f8e00ff */
[C---:B------:R-:W-:Y:S01]  /*9170*/  FSETP.NEU.FTZ.AND P3, PT, R3.reuse, -INF , PT ;  /* 0xff8000000300780b */ /* 0x040fe20003f7d000 */
[----:B------:R-:W-:Y:S02]  /*9180*/  @!P1 VIADD R0, R0, 0x38840 ;  /* 0x0003884000009836 */ /* 0x000fe40000000000 */
[----:B------:R-:W-:Y:S01]  /*9190*/  FMUL.FTZ R155, R3, UR5 ;  /* 0x00000005039b7c20 */ /* 0x000fe20008410000 */
[----:B------:R-:W-:Y:S01]  /*91a0*/  MUFU.EX2 R156, R156 ;  /* 0x0000009c009c7308 */ /* 0x000fe20000000800 */
[----:B-1----:R-:W-:Y:S01]  /*91b0*/  FFMA.FTZ R5, R2, R5, R209 ;  /* 0x0000000502057223 */ /* 0x002fe200000100d1 */
[C---:B------:R-:W-:Y:S02]  /*91c0*/  F2FP.BF16.F32.PACK_AB R209, R186.reuse, R209 ;  /* 0x000000d1bad1723e */ /* 0x040fe400000010ff */
[----:B------:R-:W-:Y:S01]  /*91d0*/  @!P1 PRMT R0, RZ, 0x654, R0 ;  /* 0x00000654ff009816 */ /* 0x000fe20000000000 */
[----:B------:R-:W-:Y:S01]  /*91e0*/  FADD.FTZ R5, R186, R5 ;  /* 0x00000005ba057221 */ /* 0x000fe20000010000 */
[----:B------:R-:W-:-:S02]  /*91f0*/  FSEL R155, R155, RZ, P3 ;  /* 0x000000ff9b9b7208 */ /* 0x000fc40001800000 */
[----:B------:R0:W-:Y:S01]  /*9200*/  @!P1 SYNCS.ARRIVE.TRANS64.RED.A1T0 RZ, [R0+URZ], RZ ;  /* 0x000000ff00ff99a7 */ /* 0x0001e2000810043f */
[----:B------:R-:W-:Y:S01]  /*9210*/  FADD.FTZ R5, R211, R5 ;  /* 0x00000005d3057221 */ /* 0x000fe20000010000 */
[----:B------:R-:W-:Y:S01]  /*9220*/  MUFU.EX2 R201, R201 ;  /* 0x000000c900c97308 */ /* 0x000fe20000000800 */
[--C-:B------:R-:W-:Y:S01]  /*9230*/  FFMA.FTZ R208, R184, UR5, -R155.reuse ;  /* 0x00000005b8d07c23 */ /* 0x100fe2000801089b */
[--C-:B------:R-:W-:Y:S01]  /*9240*/  FFMA.FTZ R158, R185, UR5, -R155.reuse ;  /* 0x00000005b99e7c23 */ /* 0x100fe2000801089b */
[--C-:B------:R-:W-:Y:S01]  /*9250*/  FFMA.FTZ R210, R188, UR5, -R155.reuse ;  /* 0x00000005bcd27c23 */ /* 0x100fe2000801089b */
[--C-:B------:R-:W-:Y:S01]  /*9260*/  FFMA.FTZ R166, R189, UR5, -R155.reuse ;  /* 0x00000005bda67c23 */ /* 0x100fe2000801089b */
[--C-:B------:R-:W-:Y:S01]  /*9270*/  FFMA.FTZ R204, R176, UR5, -R155.reuse ;  /* 0x00000005b0cc7c23 */ /* 0x100fe2000801089b */
[----:B0-----:R-:W-:Y:S01]  /*9280*/  FSEL R0, R3, RZ, P3 ;  /* 0x000000ff03007208 */ /* 0x001fe20001800000 */
[--C-:B------:R-:W-:Y:S01]  /*9290*/  FFMA.FTZ R171, R177, UR5, -R155.reuse ;  /* 0x00000005b1ab7c23 */ /* 0x100fe2000801089b */
[----:B------:R-:W-:Y:S01]  /*92a0*/  MUFU.EX2 R208, R208 ;  /* 0x000000d000d07308 */ /* 0x000fe20000000800 */
[--C-:B------:R-:W-:Y:S01]  /*92b0*/  FFMA.FTZ R192, R152, UR5, -R155.reuse ;  /* 0x0000000598c07c23 */ /* 0x100fe2000801089b */
[----:B------:R-:W-:Y:S01]  /*92c0*/  FFMA.FTZ R206, R180, UR5, -R155 ;  /* 0x00000005b4ce7c23 */ /* 0x000fe2000801089b */
[----:B------:R-:W-:Y:S01]  /*92d0*/  FADD.FTZ R0, -R0, R235 ;  /* 0x000000eb00007221 */ /* 0x000fe20000010100 */
[--C-:B------:R-:W-:Y:S01]  /*92e0*/  FFMA.FTZ R167, R181, UR5, -R155.reuse ;  /* 0x00000005b5a77c23 */ /* 0x100fe2000801089b */
[----:B------:R-:W-:Y:S01]  /*92f0*/  FFMA.FTZ R200, R168, UR5, -R155 ;  /* 0x00000005a8c87c23 */ /* 0x000fe2000801089b */
[----:B------:R-:W-:Y:S01]  /*9300*/  FADD.FTZ R5, R187, R5 ;  /* 0x00000005bb057221 */ /* 0x000fe20000010000 */
[----:B------:R-:W-:Y:S01]  /*9310*/  FMUL.FTZ R0, R0, UR5 ;  /* 0x0000000500007c20 */ /* 0x000fe20008410000 */
[----:B------:R-:W-:Y:S01]  /*9320*/  MUFU.EX2 R158, R158 ;  /* 0x0000009e009e7308 */ /* 0x000fe20000000800 */
[--C-:B------:R-:W-:Y:S01]  /*9330*/  FFMA.FTZ R168, R169, UR5, -R155.reuse ;  /* 0x00000005a9a87c23 */ /* 0x100fe2000801089b */
[--C-:B------:R-:W-:Y:S01]  /*9340*/  FFMA.FTZ R196, R160, UR5, -R155.reuse ;  /* 0x00000005a0c47c23 */ /* 0x100fe2000801089b */
[--C-:B------:R-:W-:Y:S01]  /*9350*/  FFMA.FTZ R202, R172, UR5, -R155.reuse ;  /* 0x00000005acca7c23 */ /* 0x100fe2000801089b */
[----:B------:R0:W-:Y:S01]  /*9360*/  @!P1 SYNCS.ARRIVE.TRANS64.RED.A1T0 RZ, [R21+URZ], RZ ;  /* 0x000000ff15ff99a7 */ /* 0x0001e2000810043f */
[--C-:B------:R-:W-:Y:S01]  /*9370*/  FFMA.FTZ R161, R161, UR5, -R155.reuse ;  /* 0x00000005a1a17c23 */ /* 0x100fe2000801089b */
[--C-:B------:R-:W-:Y:S01]  /*9380*/  FFMA.FTZ R198, R164, UR5, -R155.reuse ;  /* 0x00000005a4c67c23 */ /* 0x100fe2000801089b */
[--C-:B------:R-:W-:Y:S01]  /*9390*/  FFMA.FTZ R165, R165, UR5, -R155.reuse ;  /* 0x00000005a5a57c23 */ /* 0x100fe2000801089b */
[----:B------:R-:W1:Y:S01]  /*93a0*/  MUFU.EX2 R0, R0 ;  /* 0x0000000000007308 */ /* 0x000e620000000800 */
[--C-:B------:R-:W-:Y:S01]  /*93b0*/  FFMA.FTZ R190, R190, UR5, -R155.reuse ;  /* 0x00000005bebe7c23 */ /* 0x100fe2000801089b */
[--C-:B------:R-:W-:Y:S01]  /*93c0*/  FFMA.FTZ R178, R178, UR5, -R155.reuse ;  /* 0x00000005b2b27c23 */ /* 0x100fe2000801089b */
[----:B------:R-:W-:Y:S01]  /*93d0*/  PLOP3.LUT P3, PT, PT, PT, UP1, 0x80, 0x0 ;  /* 0x000000000000781c */ /* 0x000fe20003f6f018 */
[--C-:B0-----:R-:W-:Y:S01]  /*93e0*/  FFMA.FTZ R21, R173, UR5, -R155.reuse ;  /* 0x00000005ad157c23 */ /* 0x101fe2000801089b */
[----:B------:R-:W-:Y:S01]  /*93f0*/  FFMA.FTZ R155, R191, UR5, -R155 ;  /* 0x00000005bf9b7c23 */ /* 0x000fe2000801089b */
[----:B------:R-:W-:Y:S01]  /*9400*/  F2FP.BF16.F32.PACK_AB R211, R187, R211 ;  /* 0x000000d3bbd3723e */ /* 0x000fe200000010ff */
[----:B------:R-:W-:Y:S01]  /*9410*/  IMAD.MOV.U32 R235, RZ, RZ, R3 ;  /* 0x000000ffffeb7224 */ /* 0x000fe200078e0003 */
[----:B------:R-:W0:Y:S08]  /*9420*/  MUFU.EX2 R210, R210 ;  /* 0x000000d200d27308 */ /* 0x000e300000000800 */
[----:B------:R-:W2:Y:S01]  /*9430*/  MUFU.EX2 R166, R166 ;  /* 0x000000a600a67308 */ /* 0x000ea20000000800 */
[----:B-1----:R-:W-:Y:S01]  /*9440*/  FFMA.FTZ R152, R0, R14, R208 ;  /* 0x0000000e00987223 */ /* 0x002fe200000100d0 */
[----:B------:R-:W-:-:S03]  /*9450*/  F2FP.BF16.F32.PACK_AB R208, R158, R208 ;  /* 0x000000d09ed0723e */ /* 0x000fc600000010ff */
[----:B------:R-:W-:-:S03]  /*9460*/  FADD.FTZ R152, R158, R152 ;  /* 0x000000989e987221 */ /* 0x000fc60000010000 */
[----:B------:R-:W1:Y:S01]  /*9470*/  MUFU.EX2 R204, R204 ;  /* 0x000000cc00cc7308 */ /* 0x000e620000000800 */
[----:B0-----:R-:W-:-:S07]  /*9480*/  FADD.FTZ R152, R210, R152 ;  /* 0x00000098d2987221 */ /* 0x001fce0000010000 */
[----:B------:R-:W0:Y:S01]  /*9490*/  MUFU.EX2 R171, R171 ;  /* 0x000000ab00ab7308 */ /* 0x000e220000000800 */
[C---:B--2---:R-:W-:Y:S01]  /*94a0*/  FADD.FTZ R152, R166.reuse, R152 ;  /* 0x00000098a6987221 */ /* 0x044fe20000010000 */
[----:B------:R-:W-:-:S06]  /*94b0*/  F2FP.BF16.F32.PACK_AB R210, R166, R210 ;  /* 0x000000d2a6d2723e */ /* 0x000fcc00000010ff */
[----:B------:R-:W2:Y:S01]  /*94c0*/  MUFU.EX2 R206, R206 ;  /* 0x000000ce00ce7308 */ /* 0x000ea20000000800 */
[----:B-1----:R-:W-:Y:S01]  /*94d0*/  FADD.FTZ R160, R204, R152 ;  /* 0x00000098cca07221 */ /* 0x002fe20000010000 */
[----:B------:R-:W-:Y:S01]  /*94e0*/  FADD.FTZ R152, R205, R5 ;  /* 0x00000005cd987221 */ /* 0x000fe20000010000 */
[----:B------:R-:W-:-:S03]  /*94f0*/  F2FP.BF16.F32.PACK_AB R205, R153, R205 ;  /* 0x000000cd99cd723e */ /* 0x000fc600000010ff */
[----:B------:R-:W-:Y:S02]  /*9500*/  FADD.FTZ R152, R153, R152 ;  /* 0x0000009899987221 */ /* 0x000fe40000010000 */
[----:B------:R-:W1:Y:S01]  /*9510*/  MUFU.EX2 R167, R167 ;  /* 0x000000a700a77308 */ /* 0x000e620000000800 */
[----:B0-----:R-:W-:Y:S01]  /*9520*/  FADD.FTZ R160, R171, R160 ;  /* 0x000000a0aba07221 */ /* 0x001fe20000010000 */
[----:B------:R-:W-:Y:S01]  /*9530*/  FADD.FTZ R152, R207, R152 ;  /* 0x00000098cf987221 */ /* 0x000fe20000010000 */
[----:B------:R-:W-:Y:S02]  /*9540*/  F2FP.BF16.F32.PACK_AB R204, R171, R204 ;  /* 0x000000ccabcc723e */ /* 0x000fe400000010ff */
[C---:B------:R-:W-:Y:S01]  /*9550*/  F2FP.BF16.F32.PACK_AB R207, R156.reuse, R207 ;  /* 0x000000cf9ccf723e */ /* 0x040fe200000010ff */
[----:B------:R-:W-:Y:S02]  /*9560*/  FADD.FTZ R152, R156, R152 ;  /* 0x000000989c987221 */ /* 0x000fe40000010000 */
[----:B------:R-:W0:Y:S01]  /*9570*/  MUFU.EX2 R200, R200 ;  /* 0x000000c800c87308 */ /* 0x000e220000000800 */
[----:B--2---:R-:W-:Y:S01]  /*9580*/  FADD.FTZ R160, R206, R160 ;  /* 0x000000a0cea07221 */ /* 0x004fe20000010000 */
[----:B------:R-:W-:-:S06]  /*9590*/  FADD.FTZ R152, R201, R152 ;  /* 0x00000098c9987221 */ /* 0x000fcc0000010000 */
        /* <DEDUP_REMOVED lines=55> */
[----:B-1----:R-:W-:-:S04]  /*9910*/  FADD.FTZ R160, R178, R160 ;  /* 0x000000a0b2a07221 */ /* 0x002fc80000010000 */
[C---:B0-----:R-:W-:Y:S01]  /*9920*/  FADD.FTZ R14, R155.reuse, R160 ;  /* 0x000000a09b0e7221 */ /* 0x041fe20000010000 */
[----:B------:R-:W-:Y:S01]  /*9930*/  F2FP.BF16.F32.PACK_AB R194, R155, R178 ;  /* 0x000000b29bc2723e */ /* 0x000fe200000010ff */
[C---:B--2---:R-:W-:Y:S01]  /*9940*/  FADD.FTZ R5, R159.reuse, R152 ;  /* 0x000000989f057221 */ /* 0x044fe20000010000 */
[----:B------:R-:W-:Y:S01]  /*9950*/  F2FP.BF16.F32.PACK_AB R195, R159, R195 ;  /* 0x000000c39fc3723e */ /* 0x000fe200000010ff */
[----:B------:R-:W-:Y:S06]  /*9960*/  @P3 BRA `(.L_x_2367) ;  /* 0xffffffc000e03947 */ /* 0x000fec000383ffff */
[----:B------:R-:W-:-:S07]  /*9970*/  IMAD.U32 R236, RZ, RZ, UR4 ;  /* 0x00000004ffec7e24 */ /* 0x000fce000f8e00ff */
.L_x_2358:
[----:B------:R-:W-:Y:S02]  /*9980*/  R2UR UR6, R23 ;  /* 0x00000000170672ca */ /* 0x000fe400000e0000 */
[----:B------:R-:W-:-:S13]  /*9990*/  R2UR UR4, R236 ;  /* 0x00000000ec0472ca */ /* 0x000fda00000e0000 */
[----:B------:R-:W-:-:S06]  /*99a0*/  UISETP.GE.AND UP0, UPT, UR4, UR6, UPT ;  /* 0x000000060400728c */ /* 0x000fcc000bf06270 */
[----:B------:R-:W-:-:S13]  /*99b0*/  PLOP3.LUT P2, PT, PT, PT, UP0, 0x80, 0x0 ;  /* 0x000000000000781c */ /* 0x000fda0003f4f008 */
[----:B------:R-:W-:Y:S05]  /*99c0*/  @!P2 BRA `(.L_x_2368) ;  /* 0x000000340094a947 */ /* 0x000fea0003800000 */
[----:B------:R-:W-:Y:S01]  /*99d0*/  R2UR UR4, R16 ;  /* 0x00000000100472ca */ /* 0x000fe200000e0000 */
[----:B------:R-:W-:Y:S01]  /*99e0*/  IMAD.MOV.U32 R18, RZ, RZ, R4 ;  /* 0x000000ffff127224 */ /* 0x000fe200078e0004 */
[----:B------:R-:W-:Y:S01]  /*99f0*/  UMOV UR61, UR60 ;  /* 0x0000003c003d7c82 */ /* 0x000fe20008000000 */
[----:B------:R-:W-:-:S10]  /*9a00*/  IMAD.MOV.U32 R20, RZ, RZ, R3 ;  /* 0x000000ffff147224 */ /* 0x000fd400078e0003 */
[----:B------:R-:W-:-:S07]  /*9a10*/  IMAD.U32 R21, RZ, RZ, UR4 ;  /* 0x00000004ff157e24 */ /* 0x000fce000f8e00ff */
.L_x_2377:
        /* <DEDUP_REMOVED lines=9> */
.L_x_2369:
        /* <DEDUP_REMOVED lines=8> */
.L_x_2370:
[----:B-1----:R-:W-:Y:S05]  /*9b30*/  @P2 BRA `(.L_x_2371) ;  /* 0x0000000000082947 */ /* 0x002fea0003800000 */
[----:B------:R-:W1:Y:S02]  /*9b40*/  SYNCS.PHASECHK.TRANS64.TRYWAIT P2, [UR4+0x38830], R3 ;  /* 0x03883003ff0075a7 */ /* 0x000e640008040144 */
[----:B-1----:R-:W-:Y:S05]  /*9b50*/  @!P2 BRA `(.L_x_2372) ;  /* 0x00000114008ca947 */ /* 0x002fea0003800000 */
.L_x_2371:
        /* <DEDUP_REMOVED lines=25> */
[----:B------:R-:W-:Y:S01]  /*9cf0*/  UMOV UR56, UR14 ;  /* 0x0000000e00387c82 */ /* 0x000fe20008000000 */
[----:B------:R-:W-:Y:S01]  /*9d00*/  UMOV UR57, UR15 ;  /* 0x0000000f00397c82 */ /* 0x000fe20008000000 */
        /* <DEDUP_REMOVED lines=57> */
[----:B------:R-:W-:Y:S01]  /*a0a0*/  UMOV UR56, UR14 ;  /* 0x0000000e00387c82 */ /* 0x000fe20008000000 */
[----:B------:R-:W-:Y:S01]  /*a0b0*/  UMOV UR57, UR15 ;  /* 0x0000000f00397c82 */ /* 0x000fe20008000000 */
        /* <DEDUP_REMOVED lines=101> */
[----:B------:R-:W-:Y:S01]  /*a710*/  UIADD3 UR14, UR4, 0x280, URZ ;  /* 0x00000280040e7890 */ /* 0x000fe2000fffe03f */
        /* <DEDUP_REMOVED lines=103> */
[----:B------:R-:W-:Y:S02]  /*ad90*/  UIADD3 UR10, UR4, 0x986, URZ ;  /* 0x00000986040a7890 */ /* 0x000fe4000fffe03f */
        /* <DEDUP_REMOVED lines=272> */
[----:B------:R-:W-:Y:S01]  /*bea0*/  UMOV UR4, UR14 ;  /* 0x0000000e00047c82 */ /* 0x000fe20008000000 */
        /* <DEDUP_REMOVED lines=16> */
.L_x_2373:
        /* <DEDUP_REMOVED lines=8> */
.L_x_2374:
[----:B---3--:R-:W-:Y:S05]  /*c030*/  @P2 BRA `(.L_x_2375) ;  /* 0x0000000000082947 */ /* 0x008fea0003800000 */
[----:B------:R-:W3:Y:S02]  /*c040*/  SYNCS.PHASECHK.TRANS64.TRYWAIT P2, [UR4+0x38850], R0 ;  /* 0x03885000ff0075a7 */ /* 0x000ee40008040144 */
[----:B---3--:R-:W-:Y:S05]  /*c050*/  @!P2 BRA `(.L_x_2376) ;  /* 0x000000f00064a947 */ /* 0x008fea0003800000 */
.L_x_2375:
[----:B------:R-:W-:Y:S01]  /*c060*/  R2UR UR10, R17 ;  /* 0x00000000110a72ca */ /* 0x000fe200000e0000 */
[----:B------:R-:W-:Y:S01]  /*c070*/  WARPGROUP.ARRIVE ;  /* 0x00000000000079c5 */ /* 0x000fe20000000000 */
[----:B------:R-:W-:Y:S01]  /*c080*/  UMOV UR7, 0x40000040 ;  /* 0x4000004000077882 */ /* 0x000fe20000000000 */
[----:B--23--:R-:W-:Y:S01]  /*c090*/  FMNMX.FTZ R0, R184, R20, !PT ;  /* 0x00000014b8007209 */ /* 0x00cfe20007810000 */
[----:B------:R-:W-:-:S03]  /*c0a0*/  ULDC UR11, c[0x0][0x988] ;  /* 0x00026200000b7ab9 */ /* 0x000fc60000000800 */
        /* <DEDUP_REMOVED lines=12> */
[----:B------:R-:W-:-:S03]  /*c170*/  UMOV UR61, UR60 ;  /* 0x0000003c003d7c82 */ /* 0x000fc60008000000 */
[----:B------:R-:W-:Y:S01]  /*c180*/  FMNMX.FTZ R0, R168, R0, !PT ;  /* 0x00000000a8007209 */ /* 0x000fe20007810000 */
        /* <DEDUP_REMOVED lines=18> */
[----:B01----:R-:W0:Y:S01]  /*c2b0*/  SHFL.BFLY PT, R3, R2, 0x1, 0x1f ;  /* 0x0c201f0002037f89 */ /* 0x003e2200000e0000 */
        /* <DEDUP_REMOVED lines=38> */
[----:B------:R-:W-:Y:S02]  /*c520*/  UMOV UR5, UR11 ;  /* 0x0000000b00057c82 */ /* 0x000fe40008000000 */
[----:B------:R-:W-:-:S04]  /*c530*/  FMUL.FTZ R2, R2, UR5 ;  /* 0x0000000502027c20 */ /* 0x000fc80008410000 */
[----:B------:R0:W-:Y:S02]  /*c540*/  MUFU.EX2 R0, R2 ;  /* 0x0000000200007308 */ /* 0x0001e40000000800 */
[----:B0-----:R-:W-:-:S04]  /*c550*/  FMUL.FTZ R2, R3, UR5 ;  /* 0x0000000503027c20 */ /* 0x001fc80008410000 */
        /* <DEDUP_REMOVED lines=13> */
[----:B------:R-:W1:Y:S08]  /*c630*/  MUFU.EX2 R208, R208 ;  /* 0x000000d000d07308 */ /* 0x000e700000000800 */
[----:B------:R-:W2:Y:S01]  /*c640*/  MUFU.EX2 R20, R20 ;  /* 0x0000001400147308 */ /* 0x000ea20000000800 */
[----:B0-----:R-:W-:-:S07]  /*c650*/  FMNMX.FTZ R4, R4, R176, !PT ;  /* 0x000000b004047209 */ /* 0x001fce0007810000 */
[----:B------:R-:W-:Y:S01]  /*c660*/  MUFU.EX2 R210, R210 ;  /* 0x000000d200d27308 */ /* 0x000fe20000000800 */
[----:B-1----:R-:W-:Y:S01]  /*c670*/  FFMA.FTZ R14, R0, R14, R208 ;  /* 0x0000000e000e7223 */ /* 0x002fe200000100d0 */
[----:B------:R-:W0:Y:S06]  /*c680*/  SHFL.BFLY PT, R172, R4, 0x1, 0x1f ;  /* 0x0c201f0004ac7f89 */ /* 0x000e2c00000e0000 */
[----:B------:R-:W-:Y:S01]  /*c690*/  MUFU.EX2 R184, R184 ;  /* 0x000000b800b87308 */ /* 0x000fe20000000800 */
[C---:B--2---:R-:W-:Y:S01]  /*c6a0*/  FADD.FTZ R14, R20.reuse, R14 ;  /* 0x0000000e140e7221 */ /* 0x044fe20000010000 */
[----:B------:R-:W-:Y:S01]  /*c6b0*/  F2FP.BF16.F32.PACK_AB R208, R20, R208 ;  /* 0x000000d014d0723e */ /* 0x000fe200000010ff */
[----:B------:R-:W-:-:S05]  /*c6c0*/  IMAD.MOV.U32 R20, RZ, RZ, R3 ;  /* 0x000000ffff147224 */ /* 0x000fca00078e0003 */
[----:B------:R-:W-:Y:S08]  /*c6d0*/  MUFU.EX2 R204, R204 ;  /* 0x000000cc00cc7308 */ /* 0x000ff00000000800 */
[----:B------:R-:W-:Y:S01]  /*c6e0*/  MUFU.EX2 R21, R21 ;  /* 0x0000001500157308 */ /* 0x000fe20000000800 */
[----:B0-----:R-:W-:-:S07]  /*c6f0*/  FMNMX.FTZ R4, R4, R172, !PT ;  /* 0x000000ac04047209 */ /* 0x001fce0007810000 */
        /* <DEDUP_REMOVED lines=8> */
[--C-:B------:R-:W-:Y:S01]  /*c780*/  FFMA.FTZ R196, R160, UR5, -R2.reuse ;  /* 0x00000005a0c47c23 */ /* 0x100fe20008010802 */
[--C-:B------:R-:W-:Y:S01]  /*c790*/  FFMA.FTZ R160, R161, UR5, -R2.reuse ;  /* 0x00000005a1a07c23 */ /* 0x100fe20008010802 */
[--C-:B------:R-:W-:Y:S01]  /*c7a0*/  FFMA.FTZ R198, R164, UR5, -R2.reuse ;  /* 0x00000005a4c67c23 */ /* 0x100fe20008010802 */
[----:B------:R-:W-:Y:S01]  /*c7b0*/  FFMA.FTZ R161, R165, UR5, -R2 ;  /* 0x00000005a5a17c23 */ /* 0x000fe20008010802 */
[----:B------:R-:W-:Y:S01]  /*c7c0*/  IMAD.U32 R165, RZ, RZ, UR60 ;  /* 0x0000003cffa57e24 */ /* 0x000fe2000f8e00ff */
[----:B------:R-:W-:Y:S01]  /*c7d0*/  HGMMA.64x256x16.F32.BF16 R24, R192, gdesc[UR4].tnspB, R24, gsb0 ;  /* 0x43e00004c0187df0 */ /* 0x000fe20008001818 */
[----:B------:R-:W-:Y:S01]  /*c7e0*/  MUFU.EX2 R196, R196 ;  /* 0x000000c400c47308 */ /* 0x000fe20000000800 */
[----:B------:R-:W-:Y:S02]  /*c7f0*/  R2UR UR7, R23 ;  /* 0x00000000170772ca */ /* 0x000fe400000e0000 */
[----:B------:R-:W-:-:S02]  /*c800*/  @!P1 LEA R165, R165, UR10, 0x3 ;  /* 0x0000000aa5a59c11 */ /* 0x000fc4000f8e18ff */
[----:B------:R-:W-:-:S03]  /*c810*/  R2UR UR6, R236 ;  /* 0x00000000ec0672ca */ /* 0x000fc600000e0000 */
[----:B------:R-:W-:Y:S01]  /*c820*/  @!P1 VIADD R165, R165, 0x38840 ;  /* 0x00038840a5a59836 */ /* 0x000fe20000000000 */
[----:B------:R-:W-:Y:S04]  /*c830*/  MUFU.EX2 R160, R160 ;  /* 0x000000a000a07308 */ /* 0x000fe80000000800 */
[----:B------:R-:W-:-:S04]  /*c840*/  @!P1 PRMT R172, RZ, 0x654, R165 ;  /* 0x00000654ffac9816 */ /* 0x000fc800000000a5 */
[----:B------:R-:W-:Y:S01]  /*c850*/  MUFU.EX2 R198, R198 ;  /* 0x000000c600c67308 */ /* 0x000fe20000000800 */
[----:B------:R-:W-:-:S06]  /*c860*/  UISETP.GT.AND UP0, UPT, UR6, UR7, UPT ;  /* 0x000000070600728c */ /* 0x000fcc000bf04270 */
[----:B------:R-:W-:Y:S01]  /*c870*/  PLOP3.LUT P2, PT, PT, PT, UP0, 0x80, 0x0 ;  /* 0x000000000000781c */ /* 0x000fe20003f4f008 */
[----:B------:R-:W-:Y:S01]  /*c880*/  MUFU.EX2 R161, R161 ;  /* 0x000000a100a17308 */ /* 0x000fe20000000800 */
[----:B------:R-:W-:Y:S02]  /*c890*/  WARPGROUP.DEPBAR.LE gsb0, 0x0 ;  /* 0x00008000000079c5 */ /* 0x000fe40000010000 */
[--C-:B------:R-:W-:Y:S01]  /*c8a0*/  FFMA.FTZ R192, R152, UR5, -R2.reuse ;  /* 0x0000000598c07c23 */ /* 0x100fe20008010802 */
[----:B------:R-:W-:Y:S01]  /*c8b0*/  FFMA.FTZ R152, R153, UR5, -R2 ;  /* 0x0000000599987c23 */ /* 0x000fe20008010802 */
[----:B------:R-:W-:Y:S01]  /*c8c0*/  FADD.FTZ R153, -R4, R18 ;  /* 0x0000001204997221 */ /* 0x000fe20000010100 */
[--C-:B------:R-:W-:Y:S01]  /*c8d0*/  FFMA.FTZ R194, R156, UR5, -R2.reuse ;  /* 0x000000059cc27c23 */ /* 0x100fe20008010802 */
[----:B------:R-:W-:Y:S01]  /*c8e0*/  FFMA.FTZ R2, R157, UR5, -R2 ;  /* 0x000000059d027c23 */ /* 0x000fe20008010802 */
[----:B------:R0:W-:Y:S01]  /*c8f0*/  @!P1 SYNCS.ARRIVE.TRANS64.RED.A1T0 RZ, [R172+URZ], RZ ;  /* 0x000000ffacff99a7 */ /* 0x0001e2000810043f */
[----:B------:R-:W-:Y:S01]  /*c900*/  FMUL.FTZ R153, R153, UR5 ;  /* 0x0000000599997c20 */ /* 0x000fe20008410000 */
[----:B------:R-:W-:Y:S08]  /*c910*/  MUFU.EX2 R192, R192 ;  /* 0x000000c000c07308 */ /* 0x000ff00000000800 */
[----:B------:R-:W-:Y:S08]  /*c920*/  MUFU.EX2 R18, R2 ;  /* 0x0000000200127308 */ /* 0x000ff00000000800 */
[----:B------:R1:W-:Y:S08]  /*c930*/  MUFU.EX2 R2, R153 ;  /* 0x0000009900027308 */ /* 0x0003f00000000800 */
[----:B------:R-:W-:Y:S01]  /*c940*/  MUFU.EX2 R152, R152 ;  /* 0x0000009800987308 */ /* 0x000fe20000000800 */
[----:B-1----:R-:W-:-:S04]  /*c950*/  FMUL.FTZ R153, R4, UR5 ;  /* 0x0000000504997c20 */ /* 0x002fc80008410000 */
        /* <DEDUP_REMOVED lines=13> */
[--C-:B------:R-:W-:Y:S01]  /*ca30*/  FFMA.FTZ R175, R175, UR5, -R153.reuse ;  /* 0x00000005afaf7c23 */ /* 0x100fe20008010899 */
[----:B------:R-:W2:Y:S01]  /*ca40*/  MUFU.EX2 R156, R156 ;  /* 0x0000009c009c7308 */ /* 0x000ea20000000800 */
[--C-:B------:R-:W-:Y:S01]  /*ca50*/  FFMA.FTZ R163, R163, UR5, -R153.reuse ;  /* 0x00000005a3a37c23 */ /* 0x100fe20008010899 */
[--C-:B------:R-:W-:Y:S01]  /*ca60*/  FFMA.FTZ R199, R166, UR5, -R153.reuse ;  /* 0x00000005a6c77c23 */ /* 0x100fe20008010899 */
[--C-:B------:R-:W-:Y:S01]  /*ca70*/  FFMA.FTZ R167, R167, UR5, -R153.reuse ;  /* 0x00000005a7a77c23 */ /* 0x100fe20008010899 */
[--C-:B------:R-:W-:Y:S01]  /*ca80*/  FFMA.FTZ R162, R154, UR5, -R153.reuse ;  /* 0x000000059aa27c23 */ /* 0x100fe20008010899 */
[--C-:B------:R-:W-:Y:S01]  /*ca90*/  FFMA.FTZ R155, R155, UR5, -R153.reuse ;  /* 0x000000059b9b7c23 */ /* 0x100fe20008010899 */
[--C-:B------:R-:W-:Y:S01]  /*caa0*/  FFMA.FTZ R158, R158, UR5, -R153.reuse ;  /* 0x000000059e9e7c23 */ /* 0x100fe20008010899 */
[----:B------:R-:W-:Y:S01]  /*cab0*/  FFMA.FTZ R153, R159, UR5, -R153 ;  /* 0x000000059f997c23 */ /* 0x000fe20008010899 */
[----:B------:R-:W3:Y:S01]  /*cac0*/  MUFU.EX2 R211, R211 ;  /* 0x000000d300d37308 */ /* 0x000ee20000000800 */
[----:B-1----:R-:W-:Y:S01]  /*cad0*/  FFMA.FTZ R5, R2, R5, R209 ;  /* 0x0000000502057223 */ /* 0x002fe200000100d1 */
[----:B------:R-:W-:Y:S01]  /*cae0*/  FADD.FTZ R159, R210, R14 ;  /* 0x0000000ed29f7221 */ /* 0x000fe20000010000 */
[----:B------:R-:W-:Y:S01]  /*caf0*/  IMAD.U32 R170, RZ, RZ, UR4 ;  /* 0x00000004ffaa7e24 */ /* 0x000fe2000f8e00ff */
[----:B------:R-:W-:Y:S01]  /*cb00*/  UIADD3 UR4, UR6, -0x1, URZ ;  /* 0xffffffff06047890 */ /* 0x000fe2000fffe03f */
[----:B------:R-:W-:Y:S01]  /*cb10*/  R2UR UR6, R16 ;  /* 0x00000000100672ca */ /* 0x000fe200000e0000 */
[----:B------:R-:W-:Y:S01]  /*cb20*/  FADD.FTZ R159, R184, R159 ;  /* 0x0000009fb89f7221 */ /* 0x000fe20000010000 */
[----:B------:R-:W-:Y:S01]  /*cb30*/  @!P1 VIADD R170, R170, 0x38860 ;  /* 0x00038860aaaa9836 */ /* 0x000fe20000000000 */
[----:B------:R-:W1:Y:S01]  /*cb40*/  MUFU.EX2 R157, R157 ;  /* 0x0000009d009d7308 */ /* 0x000e620000000800 */
[----:B--2---:R-:W-:Y:S01]  /*cb50*/  FADD.FTZ R5, R156, R5 ;  /* 0x000000059c057221 */ /* 0x004fe20000010000 */
[----:B------:R-:W-:Y:S01]  /*cb60*/  FADD.FTZ R159, R204, R159 ;  /* 0x0000009fcc9f7221 */ /* 0x000fe20000010000 */
[C---:B------:R-:W-:Y:S01]  /*cb70*/  F2FP.BF16.F32.PACK_AB R204, R21.reuse, R204 ;  /* 0x000000cc15cc723e */ /* 0x040fe200000010ff */
[----:B------:R-:W-:Y:S01]  /*cb80*/  IMAD.U32 R236, RZ, RZ, UR4 ;  /* 0x00000004ffec7e24 */ /* 0x000fe2000f8e00ff */
[----:B0-----:R-:W-:Y:S01]  /*cb90*/  @!P1 PRMT R172, RZ, 0x654, R170 ;  /* 0x00000654ffac9816 */ /* 0x001fe200000000aa */
[----:B------:R-:W-:Y:S01]  /*cba0*/  FADD.FTZ R159, R21, R159 ;  /* 0x0000009f159f7221 */ /* 0x000fe20000010000 */
[----:B------:R-:W-:Y:S01]  /*cbb0*/  F2FP.BF16.F32.PACK_AB R210, R184, R210 ;  /* 0x000000d2b8d2723e */ /* 0x000fe200000010ff */
[----:B------:R-:W0:Y:S01]  /*cbc0*/  MUFU.EX2 R205, R205 ;  /* 0x000000cd00cd7308 */ /* 0x000e220000000800 */
[----:B---3--:R-:W-:Y:S01]  /*cbd0*/  FADD.FTZ R14, R211, R5 ;  /* 0x00000005d30e7221 */ /* 0x008fe20000010000 */
[----:B------:R-:W-:Y:S01]  /*cbe0*/  FADD.FTZ R159, R206, R159 ;  /* 0x0000009fce9f7221 */ /* 0x000fe20000010000 */
[----:B------:R2:W-:Y:S01]  /*cbf0*/  @!P1 SYNCS.ARRIVE.TRANS64.RED.A1T0 RZ, [R172+URZ], RZ ;  /* 0x000000ffacff99a7 */ /* 0x0005e2000810043f */
[----:B------:R-:W-:Y:S01]  /*cc00*/  IMAD.U32 R21, RZ, RZ, UR6 ;  /* 0x00000006ff157e24 */ /* 0x000fe2000f8e00ff */
[----:B------:R-:W-:Y:S01]  /*cc10*/  F2FP.BF16.F32.PACK_AB R209, R156, R209 ;  /* 0x000000d19cd1723e */ /* 0x000fe200000010ff */
[C---:B------:R-:W-:Y:S01]  /*cc20*/  FADD.FTZ R159, R22.reuse, R159 ;  /* 0x0000009f169f7221 */ /* 0x040fe20000010000 */
[----:B------:R-:W-:Y:S01]  /*cc30*/  F2FP.BF16.F32.PACK_AB R206, R22, R206 ;  /* 0x000000ce16ce723e */ /* 0x000fe200000010ff */
[----:B------:R-:W3:Y:S01]  /*cc40*/  MUFU.EX2 R164, R164 ;  /* 0x000000a400a47308 */ /* 0x000ee20000000800 */
[C---:B-1----:R-:W-:Y:S01]  /*cc50*/  FADD.FTZ R14, R157.reuse, R14 ;  /* 0x0000000e9d0e7221 */ /* 0x042fe20000010000 */
[----:B------:R-:W-:Y:S01]  /*cc60*/  FADD.FTZ R159, R200, R159 ;  /* 0x0000009fc89f7221 */ /* 0x000fe20000010000 */
[----:B------:R-:W-:-:S02]  /*cc70*/  F2FP.BF16.F32.PACK_AB R211, R157, R211 ;  /* 0x000000d39dd3723e */ /* 0x000fc400000010ff */
[C---:B------:R-:W-:Y:S01]  /*cc80*/  F2FP.BF16.F32.PACK_AB R200, R168.reuse, R200 ;  /* 0x000000c8a8c8723e */ /* 0x040fe200000010ff */
[----:B------:R-:W-:Y:S02]  /*cc90*/  FADD.FTZ R159, R168, R159 ;  /* 0x0000009fa89f7221 */ /* 0x000fe40000010000 */
[----:B------:R-:W1:Y:S01]  /*cca0*/  MUFU.EX2 R207, R207 ;  /* 0x000000cf00cf7308 */ /* 0x000e620000000800 */
[----:B0-----:R-:W-:Y:S01]  /*ccb0*/  FADD.FTZ R14, R205, R14 ;  /* 0x0000000ecd0e7221 */ /* 0x001fe20000010000 */
[----:B------:R-:W-:Y:S01]  /*ccc0*/  FADD.FTZ R159, R202, R159 ;  /* 0x0000009fca9f7221 */ /* 0x000fe20000010000 */
[----:B------:R-:W-:-:S03]  /*ccd0*/  F2FP.BF16.F32.PACK_AB R202, R169, R202 ;  /* 0x000000caa9ca723e */ /* 0x000fc600000010ff */
[----:B------:R-:W-:Y:S02]  /*cce0*/  FADD.FTZ R159, R169, R159 ;  /* 0x0000009fa99f7221 */ /* 0x000fe40000010000 */
[----:B------:R-:W0:Y:S01]  /*ccf0*/  MUFU.EX2 R165, R183 ;  /* 0x000000b700a57308 */ /* 0x000e220000000800 */
        /* <DEDUP_REMOVED lines=11> */
[C---:B0-----:R-:W-:Y:S01]  /*cdb0*/  FADD.FTZ R14, R165.reuse, R14 ;  /* 0x0000000ea50e7221 */ /* 0x041fe20000010000 */
[----:B------:R-:W-:Y:S01]  /*cdc0*/  FADD.FTZ R159, R192, R159 ;  /* 0x0000009fc09f7221 */ /* 0x000fe20000010000 */
[----:B------:R-:W-:Y:S02]  /*cdd0*/  F2FP.BF16.F32.PACK_AB R207, R165, R207 ;  /* 0x000000cfa5cf723e */ /* 0x000fe400000010ff */
[C---:B------:R-:W-:Y:S01]  /*cde0*/  F2FP.BF16.F32.PACK_AB R192, R152.reuse, R192 ;  /* 0x000000c098c0723e */ /* 0x040fe200000010ff */
[----:B------:R-:W-:Y:S02]  /*cdf0*/  FADD.FTZ R159, R152, R159 ;  /* 0x0000009f989f7221 */ /* 0x000fe40000010000 */
[----:B------:R-:W0:Y:S01]  /*ce00*/  MUFU.EX2 R203, R203 ;  /* 0x000000cb00cb7308 */ /* 0x000e220000000800 */
[----:B---3--:R-:W-:-:S07]  /*ce10*/  FADD.FTZ R14, R201, R14 ;  /* 0x0000000ec90e7221 */ /* 0x008fce0000010000 */
[----:B------:R-:W3:Y:S01]  /*ce20*/  MUFU.EX2 R154, R175 ;  /* 0x000000af009a7308 */ /* 0x000ee20000000800 */
[C---:B-1----:R-:W-:Y:S01]  /*ce30*/  FADD.FTZ R14, R170.reuse, R14 ;  /* 0x0000000eaa0e7221 */ /* 0x042fe20000010000 */
[----:B------:R-:W-:-:S06]  /*ce40*/  F2FP.BF16.F32.PACK_AB R201, R170, R201 ;  /* 0x000000c9aac9723e */ /* 0x000fcc00000010ff */
[----:B------:R-:W1:Y:S01]  /*ce50*/  MUFU.EX2 R197, R197 ;  /* 0x000000c500c57308 */ /* 0x000e620000000800 */
[----:B0-----:R-:W-:-:S07]  /*ce60*/  FADD.FTZ R14, R203, R14 ;  /* 0x0000000ecb0e7221 */ /* 0x001fce0000010000 */
[----:B------:R-:W0:Y:S01]  /*ce70*/  MUFU.EX2 R5, R163 ;  /* 0x000000a300057308 */ /* 0x000e220000000800 */
[C---:B---3--:R-:W-:Y:S01]  /*ce80*/  FADD.FTZ R14, R154.reuse, R14 ;  /* 0x0000000e9a0e7221 */ /* 0x048fe20000010000 */
[----:B------:R-:W-:-:S06]  /*ce90*/  F2FP.BF16.F32.PACK_AB R203, R154, R203 ;  /* 0x000000cb9acb723e */ /* 0x000fcc00000010ff */
[----:B------:R-:W3:Y:S01]  /*cea0*/  MUFU.EX2 R199, R199 ;  /* 0x000000c700c77308 */ /* 0x000ee20000000800 */
[----:B-1----:R-:W-:-:S07]  /*ceb0*/  FADD.FTZ R14, R197, R14 ;  /* 0x0000000ec50e7221 */ /* 0x002fce0000010000 */
[----:B------:R-:W1:Y:S01]  /*cec0*/  MUFU.EX2 R167, R167 ;  /* 0x000000a700a77308 */ /* 0x000e620000000800 */
[C---:B0-----:R-:W-:Y:S01]  /*ced0*/  FADD.FTZ R14, R5.reuse, R14 ;  /* 0x0000000e050e7221 */ /* 0x041fe20000010000 */
[----:B------:R-:W-:-:S06]  /*cee0*/  F2FP.BF16.F32.PACK_AB R197, R5, R197 ;  /* 0x000000c505c5723e */ /* 0x000fcc00000010ff */
        /* <DEDUP_REMOVED lines=11> */
[----:B-1----:R-:W-:Y:S01]  /*cfa0*/  FADD.FTZ R159, R194, R159 ;  /* 0x0000009fc29f7221 */ /* 0x002fe20000010000 */
[----:B------:R-:W-:Y:S01]  /*cfb0*/  F2FP.BF16.F32.PACK_AB R194, R18, R194 ;  /* 0x000000c212c2723e */ /* 0x000fe200000010ff */
[----:B0-----:R-:W-:Y:S02]  /*cfc0*/  FADD.FTZ R5, R158, R14 ;  /* 0x0000000e9e057221 */ /* 0x001fe40000010000 */
[----:B------:R-:W-:Y:S01]  /*cfd0*/  FADD.FTZ R14, R18, R159 ;  /* 0x0000009f120e7221 */ /* 0x000fe20000010000 */
[----:B------:R-:W-:Y:S02]  /*cfe0*/  IMAD.MOV.U32 R18, RZ, RZ, R4 ;  /* 0x000000ffff127224 */ /* 0x000fe400078e0004 */
[C---:B---3--:R-:W-:Y:S01]  /*cff0*/  FADD.FTZ R5, R153.reuse, R5 ;  /* 0x0000000599057221 */ /* 0x048fe20000010000 */
[----:B------:R-:W-:Y:S01]  /*d000*/  F2FP.BF16.F32.PACK_AB R195, R153, R158 ;  /* 0x0000009e99c3723e */ /* 0x000fe200000010ff */
[----:B--2---:R-:W-:Y:S06]  /*d010*/  @P2 BRA `(.L_x_2377) ;  /* 0xffffffc800802947 */ /* 0x004fec000383ffff */
.L_x_2368:
        /* <DEDUP_REMOVED lines=131> */
.L_x_2378:
        /* <DEDUP_REMOVED lines=8> */
.L_x_2379:
[----:B-1----:R-:W-:Y:S05]  /*d8d0*/  @P2 BRA `(.L_x_2380) ;  /* 0x0000000000082947 */ /* 0x002fea0003800000 */
[----:B------:R-:W1:Y:S02]  /*d8e0*/  SYNCS.PHASECHK.TRANS64.TRYWAIT P0, [UR8+0x38850], R0 ;  /* 0x03885000ff0075a7 */ /* 0x000e640008000148 */
[----:B-1----:R-:W-:Y:S05]  /*d8f0*/  @!P0 BRA `(.L_x_2381) ;  /* 0x000000d800548947 */ /* 0x002fea0003800000 */
.L_x_2380:
[----:B------:R-:W-:Y:S01]  /*d900*/  R2UR UR4, R17 ;  /* 0x00000000110472ca */ /* 0x000fe200000e0000 */
[----:B------:R-:W2:Y:S01]  /*d910*/  LDL.LU R2, [R1+0x30] ;  /* 0x0000300001027983 */ /* 0x000ea20000300800 */
[----:B------:R-:W-:Y:S01]  /*d920*/  WARPGROUP.ARRIVE ;  /* 0x00000000000079c5 */ /* 0x000fe20000000000 */
[----:B------:R-:W-:Y:S01]  /*d930*/  UMOV UR7, 0x40000040 ;  /* 0x4000004000077882 */ /* 0x000fe20000000000 */
[----:B------:R-:W-:Y:S01]  /*d940*/  IMAD.U32 R8, RZ, RZ, UR5 ;  /* 0x00000005ff087e24 */ /* 0x000fe2000f8e00ff */
[----:B-1----:R-:W1:Y:S01]  /*d950*/  SHFL.BFLY PT, R7, R14, 0x2, 0x1f ;  /* 0x0c401f000e077f89 */ /* 0x002e6200000e0000 */
[----:B------:R-:W-:Y:S02]  /*d960*/  IMAD.U32 R11, RZ, RZ, UR8 ;  /* 0x00000008ff0b7e24 */ /* 0x000fe4000f8e00ff */
[----:B------:R-:W-:Y:S01]  /*d970*/  IMAD.MOV.U32 R6, RZ, RZ, RZ ;  /* 0x000000ffff067224 */ /* 0x000fe200078e00ff */
[----:B0-----:R-:W0:Y:S01]  /*d980*/  SHFL.BFLY PT, R0, R5, 0x2, 0x1f ;  /* 0x0c401f0005007f89 */ /* 0x001e2200000e0000 */
[----:B------:R-:W-:-:S03]  /*d990*/  @!P1 VIADD R11, R11, 0x38860 ;  /* 0x000388600b0b9836 */ /* 0x000fc60000000000 */
[----:B------:R-:W-:Y:S02]  /*d9a0*/  UIADD3 UR4, UR4, 0x400, URZ ;  /* 0x0000040004047890 */ /* 0x000fe4000fffe03f */
[----:B------:R-:W-:Y:S02]  /*d9b0*/  @!P1 PRMT R11, RZ, 0x654, R11 ;  /* 0x00000654ff0b9816 */ /* 0x000fe4000000000b */
[----:B------:R-:W-:-:S04]  /*d9c0*/  USHF.R.U32.HI UR4, URZ, 0x4, UR4 ;  /* 0x000000043f047899 */ /* 0x000fc80008011604 */
[----:B------:R-:W-:-:S04]  /*d9d0*/  ULOP3.LUT UR4, UR4, 0x3fff, URZ, 0xc0, !UPT ;  /* 0x00003fff04047892 */ /* 0x000fc8000f8ec03f */
[----:B------:R-:W-:-:S04]  /*d9e0*/  ULOP3.LUT UR4, UR4, 0x2800000, URZ, 0xfc, !UPT ;  /* 0x0280000004047892 */ /* 0x000fc8000f8efc3f */
[----:B------:R-:W-:Y:S01]  /*d9f0*/  UIMAD UR4, UR60, 0xa00, UR4 ;  /* 0x00000a003c0478a4 */ /* 0x000fe2000f8e0204 */
[----:B-1----:R-:W-:Y:S01]  /*da00*/  FADD.FTZ R7, R7, R14 ;  /* 0x0000000e07077221 */ /* 0x002fe20000010000 */
[----:B------:R-:W-:-:S04]  /*da10*/  UIADD3 UR60, UR60, 0x1, URZ ;  /* 0x000000013c3c7890 */ /* 0x000fc8000fffe03f */
[----:B------:R-:W-:Y:S01]  /*da20*/  UISETP.NE.AND UP0, UPT, UR60, 0x2, UPT ;  /* 0x000000023c00788c */ /* 0x000fe2000bf05270 */
[----:B------:R-:W-:Y:S02]  /*da30*/  UMOV UR6, UR4 ;  /* 0x0000000400067c82 */ /* 0x000fe40008000000 */
[----:B------:R-:W-:Y:S01]  /*da40*/  HGMMA.64x256x16.F32.BF16 R24, R208, gdesc[UR4].tnspB, R24, gsb0 ;  /* 0x43e00004d0187df0 */ /* 0x000fe20008001818 */
[----:B------:R-:W-:Y:S01]  /*da50*/  UIADD3 UR6, UR4, 0x80, URZ ;  /* 0x0000008004067890 */ /* 0x000fe2000fffe03f */
[----:B------:R-:W-:Y:S01]  /*da60*/  UMOV UR7, 0x40000040 ;  /* 0x4000004000077882 */ /* 0x000fe20000000000 */
[----:B------:R-:W-:Y:S01]  /*da70*/  USEL UR60, UR60, URZ, UP0 ;  /* 0x0000003f3c3c7287 */ /* 0x000fe20008000000 */
[----:B--2---:R-:W-:Y:S01]  /*da80*/  R2UR UR9, R2 ;  /* 0x00000000020972ca */ /* 0x004fe200000e0000 */
[----:B0-----:R-:W-:Y:S01]  /*da90*/  FADD.FTZ R2, R0, R5 ;  /* 0x0000000500027221 */ /* 0x001fe20000010000 */
[----:B------:R-:W-:Y:S01]  /*daa0*/  IMAD.MOV.U32 R5, RZ, RZ, RZ ;  /* 0x000000ffff057224 */ /* 0x000fe200078e00ff */
[----:B------:R-:W0:Y:S04]  /*dab0*/  SHFL.BFLY PT, R0, R7, 0x1, 0x1f ;  /* 0x0c201f0007007f89 */ /* 0x000e2800000e0000 */
[----:B------:R-:W1:Y:S01]  /*dac0*/  SHFL.BFLY PT, R9, R2, 0x1, 0x1f ;  /* 0x0c201f0002097f89 */ /* 0x000e6200000e0000 */
[----:B------:R-:W-:-:S02]  /*dad0*/  WARPGROUP.DEPBAR.LE gsb0, 0x0 ;  /* 0x00008000000079c5 */ /* 0x000fc40000010000 */
[----:B------:R-:W-:-:S03]  /*dae0*/  WARPGROUP.ARRIVE ;  /* 0x00000000000079c5 */ /* 0x000fc60000000000 */
[----:B------:R-:W-:-:S11]  /*daf0*/  UIADD3 UR9, UR9, 0x1, URZ ;  /* 0x0000000109097890 */ /* 0x000fd6000fffe03f */
[----:B------:R-:W-:Y:S01]  /*db00*/  HGMMA.64x256x16.F32.BF16 R24, R204, gdesc[UR4].tnspB, R24, gsb0 ;  /* 0x43e00004cc187df0 */ /* 0x000fe20008001818 */
[----:B------:R-:W-:Y:S01]  /*db10*/  UIADD3 UR6, UR4, 0x100, URZ ;  /* 0x0000010004067890 */ /* 0x000fe2000fffe03f */
[----:B------:R-:W-:Y:S01]  /*db20*/  UMOV UR7, 0x40000040 ;  /* 0x4000004000077882 */ /* 0x000fe20000000000 */
[----:B0-----:R-:W-:Y:S01]  /*db30*/  FADD.FTZ R12, R7, R0 ;  /* 0x00000000070c7221 */ /* 0x001fe20000010000 */
[----:B------:R-:W-:Y:S01]  /*db40*/  IMAD.U32 R7, RZ, RZ, UR5 ;  /* 0x00000005ff077e24 */ /* 0x000fe2000f8e00ff */
[----:B------:R-:W-:Y:S01]  /*db50*/  R2UR UR5, R16 ;  /* 0x00000000100572ca */ /* 0x000fe200000e0000 */
[----:B------:R-:W-:Y:S02]  /*db60*/  IMAD.MOV.U32 R0, RZ, RZ, -0x800000 ;  /* 0xff800000ff007424 */ /* 0x000fe400078e00ff */
[----:B-1----:R-:W-:Y:S01]  /*db70*/  FADD.FTZ R13, R2, R9 ;  /* 0x00000009020d7221 */ /* 0x002fe20000010000 */
[----:B------:R-:W-:Y:S01]  /*db80*/  FSETP.NE.FTZ.AND P0, PT, R12, RZ, PT ;  /* 0x000000ff0c00720b */ /* 0x000fe20003f15000 */
[----:B------:R-:W-:-:S03]  /*db90*/  IMAD.MOV.U32 R2, RZ, RZ, -0x800000 ;  /* 0xff800000ff027424 */ /* 0x000fc600078e00ff */
[----:B------:R-:W-:-:S09]  /*dba0*/  FSETP.NE.FTZ.AND P2, PT, R13, RZ, PT ;  /* 0x000000ff0d00720b */ /* 0x000fd20003f55000 */
[----:B------:R-:W0:Y:S01]  /*dbb0*/  @P0 MUFU.LG2 R9, R12 ;  /* 0x0000000c00090308 */ /* 0x000e220000000c00 */
[----:B------:R-:W-:-:S07]  /*dbc0*/  @P0 FMUL.FTZ R8, R8, 0.69314718246459960938 ;  /* 0x3f31721808080820 */ /* 0x000fce0000410000 */
[----:B------:R-:W1:Y:S08]  /*dbd0*/  @P2 MUFU.LG2 R10, R13 ;  /* 0x0000000d000a2308 */ /* 0x000e700000000c00 */
[----:B------:R2:W3:Y:S01]  /*dbe0*/  @P0 MUFU.RCP R6, R12 ;  /* 0x0000000c00060308 */ /* 0x0004e20000001000 */
[----:B0-----:R-:W-:-:S04]  /*dbf0*/  @P0 FMUL.FTZ R9, R9, 0.69314718246459960938 ;  /* 0x3f31721809090820 */ /* 0x001fc80000410000 */
[----:B------:R-:W-:Y:S01]  /*dc00*/  @P0 FFMA.FTZ R2, R8, R3, R9 ;  /* 0x0000000308020223 */ /* 0x000fe20000010009 */
[----:B------:R-:W-:Y:S01]  /*dc10*/  IMAD.U32 R3, RZ, RZ, UR9 ;  /* 0x00000009ff037e24 */ /* 0x000fe2000f8e00ff */
[----:B------:R-:W-:Y:S01]  /*dc20*/  PLOP3.LUT P0, PT, PT, PT, PT, 0x8, 0x0 ;  /* 0x000000000000781c */ /* 0x000fe20003f0e170 */
[----:B------:R-:W0:Y:S01]  /*dc30*/  @P2 MUFU.RCP R5, R13 ;  /* 0x0000000d00052308 */ /* 0x000e220000001000 */
[----:B--2---:R-:W-:Y:S01]  /*dc40*/  @P2 FMUL.FTZ R12, R7, 0.69314718246459960938 ;  /* 0x3f317218070c2820 */ /* 0x004fe20000410000 */
[----:B-1----:R-:W-:Y:S01]  /*dc50*/  @P2 FMUL.FTZ R7, R10, 0.69314718246459960938 ;  /* 0x3f3172180a072820 */ /* 0x002fe20000410000 */
[----:B------:R1:W-:Y:S03]  /*dc60*/  STL [R1+0x30], R3 ;  /* 0x0000300301007387 */ /* 0x0003e60000100800 */
[----:B------:R-:W-:Y:S01]  /*dc70*/  @P2 FFMA.FTZ R0, R12, R4, R7 ;  /* 0x000000040c002223 */ /* 0x000fe20000010007 */
[----:B------:R-:W-:-:S02]  /*dc80*/  WARPGROUP.DEPBAR.LE gsb0, 0x0 ;  /* 0x00008000000079c5 */ /* 0x000fc40000010000 */
        /* <DEDUP_REMOVED lines=12> */
[----:B------:R-:W-:-:S06]  /*dd50*/  ULOP3.LUT UR5, UR5, UR4, URZ, 0x3c, !UPT ;  /* 0x0000000405057292 */ /* 0x000fcc000f8e3c3f */
[----:B------:R-:W-:Y:S01]  /*dd60*/  IMAD.U32 R16, RZ, RZ, UR5 ;  /* 0x00000005ff107e24 */ /* 0x000fe2000f8e00ff */
[----:B------:R-:W-:Y:S02]  /*dd70*/  WARPGROUP.DEPBAR.LE gsb0, 0x0 ;  /* 0x00008000000079c5 */ /* 0x000fe40000010000 */
[----:B------:R-:W-:-:S12]  /*dd80*/  WARPGROUP.ARRIVE ;  /* 0x00000000000079c5 */ /* 0x000fd80000000000 */
[----:B------:R-:W-:Y:S03]  /*dd90*/  HGMMA.64x256x16.F32.BF16 R24, R192, gdesc[UR4].tnspB, R24, gsb0 ;  /* 0x43e00004c0187df0 */ /* 0x000fe60008001818 */
[----:B------:R-:W-:Y:S02]  /*dda0*/  WARPGROUP.DEPBAR.LE gsb0, 0x0 ;  /* 0x00008000000079c5 */ /* 0x000fe40000010000 */
[----:B------:R1:W-:Y:S01]  /*ddb0*/  @!P1 SYNCS.ARRIVE.TRANS64.RED.A1T0 RZ, [R11+URZ], RZ ;  /* 0x000000ff0bff99a7 */ /* 0x0003e2000810043f */
[-C--:B---3--:R-:W-:Y:S01]  /*ddc0*/  FMUL.FTZ R24, R24, R6.reuse ;  /* 0x0000000618187220 */ /* 0x088fe20000410000 */
        /* <DEDUP_REMOVED lines=127> */
.L_x_2351:
        /* <DEDUP_REMOVED lines=15> */
[----:B------:R-:W3:Y:S01]  /*e6b0*/  LDL R3, [R1+0x64] ;  /* 0x0000640001037983 */ /* 0x000ee20000100800 */
[----:B------:R-:W-:Y:S01]  /*e6c0*/  F2FP.BF16.F32.PACK_AB R7, R31, R30 ;  /* 0x0000001e1f07723e */ /* 0x000fe200000010ff */
[----:B------:R-:W-:Y:S01]  /*e6d0*/  ULDC.64 UR14, c[0x0][0xc00] ;  /* 0x00030000000e7ab9 */ /* 0x000fe20000000a00 */
[----:B------:R-:W-:Y:S01]  /*e6e0*/  R2UR UR18, R217 ;  /* 0x00000000d91272ca */ /* 0x000fe200000e0000 */
[----:B------:R-:W-:Y:S01]  /*e6f0*/  ULDC.64 UR22, c[0x0][0x208] ;  /* 0x0000820000167ab9 */ /* 0x000fe20000000a00 */
[----:B------:R-:W-:Y:S01]  /*e700*/  R2UR UR21, R214 ;  /* 0x00000000d61572ca */ /* 0x000fe200000e0000 */
[----:B------:R-:W-:Y:S01]  /*e710*/  ULDC UR20, c[0x0][0xbe8] ;  /* 0x0002fa0000147ab9 */ /* 0x000fe20000000800 */
[----:B------:R-:W-:-:S02]  /*e720*/  R2UR UR26, R212 ;  /* 0x00000000d41a72ca */ /* 0x000fc400000e0000 */
[----:B------:R-:W-:Y:S02]  /*e730*/  R2UR UR19, R216 ;  /* 0x00000000d81372ca */ /* 0x000fe400000e0000 */
[----:B------:R-:W-:Y:S01]  /*e740*/  R2UR UR24, R218 ;  /* 0x00000000da1872ca */ /* 0x000fe200000e0000 */
[----:B------:R-:W-:Y:S01]  /*e750*/  UMOV UR10, UR8 ;  /* 0x00000008000a7c82 */ /* 0x000fe20008000000 */
[----:B0-----:R-:W-:-:S03]  /*e760*/  UMOV UR11, UR4 ;  /* 0x00000004000b7c82 */ /* 0x001fc60008000000 */
[----:B------:R-:W-:-:S04]  /*e770*/  USHF.L.U32 UR4, UR18, 0x2, URZ ;  /* 0x0000000212047899 */ /* 0x000fc8000800063f */
[----:B------:R-:W-:Y:S01]  /*e780*/  UIADD3 UR9, UP0, UR4, UR14, URZ ;  /* 0x0000000e04097290 */ /* 0x000fe2000ff1e03f */
[----:B------:R-:W-:Y:S01]  /*e790*/  BAR.SYNC.DEFER_BLOCKING 0x1, 0x100 ;  /* 0x0044000000007b1d */ /* 0x000fe20000010000 */
[----:B--2---:R-:W-:Y:S01]  /*e7a0*/  R2UR UR17, R8 ;  /* 0x00000000081172ca */ /* 0x004fe200000e0000 */
[----:B---3--:R-:W-:-:S03]  /*e7b0*/  IMAD.WIDE R162, R3, R162, UR10 ;  /* 0x0000000a03a27e25 */ /* 0x008fc6000f8e02a2 */
[C---:B------:R-:W-:Y:S02]  /*e7c0*/  IADD3 R159, P1, R162.reuse, 0x20, RZ ;  /* 0x00000020a29f7810 */ /* 0x040fe40007f3e0ff */
[C---:B------:R-:W-:Y:S02]  /*e7d0*/  IADD3 R155, P3, R162.reuse, 0x4000, RZ ;  /* 0x00004000a29b7810 */ /* 0x040fe40007f7e0ff */
[----:B------:R-:W-:-:S05]  /*e7e0*/  IADD3 R157, P4, R162, 0x60, RZ ;  /* 0x00000060a29d7810 */ /* 0x000fca0007f9e0ff */
[----:B------:R-:W-:Y:S01]  /*e7f0*/  USHF.L.U64.HI UR16, UR18, 0x2, UR17 ;  /* 0x0000000212107899 */ /* 0x000fe20008010211 */
[----:B------:R-:W-:Y:S02]  /*e800*/  LOP3.LUT R158, R159, 0x380, RZ, 0xc0, !PT ;  /* 0x000003809f9e7812 */ /* 0x000fe400078ec0ff */
[----:B------:R-:W-:Y:S01]  /*e810*/  LOP3.LUT R154, R155, 0x380, RZ, 0xc0, !PT ;  /* 0x000003809b9a7812 */ /* 0x000fe200078ec0ff */
[----:B------:R-:W-:Y:S01]  /*e820*/  UIADD3.X UR12, UR16, UR15, URZ, UP0, !UPT ;  /* 0x0000000f100c7290 */ /* 0x000fe200087fe43f */
[----:B------:R-:W-:Y:S02]  /*e830*/  IADD3 R161, P0, R162, 0x40, RZ ;  /* 0x00000040a2a17810 */ /* 0x000fe40007f1e0ff */
[----:B------:R-:W-:Y:S02]  /*e840*/  LOP3.LUT R156, R157, 0x380, RZ, 0xc0, !PT ;  /* 0x000003809d9c7812 */ /* 0x000fe400078ec0ff */
[----:B------:R-:W-:Y:S02]  /*e850*/  SHF.R.U64 R158, R158, 0x3, RZ ;  /* 0x000000039e9e7819 */ /* 0x000fe400000012ff */
[----:B------:R-:W-:-:S02]  /*e860*/  SHF.R.U64 R154, R154, 0x3, RZ ;  /* 0x000000039a9a7819 */ /* 0x000fc400000012ff */
[----:B------:R-:W-:Y:S02]  /*e870*/  LOP3.LUT R5, R162, 0x380, RZ, 0xc0, !PT ;  /* 0x00000380a2057812 */ /* 0x000fe400078ec0ff */
[----:B------:R-:W-:Y:S02]  /*e880*/  LOP3.LUT R160, R161, 0x380, RZ, 0xc0, !PT ;  /* 0x00000380a1a07812 */ /* 0x000fe400078ec0ff */
[----:B------:R-:W-:Y:S02]  /*e890*/  SHF.R.U64 R156, R156, 0x3, RZ ;  /* 0x000000039c9c7819 */ /* 0x000fe400000012ff */
[----:B------:R-:W-:Y:S01]  /*e8a0*/  LOP3.LUT R158, R158, R159, RZ, 0x3c, !PT ;  /* 0x0000009f9e9e7212 */ /* 0x000fe200078e3cff */
[--C-:B------:R-:W-:Y:S01]  /*e8b0*/  IMAD.X R159, RZ, RZ, R163.reuse, P1 ;  /* 0x000000ffff9f7224 */ /* 0x100fe200008e06a3 */
[----:B------:R-:W-:Y:S02]  /*e8c0*/  IADD3 R153, P6, R162, 0x4020, RZ ;  /* 0x00004020a2997810 */ /* 0x000fe40007fde0ff */
[----:B------:R-:W-:Y:S01]  /*e8d0*/  LOP3.LUT R154, R154, R155, RZ, 0x3c, !PT ;  /* 0x0000009b9a9a7212 */ /* 0x000fe200078e3cff */
[----:B------:R-:W-:Y:S01]  /*e8e0*/  IMAD.X R155, RZ, RZ, R163, P3 ;  /* 0x000000ffff9b7224 */ /* 0x000fe200018e06a3 */
[----:B------:R-:W-:-:S02]  /*e8f0*/  IADD3 R23, P5, R162, 0x4040, RZ ;  /* 0x00004040a2177810 */ /* 0x000fc40007fbe0ff */
[C---:B------:R-:W-:Y:S02]  /*e900*/  IADD3 R21, P2, R162.reuse, 0x4060, RZ ;  /* 0x00004060a2157810 */ /* 0x040fe40007f5e0ff */
[C---:B------:R-:W-:Y:S02]  /*e910*/  IADD3 R15, P1, R162.reuse, 0x8000, RZ ;  /* 0x00008000a20f7810 */ /* 0x040fe40007f3e0ff */
[----:B------:R-:W-:Y:S02]  /*e920*/  SHF.R.U64 R5, R5, 0x3, RZ ;  /* 0x0000000305057819 */ /* 0x000fe400000012ff */
[----:B------:R-:W-:Y:S02]  /*e930*/  IADD3 R3, P3, R162, 0x8060, RZ ;  /* 0x00008060a2037810 */ /* 0x000fe40007f7e0ff */
[----:B------:R-:W-:Y:S02]  /*e940*/  SHF.R.U64 R160, R160, 0x3, RZ ;  /* 0x00000003a0a07819 */ /* 0x000fe400000012ff */
[----:B------:R-:W-:Y:S01]  /*e950*/  LOP3.LUT R156, R156, R157, RZ, 0x3c, !PT ;  /* 0x0000009d9c9c7212 */ /* 0x000fe200078e3cff */
[----:B------:R-:W-:Y:S01]  /*e960*/  IMAD.X R157, RZ, RZ, R163, P4 ;  /* 0x000000ffff9d7224 */ /* 0x000fe200020e06a3 */
[----:B------:R-:W-:-:S02]  /*e970*/  LOP3.LUT R152, R153, 0x380, RZ, 0xc0, !PT ;  /* 0x0000038099987812 */ /* 0x000fc400078ec0ff */
[----:B------:R-:W-:Y:S02]  /*e980*/  LOP3.LUT R22, R23, 0x380, RZ, 0xc0, !PT ;  /* 0x0000038017167812 */ /* 0x000fe400078ec0ff */
[----:B------:R-:W-:Y:S02]  /*e990*/  LOP3.LUT R20, R21, 0x380, RZ, 0xc0, !PT ;  /* 0x0000038015147812 */ /* 0x000fe400078ec0ff */
[----:B------:R-:W-:Y:S02]  /*e9a0*/  LOP3.LUT R14, R15, 0x380, RZ, 0xc0, !PT ;  /* 0x000003800f0e7812 */ /* 0x000fe400078ec0ff */
[----:B------:R-:W-:Y:S02]  /*e9b0*/  IADD3 R11, P4, R162, 0x8040, RZ ;  /* 0x00008040a20b7810 */ /* 0x000fe40007f9e0ff */
[----:B------:R-:W-:Y:S01]  /*e9c0*/  LOP3.LUT R4, R5, R162, RZ, 0x3c, !PT ;  /* 0x000000a205047212 */ /* 0x000fe200078e3cff */
[----:B------:R-:W-:Y:S01]  /*e9d0*/  IMAD.MOV.U32 R5, RZ, RZ, R163 ;  /* 0x000000ffff057224 */ /* 0x000fe200078e00a3 */
[----:B------:R-:W-:-:S02]  /*e9e0*/  LOP3.LUT R8, R3, 0x380, RZ, 0xc0, !PT ;  /* 0x0000038003087812 */ /* 0x000fc400078ec0ff */
[----:B------:R-:W-:Y:S01]  /*e9f0*/  LOP3.LUT R160, R160, R161, RZ, 0x3c, !PT ;  /* 0x000000a1a0a07212 */ /* 0x000fe200078e3cff */
[----:B------:R-:W-:Y:S01]  /*ea00*/  IMAD.X R161, RZ, RZ, R163, P0 ;  /* 0x000000ffffa17224 */ /* 0x000fe200000e06a3 */
[----:B------:R-:W-:Y:S02]  /*ea10*/  SHF.R.U64 R152, R152, 0x3, RZ ;  /* 0x0000000398987819 */ /* 0x000fe400000012ff */
[----:B------:R-:W-:Y:S02]  /*ea20*/  SHF.R.U64 R22, R22, 0x3, RZ ;  /* 0x0000000316167819 */ /* 0x000fe400000012ff */
[----:B------:R-:W-:Y:S02]  /*ea30*/  SHF.R.U64 R20, R20, 0x3, RZ ;  /* 0x0000000314147819 */ /* 0x000fe400000012ff */
[----:B------:R-:W-:Y:S02]  /*ea40*/  IADD3 R13, P0, R162, 0x8020, RZ ;  /* 0x00008020a20d7810 */ /* 0x000fe40007f1e0ff */
[----:B------:R-:W-:-:S02]  /*ea50*/  SHF.R.U64 R14, R14, 0x3, RZ ;  /* 0x000000030e0e7819 */ /* 0x000fc400000012ff */
[----:B------:R-:W-:Y:S02]  /*ea60*/  LOP3.LUT R10, R11, 0x380, RZ, 0xc0, !PT ;  /* 0x000003800b0a7812 */ /* 0x000fe400078ec0ff */
[----:B------:R-:W-:Y:S02]  /*ea70*/  SHF.R.U64 R8, R8, 0x3, RZ ;  /* 0x0000000308087819 */ /* 0x000fe400000012ff */
[----:B------:R-:W-:Y:S01]  /*ea80*/  LOP3.LUT R152, R152, R153, RZ, 0x3c, !PT ;  /* 0x0000009998987212 */ /* 0x000fe200078e3cff */
[--C-:B------:R-:W-:Y:S01]  /*ea90*/  IMAD.X R153, RZ, RZ, R163.reuse, P6 ;  /* 0x000000ffff997224 */ /* 0x100fe200030e06a3 */
[----:B------:R-:W-:Y:S02]  /*eaa0*/  MOV R9, R4 ;  /* 0x0000000400097202 */ /* 0x000fe40000000f00 */
[----:B------:R-:W-:Y:S01]  /*eab0*/  LOP3.LUT R22, R22, R23, RZ, 0x3c, !PT ;  /* 0x0000001716167212 */ /* 0x000fe200078e3cff */
[--C-:B------:R-:W-:Y:S01]  /*eac0*/  IMAD.X R23, RZ, RZ, R163.reuse, P5 ;  /* 0x000000ffff177224 */ /* 0x100fe200028e06a3 */
[----:B------:R-:W-:Y:S01]  /*ead0*/  LOP3.LUT R20, R20, R21, RZ, 0x3c, !PT ;  /* 0x0000001514147212 */ /* 0x000fe200078e3cff */
[----:B------:R-:W-:Y:S01]  /*eae0*/  IMAD.X R21, RZ, RZ, R163, P2 ;  /* 0x000000ffff157224 */ /* 0x000fe200010e06a3 */
[----:B------:R-:W-:-:S02]  /*eaf0*/  LOP3.LUT R12, R13, 0x380, RZ, 0xc0, !PT ;  /* 0x000003800d0c7812 */ /* 0x000fc400078ec0ff */
[----:B------:R-:W-:Y:S01]  /*eb00*/  LOP3.LUT R14, R14, R15, RZ, 0x3c, !PT ;  /* 0x0000000f0e0e7212 */ /* 0x000fe200078e3cff */
[----:B------:R-:W-:Y:S01]  /*eb10*/  IMAD.X R15, RZ, RZ, R163, P1 ;  /* 0x000000ffff0f7224 */ /* 0x000fe200008e06a3 */
[----:B------:R-:W-:Y:S02]  /*eb20*/  SHF.R.U64 R10, R10, 0x3, RZ ;  /* 0x000000030a0a7819 */ /* 0x000fe400000012ff */
[----:B------:R-:W-:Y:S02]  /*eb30*/  F2FP.BF16.F32.PACK_AB R4, R25, R24 ;  /* 0x000000181904723e */ /* 0x000fe400000010ff */
[----:B------:R-:W-:Y:S02]  /*eb40*/  F2FP.BF16.F32.PACK_AB R5, R27, R26 ;  /* 0x0000001a1b05723e */ /* 0x000fe400000010ff */
[----:B------:R-:W-:Y:S02]  /*eb50*/  IADD3 R18, P6, R162, 0xc000, RZ ;  /* 0x0000c000a2127810 */ /* 0x000fe40007fde0ff */
[----:B------:R-:W-:Y:S01]  /*eb60*/  LOP3.LUT R8, R8, R3, RZ, 0x3c, !PT ;  /* 0x0000000308087212 */ /* 0x000fe200078e3cff */
[----:B------:R0:W-:Y:S01]  /*eb70*/  STSM.16.M88.4 [R9], R4 ;  /* 0x0000000409007844 */ /* 0x0001e20000000200 */
[----:B------:R-:W-:-:S02]  /*eb80*/  IADD3 R165, P5, R162, 0xc020, RZ ;  /* 0x0000c020a2a57810 */ /* 0x000fc40007fbe0ff */
[C---:B------:R-:W-:Y:S02]  /*eb90*/  IADD3 R167, P2, R162.reuse, 0xc040, RZ ;  /* 0x0000c040a2a77810 */ /* 0x040fe40007f5e0ff */
[----:B------:R-:W-:Y:S02]  /*eba0*/  IADD3 R3, P1, R162, 0xc060, RZ ;  /* 0x0000c060a2037810 */ /* 0x000fe40007f3e0ff */
[----:B------:R-:W-:Y:S02]  /*ebb0*/  SHF.R.U64 R12, R12, 0x3, RZ ;  /* 0x000000030c0c7819 */ /* 0x000fe400000012ff */
[----:B------:R-:W-:Y:S02]  /*ebc0*/  LOP3.LUT R10, R10, R11, RZ, 0x3c, !PT ;  /* 0x0000000b0a0a7212 */ /* 0x000fe400078e3cff */
[----:B------:R-:W-:Y:S02]  /*ebd0*/  LOP3.LUT R11, R18, 0x380, RZ, 0xc0, !PT ;  /* 0x00000380120b7812 */ /* 0x000fe400078ec0ff */
[----:B------:R-:W-:-:S02]  /*ebe0*/  LOP3.LUT R164, R165, 0x380, RZ, 0xc0, !PT ;  /* 0x00000380a5a47812 */ /* 0x000fc400078ec0ff */
[----:B------:R-:W-:Y:S01]  /*ebf0*/  LOP3.LUT R166, R167, 0x380, RZ, 0xc0, !PT ;  /* 0x00000380a7a67812 */ /* 0x000fe200078ec0ff */
[--C-:B0-----:R-:W-:Y:S01]  /*ec00*/  IMAD.X R7, RZ, RZ, R163.reuse, P6 ;  /* 0x000000ffff077224 */ /* 0x101fe200030e06a3 */
[----:B------:R-:W-:Y:S01]  /*ec10*/  LOP3.LUT R4, R3, 0x380, RZ, 0xc0, !PT ;  /* 0x0000038003047812 */ /* 0x000fe200078ec0ff */
[--C-:B------:R-:W-:Y:S01]  /*ec20*/  IMAD.X R5, RZ, RZ, R163.reuse, P1 ;  /* 0x000000ffff057224 */ /* 0x100fe200008e06a3 */
[----:B------:R-:W-:Y:S01]  /*ec30*/  LOP3.LUT R12, R12, R13, RZ, 0x3c, !PT ;  /* 0x0000000d0c0c7212 */ /* 0x000fe200078e3cff */
[--C-:B------:R-:W-:Y:S01]  /*ec40*/  IMAD.X R13, RZ, RZ, R163.reuse, P0 ;  /* 0x000000ffff0d7224 */ /* 0x100fe200000e06a3 */
[----:B------:R-:W-:Y:S01]  /*ec50*/  SHF.R.U64 R11, R11, 0x3, RZ ;  /* 0x000000030b0b7819 */ /* 0x000fe200000012ff */
[----:B------:R-:W-:Y:S01]  /*ec60*/  IMAD.X R9, RZ, RZ, R163, P3 ;  /* 0x000000ffff097224 */ /* 0x000fe200018e06a3 */
[----:B------:R-:W-:Y:S02]  /*ec70*/  SHF.R.U64 R164, R164, 0x3, RZ ;  /* 0x00000003a4a47819 */ /* 0x000fe400000012ff */
[----:B------:R-:W-:-:S02]  /*ec80*/  SHF.R.U64 R166, R166, 0x3, RZ ;  /* 0x00000003a6a67819 */ /* 0x000fc400000012ff */
        /* <DEDUP_REMOVED lines=8> */
[----:B------:R-:W-:-:S02]  /*ed10*/  LOP3.LUT R4, R4, R3, RZ, 0x3c, !PT ;  /* 0x0000000304047212 */ /* 0x000fc400078e3cff */
[----:B------:R-:W-:Y:S02]  /*ed20*/  MOV R168, R158 ;  /* 0x0000009e00a87202 */ /* 0x000fe40000000f00 */
[----:B------:R-:W-:Y:S02]  /*ed30*/  MOV R18, R14 ;  /* 0x0000000e00127202 */ /* 0x000fe40000000f00 */
        /* <DEDUP_REMOVED lines=14> */
[----:B------:R-:W-:Y:S01]  /*ee20*/  MOV R157, R152 ;  /* 0x00000098009d7202 */ /* 0x000fe20000000f00 */
[----:B------:R1:W-:Y:S01]  /*ee30*/  STSM.16.M88.4 [R169], R20 ;  /* 0x00000014a9007844 */ /* 0x0003e20000000200 */
[----:B------:R-:W-:Y:S02]  /*ee40*/  MOV R3, R6 ;  /* 0x0000000600037202 */ /* 0x000fe40000000f00 */
[----:B------:R-:W-:-:S02]  /*ee50*/  F2FP.BF16.F32.PACK_AB R152, R49, R48 ;  /* 0x000000303198723e */ /* 0x000fc400000010ff */
[----:B------:R-:W-:Y:S02]  /*ee60*/  F2FP.BF16.F32.PACK_AB R153, R51, R50 ;  /* 0x000000323399723e */ /* 0x000fe400000010ff */
[----:B------:R-:W-:Y:S02]  /*ee70*/  F2FP.BF16.F32.PACK_AB R154, R53, R52 ;  /* 0x00000034359a723e */ /* 0x000fe400000010ff */
[----:B------:R-:W-:Y:S02]  /*ee80*/  F2FP.BF16.F32.PACK_AB R155, R55, R54 ;  /* 0x00000036379b723e */ /* 0x000fe400000010ff */
[----:B------:R-:W-:Y:S02]  /*ee90*/  MOV R17, R4 ;  /* 0x0000000400117202 */ /* 0x000fe40000000f00 */
[----:B------:R-:W-:Y:S01]  /*eea0*/  MOV R161, R10 ;  /* 0x0000000a00a17202 */ /* 0x000fe20000000f00 */
[----:B------:R2:W-:Y:S01]  /*eeb0*/  STSM.16.M88.4 [R163], R152 ;  /* 0x00000098a3007844 */ /* 0x0005e20000000200 */
[----:B------:R-:W-:-:S02]  /*eec0*/  MOV R162, R8 ;  /* 0x0000000800a27202 */ /* 0x000fc40000000f00 */
[----:B------:R-:W-:Y:S02]  /*eed0*/  F2FP.BF16.F32.PACK_AB R4, R57, R56 ;  /* 0x000000383904723e */ /* 0x000fe400000010ff */
[----:B------:R-:W-:Y:S02]  /*eee0*/  F2FP.BF16.F32.PACK_AB R5, R59, R58 ;  /* 0x0000003a3b05723e */ /* 0x000fe400000010ff */
[----:B------:R-:W-:Y:S02]  /*eef0*/  F2FP.BF16.F32.PACK_AB R6, R61, R60 ;  /* 0x0000003c3d06723e */ /* 0x000fe400000010ff */
[----:B------:R-:W-:Y:S02]  /*ef00*/  F2FP.BF16.F32.PACK_AB R7, R63, R62 ;  /* 0x0000003e3f07723e */ /* 0x000fe400000010ff */
[----:B------:R-:W-:Y:S02]  /*ef10*/  F2FP.BF16.F32.PACK_AB R8, R65, R64 ;  /* 0x000000404108723e */ /* 0x000fe400000010ff */
[----:B------:R-:W-:Y:S01]  /*ef20*/  F2FP.BF16.F32.PACK_AB R9, R67, R66 ;  /* 0x000000424309723e */ /* 0x000fe200000010ff */
[----:B------:R3:W-:Y:S01]  /*ef30*/  STSM.16.M88.4 [R156], R4 ;  /* 0x000000049c007844 */ /* 0x0007e20000000200 */
[----:B------:R-:W-:-:S02]  /*ef40*/  F2FP.BF16.F32.PACK_AB R10, R69, R68 ;  /* 0x00000044450a723e */ /* 0x000fc400000010ff */
[----:B------:R-:W-:Y:S02]  /*ef50*/  F2FP.BF16.F32.PACK_AB R11, R71, R70 ;  /* 0x00000046470b723e */ /* 0x000fe400000010ff */
[----:B0-----:R-:W-:Y:S02]  /*ef60*/  F2FP.BF16.F32.PACK_AB R12, R73, R72 ;  /* 0x00000048490c723e */ /* 0x001fe400000010ff */
[----:B------:R-:W-:Y:S01]  /*ef70*/  F2FP.BF16.F32.PACK_AB R13, R75, R74 ;  /* 0x0000004a4b0d723e */ /* 0x000fe200000010ff */
[----:B------:R0:W-:Y:S01]  /*ef80*/  STSM.16.M88.4 [R157], R8 ;  /* 0x000000089d007844 */ /* 0x0001e20000000200 */
[----:B------:R-:W-:Y:S02]  /*ef90*/  F2FP.BF16.F32.PACK_AB R14, R77, R76 ;  /* 0x0000004c4d0e723e */ /* 0x000fe400000010ff */
[----:B------:R-:W-:Y:S02]  /*efa0*/  F2FP.BF16.F32.PACK_AB R15, R79, R78 ;  /* 0x0000004e4f0f723e */ /* 0x000fe400000010ff */
[----:B-1----:R-:W-:-:S02]  /*efb0*/  F2FP.BF16.F32.PACK_AB R20, R81, R80 ;  /* 0x000000505114723e */ /* 0x002fc400000010ff */
[----:B------:R-:W-:Y:S01]  /*efc0*/  F2FP.BF16.F32.PACK_AB R21, R83, R82 ;  /* 0x000000525315723e */ /* 0x000fe200000010ff */
[----:B------:R1:W-:Y:S01]  /*efd0*/  STSM.16.M88.4 [R158], R12 ;  /* 0x0000000c9e007844 */ /* 0x0003e20000000200 */
[----:B------:R-:W-:Y:S02]  /*efe0*/  F2FP.BF16.F32.PACK_AB R22, R85, R84 ;  /* 0x000000545516723e */ /* 0x000fe400000010ff */
[----:B------:R-:W-:Y:S02]  /*eff0*/  F2FP.BF16.F32.PACK_AB R23, R87, R86 ;  /* 0x000000565717723e */ /* 0x000fe400000010ff */
[----:B--2---:R-:W-:Y:S02]  /*f000*/  F2FP.BF16.F32.PACK_AB R152, R89, R88 ;  /* 0x000000585998723e */ /* 0x004fe400000010ff */
[----:B------:R-:W-:Y:S01]  /*f010*/  F2FP.BF16.F32.PACK_AB R153, R91, R90 ;  /* 0x0000005a5b99723e */ /* 0x000fe200000010ff */
[----:B------:R2:W-:Y:S01]  /*f020*/  STSM.16.M88.4 [R159], R20 ;  /* 0x000000149f007844 */ /* 0x0005e20000000200 */
[----:B------:R-:W-:-:S02]  /*f030*/  F2FP.BF16.F32.PACK_AB R154, R93, R92 ;  /* 0x0000005c5d9a723e */ /* 0x000fc400000010ff */
[----:B------:R-:W-:Y:S02]  /*f040*/  F2FP.BF16.F32.PACK_AB R155, R95, R94 ;  /* 0x0000005e5f9b723e */ /* 0x000fe400000010ff */
[----:B---3--:R-:W-:Y:S02]  /*f050*/  F2FP.BF16.F32.PACK_AB R156, R97, R96 ;  /* 0x00000060619c723e */ /* 0x008fe400000010ff */
[----:B0-----:R-:W-:Y:S01]  /*f060*/  F2FP.BF16.F32.PACK_AB R157, R99, R98 ;  /* 0x00000062639d723e */ /* 0x001fe200000010ff */
[----:B------:R0:W-:Y:S01]  /*f070*/  STSM.16.M88.4 [R18], R152 ;  /* 0x0000009812007844 */ /* 0x0001e20000000200 */
[----:B-1----:R-:W-:Y:S02]  /*f080*/  F2FP.BF16.F32.PACK_AB R158, R101, R100 ;  /* 0x00000064659e723e */ /* 0x002fe400000010ff */
[----:B------:R-:W-:Y:S02]  /*f090*/  F2FP.BF16.F32.PACK_AB R4, R105, R104 ;  /* 0x000000686904723e */ /* 0x000fe400000010ff */
[----:B------:R-:W-:-:S02]  /*f0a0*/  F2FP.BF16.F32.PACK_AB R5, R107, R106 ;  /* 0x0000006a6b05723e */ /* 0x000fc400000010ff */
[----:B------:R-:W-:Y:S02]  /*f0b0*/  F2FP.BF16.F32.PACK_AB R6, R109, R108 ;  /* 0x0000006c6d06723e */ /* 0x000fe400000010ff */
[----:B--2---:R-:W-:Y:S02]  /*f0c0*/  F2FP.BF16.F32.PACK_AB R159, R103, R102 ;  /* 0x00000066679f723e */ /* 0x004fe400000010ff */
[----:B------:R-:W-:Y:S02]  /*f0d0*/  F2FP.BF16.F32.PACK_AB R7, R111, R110 ;  /* 0x0000006e6f07723e */ /* 0x000fe400000010ff */
[----:B------:R-:W-:Y:S01]  /*f0e0*/  F2FP.BF16.F32.PACK_AB R8, R113, R112 ;  /* 0x000000707108723e */ /* 0x000fe200000010ff */
[----:B------:R-:W-:Y:S01]  /*f0f0*/  STSM.16.M88.4 [R160], R156 ;  /* 0x0000009ca0007844 */ /* 0x000fe20000000200 */
[----:B------:R-:W-:Y:S01]  /*f100*/  F2FP.BF16.F32.PACK_AB R9, R115, R114 ;  /* 0x000000727309723e */ /* 0x000fe200000010ff */
[----:B0-----:R-:W-:Y:S01]  /*f110*/  IMAD.U32 R152, RZ, RZ, UR9 ;  /* 0x00000009ff987e24 */ /* 0x001fe2000f8e00ff */
[----:B------:R-:W-:Y:S01]  /*f120*/  F2FP.BF16.F32.PACK_AB R10, R117, R116 ;  /* 0x00000074750a723e */ /* 0x000fe200000010ff */
[----:B------:R0:W-:Y:S01]  /*f130*/  STSM.16.M88.4 [R161], R4 ;  /* 0x00000004a1007844 */ /* 0x0001e20000000200 */
[----:B------:R-:W-:Y:S01]  /*f140*/  F2FP.BF16.F32.PACK_AB R11, R119, R118 ;  /* 0x00000076770b723e */ /* 0x000fe200000010ff */
[----:B------:R-:W-:Y:S01]  /*f150*/  IMAD.U32 R153, RZ, RZ, UR12 ;  /* 0x0000000cff997e24 */ /* 0x000fe2000f8e00ff */
[----:B------:R-:W-:Y:S01]  /*f160*/  F2FP.BF16.F32.PACK_AB R12, R121, R120 ;  /* 0x00000078790c723e */ /* 0x000fe200000010ff */
[----:B------:R-:W-:Y:S01]  /*f170*/  ULDC.64 UR12, c[0x0][0xc08] ;  /* 0x00030200000c7ab9 */ /* 0x000fe20000000a00 */
[----:B------:R-:W-:Y:S01]  /*f180*/  F2FP.BF16.F32.PACK_AB R13, R123, R122 ;  /* 0x0000007a7b0d723e */ /* 0x000fe200000010ff */
[----:B------:R1:W-:Y:S01]  /*f190*/  STSM.16.M88.4 [R162], R8 ;  /* 0x00000008a2007844 */ /* 0x0003e20000000200 */
[----:B------:R-:W-:-:S02]  /*f1a0*/  F2FP.BF16.F32.PACK_AB R14, R125, R124 ;  /* 0x0000007c7d0e723e */ /* 0x000fc400000010ff */
[----:B------:R-:W-:Y:S02]  /*f1b0*/  F2FP.BF16.F32.PACK_AB R15, R127, R126 ;  /* 0x0000007e7f0f723e */ /* 0x000fe400000010ff */
[----:B------:R-:W-:Y:S02]  /*f1c0*/  MOV R164, R164 ;  /* 0x000000a400a47202 */ /* 0x000fe40000000f00 */
[----:B------:R-:W-:Y:S01]  /*f1d0*/  F2FP.BF16.F32.PACK_AB R20, R129, R128 ;  /* 0x000000808114723e */ /* 0x000fe200000010ff */
[----:B------:R-:W-:Y:S01]  /*f1e0*/  STSM.16.M88.4 [R3], R12 ;  /* 0x0000000c03007844 */ /* 0x000fe20000000200 */
[----:B------:R-:W-:Y:S02]  /*f1f0*/  F2FP.BF16.F32.PACK_AB R21, R131, R130 ;  /* 0x000000828315723e */ /* 0x000fe400000010ff */
[----:B------:R-:W-:Y:S02]  /*f200*/  F2FP.BF16.F32.PACK_AB R22, R133, R132 ;  /* 0x000000848516723e */ /* 0x000fe400000010ff */
[----:B------:R-:W-:-:S02]  /*f210*/  F2FP.BF16.F32.PACK_AB R23, R135, R134 ;  /* 0x000000868717723e */ /* 0x000fc400000010ff */
[----:B------:R-:W-:Y:S02]  /*f220*/  MOV R166, R166 ;  /* 0x000000a600a67202 */ /* 0x000fe40000000f00 */
[----:B0-----:R-:W-:Y:S01]  /*f230*/  F2FP.BF16.F32.PACK_AB R4, R137, R136 ;  /* 0x000000888904723e */ /* 0x001fe200000010ff */
[----:B------:R-:W-:Y:S01]  /*f240*/  STSM.16.M88.4 [R164], R20 ;  /* 0x00000014a4007844 */ /* 0x000fe20000000200 */
[----:B------:R-:W-:Y:S02]  /*f250*/  F2FP.BF16.F32.PACK_AB R5, R139, R138 ;  /* 0x0000008a8b05723e */ /* 0x000fe400000010ff */
[----:B------:R-:W-:Y:S02]  /*f260*/  F2FP.BF16.F32.PACK_AB R6, R141, R140 ;  /* 0x0000008c8d06723e */ /* 0x000fe400000010ff */
[----:B------:R-:W-:Y:S02]  /*f270*/  F2FP.BF16.F32.PACK_AB R7, R143, R142 ;  /* 0x0000008e8f07723e */ /* 0x000fe400000010ff */
[----:B-1----:R-:W-:-:S02]  /*f280*/  F2FP.BF16.F32.PACK_AB R8, R145, R144 ;  /* 0x000000909108723e */ /* 0x002fc400000010ff */
[----:B------:R-:W-:Y:S01]  /*f290*/  F2FP.BF16.F32.PACK_AB R9, R147, R146 ;  /* 0x000000929309723e */ /* 0x000fe200000010ff */
[----:B------:R0:W-:Y:S01]  /*f2a0*/  STSM.16.M88.4 [R166], R4 ;  /* 0x00000004a6007844 */ /* 0x0001e20000000200 */
[----:B------:R-:W-:Y:S02]  /*f2b0*/  F2FP.BF16.F32.PACK_AB R10, R149, R148 ;  /* 0x00000094950a723e */ /* 0x000fe400000010ff */
[----:B------:R-:W-:Y:S02]  /*f2c0*/  F2FP.BF16.F32.PACK_AB R11, R151, R150 ;  /* 0x00000096970b723e */ /* 0x000fe400000010ff */
[----:B------:R-:W-:-:S03]  /*f2d0*/  ISETP.NE.U32.AND P0, PT, RZ, UR14, PT ;  /* 0x0000000eff007c0c */ /* 0x000fc6000bf05070 */
[----:B------:R1:W-:Y:S01]  /*f2e0*/  STSM.16.M88.4 [R17], R8 ;  /* 0x0000000811007844 */ /* 0x0003e20000000200 */
[----:B------:R-:W-:Y:S01]  /*f2f0*/  BAR.SYNC.DEFER_BLOCKING 0x1, 0x100 ;  /* 0x0044000000007b1d */ /* 0x000fe20000010000 */
[----:B------:R-:W-:Y:S01]  /*f300*/  ISETP.NE.AND.EX P0, PT, RZ, UR15, PT, P0 ;  /* 0x0000000fff007c0c */ /* 0x000fe2000bf05300 */
[----:B------:R-:W-:-:S04]  /*f310*/  UISETP.NE.U32.AND UP0, UPT, UR12, URZ, UPT ;  /* 0x0000003f0c00728c */ /* 0x000fc8000bf05070 */
[----:B------:R-:W-:-:S08]  /*f320*/  UISETP.NE.AND.EX UP0, UPT, UR13, URZ, UPT, UP0 ;  /* 0x0000003f0d00728c */ /* 0x000fd0000bf05300 */
[----:B------:R-:W2:Y:S03]  /*f330*/  @P0 LDG.E R18, desc[UR22][R152.64] ;  /* 0x0000001698120981 */ /* 0x000ea6000c1e1900 */
[----:B------:R-:W-:Y:S01]  /*f340*/  @UP0 UIADD3 UR12, UP1, UR4, UR12, URZ ;  /* 0x0000000c040c0290 */ /* 0x000fe2000ff3e03f */
[----:B------:R-:W-:Y:S02]  /*f350*/  PLOP3.LUT P4, PT, PT, PT, UP0, 0x80, 0x0 ;  /* 0x000000000000781c */ /* 0x000fe40003f8f008 */
[----:B------:R-:W-:Y:S01]  /*f360*/  ULDC UR4, c[0x0][0xad4] ;  /* 0x0002b50000047ab9 */ /* 0x000fe20000000800 */
[----:B------:R-:W-:Y:S02]  /*f370*/  @UP0 UIADD3.X UR13, UR16, UR13, URZ, UP1, !UPT ;  /* 0x0000000d100d0290 */ /* 0x000fe40008ffe43f */
[----:B0-----:R-:W-:-:S04]  /*f380*/  IMAD.U32 R4, RZ, RZ, UR12 ;  /* 0x0000000cff047e24 */ /* 0x001fc8000f8e00ff */
[----:B------:R-:W-:-:S05]  /*f390*/  IMAD.U32 R5, RZ, RZ, UR13 ;  /* 0x0000000dff057e24 */ /* 0x000fca000f8e00ff */
        /* <DEDUP_REMOVED lines=13> */
[----:B------:R-:W-:Y:S01]  /*f470*/  USEL UR9, UR18, URZ, !UP0 ;  /* 0x0000003f12097287 */ /* 0x000fe2000c000000 */
[----:B------:R-:W-:Y:S01]  /*f480*/  @UP1 ULDC UR25, c[0x0][0xbec] ;  /* 0x0002fb0000191ab9 */ /* 0x000fe20000000800 */
[----:B------:R-:W-:Y:S02]  /*f490*/  USEL UR22, UR17, URZ, !UP0 ;  /* 0x0000003f11167287 */ /* 0x000fe4000c000000 */
[----:B------:R-:W-:Y:S02]  /*f4a0*/  USEL UR21, UR19, URZ, UP2 ;  /* 0x0000003f13157287 */ /* 0x000fe40009000000 */
[----:B------:R-:W-:Y:S01]  /*f4b0*/  @P1 IMAD.HI.U32 R4, R14, UR25, RZ ;  /* 0x000000190e041c27 */ /* 0x000fe2000f8e00ff */
[----:B------:R-:W-:-:S03]  /*f4c0*/  @UP1 ULDC UR28, c[0x0][0xbf0] ;  /* 0x0002fc00001c1ab9 */ /* 0x000fc60000000800 */
[----:B------:R-:W-:Y:S01]  /*f4d0*/  ULDC.64 UR16, c[0x0][UR23+0x220] ;  /* 0x0000880017107abb */ /* 0x000fe20008000a00 */
[----:B------:R-:W-:Y:S01]  /*f4e0*/  ULDC.64 UR14, c[0x0][UR23+0x218] ;  /* 0x00008600170e7abb */ /* 0x000fe20008000a00 */
[----:B------:R-:W-:Y:S01]  /*f4f0*/  ULDC.64 UR18, c[0x0][UR23+0x228] ;  /* 0x00008a0017127abb */ /* 0x000fe20008000a00 */
[----:B------:R-:W-:Y:S01]  /*f500*/  UIMAD UR17, UR17, UR9, URZ ;  /* 0x00000009111172a4 */ /* 0x000fe2000f8e023f */
[----:B------:R-:W-:Y:S01]  /*f510*/  @P1 SHF.R.U32.HI R5, RZ, UR28, R4 ;  /* 0x0000001cff051c19 */ /* 0x000fe20008011604 */
[----:B------:R-:W-:Y:S02]  /*f520*/  UIMAD.WIDE.U32 UR12, UR14, UR24, URZ ;  /* 0x000000180e0c72a5 */ /* 0x000fe4000f8e003f */
[----:B------:R-:W-:Y:S02]  /*f530*/  UIMAD UR24, UR15, UR24, URZ ;  /* 0x000000180f1872a4 */ /* 0x000fe4000f8e023f */
[----:B------:R-:W-:Y:S01]  /*f540*/  UIMAD.WIDE.U32 UR26, UR18, UR21, URZ ;  /* 0x00000015121a72a5 */ /* 0x000fe2000f8e003f */
[----:B------:R-:W-:Y:S01]  /*f550*/  IMAD.MOV R7, RZ, RZ, -R5 ;  /* 0x000000ffff077224 */ /* 0x000fe200078e0a05 */
[----:B------:R-:W-:-:S02]  /*f560*/  UIMAD.WIDE.U32 UR14, UR16, UR9, URZ ;  /* 0x00000009100e72a5 */ /* 0x000fc4000f8e003f */
[----:B------:R-:W-:Y:S01]  /*f570*/  UIMAD UR18, UR19, UR21, URZ ;  /* 0x00000015131272a4 */ /* 0x000fe2000f8e023f */
[----:B------:R-:W-:Y:S01]  /*f580*/  IMAD R7, R7, UR20, R14 ;  /* 0x0000001407077c24 */ /* 0x000fe2000f8e020e */
[----:B------:R-:W-:Y:S01]  /*f590*/  UIMAD UR17, UR16, UR22, UR17 ;  /* 0x00000016101172a4 */ /* 0x000fe2000f8e0211 */
[----:B------:R-:W-:Y:S01]  /*f5a0*/  IMAD.U32 R4, RZ, RZ, UR26 ;  /* 0x0000001aff047e24 */ /* 0x000fe2000f8e00ff */
[----:B------:R-:W-:Y:S02]  /*f5b0*/  UIADD3 UR18, UR27, UR18, URZ ;  /* 0x000000121b127290 */ /* 0x000fe4000fffe03f */
[----:B------:R-:W-:Y:S01]  /*f5c0*/  UIADD3 UR24, UR13, UR24, URZ ;  /* 0x000000180d187290 */ /* 0x000fe2000fffe03f */
[----:B------:R-:W-:Y:S01]  /*f5d0*/  SHF.R.S32.HI R6, RZ, 0x1f, R7 ;  /* 0x0000001fff067819 */ /* 0x000fe20000011407 */
[----:B------:R-:W-:Y:S02]  /*f5e0*/  UIADD3 UR17, UR15, UR17, URZ ;  /* 0x000000110f117290 */ /* 0x000fe4000fffe03f */
[----:B-1----:R-:W-:Y:S01]  /*f5f0*/  IMAD.U32 R8, RZ, RZ, UR18 ;  /* 0x00000012ff087e24 */ /* 0x002fe2000f8e00ff */
[----:B--2---:R-:W-:-:S13]  /*f600*/  @P0 R2UR UR4, R18 ;  /* 0x00000000120402ca */ /* 0x004fda00000e0000 */
[----:B------:R-:W-:Y:S02]  /*f610*/  UIADD3 UR12, UP0, UP3, UR14, UR12, UR4 ;  /* 0x0000000c0e0c7290 */ /* 0x000fe4000fb1e004 */
[----:B------:R-:W-:-:S04]  /*f620*/  USHF.R.S32.HI UR16, URZ, 0x1f, UR4 ;  /* 0x0000001f3f107899 */ /* 0x000fc80008011404 */
[----:B------:R-:W-:Y:S01]  /*f630*/  UIADD3.X UR14, UR17, UR24, UR16, UP0, UP3 ;  /* 0x00000018110e7290 */ /* 0x000fe200087e6410 */
[----:B------:R-:W-:Y:S01]  /*f640*/  IADD3 R4, P2, P3, R5, UR12, R4 ;  /* 0x0000000c05047c10 */ /* 0x000fe2000fb5e004 */
[----:B------:R-:W-:Y:S01]  /*f650*/  ULDC.64 UR12, c[0x0][UR23+0x210] ;  /* 0x00008400170c7abb */ /* 0x000fe20008000a00 */
[----:B------:R-:W-:Y:S01]  /*f660*/  SHF.R.S32.HI R5, RZ, 0x1f, R5 ;  /* 0x0000001fff057819 */ /* 0x000fe20000011405 */
[----:B------:R-:W-:-:S03]  /*f670*/  IMAD R9, R7, UR13, RZ ;  /* 0x0000000d07097c24 */ /* 0x000fc6000f8e02ff */
[----:B------:R-:W-:Y:S01]  /*f680*/  IADD3.X R5, R5, UR14, R8, P2, P3 ;  /* 0x0000000e05057c10 */ /* 0x000fe200097e6408 */
[----:B------:R-:W-:Y:S01]  /*f690*/  IMAD R9, R6, UR12, R9 ;  /* 0x0000000c06097c24 */ /* 0x000fe2000f8e0209 */
[----:B------:R-:W-:Y:S01]  /*f6a0*/  ULDC.64 UR14, c[0x0][0xba8] ;  /* 0x0002ea00000e7ab9 */ /* 0x000fe20000000a00 */
[----:B------:R-:W-:Y:S01]  /*f6b0*/  @!UP2 ULDC UR14, c[0x0][0xb50] ;  /* 0x0002d400000eaab9 */ /* 0x000fe20000000800 */
[----:B------:R-:W-:Y:S01]  /*f6c0*/  @!UP2 ULDC UR15, c[0x0][0xb54] ;  /* 0x0002d500000faab9 */ /* 0x000fe20000000800 */
[----:B------:R-:W-:Y:S01]  /*f6d0*/  IMAD.WIDE.U32 R4, R7, UR12, R4 ;  /* 0x0000000c07047c25 */ /* 0x000fe2000f8e0004 */
[----:B------:R-:W-:Y:S01]  /*f6e0*/  ULDC UR12, c[0x0][0xa88] ;  /* 0x0002a200000c7ab9 */ /* 0x000fe20000000800 */
[----:B---3--:R-:W-:Y:S02]  /*f6f0*/  @P4 R2UR UR12, R3 ;  /* 0x00000000030c42ca */ /* 0x008fe400000e0000 */
[----:B------:R-:W-:Y:S01]  /*f700*/  IMAD.IADD R5, R5, 0x1, R9 ;  /* 0x0000000105057824 */ /* 0x000fe200078e0209 */
[----:B------:R-:W-:-:S04]  /*f710*/  LEA R8, P2, R4, UR14, 0x2 ;  /* 0x0000000e04087c11 */ /* 0x000fc8000f8410ff */
[----:B------:R-:W-:Y:S01]  /*f720*/  LEA.HI.X R9, R4, UR15, R5, 0x2, P2 ;  /* 0x0000000f04097c11 */ /* 0x000fe200090f1405 */
[----:B------:R-:W-:Y:S08]  /*f730*/  @P4 BRA `(.L_x_2384) ;  /* 0x00000000001c4947 */ /* 0x000ff00003800000 */
[----:B------:R-:W-:Y:S05]  /*f740*/  @!P0 BRA `(.L_x_2384) ;  /* 0x0000000000188947 */ /* 0x000fea0003800000 */
[----:B------:R-:W-:Y:S02]  /*f750*/  ULDC.64 UR12, c[0x0][0x208] ;  /* 0x00008200000c7ab9 */ /* 0x000fe40000000a00 */
[----:B------:R-:W2:Y:S04]  /*f760*/  LDG.E R4, desc[UR12][R152.64] ;  /* 0x0000000c98047981 */ /* 0x000ea8000c1e1900 */
[----:B------:R-:W3:Y:S01]  /*f770*/  LDG.E R3, desc[UR12][R152.64+0x4] ;  /* 0x0000040c98037981 */ /* 0x000ee2000c1e1900 */
[----:B--2---:R-:W-:Y:S02]  /*f780*/  R2UR UR13, R4 ;  /* 0x00000000040d72ca */ /* 0x004fe400000e0000 */
[----:B---3--:R-:W-:-:S13]  /*f790*/  R2UR UR12, R3 ;  /* 0x00000000030c72ca */ /* 0x008fda00000e0000 */
[----:B------:R-:W-:-:S12]  /*f7a0*/  UIADD3 UR12, -UR13, UR12, URZ ;  /* 0x0000000c0d0c7290 */ /* 0x000fd8000fffe13f */
.L_x_2384:
[----:B------:R-:W2:Y:S04]  /*f7b0*/  LDL R10, [R1+0x60] ;  /* 0x00006000010a7983 */ /* 0x000ea80000100800 */
[----:B------:R-:W3:Y:S01]  /*f7c0*/  LDL R3, [R1+0x34] ;  /* 0x0000340001037983 */ /* 0x000ee20000100800 */
[----:B------:R-:W-:Y:S01]  /*f7d0*/  R2UR UR13, R212 ;  /* 0x00000000d40d72ca */ /* 0x000fe200000e0000 */
[----:B------:R-:W-:Y:S02]  /*f7e0*/  UIMAD UR12, UR12, UR20, URZ ;  /* 0x000000140c0c72a4 */ /* 0x000fe4000f8e023f */
[----:B------:R-:W-:Y:S01]  /*f7f0*/  SHFL.IDX PT, R4, R8, RZ, 0x1c1f ;  /* 0x001c1fff08047589 */ /* 0x000fe200000e0000 */
[----:B------:R-:W-:-:S03]  /*f800*/  ULDC.64 UR14, c[0x0][0x208] ;  /* 0x00008200000e7ab9 */ /* 0x000fc60000000a00 */
[----:B------:R-:W0:Y:S04]  /*f810*/  SHFL.IDX PT, R5, R9, RZ, 0x1c1f ;  /* 0x001c1fff09057589 */ /* 0x000e2800000e0000 */
[----:B------:R-:W-:Y:S04]  /*f820*/  SHFL.IDX PT, R6, R8, 0x1, 0x1c1f ;  /* 0x003c1f0008067f89 */ /* 0x000fe800000e0000 */
[----:B------:R-:W1:Y:S01]  /*f830*/  SHFL.IDX PT, R7, R9, 0x1, 0x1c1f ;  /* 0x003c1f0009077f89 */ /* 0x000e6200000e0000 */
[----:B--2---:R-:W-:Y:S01]  /*f840*/  VIADD R12, R10, UR13 ;  /* 0x0000000d0a0c7c36 */ /* 0x004fe20008000000 */
        /* <DEDUP_REMOVED lines=201> */
.L_x_2387:
[----:B------:R-:W-:Y:S05]  /*104e0*/  BSYNC B1 ;  /* 0x0000000000017941 */ /* 0x000fea0003800000 */
.L_x_2386:
        /* <DEDUP_REMOVED lines=22> */
.L_x_2389:
[----:B------:R-:W-:Y:S05]  /*10650*/  BSYNC B1 ;  /* 0x0000000000017941 */ /* 0x000fea0003800000 */
.L_x_2388:
        /* <DEDUP_REMOVED lines=22> */
.L_x_2391:
[----:B------:R-:W-:Y:S05]  /*107c0*/  BSYNC B1 ;  /* 0x0000000000017941 */ /* 0x000fea0003800000 */
.L_x_2390:
        /* <DEDUP_REMOVED lines=26> */
.L_x_2385:
        /* <DEDUP_REMOVED lines=15> */
[C---:B------:R-:W-:Y:S01]  /*10a60*/  VIADD R171, R19.reuse, 0x48 ;  /* 0x0000004813ab7836 */ /* 0x040fe20000000000 */
[----:B------:R-:W-:Y:S01]  /*10a70*/  UIMAD UR4, UR4, UR16, URZ ;  /* 0x00000010040472a4 */ /* 0x000fe2000f8e023f */
[C---:B------:R-:W-:Y:S01]  /*10a80*/  VIADD R173, R19.reuse, 0x40 ;  /* 0x0000004013ad7836 */ /* 0x040fe20000000000 */
[----:B------:R-:W-:Y:S01]  /*10a90*/  UIMAD UR11, UR19, UR15, UR11 ;  /* 0x0000000f130b72a4 */ /* 0x000fe2000f8e020b */
[C---:B------:R-:W-:Y:S01]  /*10aa0*/  VIADD R175, R19.reuse, 0x38 ;  /* 0x0000003813af7836 */ /* 0x040fe20000000000 */
[----:B------:R-:W-:Y:S01]  /*10ab0*/  UIMAD UR4, UR9, UR17, UR4 ;  /* 0x00000011090472a4 */ /* 0x000fe2000f8e0204 */
[C---:B------:R-:W-:Y:S01]  /*10ac0*/  VIADD R177, R19.reuse, 0x30 ;  /* 0x0000003013b17836 */ /* 0x040fe20000000000 */
[----:B------:R-:W-:Y:S01]  /*10ad0*/  UIMAD.WIDE.U32 UR10, UR9, UR16, UR10 ;  /* 0x00000010090a72a5 */ /* 0x000fe2000f8e000a */
[C---:B------:R-:W-:Y:S01]  /*10ae0*/  VIADD R179, R19.reuse, 0x28 ;  /* 0x0000002813b37836 */ /* 0x040fe20000000000 */
[----:B------:R-:W-:Y:S01]  /*10af0*/  ULDC.64 UR14, c[0x0][0xb48] ;  /* 0x0002d200000e7ab9 */ /* 0x000fe20000000a00 */
[----:B------:R-:W-:Y:S01]  /*10b00*/  @UP1 ULDC UR9, c[0x0][0xbec] ;  /* 0x0002fb0000091ab9 */ /* 0x000fe20000000800 */
[----:B------:R-:W-:Y:S01]  /*10b10*/  UIADD3 UR11, UR11, UR4, URZ ;  /* 0x000000040b0b7290 */ /* 0x000fe2000fffe03f */
[----:B------:R-:W-:Y:S01]  /*10b20*/  @P1 IMAD.HI.U32 R0, R14, UR9, RZ ;  /* 0x000000090e001c27 */ /* 0x000fe2000f8e00ff */
[----:B------:R-:W-:Y:S01]  /*10b30*/  UIADD3 UR8, UR8, 0x38820, URZ ;  /* 0x0003882008087890 */ /* 0x000fe2000fffe03f */
[----:B------:R-:W-:Y:S01]  /*10b40*/  BSSY B1, `(.L_x_2393) ;  /* 0x00000d0000017945 */ /* 0x000fe20003800000 */
[----:B------:R-:W-:Y:S01]  /*10b50*/  @UP1 ULDC UR4, c[0x0][0xbf0] ;  /* 0x0002fc0000041ab9 */ /* 0x000fe20000000800 */
[----:B------:R-:W-:Y:S01]  /*10b60*/  UIMAD.WIDE.U32 UR10, UR18, UR14, UR10 ;  /* 0x0000000e120a72a5 */ /* 0x000fe2000f8e000a */
[----:B------:R-:W-:Y:S01]  /*10b70*/  @P1 SHF.R.U32.HI R5, RZ, UR4, R0 ;  /* 0x00000004ff051c19 */ /* 0x000fe20008011600 */
[----:B------:R-:W-:Y:S01]  /*10b80*/  UPRMT UR8, URZ, 0x654, UR8 ;  /* 0x000006543f087896 */ /* 0x000fe20008000008 */
[----:B------:R-:W-:Y:S01]  /*10b90*/  VIADD R181, R19, 0x20 ;  /* 0x0000002013b57836 */ /* 0x000fe20000000000 */
        /* <DEDUP_REMOVED lines=34> */
[C---:B------:R-:W-:Y:S01]  /*10dc0*/  VIADD R187, R19.reuse, 0x8 ;  /* 0x0000000813bb7836 */ /* 0x040fe20000000000 */
[----:B------:R0:W1:Y:S01]  /*10dd0*/  SHFL.IDX PT, R2, R0, RZ, 0x1c1f ;  /* 0x001c1fff00027589 */ /* 0x00006200000e0000 */
[----:B------:R-:W-:Y:S01]  /*10de0*/  SHF.R.S32.HI R160, RZ, 0x1f, R229 ;  /* 0x0000001fffa07819 */ /* 0x000fe200000114e5 */
[C---:B------:R-:W-:Y:S01]  /*10df0*/  VIADD R166, R19.reuse, 0x58 ;  /* 0x0000005813a67836 */ /* 0x040fe20000000000 */
[----:B------:R-:W-:Y:S01]  /*10e00*/  SHF.R.S32.HI R161, RZ, 0x1f, R230 ;  /* 0x0000001fffa17819 */ /* 0x000fe200000114e6 */
[----:B------:R0:W2:Y:S01]  /*10e10*/  SHFL.IDX PT, R3, R11, RZ, 0x1c1f ;  /* 0x001c1fff0b037589 */ /* 0x0000a200000e0000 */
        /* <DEDUP_REMOVED lines=22> */
[----:B------:R-:W-:Y:S02]  /*10f80*/  SHF.R.S32.HI R183, RZ, 0x1f, R183 ;  /* 0x0000001fffb77819 */ /* 0x000fe400000114b7 */
[----:B------:R-:W-:Y:S02]  /*10f90*/  SHF.R.S32.HI R185, RZ, 0x1f, R185 ;  /* 0x0000001fffb97819 */ /* 0x000fe400000114b9 */
[----:B------:R-:W-:Y:S01]  /*10fa0*/  SHF.R.S32.HI R187, RZ, 0x1f, R187 ;  /* 0x0000001fffbb7819 */ /* 0x000fe200000114bb */
[----:B012---:R-:W-:Y:S06]  /*10fb0*/  @P0 BRA `(.L_x_2394) ;  /* 0x0000000800200947 */ /* 0x007fec0003800000 */
[----:B------:R-:W-:Y:S01]  /*10fc0*/  ULDC UR4, c[0x0][0xac8] ;  /* 0x0002b20000047ab9 */ /* 0x000fe20000000800 */
[----:B------:R-:W-:Y:S01]  /*10fd0*/  ULDC.64 UR8, c[0x0][0x208] ;  /* 0x0000820000087ab9 */ /* 0x000fe20000000a00 */
[----:B------:R-:W-:Y:S01]  /*10fe0*/  ISETP.GE.AND P4, PT, R186, UR4, PT ;  /* 0x00000004ba007c0c */ /* 0x000fe2000bf86270 */
[C---:B------:R-:W-:Y:S01]  /*10ff0*/  VIADD R23, R19.reuse, 0xf8 ;  /* 0x000000f813177836 */ /* 0x040fe20000000000 */
[----:B------:R-:W-:Y:S02]  /*11000*/  ISETP.GE.AND P3, PT, R184, UR4, PT ;  /* 0x00000004b8007c0c */ /* 0x000fe4000bf66270 */
[----:B------:R-:W-:Y:S02]  /*11010*/  ISETP.GE.AND P5, PT, R19, UR4, PT ;  /* 0x0000000413007c0c */ /* 0x000fe4000bfa6270 */
[----:B------:R-:W-:Y:S02]  /*11020*/  ISETP.GE.AND P1, PT, R180, UR4, PT ;  /* 0x00000004b4007c0c */ /* 0x000fe4000bf26270 */
[----:B------:R-:W-:-:S02]  /*11030*/  ISETP.GE.AND P0, PT, R182, UR4, PT ;  /* 0x00000004b6007c0c */ /* 0x000fc4000bf06270 */
[----:B------:R-:W-:-:S03]  /*11040*/  SHF.R.S32.HI R17, RZ, 0x1f, R215 ;  /* 0x0000001fff117819 */ /* 0x000fc600000114d7 */
[-C--:B------:R-:W-:Y:S02]  /*11050*/  @!P4 LEA R4, P2, R186, R2.reuse, 0x2 ;  /* 0x00000002ba04c211 */ /* 0x080fe400078410ff */
[----:B------:R-:W-:Y:S02]  /*11060*/  @!P3 LEA R6, P6, R184, R2, 0x2 ;  /* 0x00000002b806b211 */ /* 0x000fe400078c10ff */
[----:B------:R-:W-:Y:S01]  /*11070*/  @!P5 IMAD.WIDE R8, R19, 0x4, R2 ;  /* 0x000000041308d825 */ /* 0x000fe200078e0202 */
[-C--:B------:R-:W-:Y:S02]  /*11080*/  @!P4 LEA.HI.X R5, R186, R3.reuse, R187, 0x2, P2 ;  /* 0x00000003ba05c211 */ /* 0x080fe400010f14bb */
[----:B------:R-:W-:Y:S02]  /*11090*/  ISETP.GE.AND P2, PT, R178, UR4, PT ;  /* 0x00000004b2007c0c */ /* 0x000fe4000bf46270 */
[----:B------:R-:W-:Y:S01]  /*110a0*/  @!P3 LEA.HI.X R7, R184, R3, R185, 0x2, P6 ;  /* 0x00000003b807b211 */ /* 0x000fe200030f14b9 */
[----:B------:R0:W-:Y:S04]  /*110b0*/  @!P5 ST.E.64 desc[UR8][R8.64], R24 ;  /* 0x000000180800d985 */ /* 0x0001e8000c101b08 */
[----:B------:R1:W-:Y:S01]  /*110c0*/  @!P4 ST.E.64 desc[UR8][R4.64], R28 ;  /* 0x0000001c0400c985 */ /* 0x0003e2000c101b08 */
[----:B------:R-:W-:-:S03]  /*110d0*/  ISETP.GE.AND P4, PT, R174, UR4, PT ;  /* 0x00000004ae007c0c */ /* 0x000fc6000bf86270 */
[----:B------:R2:W-:Y:S01]  /*110e0*/  @!P3 ST.E.64 desc[UR8][R6.64], R32 ;  /* 0x000000200600b985 */ /* 0x0005e2000c101b08 */
[----:B------:R-:W-:Y:S01]  /*110f0*/  ISETP.GE.AND P3, PT, R176, UR4, PT ;  /* 0x00000004b0007c0c */ /* 0x000fe2000bf66270 */
[----:B0-----:R-:W-:Y:S01]  /*11100*/  VIADD R25, R19, 0xe8 ;  /* 0x000000e813197836 */ /* 0x001fe20000000000 */
[-C--:B-1----:R-:W-:Y:S02]  /*11110*/  @!P0 LEA R4, P6, R182, R2.reuse, 0x2 ;  /* 0x00000002b6048211 */ /* 0x082fe400078c10ff */
[-C--:B--2---:R-:W-:Y:S02]  /*11120*/  @!P1 LEA R6, P5, R180, R2.reuse, 0x2 ;  /* 0x00000002b4069211 */ /* 0x084fe400078a10ff */
        /* <DEDUP_REMOVED lines=21> */
[-C--:B0-----:R-:W-:Y:S02]  /*11280*/  @!P0 LEA R4, P4, R170, R2.reuse, 0x2 ;  /* 0x00000002aa048211 */ /* 0x081fe400078810ff */
[----:B-1----:R-:W-:Y:S02]  /*11290*/  @!P1 LEA R6, P5, R168, R2, 0x2 ;  /* 0x00000002a8069211 */ /* 0x002fe400078a10ff */
[-C--:B------:R-:W-:Y:S02]  /*112a0*/  @!P0 LEA.HI.X R5, R170, R3.reuse, R171, 0x2, P4 ;  /* 0x00000003aa058211 */ /* 0x080fe400020f14ab */
[----:B------:R-:W-:Y:S02]  /*112b0*/  ISETP.GE.AND P4, PT, R233, UR4, PT ;  /* 0x00000004e9007c0c */ /* 0x000fe4000bf86270 */
[----:B------:R-:W-:Y:S01]  /*112c0*/  @!P1 LEA.HI.X R7, R168, R3, R169, 0x2, P5 ;  /* 0x00000003a8079211 */ /* 0x000fe200028f14a9 */
[----:B------:R0:W-:Y:S01]  /*112d0*/  @!P0 ST.E.64 desc[UR8][R4.64], R60 ;  /* 0x0000003c04008985 */ /* 0x0001e2000c101b08 */
[----:B------:R-:W-:-:S02]  /*112e0*/  ISETP.GE.AND P5, PT, R232, UR4, PT ;  /* 0x00000004e8007c0c */ /* 0x000fc4000bfa6270 */
[----:B--2---:R-:W-:Y:S01]  /*112f0*/  @!P2 LEA R8, P6, R166, R2, 0x2 ;  /* 0x00000002a608a211 */ /* 0x004fe200078c10ff */
        /* <DEDUP_REMOVED lines=23> */
[----:B--2---:R-:W-:-:S02]  /*11470*/  @!P2 LEA R8, P6, R229, R2, 0x2 ;  /* 0x00000002e508a211 */ /* 0x004fc400078c10ff */
[-C--:B------:R-:W-:Y:S01]  /*11480*/  @!P4 LEA R14, P0, R227, R2.reuse, 0x2 ;  /* 0x00000002e30ec211 */ /* 0x080fe200078010ff */
[----:B------:R1:W-:Y:S01]  /*11490*/  @!P1 ST.E.64 desc[UR8][R6.64], R88 ;  /* 0x0000005806009985 */ /* 0x0003e2000c101b08 */
[-C--:B------:R-:W-:Y:S02]  /*114a0*/  @!P2 LEA.HI.X R9, R229, R3.reuse, R160, 0x2, P6 ;  /* 0x00000003e509a211 */ /* 0x080fe400030f14a0 */
[C---:B------:R-:W-:Y:S02]  /*114b0*/  @!P5 LEA R12, P1, R228.reuse, R2, 0x2 ;  /* 0x00000002e40cd211 */ /* 0x040fe400078210ff */
[-C--:B------:R-:W-:Y:S01]  /*114c0*/  @!P4 LEA.HI.X R15, R227, R3.reuse, R158, 0x2, P0 ;  /* 0x00000003e30fc211 */ /* 0x080fe200000f149e */
[----:B------:R2:W-:Y:S01]  /*114d0*/  @!P2 ST.E.64 desc[UR8][R8.64], R92 ;  /* 0x0000005c0800a985 */ /* 0x0005e2000c101b08 */
[----:B------:R-:W-:Y:S02]  /*114e0*/  ISETP.GE.AND P2, PT, R225, UR4, PT ;  /* 0x00000004e1007c0c */ /* 0x000fe4000bf46270 */
[----:B------:R-:W-:-:S02]  /*114f0*/  @!P5 LEA.HI.X R13, R228, R3, R159, 0x2, P1 ;  /* 0x00000003e40dd211 */ /* 0x000fc400008f149f */
[-C--:B------:R-:W-:Y:S02]  /*11500*/  @!P3 LEA R20, P6, R226, R2.reuse, 0x2 ;  /* 0x00000002e214b211 */ /* 0x080fe400078c10ff */
[----:B------:R-:W-:Y:S01]  /*11510*/  ISETP.GE.AND P1, PT, R224, UR4, PT ;  /* 0x00000004e0007c0c */ /* 0x000fe2000bf26270 */
[----:B------:R-:W-:Y:S01]  /*11520*/  @!P5 ST.E.64 desc[UR8][R12.64], R96 ;  /* 0x000000600c00d985 */ /* 0x000fe2000c101b08 */
[----:B------:R-:W-:Y:S02]  /*11530*/  @!P3 LEA.HI.X R21, R226, R3, R157, 0x2, P6 ;  /* 0x00000003e215b211 */ /* 0x000fe400030f149d */
[----:B------:R-:W-:Y:S01]  /*11540*/  ISETP.GE.AND P0, PT, R223, UR4, PT ;  /* 0x00000004df007c0c */ /* 0x000fe2000bf06270 */
[----:B------:R3:W-:Y:S01]  /*11550*/  @!P4 ST.E.64 desc[UR8][R14.64], R100 ;  /* 0x000000640e00c985 */ /* 0x0007e2000c101b08 */
[----:B------:R-:W-:Y:S02]  /*11560*/  ISETP.GE.AND P4, PT, R221, UR4, PT ;  /* 0x00000004dd007c0c */ /* 0x000fe4000bf86270 */
[----:B0-----:R-:W-:Y:S01]  /*11570*/  @!P2 LEA R4, P6, R225, R2, 0x2 ;  /* 0x00000002e104a211 */ /* 0x001fe200078c10ff */
[----:B------:R0:W-:Y:S01]  /*11580*/  @!P3 ST.E.64 desc[UR8][R20.64], R104 ;  /* 0x000000681400b985 */ /* 0x0001e2000c101b08 */
[----:B------:R-:W-:-:S02]  /*11590*/  ISETP.GE.AND P3, PT, R222, UR4, PT ;  /* 0x00000004de007c0c */ /* 0x000fc4000bf66270 */
[----:B------:R-:W-:Y:S02]  /*115a0*/  @!P2 LEA.HI.X R5, R225, R3, R156, 0x2, P6 ;  /* 0x00000003e105a211 */ /* 0x000fe400030f149c */
[----:B-1----:R-:W-:-:S03]  /*115b0*/  @!P1 LEA R6, P5, R224, R2, 0x2 ;  /* 0x00000002e0069211 */ /* 0x002fc600078a10ff */
[CC--:B--2---:R-:W-:Y:S01]  /*115c0*/  @!P0 LEA R8, P6, R223.reuse, R2.reuse, 0x2 ;  /* 0x00000002df088211 */ /* 0x0c4fe200078c10ff */
[----:B------:R1:W-:Y:S01]  /*115d0*/  @!P2 ST.E.64 desc[UR8][R4.64], R108 ;  /* 0x0000006c0400a985 */ /* 0x0003e2000c101b08 */
[-C--:B------:R-:W-:Y:S02]  /*115e0*/  @!P1 LEA.HI.X R7, R224, R3.reuse, R155, 0x2, P5 ;  /* 0x00000003e0079211 */ /* 0x080fe400028f149b */
[-C--:B------:R-:W-:Y:S02]  /*115f0*/  @!P0 LEA.HI.X R9, R223, R3.reuse, R154, 0x2, P6 ;  /* 0x00000003df098211 */ /* 0x080fe400030f149a */
[-C--:B---3--:R-:W-:Y:S01]  /*11600*/  @!P4 LEA R14, P5, R221, R2.reuse, 0x2 ;  /* 0x00000002dd0ec211 */ /* 0x088fe200078a10ff */
[----:B------:R2:W-:Y:S01]  /*11610*/  @!P1 ST.E.64 desc[UR8][R6.64], R112 ;  /* 0x0000007006009985 */ /* 0x0005e2000c101b08 */
[----:B------:R-:W-:Y:S01]  /*11620*/  @!P3 LEA R12, P1, R222, R2, 0x2 ;  /* 0x00000002de0cb211 */ /* 0x000fe200078210ff */
[----:B0-----:R-:W-:Y:S01]  /*11630*/  VIADD R21, R19, 0xf0 ;  /* 0x000000f013157836 */ /* 0x001fe20000000000 */
[----:B------:R-:W-:Y:S01]  /*11640*/  ISETP.GE.AND P2, PT, R220, UR4, PT ;  /* 0x00000004dc007c0c */ /* 0x000fe2000bf46270 */
[----:B------:R0:W-:Y:S01]  /*11650*/  @!P0 ST.E.64 desc[UR8][R8.64], R116 ;  /* 0x0000007408008985 */ /* 0x0001e2000c101b08 */
[----:B------:R-:W-:-:S02]  /*11660*/  @!P3 LEA.HI.X R13, R222, R3, R153, 0x2, P1 ;  /* 0x00000003de0db211 */ /* 0x000fc400008f1499 */
[----:B------:R-:W-:Y:S02]  /*11670*/  ISETP.GE.AND P1, PT, R219, UR4, PT ;  /* 0x00000004db007c0c */ /* 0x000fe4000bf26270 */
[----:B------:R-:W-:Y:S01]  /*11680*/  @!P4 LEA.HI.X R15, R221, R3, R152, 0x2, P5 ;  /* 0x00000003dd0fc211 */ /* 0x000fe200028f1498 */
[----:B------:R3:W-:Y:S01]  /*11690*/  @!P3 ST.E.64 desc[UR8][R12.64], R120 ;  /* 0x000000780c00b985 */ /* 0x0007e2000c101b08 */
[----:B------:R-:W-:Y:S02]  /*116a0*/  ISETP.GE.AND P0, PT, R215, UR4, PT ;  /* 0x00000004d7007c0c */ /* 0x000fe4000bf06270 */
[----:B------:R-:W-:Y:S01]  /*116b0*/  ISETP.GE.AND P3, PT, R21, UR4, PT ;  /* 0x0000000415007c0c */ /* 0x000fe2000bf66270 */
[----:B------:R4:W-:Y:S01]  /*116c0*/  @!P4 ST.E.64 desc[UR8][R14.64], R124 ;  /* 0x0000007c0e00c985 */ /* 0x0009e2000c101b08 */
[----:B------:R-:W-:Y:S02]  /*116d0*/  ISETP.GE.AND P4, PT, R25, UR4, PT ;  /* 0x0000000419007c0c */ /* 0x000fe4000bf86270 */
[----:B-1----:R-:W-:-:S03]  /*116e0*/  @!P2 LEA R4, P5, R220, R2, 0x2 ;  /* 0x00000002dc04a211 */ /* 0x002fc600078a10ff */
[-C--:B--2---:R-:W-:Y:S02]  /*116f0*/  @!P1 LEA R6, P6, R219, R2.reuse, 0x2 ;  /* 0x00000002db069211 */ /* 0x084fe400078c10ff */
[-C--:B------:R-:W-:Y:S02]  /*11700*/  @!P2 LEA.HI.X R5, R220, R3.reuse, R22, 0x2, P5 ;  /* 0x00000003dc05a211 */ /* 0x080fe400028f1416 */
[----:B0-----:R-:W-:Y:S02]  /*11710*/  @!P0 LEA R8, P5, R215, R2, 0x2 ;  /* 0x00000002d7088211 */ /* 0x001fe400078a10ff */
[-C--:B------:R-:W-:Y:S01]  /*11720*/  @!P1 LEA.HI.X R7, R219, R3.reuse, R18, 0x2, P6 ;  /* 0x00000003db079211 */ /* 0x080fe200030f1412 */
[----:B------:R0:W-:Y:S01]  /*11730*/  @!P2 ST.E.64 desc[UR8][R4.64], R128 ;  /* 0x000000800400a985 */ /* 0x0001e2000c101b08 */
[----:B------:R-:W-:Y:S02]  /*11740*/  ISETP.GE.AND P6, PT, R23, UR4, PT ;  /* 0x0000000417007c0c */ /* 0x000fe4000bfc6270 */
[----:B------:R-:W-:Y:S01]  /*11750*/  @!P0 LEA.HI.X R9, R215, R3, R17, 0x2, P5 ;  /* 0x00000003d7098211 */ /* 0x000fe200028f1411 */
[----:B------:R0:W-:Y:S01]  /*11760*/  @!P1 ST.E.64 desc[UR8][R6.64], R132 ;  /* 0x0000008406009985 */ /* 0x0001e2000c101b08 */
[----:B---3--:R-:W-:-:S02]  /*11770*/  SHF.R.S32.HI R13, RZ, 0x1f, R25 ;  /* 0x0000001fff0d7819 */ /* 0x008fc40000011419 */
[CC--:B------:R-:W-:Y:S01]  /*11780*/  @!P4 LEA R12, P5, R25.reuse, R2.reuse, 0x2 ;  /* 0x00000002190cc211 */ /* 0x0c0fe200078a10ff */
[----:B------:R0:W-:Y:S01]  /*11790*/  @!P0 ST.E.64 desc[UR8][R8.64], R136 ;  /* 0x0000008808008985 */ /* 0x0001e2000c101b08 */
[----:B----4-:R-:W-:Y:S02]  /*117a0*/  SHF.R.S32.HI R15, RZ, 0x1f, R21 ;  /* 0x0000001fff0f7819 */ /* 0x010fe40000011415 */
        /* <DEDUP_REMOVED lines=9> */
.L_x_2394:
[----:B------:R-:W-:Y:S05]  /*11840*/  BSYNC B1 ;  /* 0x0000000000017941 */ /* 0x000fea0003800000 */
.L_x_2393:
[----:B------:R-:W-:Y:S01]  /*11850*/  ISETP.GE.AND P0, PT, R10, UR12, PT ;  /* 0x0000000c0a007c0c */ /* 0x000fe2000bf06270 */
[----:B0-----:R0:W1:Y:S04]  /*11860*/  SHFL.IDX PT, R3, R11, 0x1, 0x1c1f ;  /* 0x003c1f000b037f89 */ /* 0x00106800000e0000 */
        /* <DEDUP_REMOVED lines=11> */
[----:B------:R-:W-:-:S03]  /*11920*/  SHF.R.S32.HI R0, RZ, 0x1f, R21 ;  /* 0x0000001fff007819 */ /* 0x000fc60000011415 */
[CC--:B--2---:R-:W-:Y:S02]  /*11930*/  @!P5 LEA R6, P3, R186.reuse, R2.reuse, 0x2 ;  /* 0x00000002ba06d211 */ /* 0x0c4fe400078610ff */
[----:B-1----:R-:W-:Y:S02]  /*11940*/  @!P4 IMAD.WIDE R4, R19, 0x4, R2 ;  /* 0x000000041304c825 */ /* 0x002fe400078e0202 */
[-C--:B------:R-:W-:Y:S02]  /*11950*/  @!P5 LEA.HI.X R7, R186, R3.reuse, R187, 0x2, P3 ;  /* 0x00000003ba07d211 */ /* 0x080fe400018f14bb */
[-C--:B------:R-:W-:Y:S01]  /*11960*/  @!P2 LEA R8, P6, R184, R2.reuse, 0x2 ;  /* 0x00000002b808a211 */ /* 0x080fe200078c10ff */
[----:B------:R0:W-:Y:S01]  /*11970*/  @!P4 ST.E.64 desc[UR8][R4.64], R26 ;  /* 0x0000001a0400c985 */ /* 0x0001e2000c101b08 */
[----:B------:R-:W-:Y:S02]  /*11980*/  ISETP.GE.AND P3, PT, R178, UR4, PT ;  /* 0x00000004b2007c0c */ /* 0x000fe4000bf66270 */
[----:B------:R-:W-:Y:S01]  /*11990*/  @!P2 LEA.HI.X R9, R184, R3, R185, 0x2, P6 ;  /* 0x00000003b809a211 */ /* 0x000fe200030f14b9 */
[----:B------:R1:W-:Y:S01]  /*119a0*/  @!P5 ST.E.64 desc[UR8][R6.64], R30 ;  /* 0x0000001e0600d985 */ /* 0x0003e2000c101b08 */
[----:B------:R-:W-:-:S02]  /*119b0*/  @!P1 LEA R10, P5, R182, R2, 0x2 ;  /* 0x00000002b60a9211 */ /* 0x000fc400078a10ff */
[----:B------:R-:W-:Y:S01]  /*119c0*/  ISETP.GE.AND P4, PT, R176, UR4, PT ;  /* 0x00000004b0007c0c */ /* 0x000fe2000bf86270 */
[----:B------:R2:W-:Y:S01]  /*119d0*/  @!P2 ST.E.64 desc[UR8][R8.64], R34 ;  /* 0x000000220800a985 */ /* 0x0005e2000c101b08 */
[-C--:B------:R-:W-:Y:S02]  /*119e0*/  @!P0 LEA R12, P6, R180, R2.reuse, 0x2 ;  /* 0x00000002b40c8211 */ /* 0x080fe400078c10ff */
[-C--:B------:R-:W-:Y:S02]  /*119f0*/  @!P1 LEA.HI.X R11, R182, R3.reuse, R183, 0x2, P5 ;  /* 0x00000003b60b9211 */ /* 0x080fe400028f14b7 */
[----:B------:R-:W-:Y:S02]  /*11a00*/  ISETP.GE.AND P5, PT, R174, UR4, PT ;  /* 0x00000004ae007c0c */ /* 0x000fe4000bfa6270 */
[----:B------:R-:W-:Y:S01]  /*11a10*/  @!P0 LEA.HI.X R13, R180, R3, R181, 0x2, P6 ;  /* 0x00000003b40d8211 */ /* 0x000fe200030f14b5 */
[----:B------:R3:W-:Y:S01]  /*11a20*/  @!P1 ST.E.64 desc[UR8][R10.64], R38 ;  /* 0x000000260a009985 */ /* 0x0007e2000c101b08 */
[----:B0-----:R-:W-:-:S02]  /*11a30*/  @!P3 LEA R4, P6, R178, R2, 0x2 ;  /* 0x00000002b204b211 */ /* 0x001fc400078c10ff */
[----:B------:R-:W-:Y:S01]  /*11a40*/  ISETP.GE.AND P1, PT, R170, UR4, PT ;  /* 0x00000004aa007c0c */ /* 0x000fe2000bf26270 */
[----:B------:R0:W-:Y:S01]  /*11a50*/  @!P0 ST.E.64 desc[UR8][R12.64], R42 ;  /* 0x0000002a0c008985 */ /* 0x0001e2000c101b08 */
[----:B------:R-:W-:Y:S02]  /*11a60*/  ISETP.GE.AND P0, PT, R172, UR4, PT ;  /* 0x00000004ac007c0c */ /* 0x000fe4000bf06270 */
[-C--:B-1----:R-:W-:Y:S02]  /*11a70*/  @!P4 LEA R6, P2, R176, R2.reuse, 0x2 ;  /* 0x00000002b006c211 */ /* 0x082fe400078410ff */
[-C--:B------:R-:W-:Y:S02]  /*11a80*/  @!P3 LEA.HI.X R5, R178, R3.reuse, R179, 0x2, P6 ;  /* 0x00000003b205b211 */ /* 0x080fe400030f14b3 */
[----:B------:R-:W-:Y:S02]  /*11a90*/  @!P5 LEA R14, P6, R174, R2, 0x2 ;  /* 0x00000002ae0ed211 */ /* 0x000fe400078c10ff */
[----:B------:R-:W-:Y:S01]  /*11aa0*/  @!P4 LEA.HI.X R7, R176, R3, R177, 0x2, P2 ;  /* 0x00000003b007c211 */ /* 0x000fe200010f14b1 */
[----:B------:R1:W-:Y:S01]  /*11ab0*/  @!P3 ST.E.64 desc[UR8][R4.64], R46 ;  /* 0x0000002e0400b985 */ /* 0x0003e2000c101b08 */
[----:B------:R-:W-:-:S02]  /*11ac0*/  ISETP.GE.AND P2, PT, R168, UR4, PT ;  /* 0x00000004a8007c0c */ /* 0x000fc4000bf46270 */
[-C--:B------:R-:W-:Y:S01]  /*11ad0*/  @!P5 LEA.HI.X R15, R174, R3.reuse, R175, 0x2, P6 ;  /* 0x00000003ae0fd211 */ /* 0x080fe200030f14af */
[----:B------:R4:W-:Y:S01]  /*11ae0*/  @!P4 ST.E.64 desc[UR8][R6.64], R50 ;  /* 0x000000320600c985 */ /* 0x0009e2000c101b08 */
[-C--:B--2---:R-:W-:Y:S02]  /*11af0*/  @!P0 LEA R8, P4, R172, R2.reuse, 0x2 ;  /* 0x00000002ac088211 */ /* 0x084fe400078810ff */
[----:B------:R-:W-:Y:S01]  /*11b00*/  ISETP.GE.AND P3, PT, R166, UR4, PT ;  /* 0x00000004a6007c0c */ /* 0x000fe2000bf66270 */
[----:B------:R2:W-:Y:S01]  /*11b10*/  @!P5 ST.E.64 desc[UR8][R14.64], R54 ;  /* 0x000000360e00d985 */ /* 0x0005e2000c101b08 */
[----:B---3--:R-:W-:Y:S02]  /*11b20*/  @!P1 LEA R10, P5, R170, R2, 0x2 ;  /* 0x00000002aa0a9211 */ /* 0x008fe400078a10ff */
[----:B------:R-:W-:Y:S02]  /*11b30*/  @!P0 LEA.HI.X R9, R172, R3, R173, 0x2, P4 ;  /* 0x00000003ac098211 */ /* 0x000fe400020f14ad */
[----:B------:R-:W-:-:S02]  /*11b40*/  ISETP.GE.AND P4, PT, R234, UR4, PT ;  /* 0x00000004ea007c0c */ /* 0x000fc4000bf86270 */
[-C--:B------:R-:W-:Y:S01]  /*11b50*/  @!P1 LEA.HI.X R11, R170, R3.reuse, R171, 0x2, P5 ;  /* 0x00000003aa0b9211 */ /* 0x080fe200028f14ab */
[----:B------:R-:W-:Y:S01]  /*11b60*/  @!P0 ST.E.64 desc[UR8][R8.64], R58 ;  /* 0x0000003a08008985 */ /* 0x000fe2000c101b08 */
[----:B------:R-:W-:Y:S02]  /*11b70*/  ISETP.GE.AND P5, PT, R233, UR4, PT ;  /* 0x00000004e9007c0c */ /* 0x000fe4000bfa6270 */
[CC--:B0-----:R-:W-:Y:S01]  /*11b80*/  @!P2 LEA R12, P6, R168.reuse, R2.reuse, 0x2 ;  /* 0x00000002a80ca211 */ /* 0x0c1fe200078c10ff */
[----:B------:R0:W-:Y:S01]  /*11b90*/  @!P1 ST.E.64 desc[UR8][R10.64], R62 ;  /* 0x0000003e0a009985 */ /* 0x0001e2000c101b08 */
[----:B------:R-:W-:Y:S02]  /*11ba0*/  ISETP.GE.AND P1, PT, R231, UR4, PT ;  /* 0x00000004e7007c0c */ /* 0x000fe4000bf26270 */
[----:B------:R-:W-:Y:S02]  /*11bb0*/  @!P2 LEA.HI.X R13, R168, R3, R169, 0x2, P6 ;  /* 0x00000003a80da211 */ /* 0x000fe400030f14a9 */
[----:B-1----:R-:W-:-:S02]  /*11bc0*/  @!P3 LEA R4, P6, R166, R2, 0x2 ;  /* 0x00000002a604b211 */ /* 0x002fc400078c10ff */
[-C--:B----4-:R-:W-:Y:S01]  /*11bd0*/  @!P4 LEA R6, P0, R234, R2.reuse, 0x2 ;  /* 0x00000002ea06c211 */ /* 0x090fe200078010ff */
[----:B------:R1:W-:Y:S01]  /*11be0*/  @!P2 ST.E.64 desc[UR8][R12.64], R66 ;  /* 0x000000420c00a985 */ /* 0x0003e2000c101b08 */
[----:B------:R-:W-:Y:S02]  /*11bf0*/  ISETP.GE.AND P2, PT, R232, UR4, PT ;  /* 0x00000004e8007c0c */ /* 0x000fe4000bf46270 */
        /* <DEDUP_REMOVED lines=8> */
[----:B------:R-:W-:Y:S01]  /*11c80*/  @!P2 LEA R8, P6, R232, R2, 0x2 ;  /* 0x00000002e808a211 */ /* 0x000fe200078c10ff */
[----:B------:R0:W-:Y:S01]  /*11c90*/  @!P5 ST.E.64 desc[UR8][R14.64], R78 ;  /* 0x0000004e0e00d985 */ /* 0x0001e2000c101b08 */
[----:B------:R-:W-:Y:S02]  /*11ca0*/  ISETP.GE.AND P5, PT, R229, UR4, PT ;  /* 0x00000004e5007c0c */ /* 0x000fe4000bfa6270 */
[----:B------:R-:W-:Y:S02]  /*11cb0*/  ISETP.GE.AND P4, PT, R228, UR4, PT ;  /* 0x00000004e4007c0c */ /* 0x000fe4000bf86270 */
[----:B------:R-:W-:-:S02]  /*11cc0*/  @!P2 LEA.HI.X R9, R232, R3, R163, 0x2, P6 ;  /* 0x00000003e809a211 */ /* 0x000fc400030f14a3 */
[CC--:B-1----:R-:W-:Y:S02]  /*11cd0*/  @!P0 LEA R12, P6, R230.reuse, R2.reuse, 0x2 ;  /* 0x00000002e60c8211 */ /* 0x0c2fe400078c10ff */
[-C--:B------:R-:W-:Y:S01]  /*11ce0*/  @!P1 LEA.HI.X R11, R231, R3.reuse, R162, 0x2, P3 ;  /* 0x00000003e70b9211 */ /* 0x080fe200018f14a2 */
[----:B------:R1:W-:Y:S01]  /*11cf0*/  @!P2 ST.E.64 desc[UR8][R8.64], R82 ;  /* 0x000000520800a985 */ /* 0x0003e2000c101b08 */
[----:B------:R-:W-:Y:S02]  /*11d00*/  ISETP.GE.AND P3, PT, R227, UR4, PT ;  /* 0x00000004e3007c0c */ /* 0x000fe4000bf66270 */
[----:B------:R-:W-:Y:S01]  /*11d10*/  @!P0 LEA.HI.X R13, R230, R3, R161, 0x2, P6 ;  /* 0x00000003e60d8211 */ /* 0x000fe200030f14a1 */
[----:B------:R4:W-:Y:S01]  /*11d20*/  @!P1 ST.E.64 desc[UR8][R10.64], R86 ;  /* 0x000000560a009985 */ /* 0x0009e2000c101b08 */
[-C--:B--2---:R-:W-:Y:S02]  /*11d30*/  @!P5 LEA R4, P2, R229, R2.reuse, 0x2 ;  /* 0x00000002e504d211 */ /* 0x084fe400078410ff */
[----:B---3--:R-:W-:Y:S01]  /*11d40*/  @!P4 LEA R6, P1, R228, R2, 0x2 ;  /* 0x00000002e406c211 */ /* 0x008fe200078210ff */
[----:B------:R2:W-:Y:S01]  /*11d50*/  @!P0 ST.E.64 desc[UR8][R12.64], R90 ;  /* 0x0000005a0c008985 */ /* 0x0005e2000c101b08 */
[----:B------:R-:W-:-:S02]  /*11d60*/  ISETP.GE.AND P0, PT, R226, UR4, PT ;  /* 0x00000004e2007c0c */ /* 0x000fc4000bf06270 */
[-C--:B------:R-:W-:Y:S02]  /*11d70*/  @!P5 LEA.HI.X R5, R229, R3.reuse, R160, 0x2, P2 ;  /* 0x00000003e505d211 */ /* 0x080fe400010f14a0 */
[----:B------:R-:W-:Y:S02]  /*11d80*/  ISETP.GE.AND P2, PT, R225, UR4, PT ;  /* 0x00000004e1007c0c */ /* 0x000fe4000bf46270 */
[-C--:B------:R-:W-:Y:S01]  /*11d90*/  @!P4 LEA.HI.X R7, R228, R3.reuse, R159, 0x2, P1 ;  /* 0x00000003e407c211 */ /* 0x080fe200008f149f */
[----:B------:R3:W-:Y:S01]  /*11da0*/  @!P5 ST.E.64 desc[UR8][R4.64], R94 ;  /* 0x0000005e0400d985 */ /* 0x0007e2000c101b08 */
[C---:B0-----:R-:W-:Y:S02]  /*11db0*/  @!P3 LEA R14, P6, R227.reuse, R2, 0x2 ;  /* 0x00000002e30eb211 */ /* 0x041fe400078c10ff */
[----:B------:R-:W-:Y:S01]  /*11dc0*/  ISETP.GE.AND P1, PT, R224, UR4, PT ;  /* 0x00000004e0007c0c */ /* 0x000fe2000bf26270 */
[----:B------:R0:W-:Y:S01]  /*11dd0*/  @!P4 ST.E.64 desc[UR8][R6.64], R98 ;  /* 0x000000620600c985 */ /* 0x0001e2000c101b08 */
[----:B------:R-:W-:-:S02]  /*11de0*/  @!P3 LEA.HI.X R15, R227, R3, R158, 0x2, P6 ;  /* 0x00000003e30fb211 */ /* 0x000fc400030f149e */
[----:B------:R-:W-:Y:S02]  /*11df0*/  ISETP.GE.AND P4, PT, R223, UR4, PT ;  /* 0x00000004df007c0c */ /* 0x000fe4000bf86270 */
[-C--:B-1----:R-:W-:Y:S01]  /*11e00*/  @!P0 LEA R8, P6, R226, R2.reuse, 0x2 ;  /* 0x00000002e2088211 */ /* 0x082fe200078c10ff */
[----:B------:R1:W-:Y:S01]  /*11e10*/  @!P3 ST.E.64 desc[UR8][R14.64], R102 ;  /* 0x000000660e00b985 */ /* 0x0003e2000c101b08 */
[C---:B----4-:R-:W-:Y:S02]  /*11e20*/  @!P2 LEA R10, P3, R225.reuse, R2, 0x2 ;  /* 0x00000002e10aa211 */ /* 0x050fe400078610ff */
[----:B------:R-:W-:Y:S02]  /*11e30*/  ISETP.GE.AND P5, PT, R222, UR4, PT ;  /* 0x00000004de007c0c */ /* 0x000fe4000bfa6270 */
[-C--:B------:R-:W-:Y:S02]  /*11e40*/  @!P0 LEA.HI.X R9, R226, R3.reuse, R157, 0x2, P6 ;  /* 0x00000003e2098211 */ /* 0x080fe400030f149d */
[----:B------:R-:W-:-:S02]  /*11e50*/  @!P2 LEA.HI.X R11, R225, R3, R156, 0x2, P3 ;  /* 0x00000003e10ba211 */ /* 0x000fc400018f149c */
[----:B------:R-:W-:Y:S01]  /*11e60*/  ISETP.GE.AND P3, PT, R221, UR4, PT ;  /* 0x00000004dd007c0c */ /* 0x000fe2000bf66270 */
[----:B------:R4:W-:Y:S01]  /*11e70*/  @!P0 ST.E.64 desc[UR8][R8.64], R106 ;  /* 0x0000006a08008985 */ /* 0x0009e2000c101b08 */
[CC--:B--2---:R-:W-:Y:S02]  /*11e80*/  @!P1 LEA R12, P6, R224.reuse, R2.reuse, 0x2 ;  /* 0x00000002e00c9211 */ /* 0x0c4fe400078c10ff */
[CC--:B---3--:R-:W-:Y:S01]  /*11e90*/  @!P4 LEA R4, P0, R223.reuse, R2.reuse, 0x2 ;  /* 0x00000002df04c211 */ /* 0x0c8fe200078010ff */
[----:B------:R-:W-:Y:S01]  /*11ea0*/  @!P2 ST.E.64 desc[UR8][R10.64], R110 ;  /* 0x0000006e0a00a985 */ /* 0x000fe2000c101b08 */
[-C--:B------:R-:W-:Y:S02]  /*11eb0*/  @!P1 LEA.HI.X R13, R224, R3.reuse, R155, 0x2, P6 ;  /* 0x00000003e00d9211 */ /* 0x080fe400030f149b */
[----:B------:R-:W-:Y:S02]  /*11ec0*/  @!P4 LEA.HI.X R5, R223, R3, R154, 0x2, P0 ;  /* 0x00000003df05c211 */ /* 0x000fe400000f149a */
[----:B------:R-:W-:Y:S01]  /*11ed0*/  ISETP.GE.AND P0, PT, R220, UR4, PT ;  /* 0x00000004dc007c0c */ /* 0x000fe2000bf06270 */
[----:B------:R-:W-:Y:S01]  /*11ee0*/  @!P1 ST.E.64 desc[UR8][R12.64], R114 ;  /* 0x000000720c009985 */ /* 0x000fe2000c101b08 */
[----:B0-----:R-:W-:-:S02]  /*11ef0*/  @!P5 LEA R6, P6, R222, R2, 0x2 ;  /* 0x00000002de06d211 */ /* 0x001fc400078c10ff */
[----:B-1----:R-:W-:Y:S01]  /*11f00*/  @!P3 LEA R14, P2, R221, R2, 0x2 ;  /* 0x00000002dd0eb211 */ /* 0x002fe200078410ff */
[----:B------:R0:W-:Y:S01]  /*11f10*/  @!P4 ST.E.64 desc[UR8][R4.64], R118 ;  /* 0x000000760400c985 */ /* 0x0001e2000c101b08 */
[-C--:B------:R-:W-:Y:S02]  /*11f20*/  @!P5 LEA.HI.X R7, R222, R3.reuse, R153, 0x2, P6 ;  /* 0x00000003de07d211 */ /* 0x080fe400030f1499 */
[----:B------:R-:W-:Y:S02]  /*11f30*/  ISETP.GE.AND P4, PT, R219, UR4, PT ;  /* 0x00000004db007c0c */ /* 0x000fe4000bf86270 */
[----:B------:R-:W-:Y:S01]  /*11f40*/  ISETP.GE.AND P1, PT, R21, UR4, PT ;  /* 0x0000000415007c0c */ /* 0x000fe2000bf26270 */
[----:B------:R-:W-:Y:S01]  /*11f50*/  @!P5 ST.E.64 desc[UR8][R6.64], R122 ;  /* 0x0000007a0600d985 */ /* 0x000fe2000c101b08 */
[----:B------:R-:W-:Y:S02]  /*11f60*/  @!P3 LEA.HI.X R15, R221, R3, R152, 0x2, P2 ;  /* 0x00000003dd0fb211 */ /* 0x000fe400010f1498 */
[----:B------:R-:W-:-:S02]  /*11f70*/  ISETP.GE.AND P2, PT, R17, UR4, PT ;  /* 0x0000000411007c0c */ /* 0x000fc4000bf46270 */
[----:B------:R-:W-:Y:S01]  /*11f80*/  ISETP.GE.AND P5, PT, R215, UR4, PT ;  /* 0x00000004d7007c0c */ /* 0x000fe2000bfa6270 */
[----:B------:R1:W-:Y:S01]  /*11f90*/  @!P3 ST.E.64 desc[UR8][R14.64], R126 ;  /* 0x0000007e0e00b985 */ /* 0x0003e2000c101b08 */
[----:B----4-:R-:W-:-:S04]  /*11fa0*/  @!P0 LEA R8, P6, R220, R2, 0x2 ;  /* 0x00000002dc088211 */ /* 0x010fc800078c10ff */
[-C--:B------:R-:W-:Y:S02]  /*11fb0*/  @!P0 LEA.HI.X R9, R220, R3.reuse, R22, 0x2, P6 ;  /* 0x00000003dc098211 */ /* 0x080fe400030f1416 */
[-C--:B0-----:R-:W-:Y:S02]  /*11fc0*/  @!P4 LEA R4, P6, R219, R2.reuse, 0x2 ;  /* 0x00000002db04c211 */ /* 0x081fe400078c10ff */
[-C--:B------:R-:W-:Y:S01]  /*11fd0*/  @!P1 LEA R10, P3, R21, R2.reuse, 0x2 ;  /* 0x00000002150a9211 */ /* 0x080fe200078610ff */
[----:B------:R0:W-:Y:S01]  /*11fe0*/  @!P0 ST.E.64 desc[UR8][R8.64], R130 ;  /* 0x0000008208008985 */ /* 0x0001e2000c101b08 */
[-C--:B------:R-:W-:Y:S02]  /*11ff0*/  @!P4 LEA.HI.X R5, R219, R3.reuse, R18, 0x2, P6 ;  /* 0x00000003db05c211 */ /* 0x080fe400030f1412 */
[----:B------:R-:W-:Y:S01]  /*12000*/  @!P1 LEA.HI.X R11, R21, R3, R0, 0x2, P3 ;  /* 0x00000003150b9211 */ /* 0x000fe200018f1400 */
[----:B-1----:R-:W-:Y:S01]  /*12010*/  VIADD R15, R19, 0xf8 ;  /* 0x000000f8130f7836 */ /* 0x002fe20000000000 */
[----:B------:R-:W-:Y:S01]  /*12020*/  SHF.R.S32.HI R7, RZ, 0x1f, R17 ;  /* 0x0000001fff077819 */ /* 0x000fe20000011411 */
[----:B------:R0:W-:Y:S01]  /*12030*/  @!P4 ST.E.64 desc[UR8][R4.64], R134 ;  /* 0x000000860400c985 */ /* 0x0001e2000c101b08 */
[----:B------:R-:W-:-:S02]  /*12040*/  @!P2 LEA R12, P6, R17, R2, 0x2 ;  /* 0x00000002110ca211 */ /* 0x000fc400078c10ff */
[----:B------:R-:W-:Y:S02]  /*12050*/  ISETP.GE.AND P0, PT, R15, UR4, PT ;  /* 0x000000040f007c0c */ /* 0x000fe4000bf06270 */
[----:B------:R-:W-:Y:S02]  /*12060*/  SHF.R.S32.HI R0, RZ, 0x1f, R215 ;  /* 0x0000001fff007819 */ /* 0x000fe400000114d7 */
[----:B------:R-:W-:Y:S02]  /*12070*/  @!P5 LEA R6, P3, R215, R2, 0x2 ;  /* 0x00000002d706d211 */ /* 0x000fe400078610ff */
[-C--:B------:R-:W-:Y:S02]  /*12080*/  @!P2 LEA.HI.X R13, R17, R3.reuse, R7, 0x2, P6 ;  /* 0x00000003110da211 */ /* 0x080fe400030f1407 */
[----:B------:R-:W-:-:S05]  /*12090*/  @!P5 LEA.HI.X R7, R215, R3, R0, 0x2, P3 ;  /* 0x00000003d707d211 */ /* 0x000fca00018f1400 */
[----:B------:R0:W-:Y:S04]  /*120a0*/  @!P5 ST.E.64 desc[UR8][R6.64], R138 ;  /* 0x0000008a0600d985 */ /* 0x0001e8000c101b08 */
[----:B------:R0:W-:Y:S04]  /*120b0*/  @!P1 ST.E.64 desc[UR8][R10.64], R142 ;  /* 0x0000008e0a009985 */ /* 0x0001e8000c101b08 */
[----:B------:R0:W-:Y:S01]  /*120c0*/  @!P2 ST.E.64 desc[UR8][R12.64], R146 ;  /* 0x000000920c00a985 */ /* 0x0001e2000c101b08 */
[----:B------:R-:W-:Y:S05]  /*120d0*/  @P0 BRA `(.L_x_2392) ;  /* 0x0000001000380947 */ /* 0x000fea0003800000 */
[----:B------:R-:W-:Y:S01]  /*120e0*/  LEA R2, P0, R15, R2, 0x2 ;  /* 0x000000020f027211 */ /* 0x000fe200078010ff */
[----:B------:R-:W-:Y:S01]  /*120f0*/  ULDC.64 UR8, c[0x0][0x208] ;  /* 0x0000820000087ab9 */ /* 0x000fe20000000a00 */
[----:B------:R-:W-:-:S04]  /*12100*/  SHF.R.S32.HI R0, RZ, 0x1f, R15 ;  /* 0x0000001fff007819 */ /* 0x000fc8000001140f */
[----:B------:R-:W-:-:S05]  /*12110*/  LEA.HI.X R3, R15, R3, R0, 0x2, P0 ;  /* 0x000000030f037211 */ /* 0x000fca00000f1400 */
[----:B------:R1:W-:Y:S01]  /*12120*/  ST.E.64 desc[UR8][R2.64], R150 ;  /* 0x0000009602007985 */ /* 0x0003e2000c101b08 */
[----:B------:R-:W-:Y:S05]  /*12130*/  BRA `(.L_x_2392) ;  /* 0x0000001000207947 */ /* 0x000fea0003800000 */
.L_x_2383:
        /* <DEDUP_REMOVED lines=38> */
.L_x_2395:
[----:B------:R-:W2:Y:S01]  /*123a0*/  LDL.LU R2, [R1+0x2c] ;  /* 0x00002c0001027983 */ /* 0x000ea20000300800 */
[----:B------:R-:W-:Y:S01]  /*123b0*/  R2UR UR9, R217 ;  /* 0x00000000d90972ca */ /* 0x000fe200000e0000 */
[----:B------:R-:W-:-:S12]  /*123c0*/  BSSY B1, `(.L_x_2396) ;  /* 0x000003f000017945 */ /* 0x000fd80003800000 */
[----:B------:R-:W-:Y:S01]  /*123d0*/  USEL UR12, UR9, URZ, !UP0 ;  /* 0x0000003f090c7287 */ /* 0x000fe2000c000000 */
[----:B--2---:R-:W-:-:S13]  /*123e0*/  R2UR UR8, R2 ;  /* 0x00000000020872ca */ /* 0x004fda00000e0000 */
[----:B------:R-:W-:Y:S01]  /*123f0*/  USEL UR13, UR8, URZ, !UP0 ;  /* 0x0000003f080d7287 */ /* 0x000fe2000c000000 */
[----:B------:R-:W-:Y:S11]  /*12400*/  @P0 BRA `(.L_x_2397) ;  /* 0x0000000000e80947 */ /* 0x000ff60003800000 */
[----:B------:R-:W0:Y:S01]  /*12410*/  S2R R4, SR_TID.X ;  /* 0x0000000000047919 */ /* 0x000e220000002100 */
[----:B------:R-:W1:Y:S01]  /*12420*/  LDC R9, c[0x0][0xbe8] ;  /* 0x0002fa00ff097b82 */ /* 0x000e620000000800 */
[----:B------:R-:W-:-:S13]  /*12430*/  R2UR UR8, R212 ;  /* 0x00000000d40872ca */ /* 0x000fda00000e0000 */
        /* <DEDUP_REMOVED lines=55> */
.L_x_2397:
[----:B------:R-:W-:Y:S05]  /*127b0*/  BSYNC B1 ;  /* 0x0000000000017941 */ /* 0x000fea0003800000 */
.L_x_2396:
        /* <DEDUP_REMOVED lines=11> */
[----:B------:R-:W-:Y:S01]  /*12870*/  R2UR UR14, R212 ;  /* 0x00000000d40e72ca */ /* 0x000fe200000e0000 */
[----:B------:R-:W-:Y:S01]  /*12880*/  BSSY B1, `(.L_x_2398) ;  /* 0x000004e000017945 */ /* 0x000fe20003800000 */
        /* <DEDUP_REMOVED lines=77> */
.L_x_2399:
[----:B------:R-:W-:Y:S05]  /*12d60*/  BSYNC B1 ;  /* 0x0000000000017941 */ /* 0x000fea0003800000 */
.L_x_2398:
        /* <DEDUP_REMOVED lines=22> */
.L_x_2401:
[----:B------:R-:W-:Y:S05]  /*12ed0*/  BSYNC B1 ;  /* 0x0000000000017941 */ /* 0x000fea0003800000 */
.L_x_2400:
        /* <DEDUP_REMOVED lines=22> */
.L_x_2403:
[----:B------:R-:W-:Y:S05]  /*13040*/  BSYNC B1 ;  /* 0x0000000000017941 */ /* 0x000fea0003800000 */
.L_x_2402:
        /* <DEDUP_REMOVED lines=23> */
.L_x_2392:
[----:B------:R-:W-:Y:S05]  /*131c0*/  BSYNC B0 ;  /* 0x0000000000007941 */ /* 0x000fea0003800000 */
.L_x_2382:
[----:B------:R-:W-:Y:S02]  /*131d0*/  ULDC UR4, c[0x0][0xc3c] ;  /* 0x00030f0000047ab9 */ /* 0x000fe40000000800 */
[----:B------:R-:W-:-:S06]  /*131e0*/  UISETP.GE.AND UP0, UPT, UR7, UR4, UPT ;  /* 0x000000040700728c */ /* 0x000fcc000bf06270 */
[----:B------:R-:W-:-:S13]  /*131f0*/  PLOP3.LUT P0, PT, PT, PT, UP0, 0x80, 0x0 ;  /* 0x000000000000781c */ /* 0x000fda0003f0f008 */
[----:B------:R-:W-:Y:S05]  /*13200*/  @!P0 BRA `(.L_x_2404) ;  /* 0xfffffedc00d88947 */ /* 0x000fea000383ffff */
[----:B------:R-:W-:Y:S05]  /*13210*/  EXIT ;  /* 0x000000000000794d */ /* 0x000fea0003800000 */
.L_x_2345:
        /* <DEDUP_REMOVED lines=18> */
.L_x_2405:
        /* <DEDUP_REMOVED lines=44> */
.L_x_2409:
        /* <DEDUP_REMOVED lines=40> */
.L_x_2407:
        /* <DEDUP_REMOVED lines=12> */
.L_x_2410:
        /* <DEDUP_REMOVED lines=63> */
.L_x_2411:
        /* <DEDUP_REMOVED lines=62> */
.L_x_2412:
[----:B01----:R-:W-:-:S05]  /*14110*/  LOP3.LUT R3, RZ, R2, RZ, 0x33, !PT ;  /* 0x00000002ff037212 */ /* 0x003fca00078e33ff */
[----:B------:R-:W-:-:S05]  /*14120*/  IMAD.IADD R2, R4, 0x1, R3 ;  /* 0x0000000104027824 */ /* 0x000fca00078e0203 */
[----:B------:R1:W-:Y:S01]  /*14130*/  STL [R1+0x4], R2 ;  /* 0x0000040201007387 */ /* 0x0003e20000100800 */
[----:B------:R-:W-:Y:S05]  /*14140*/  BRA `(.L_x_2413) ;  /* 0x0000000000107947 */ /* 0x000fea0003800000 */
.L_x_2408:
[----:B------:R-:W-:Y:S01]  /*14150*/  IMAD.U32 R2, RZ, RZ, UR6 ;  /* 0x00000006ff027e24 */ /* 0x000fe2000f8e00ff */
[----:B------:R0:W-:Y:S04]  /*14160*/  STL [R1+0x4], RZ ;  /* 0x000004ff01007387 */ /* 0x0001e80000100800 */
[----:B------:R0:W-:Y:S04]  /*14170*/  STL [R1+0x8], RZ ;  /* 0x000008ff01007387 */ /* 0x0001e80000100800 */
[----:B------:R0:W-:Y:S02]  /*14180*/  STL [R1], R2 ;  /* 0x0000000201007387 */ /* 0x0001e40000100800 */
.L_x_2413:
        /* <DEDUP_REMOVED lines=10> */
.L_x_2406:
[----:B0-2---:R-:W2:Y:S01]  /*14230*/  LDL R0, [R1+0xc] ;  /* 0x00000c0001007983 */ /* 0x005ea20000100800 */
[----:B------:R-:W-:Y:S01]  /*14240*/  ULDC UR4, c[0x0][0xc3c] ;  /* 0x00030f0000047ab9 */ /* 0x000fe20000000800 */
[----:B------:R-:W-:Y:S02]  /*14250*/  IMAD.MOV.U32 R19, RZ, RZ, RZ ;  /* 0x000000ffff137224 */ /* 0x000fe400078e00ff */
[----:B------:R0:W-:Y:S01]  /*14260*/  STL [R1+0x58], RZ ;  /* 0x000058ff01007387 */ /* 0x0001e20000100800 */
[----:B--2---:R-:W-:Y:S01]  /*14270*/  ISETP.GE.AND P0, PT, R0, UR4, PT ;  /* 0x0000000400007c0c */ /* 0x004fe2000bf06270 */
[----:B------:R-:W-:-:S05]  /*14280*/  IMAD.MOV.U32 R0, RZ, RZ, 0x1 ;  /* 0x00000001ff007424 */ /* 0x000fca00078e00ff */
[----:B------:R0:W-:Y:S07]  /*14290*/  STL [R1+0x14], R0 ;  /* 0x0000140001007387 */ /* 0x0001ee0000100800 */
[----:B------:R-:W-:Y:S05]  /*142a0*/  @P0 BRA `(.L_x_2414) ;  /* 0x0000006800600947 */ /* 0x000fea0003800000 */
[----:B------:R-:W2:Y:S01]  /*142b0*/  S2UR UR5, SR_CgaCtaId ;  /* 0x00000000000579c3 */ /* 0x000ea20000008800 */
[C---:B0-----:R-:W-:Y:S01]  /*142c0*/  IMAD.SHL.U32 R0, R6.reuse, 0x8, RZ ;  /* 0x0000000806007824 */ /* 0x041fe200078e00ff */
[----:B------:R-:W-:Y:S01]  /*142d0*/  LOP3.LUT R4, R6, 0x7f, RZ, 0xc0, !PT ;  /* 0x0000007f06047812 */ /* 0x000fe200078ec0ff */
[----:B------:R-:W-:Y:S01]  /*142e0*/  UMOV UR4, 0x400 ;  /* 0x0000040000047882 */ /* 0x000fe20000000000 */
[----:B------:R-:W-:Y:S01]  /*142f0*/  BSSY B8, `(.L_x_2414) ;  /* 0x0000693000087945 */ /* 0x000fe20003800000 */
[----:B------:R-:W-:Y:S01]  /*14300*/  IMAD.MOV.U32 R19, RZ, RZ, RZ ;  /* 0x000000ffff137224 */ /* 0x000fe200078e00ff */
[----:B------:R-:W-:Y:S01]  /*14310*/  LOP3.LUT R3, R0, 0x1f8, RZ, 0xc0, !PT ;  /* 0x000001f800037812 */ /* 0x000fe200078ec0ff */
[----:B-1----:R-:W-:Y:S01]  /*14320*/  IMAD.SHL.U32 R2, R4, 0x8, RZ ;  /* 0x0000000804027824 */ /* 0x002fe200078e00ff */
        /* <DEDUP_REMOVED lines=9> */
[----:B--2---:R-:W-:-:S06]  /*143c0*/  ULEA UR4, UR5, UR4, 0x18 ;  /* 0x0000000405047291 */ /* 0x004fcc000f8ec03f */
[----:B------:R-:W-:-:S04]  /*143d0*/  IMAD.U32 R18, RZ, RZ, UR4 ;  /* 0x00000004ff127e24 */ /* 0x000fc8000f8e00ff */
[----:B------:R-:W-:-:S05]  /*143e0*/  IMAD R3, R3, 0x2, R18 ;  /* 0x0000000203037824 */ /* 0x000fca00078e0212 */
[----:B------:R0:W-:Y:S04]  /*143f0*/  STL [R1+0x24], R3 ;  /* 0x0000240301007387 */ /* 0x0001e80000100800 */
[----:B------:R1:W-:Y:S04]  /*14400*/  STL [R1+0x14], R2 ;  /* 0x0000140201007387 */ /* 0x0003e80000100800 */
[----:B------:R2:W-:Y:S01]  /*14410*/  STL [R1+0x58], RZ ;  /* 0x000058ff01007387 */ /* 0x0005e20000100800 */
[C---:B0-----:R-:W-:Y:S02]  /*14420*/  LOP3.LUT R3, R0.reuse, 0x40, RZ, 0xfc, !PT ;  /* 0x0000004000037812 */ /* 0x041fe400078efcff */
[----:B-1----:R-:W-:-:S02]  /*14430*/  LOP3.LUT R2, R0, 0x80, RZ, 0xfc, !PT ;  /* 0x0000008000027812 */ /* 0x002fc400078efcff */
[----:B--2---:R-:W-:-:S07]  /*14440*/  LOP3.LUT R0, R0, 0xc0, RZ, 0xfc, !PT ;  /* 0x000000c000007812 */ /* 0x004fce00078efcff */
.L_x_2529:
[----:B------:R-:W2:Y:S01]  /*14450*/  LDL R0, [R1+0xc] ;  /* 0x00000c0001007983 */ /* 0x000ea20000100800 */
[----:B------:R-:W2:Y:S01]  /*14460*/  LDC.64 R2, c[0x0][0xc88] ;  /* 0x00032200ff027b82 */ /* 0x000ea20000000a00 */
[----:B------:R-:W-:Y:S01]  /*14470*/  ULDC.64 UR4, c[0x0][0x208] ;  /* 0x0000820000047ab9 */ /* 0x000fe20000000a00 */
[----:B--2---:R-:W-:-:S05]  /*14480*/  IMAD.WIDE R2, R0, 0x4, R2 ;  /* 0x0000000400027825 */ /* 0x004fca00078e0202 */
[----:B------:R-:W2:Y:S01]  /*14490*/  LDG.E R11, desc[UR4][R2.64] ;  /* 0x00000004020b7981 */ /* 0x000ea2000c1e1900 */
[----:B------:R-:W-:Y:S05]  /*144a0*/  YIELD ;  /* 0x0000000000007946 */ /* 0x000fea0003800000 */
[----:B------:R-:W-:Y:S01]  /*144b0*/  ULDC.64 UR4, c[0x0][0xa28] ;  /* 0x00028a0000047ab9 */ /* 0x000fe20000000a00 */
[----:B------:R-:W-:Y:S01]  /*144c0*/  IMAD.MOV.U32 R0, RZ, RZ, RZ ;  /* 0x000000ffff007224 */ /* 0x000fe200078e00ff */
[----:B------:R-:W-:Y:S01]  /*144d0*/  ISETP.NE.U32.AND P0, PT, RZ, UR4, PT ;  /* 0x00000004ff007c0c */ /* 0x000fe2000bf05070 */
[----:B------:R-:W-:Y:S01]  /*144e0*/  ULDC.64 UR10, c[0x0][0x208] ;  /* 0x00008200000a7ab9 */ /* 0x000fe20000000a00 */
[----:B01----:R-:W-:Y:S01]  /*144f0*/  IMAD.MOV.U32 R6, RZ, RZ, RZ ;  /* 0x000000ffff067224 */ /* 0x003fe200078e00ff */
        /* <DEDUP_REMOVED lines=48> */
.L_x_2415:
[----:B------:R-:W2:Y:S01]  /*14800*/  LDL.LU R7, [R1+0x8] ;  /* 0x0000080001077983 */ /* 0x000ea20000300800 */
[----:B------:R-:W-:Y:S02]  /*14810*/  ULDC.64 UR4, c[0x0][0xa20] ;  /* 0x0002880000047ab9 */ /* 0x000fe40000000a00 */
[----:B------:R-:W-:-:S04]  /*14820*/  ISETP.NE.U32.AND P1, PT, RZ, UR4, PT ;  /* 0x00000004ff007c0c */ /* 0x000fc8000bf25070 */
[----:B------:R-:W-:Y:S02]  /*14830*/  ISETP.NE.AND.EX P1, PT, RZ, UR5, PT, P1 ;  /* 0x00000005ff007c0c */ /* 0x000fe4000bf25310 */
[C---:B--2---:R-:W-:Y:S02]  /*14840*/  LOP3.LUT R2, R7.reuse, 0xff000000, RZ, 0xc0, !PT ;  /* 0xff00000007027812 */ /* 0x044fe400078ec0ff */
        /* <DEDUP_REMOVED lines=11> */
[----:B--2---:R-:W-:-:S05]  /*14900*/  IADD3.X R7, R10, UR5, RZ, P0, !PT ;  /* 0x000000050a077c10 */ /* 0x004fca00087fe4ff */
[----:B------:R2:W5:Y:S01]  /*14910*/  LDG.E R6, desc[UR6][R6.64] ;  /* 0x0000000606067981 */ /* 0x000562000c1e1900 */
[----:B------:R-:W-:Y:S05]  /*14920*/  BRA `(.L_x_2417) ;  /* 0x0000000000147947 */ /* 0x000fea0003800000 */
.L_x_2416:
[----:B------:R-:W-:Y:S05]  /*14930*/  @!P0 BRA `(.L_x_2417) ;  /* 0x0000000000108947 */ /* 0x000fea0003800000 */
[----:B------:R-:W-:Y:S02]  /*14940*/  ULDC.64 UR4, c[0x0][0x208] ;  /* 0x0000820000047ab9 */ /* 0x000fe40000000a00 */
[----:B------:R-:W3:Y:S04]  /*14950*/  LDG.E R6, desc[UR4][R4.64] ;  /* 0x0000000404067981 */ /* 0x000ee8000c1e1900 */
[----:B------:R-:W3:Y:S02]  /*14960*/  LDG.E R4, desc[UR4][R4.64+0x4] ;  /* 0x0000040404047981 */ /* 0x000ee4000c1e1900 */
[----:B---3--:R-:W-:-:S07]  /*14970*/  IMAD.IADD R6, R4, 0x1, -R6 ;  /* 0x0000000104067824 */ /* 0x008fce00078e0a06 */
.L_x_2417:
[----:B------:R-:W3:Y:S01]  /*14980*/  LDL R5, [R1+0x4] ;  /* 0x0000040001057983 */ /* 0x000ee20000100800 */
[----:B-----5:R-:W-:Y:S01]  /*14990*/  IMAD.IADD R6, R6, 0x1, -R0 ;  /* 0x0000000106067824 */ /* 0x020fe200078e0a00 */
[----:B------:R-:W-:Y:S01]  /*149a0*/  BSSY B0, `(.L_x_2418) ;  /* 0x000003a000007945 */ /* 0x000fe20003800000 */
[----:B------:R-:W4:Y:S02]  /*149b0*/  LDC R0, c[0x0][0x448] ;  /* 0x00011200ff007b82 */ /* 0x000f240000000800 */
[----:B----4-:R-:W-:-:S13]  /*149c0*/  ISETP.NE.AND P0, PT, R0, 0x1, PT ;  /* 0x000000010000780c */ /* 0x010fda0003f05270 */
[----:B--2---:R-:W2:Y:S08]  /*149d0*/  @P0 LDC R3, c[0x0][0x44c] ;  /* 0x00011300ff030b82 */ /* 0x004eb00000000800 */
[----:B------:R-:W4:Y:S01]  /*149e0*/  @P0 LDC R4, c[0x0][0x450] ;  /* 0x00011400ff040b82 */ /* 0x000f220000000800 */
[----:B---3--:R-:W-:Y:S02]  /*149f0*/  IMAD.SHL.U32 R0, R5, 0x80, RZ ;  /* 0x0000008005007824 */ /* 0x008fe400078e00ff */
[----:B------:R-:W-:-:S02]  /*14a00*/  IMAD.MOV.U32 R5, RZ, RZ, RZ ;  /* 0x000000ffff057224 */ /* 0x000fc400078e00ff */
[----:B------:R-:W-:Y:S02]  /*14a10*/  VIADD R0, R0, 0x7f ;  /* 0x0000007f00007836 */ /* 0x000fe40000000000 */
[----:B------:R-:W-:Y:S02]  /*14a20*/  IMAD.MOV.U32 R10, RZ, RZ, R5 ;  /* 0x000000ffff0a7224 */ /* 0x000fe400078e0005 */
[----:B--2---:R-:W-:-:S05]  /*14a30*/  @P0 IMAD.HI.U32 R3, R0, R3, RZ ;  /* 0x0000000300030227 */ /* 0x004fca00078e00ff */
[----:B----4-:R-:W-:Y:S01]  /*14a40*/  @P0 SHF.R.U32.HI R0, RZ, R4, R3 ;  /* 0x00000004ff000219 */ /* 0x010fe20000011603 */
[C---:B------:R-:W-:Y:S01]  /*14a50*/  VIADD R3, R6.reuse, 0x4f ;  /* 0x0000004f06037836 */ /* 0x040fe20000000000 */
[----:B------:R-:W-:Y:S02]  /*14a60*/  IADD3 R6, R6, 0x50, -R9 ;  /* 0x0000005006067810 */ /* 0x000fe40007ffe809 */
[----:B01----:R-:W-:Y:S01]  /*14a70*/  LOP3.LUT R9, R2, 0xff, RZ, 0xc0, !PT ;  /* 0x000000ff02097812 */ /* 0x003fe200078ec0ff */
[----:B------:R-:W-:-:S04]  /*14a80*/  IMAD.HI R3, R3, 0x66666667, RZ ;  /* 0x6666666703037827 */ /* 0x000fc800078e02ff */
[----:B------:R-:W-:Y:S01]  /*14a90*/  IMAD.IADD R0, R6, 0x1, R0 ;  /* 0x0000000106007824 */ /* 0x000fe200078e0200 */
[----:B------:R-:W-:-:S03]  /*14aa0*/  SHF.R.U32.HI R4, RZ, 0x1f, R3 ;  /* 0x0000001fff047819 */ /* 0x000fc60000011603 */
[----:B------:R-:W-:Y:S01]  /*14ab0*/  IMAD.HI R0, R0, 0x66666667, RZ ;  /* 0x6666666700007827 */ /* 0x000fe200078e02ff */
[----:B------:R-:W-:-:S04]  /*14ac0*/  LEA.HI.SX32 R4, R3, R4, 0x1b ;  /* 0x0000000403047211 */ /* 0x000fc800078fdaff */
[----:B------:R-:W-:-:S04]  /*14ad0*/  SHF.R.U32.HI R3, RZ, 0x1f, R0 ;  /* 0x0000001fff037819 */ /* 0x000fc80000011600 */
[----:B------:R-:W-:Y:S02]  /*14ae0*/  LEA.HI.SX32 R3, R0, R3, 0x1b ;  /* 0x0000000300037211 */ /* 0x000fe400078fdaff */
[----:B------:R-:W-:Y:S02]  /*14af0*/  SHF.R.U32.HI R0, RZ, 0x10, R2 ;  /* 0x00000010ff007819 */ /* 0x000fe40000011602 */
[----:B------:R-:W-:Y:S02]  /*14b00*/  VIMNMX R8, R4, R3, PT ;  /* 0x0000000304087248 */ /* 0x000fe40003fe0100 */
[----:B------:R-:W-:Y:S02]  /*14b10*/  ISETP.NE.AND P0, PT, R0, RZ, PT ;  /* 0x000000ff0000720c */ /* 0x000fe40003f05270 */
[----:B------:R-:W-:Y:S01]  /*14b20*/  ISETP.GE.AND P1, PT, R8, 0x1, PT ;  /* 0x000000010800780c */ /* 0x000fe20003f26270 */
[----:B------:R0:W-:Y:S04]  /*14b30*/  STL [R1+0x38], R8 ;  /* 0x0000380801007387 */ /* 0x0001e80000100800 */
[----:B------:R0:W-:Y:S04]  /*14b40*/  STL [R1+0x3c], R5 ;  /* 0x00003c0501007387 */ /* 0x0001e80000100800 */
[----:B------:R0:W-:Y:S02]  /*14b50*/  STL [R1+0x48], R9 ;  /* 0x0000480901007387 */ /* 0x0001e40000100800 */
[----:B------:R-:W1:Y:S02]  /*14b60*/  @!P0 LDC R0, c[0x0][0x9f0] ;  /* 0x00027c00ff008b82 */ /* 0x000e640000000800 */
[----:B------:R-:W-:Y:S05]  /*14b70*/  @!P1 BRA `(.L_x_2419) ;  /* 0x0000000000709947 */ /* 0x000fea0003800000 */
[----:B-1----:R-:W-:-:S04]  /*14b80*/  IABS R4, R0 ;  /* 0x0000000000047213 */ /* 0x002fc80000000000 */
[----:B------:R-:W1:Y:S08]  /*14b90*/  I2F.RP R2, R4 ;  /* 0x0000000400027306 */ /* 0x000e700000209400 */
[----:B-1----:R-:W1:Y:S02]  /*14ba0*/  MUFU.RCP R2, R2 ;  /* 0x0000000200027308 */ /* 0x002e640000001000 */
[----:B-1----:R-:W-:-:S06]  /*14bb0*/  VIADD R2, R2, 0xffffffe ;  /* 0x0ffffffe02027836 */ /* 0x002fcc0000000000 */
[----:B------:R-:W1:Y:S02]  /*14bc0*/  F2I.FTZ.U32.TRUNC.NTZ R3, R2 ;  /* 0x0000000200037305 */ /* 0x000e64000021f000 */
[----:B-1----:R-:W-:-:S04]  /*14bd0*/  IMAD.MOV R2, RZ, RZ, -R3 ;  /* 0x000000ffff027224 */ /* 0x002fc800078e0a03 */
[----:B0-----:R-:W-:Y:S02]  /*14be0*/  IMAD R5, R2, R4, RZ ;  /* 0x0000000402057224 */ /* 0x001fe400078e02ff */
[----:B------:R-:W-:-:S04]  /*14bf0*/  IMAD.MOV.U32 R2, RZ, RZ, RZ ;  /* 0x000000ffff027224 */ /* 0x000fc800078e00ff */
[----:B------:R-:W-:Y:S01]  /*14c00*/  IMAD.HI.U32 R7, R3, R5, R2 ;  /* 0x0000000503077227 */ /* 0x000fe200078e0002 */
        /* <DEDUP_REMOVED lines=19> */
.L_x_2419:
[----:B------:R-:W-:Y:S05]  /*14d40*/  BSYNC B0 ;  /* 0x0000000000007941 */ /* 0x000fea0003800000 */
.L_x_2418:
[----:B-1----:R-:W-:Y:S01]  /*14d50*/  IMAD.MOV.U32 R0, RZ, RZ, R10 ;  /* 0x000000ffff007224 */ /* 0x002fe200078e000a */
[----:B------:R-:W-:Y:S03]  /*14d60*/  BSSY B7, `(.L_x_2420) ;  /* 0x00004ca000077945 */ /* 0x000fe60003800000 */
[----:B------:R-:W-:-:S05]  /*14d70*/  IMAD R2, R9, R0, RZ ;  /* 0x0000000009027224 */ /* 0x000fca00078e02ff */
[----:B------:R-:W-:Y:S01]  /*14d80*/  VIADDMNMX R0, R2, R0, R8, PT ;  /* 0x0000000002007246 */ /* 0x000fe20003800108 */
[----:B------:R1:W-:Y:S03]  /*14d90*/  STL [R1+0x28], R2 ;  /* 0x0000280201007387 */ /* 0x0003e60000100800 */
[----:B------:R-:W-:Y:S01]  /*14da0*/  ISETP.GT.AND P0, PT, R0, R2, PT ;  /* 0x000000020000720c */ /* 0x000fe20003f04270 */
[----:B------:R1:W-:-:S12]  /*14db0*/  STL [R1+0x40], R0 ;  /* 0x0000400001007387 */ /* 0x0003d80000100800 */
[----:B------:R-:W-:Y:S05]  /*14dc0*/  @P0 BRA `(.L_x_2421) ;  /* 0x00000000004c0947 */ /* 0x000fea0003800000 */
[----:B-1----:R-:W1:Y:S02]  /*14dd0*/  S2R R0, SR_TID.X ;  /* 0x0000000000007919 */ /* 0x002e640000002100 */
[----:B-1----:R-:W-:-:S04]  /*14de0*/  LOP3.LUT R0, R0, 0x7f, RZ, 0xc0, !PT ;  /* 0x0000007f00007812 */ /* 0x002fc800078ec0ff */
[----:B------:R-:W-:-:S13]  /*14df0*/  ISETP.NE.AND P0, PT, R0, RZ, PT ;  /* 0x000000ff0000720c */ /* 0x000fda0003f05270 */
[----:B------:R-:W-:Y:S05]  /*14e00*/  @P0 BRA `(.L_x_2422) ;  /* 0x0000004800fc0947 */ /* 0x000fea0003800000 */
[----:B------:R-:W1:Y:S01]  /*14e10*/  S2R R3, SR_LANEID ;  /* 0x0000000000037919 */ /* 0x000e620000000000 */
[----:B------:R-:W-:Y:S01]  /*14e20*/  VOTEU.ANY UR4, UPT, PT ;  /* 0x0000000000047886 */ /* 0x000fe200038e0100 */
[----:B------:R-:W-:Y:S01]  /*14e30*/  ULDC.64 UR6, c[0x0][0x208] ;  /* 0x0000820000067ab9 */ /* 0x000fe20000000a00 */
[----:B------:R-:W1:Y:S08]  /*14e40*/  FLO.U32 R0, UR4 ;  /* 0x0000000400007d00 */ /* 0x000e7000080e0000 */
[----:B0-----:R-:W0:Y:S01]  /*14e50*/  POPC R5, UR4 ;  /* 0x0000000400057d09 */ /* 0x001e220008000000 */
[----:B-1----:R-:W-:-:S02]  /*14e60*/  ISETP.EQ.U32.AND P0, PT, R0, R3, PT ;  /* 0x000000030000720c */ /* 0x002fc40003f02070 */
[----:B------:R-:W0:Y:S11]  /*14e70*/  LDC.64 R2, c[0x0][0xc60] ;  /* 0x00031800ff027b82 */ /* 0x000e360000000a00 */
[----:B0-----:R-:W3:Y:S01]  /*14e80*/  @P0 ATOMG.E.ADD.STRONG.GPU PT, R3, desc[UR6][R2.64], R5 ;  /* 0x00000005020309a8 */ /* 0x001ee200081ee1c6 */
[----:B------:R-:W0:Y:S02]  /*14e90*/  S2R R4, SR_LTMASK ;  /* 0x0000000000047919 */ /* 0x000e240000003900 */
[----:B0-----:R-:W-:-:S04]  /*14ea0*/  LOP3.LUT R4, R4, UR4, RZ, 0xc0, !PT ;  /* 0x0000000404047c12 */ /* 0x001fc8000f8ec0ff */
[----:B------:R-:W0:Y:S01]  /*14eb0*/  POPC R7, R4 ;  /* 0x0000000400077309 */ /* 0x000e220000000000 */
[----:B---3--:R-:W0:Y:S02]  /*14ec0*/  SHFL.IDX PT, R0, R3, R0, 0x1f ;  /* 0x00001f0003007589 */ /* 0x008e2400000e0000 */
[----:B0-----:R-:W-:-:S05]  /*14ed0*/  IADD3 R0, R0, UR38, R7 ;  /* 0x0000002600007c10 */ /* 0x001fca000fffe007 */
[----:B------:R3:W-:Y:S01]  /*14ee0*/  STL [R1], R0 ;  /* 0x0000000001007387 */ /* 0x0007e20000100800 */
[----:B------:R-:W-:Y:S05]  /*14ef0*/  BRA `(.L_x_2422) ;  /* 0x0000004800c07947 */ /* 0x000fea0003800000 */
.L_x_2421:
[----:B-1----:R-:W-:Y:S01]  /*14f00*/  VIADD R0, R18, 0x24400 ;  /* 0x0002440012007836 */ /* 0x002fe20000000000 */
        /* <DEDUP_REMOVED lines=19> */
.L_x_2424:
[----:B------:R-:W-:Y:S05]  /*15040*/  BSYNC B6 ;  /* 0x0000000000067941 */ /* 0x000fea0003800000 */
.L_x_2423:
        /* <DEDUP_REMOVED lines=8> */
[----:B------:R1:W3:Y:S01]  /*150d0*/  LDC.64 R2, c[0x4][R0] ;  /* 0x0100000000027b82 */ /* 0x0002e20000000a00 */
[----:B------:R-:W-:Y:S02]  /*150e0*/  IMAD.U32 R4, RZ, RZ, UR6 ;  /* 0x00000006ff047e24 */ /* 0x000fe4000f8e00ff */
[----:B0-----:R-:W-:Y:S02]  /*150f0*/  IMAD.U32 R5, RZ, RZ, UR7 ;  /* 0x00000007ff057e24 */ /* 0x001fe4000f8e00ff */
[----:B------:R-:W-:Y:S02]  /*15100*/  IMAD.U32 R6, RZ, RZ, UR8 ;  /* 0x00000008ff067e24 */ /* 0x000fe4000f8e00ff */
[----:B------:R-:W-:-:S02]  /*15110*/  IMAD.U32 R7, RZ, RZ, UR9 ;  /* 0x00000009ff077e24 */ /* 0x000fc4000f8e00ff */
[----:B--2---:R-:W-:Y:S02]  /*15120*/  IMAD.U32 R10, RZ, RZ, UR4 ;  /* 0x00000004ff0a7e24 */ /* 0x004fe4000f8e00ff */
[----:B------:R-:W-:Y:S02]  /*15130*/  IMAD.U32 R11, RZ, RZ, UR5 ;  /* 0x00000005ff0b7e24 */ /* 0x000fe4000f8e00ff */
[----:B------:R-:W-:Y:S02]  /*15140*/  IMAD.MOV.U32 R8, RZ, RZ, 0x70 ;  /* 0x00000070ff087424 */ /* 0x000fe400078e00ff */
[----:B------:R-:W-:Y:S02]  /*15150*/  IMAD.MOV.U32 R12, RZ, RZ, 0x1 ;  /* 0x00000001ff0c7424 */ /* 0x000fe400078e00ff */
[----:B-1----:R-:W-:-:S07]  /*15160*/  IMAD.MOV.U32 R13, RZ, RZ, RZ ;  /* 0x000000ffff0d7224 */ /* 0x002fce00078e00ff */
[----:B------:R-:W-:-:S07]  /*15170*/  LEPC R20, `(.L_x_2427) ;  /* 0x000000001014794e */ /* 0x000fce0000000000 */
[----:B---3--:R-:W-:Y:S05]  /*15180*/  CALL.ABS.NOINC R2 ;  /* 0x0000000002007343 */ /* 0x008fea0003c00000 */
.L_x_2427:
        /* <DEDUP_REMOVED lines=16> */
.L_x_2426:
[----:B------:R-:W-:Y:S05]  /*15290*/  BSYNC B6 ;  /* 0x0000000000067941 */ /* 0x000fea0003800000 */
.L_x_2425:
[----:B------:R-:W3:Y:S01]  /*152a0*/  LDL.LU R4, [R1+0x1c] ;  /* 0x00001c0001047983 */ /* 0x000ee20000300800 */
[----:B------:R-:W-:-:S03]  /*152b0*/  ULDC.64 UR4, c[0x0][0x9f8] ;  /* 0x00027e0000047ab9 */ /* 0x000fc60000000a00 */
[----:B------:R-:W4:Y:S01]  /*152c0*/  LDL R7, [R1+0x10] ;  /* 0x0000100001077983 */ /* 0x000f220000100800 */
[----:B------:R-:W-:Y:S01]  /*152d0*/  ISETP.NE.U32.AND P0, PT, RZ, UR4, PT ;  /* 0x00000004ff007c0c */ /* 0x000fe2000bf05070 */
[----:B------:R-:W-:Y:S02]  /*152e0*/  ULDC.64 UR6, c[0x0][0x208] ;  /* 0x0000820000067ab9 */ /* 0x000fe40000000a00 */
[----:B------:R-:W5:Y:S01]  /*152f0*/  LDL R0, [R1+0x40] ;  /* 0x0000400001007983 */ /* 0x000f620000100800 */
[----:B------:R-:W-:-:S13]  /*15300*/  ISETP.NE.AND.EX P0, PT, RZ, UR5, PT, P0 ;  /* 0x00000005ff007c0c */ /* 0x000fda000bf05300 */
[----:B------:R-:W-:-:S04]  /*15310*/  @P0 IADD3 R2, P1, R17, UR4, RZ ;  /* 0x0000000411020c10 */ /* 0x000fc8000ff3e0ff */
[----:B---3--:R-:W-:Y:S01]  /*15320*/  @P0 IADD3.X R3, R4, UR5, RZ, P1, !PT ;  /* 0x0000000504030c10 */ /* 0x008fe20008ffe4ff */
[----:B------:R-:W-:-:S04]  /*15330*/  ULDC.64 UR4, c[0x0][0xa08] ;  /* 0x0002820000047ab9 */ /* 0x000fc80000000a00 */
[----:B----4-:R1:W0:Y:S02]  /*15340*/  @P0 LDG.E R7, desc[UR6][R2.64] ;  /* 0x0000000602070981 */ /* 0x010224000c1e1900 */
[----:B-1----:R-:W1:Y:S01]  /*15350*/  LDC.64 R2, c[0x0][0x418] ;  /* 0x00010600ff027b82 */ /* 0x002e620000000a00 */
[----:B-----5:R-:W-:Y:S01]  /*15360*/  VIADD R0, R0, 0xffffffff ;  /* 0xffffffff00007836 */ /* 0x020fe20000000000 */
[----:B0-----:R-:W-:Y:S01]  /*15370*/  SHF.R.S32.HI R8, RZ, 0x1f, R7 ;  /* 0x0000001fff087819 */ /* 0x001fe20000011407 */
[----:B------:R0:W-:Y:S04]  /*15380*/  @P0 STL [R1+0x10], R7 ;  /* 0x0000100701000387 */ /* 0x0001e80000100800 */
[----:B------:R0:W-:Y:S01]  /*15390*/  STL [R1+0x1c], R8 ;  /* 0x00001c0801007387 */ /* 0x0001e20000100800 */
[----:B-1----:R-:W-:Y:S01]  /*153a0*/  LOP3.LUT P0, RZ, R2, UR4, RZ, 0xfc, !PT ;  /* 0x0000000402ff7c12 */ /* 0x002fe2000f80fcff */
[----:B------:R-:W-:-:S03]  /*153b0*/  UMOV UR4, 0xffffffff ;  /* 0xffffffff00047882 */ /* 0x000fc60000000000 */
[----:B------:R-:W-:-:S04]  /*153c0*/  LOP3.LUT P0, RZ, R3, UR5, RZ, 0xfc, P0 ;  /* 0x0000000503ff7c12 */ /* 0x000fc8000800fcff */
[----:B------:R-:W-:Y:S01]  /*153d0*/  SEL R17, R7, RZ, !P0 ;  /* 0x000000ff07117207 */ /* 0x000fe20004000000 */
[----:B0-----:R-:W-:Y:S08]  /*153e0*/  BRA.DIV UR4, `(.L_x_2428) ;  /* 0x0000005e04b07947 */ /* 0x001ff0000b800000 */
[----:B------:R-:W0:Y:S02]  /*153f0*/  S2R R4, SR_TID.X ;  /* 0x0000000000047919 */ /* 0x000e240000002100 */
[----:B0-----:R-:W-:-:S04]  /*15400*/  SHF.R.U32.HI R4, RZ, 0x5, R4 ;  /* 0x00000005ff047819 */ /* 0x001fc80000011604 */
[----:B------:R-:W-:-:S05]  /*15410*/  LOP3.LUT R4, R4, 0x3, RZ, 0xc0, !PT ;  /* 0x0000000304047812 */ /* 0x000fca00078ec0ff */
[----:B------:R0:W1:Y:S02]  /*15420*/  SHFL.IDX PT, R14, R4, RZ, 0x1f ;  /* 0x00001fff040e7589 */ /* 0x00006400000e0000 */
.L_x_2545:
[----:B------:R-:W-:Y:S01]  /*15430*/  PLOP3.LUT P1, PT, PT, PT, PT, 0x8, 0x0 ;  /* 0x000000000000781c */ /* 0x000fe20003f2e170 */
[----:B------:R3:W-:Y:S01]  /*15440*/  STL [R1+0x8], R0 ;  /* 0x0000080001007387 */ /* 0x0007e20000100800 */
[----:B-1----:R-:W-:Y:S02]  /*15450*/  ISETP.NE.AND P0, PT, R14, RZ, PT ;  /* 0x000000ff0e00720c */ /* 0x002fe40003f05270 */
[----:B0-----:R-:W-:-:S05]  /*15460*/  P2R R4, PR, RZ, 0x2 ;  /* 0x00000002ff047803 */ /* 0x001fca0000000000 */
[----:B------:R3:W-:Y:S06]  /*15470*/  STL [R1+0x20], R4 ;  /* 0x0000200401007387 */ /* 0x0007ec0000100800 */
[----:B------:R-:W-:Y:S05]  /*15480*/  @P0 BRA `(.L_x_2429) ;  /* 0x0000000400440947 */ /* 0x000fea0003800000 */
[----:B------:R-:W-:-:S03]  /*15490*/  UMOV UR4, 0xffffffff ;  /* 0xffffffff00047882 */ /* 0x000fc60000000000 */
[----:B------:R-:W-:Y:S05]  /*154a0*/  BRA.DIV UR4, `(.L_x_2430) ;  /* 0x0000005e04b47947 */ /* 0x000fea000b800000 */
[----:B------:R-:W-:-:S13]  /*154b0*/  ELECT P6, URZ, PT ;  /* 0x00000000003f782f */ /* 0x000fda00038c0000 */
.L_x_2548:
[----:B------:R-:W-:Y:S05]  /*154c0*/  @!P6 BRA `(.L_x_2429) ;  /* 0x000000040034e947 */ /* 0x000fea0003800000 */
[----:B------:R-:W-:-:S04]  /*154d0*/  ISETP.NE.U32.AND P0, PT, R2, RZ, PT ;  /* 0x000000ff0200720c */ /* 0x000fc80003f05070 */
[----:B------:R-:W-:-:S13]  /*154e0*/  ISETP.NE.AND.EX P0, PT, R3, RZ, PT, P0 ;  /* 0x000000ff0300720c */ /* 0x000fda0003f05300 */
[----:B------:R-:W-:Y:S05]  /*154f0*/  @!P0 BRA `(.L_x_2431) ;  /* 0x0000000000548947 */ /* 0x000fea0003800000 */
[----:B------:R-:W0:Y:S01]  /*15500*/  LDC R6, c[0x0][0x43c] ;  /* 0x00010f00ff067b82 */ /* 0x000e220000000800 */
[----:B------:R-:W-:Y:S01]  /*15510*/  IMAD.MOV.U32 R9, RZ, RZ, R0 ;  /* 0x000000ffff097224 */ /* 0x000fe200078e0000 */
[----:B------:R-:W-:Y:S01]  /*15520*/  ULDC.64 UR4, c[0x0][0x428] ;  /* 0x00010a0000047ab9 */ /* 0x000fe20000000a00 */
[----:B------:R-:W-:Y:S02]  /*15530*/  ULDC.64 UR6, c[0x0][0x208] ;  /* 0x0000820000067ab9 */ /* 0x000fe40000000a00 */
[----:B---3--:R-:W-:Y:S01]  /*15540*/  IMAD.MOV.U32 R0, RZ, RZ, R9 ;  /* 0x000000ffff007224 */ /* 0x008fe200078e0009 */
[----:B0-----:R-:W-:-:S13]  /*15550*/  ISETP.NE.AND P0, PT, R6, 0x1, PT ;  /* 0x000000010600780c */ /* 0x001fda0003f05270 */
[----:B------:R-:W0:Y:S02]  /*15560*/  @P0 LDC.64 R4, c[0x0][0x440] ;  /* 0x00011000ff040b82 */ /* 0x000e240000000a00 */
[----:B0-----:R-:W-:-:S05]  /*15570*/  @P0 IMAD.HI.U32 R4, R9, R4, RZ ;  /* 0x0000000409040227 */ /* 0x001fca00078e00ff */
        /* <DEDUP_REMOVED lines=13> */
.L_x_2431:
[----:B0-----:R-:W4:Y:S01]  /*15650*/  LDL R2, [R1+0x14] ;  /* 0x0000140001027983 */ /* 0x001f220000100800 */
[----:B---3--:R-:W-:Y:S01]  /*15660*/  IMAD R0, R19, 0x8, R18 ;  /* 0x0000000813007824 */ /* 0x008fe200078e0212 */
[----:B----4-:R-:W-:-:S04]  /*15670*/  SHF.L.U32 R2, R2, 0x1f, RZ ;  /* 0x0000001f02027819 */ /* 0x010fc800000006ff */
[----:B------:R-:W0:Y:S02]  /*15680*/  SYNCS.PHASECHK.TRANS64.TRYWAIT P0, [R0+URZ+0x38840], R2 ;  /* 0x03884002000075a7 */ /* 0x000e24000800017f */
[----:B0-----:R-:W-:Y:S05]  /*15690*/  @!P0 BRA `(.L_x_2432) ;  /* 0x0000005c00588947 */ /* 0x001fea0003800000 */
.L_x_2549:
[----:B------:R-:W1:Y:S02]  /*156a0*/  S2R R3, SR_TID.X ;  /* 0x0000000000037919 */ /* 0x000e640000002100 */
[----:B-1----:R-:W-:-:S04]  /*156b0*/  LOP3.LUT R3, R3, 0x7f, RZ, 0xc0, !PT ;  /* 0x0000007f03037812 */ /* 0x002fc800078ec0ff */
[----:B------:R-:W-:-:S13]  /*156c0*/  ISETP.NE.AND P0, PT, R3, RZ, PT ;  /* 0x000000ff0300720c */ /* 0x000fda0003f05270 */
[----:B------:R-:W-:Y:S05]  /*156d0*/  @P0 BRA `(.L_x_2433) ;  /* 0x00000000001c0947 */ /* 0x000fea0003800000 */
[----:B------:R-:W1:Y:S01]  /*156e0*/  S2R R3, SR_TID.X ;  /* 0x0000000000037919 */ /* 0x000e620000002100 */
[----:B0-----:R-:W-:-:S04]  /*156f0*/  IMAD.MOV.U32 R2, RZ, RZ, 0xa000 ;  /* 0x0000a000ff027424 */ /* 0x001fc800078e00ff */
[----:B------:R3:W-:Y:S01]  /*15700*/  SYNCS.ARRIVE.TRANS64 RZ, [R0+URZ+0x38830], R2 ;  /* 0x0388300200ff79a7 */ /* 0x0007e2000800003f */
[----:B-1----:R-:W-:-:S04]  /*15710*/  LOP3.LUT R3, R3, 0x1f, RZ, 0xc0, !PT ;  /* 0x0000001f03037812 */ /* 0x002fc800078ec0ff */
[----:B------:R-:W-:-:S13]  /*15720*/  ISETP.NE.AND P0, PT, R3, RZ, PT ;  /* 0x000000ff0300720c */ /* 0x000fda0003f05270 */
[----:B---3--:R-:W-:Y:S05]  /*15730*/  @!P0 BRA `(.L_x_2433) ;  /* 0x0000000000048947 */ /* 0x008fea0003800000 */
[----:B------:R-:W-:Y:S01]  /*15740*/  BPT.TRAP 0x1 ;  /* 0x000000040000795c */ /* 0x000fe20000300000 */
.L_x_2433:
[----:B------:R-:W3:Y:S04]  /*15750*/  LDL R3, [R1+0x8] ;  /* 0x0000080001037983 */ /* 0x000ee80000100800 */
[----:B0-----:R-:W4:Y:S01]  /*15760*/  LDL R2, [R1+0x18] ;  /* 0x0000180001027983 */ /* 0x001f220000100800 */
        /* <DEDUP_REMOVED lines=20> */
[----:B----4-:R-:W-:-:S13]  /*158b0*/  R2UR UR5, R2 ;  /* 0x00000000020572ca */ /* 0x010fda00000e0000 */
[----:B------:R-:W-:Y:S02]  /*158c0*/  UIMAD UR11, UR11, 0x50, UR5 ;  /* 0x000000500b0b78a4 */ /* 0x000fe4000f8e0205 */
[----:B------:R-:W-:-:S09]  /*158d0*/  UIADD3.X UR5, URZ, UR37, URZ, UP0, !UPT ;  /* 0x000000253f057290 */ /* 0x000fd200087fe43f */
[----:B------:R1:W-:Y:S02]  /*158e0*/  UTMALDG.4D [UR8], [UR4], desc[UR6] ;  /* 0x00000608040075b4 */ /* 0x0003e40008019000 */
[----:B-1----:R-:W-:Y:S01]  /*158f0*/  UMOV UR8, UR15 ;  /* 0x0000000f00087c82 */ /* 0x002fe20008000000 */
[----:B------:R-:W-:Y:S02]  /*15900*/  UMOV UR10, UR16 ;  /* 0x00000010000a7c82 */ /* 0x000fe40008000000 */
[----:B------:R1:W-:Y:S02]  /*15910*/  UTMALDG.4D [UR8], [UR4], desc[UR6] ;  /* 0x00000608040075b4 */ /* 0x0003e40008019000 */
[----:B-1----:R-:W-:Y:S01]  /*15920*/  UMOV UR8, UR17 ;  /* 0x0000001100087c82 */ /* 0x002fe20008000000 */
[----:B------:R-:W-:Y:S01]  /*15930*/  UMOV UR10, UR14 ;  /* 0x0000000e000a7c82 */ /* 0x000fe20008000000 */
[----:B------:R-:W-:Y:S01]  /*15940*/  UMOV UR14, 0xc0 ;  /* 0x000000c0000e7882 */ /* 0x000fe20000000000 */
[----:B------:R1:W-:Y:S02]  /*15950*/  UTMALDG.4D [UR8], [UR4], desc[UR6] ;  /* 0x00000608040075b4 */ /* 0x0003e40008019000 */
[----:B-1----:R-:W-:Y:S01]  /*15960*/  UMOV UR8, UR18 ;  /* 0x0000001200087c82 */ /* 0x002fe20008000000 */
[----:B------:R-:W-:-:S02]  /*15970*/  UMOV UR10, UR14 ;  /* 0x0000000e000a7c82 */ /* 0x000fc40008000000 */
[----:B------:R0:W-:Y:S02]  /*15980*/  UTMALDG.4D [UR8], [UR4], desc[UR6] ;  /* 0x00000608040075b4 */ /* 0x0001e40008019000 */
[----:B0-----:R-:W-:Y:S01]  /*15990*/  NOP ;  /* 0x0000000000007918 */ /* 0x001fe20000000000 */
.L_x_2429:
[----:B------:R-:W4:Y:S04]  /*159a0*/  LDL.LU R3, [R1+0x30] ;  /* 0x0000300001037983 */ /* 0x000f280000300800 */
[----:B------:R-:W5:Y:S04]  /*159b0*/  LDL.LU R5, [R1+0x2c] ;  /* 0x00002c0001057983 */ /* 0x000f680000300800 */
[----:B---3--:R-:W3:Y:S01]  /*159c0*/  LDL.LU R4, [R1+0x44] ;  /* 0x0000440001047983 */ /* 0x008ee20000300800 */
        /* <DEDUP_REMOVED lines=9> */
[----:B----4-:R-:W-:Y:S02]  /*15a60*/  SHF.R.S32.HI R0, RZ, 0x1f, R3 ;  /* 0x0000001fff007819 */ /* 0x010fe40000011403 */
[----:B-----5:R-:W-:-:S03]  /*15a70*/  SEL R5, R5, RZ, !P0 ;  /* 0x000000ff05057207 */ /* 0x020fc60004000000 */
[----:B------:R-:W-:Y:S01]  /*15a80*/  IMAD R0, R0, UR4, RZ ;  /* 0x0000000400007c24 */ /* 0x000fe2000f8e02ff */
[----:B---3--:R-:W-:-:S03]  /*15a90*/  SEL R4, R4, RZ, !P0 ;  /* 0x000000ff04047207 */ /* 0x008fc60004000000 */
        /* <DEDUP_REMOVED lines=8> */
[----:B0-----:R-:W-:Y:S01]  /*15b20*/  MOV R2, 0x0 ;  /* 0x0000000000027802 */ /* 0x001fe20000000f00 */
        /* <DEDUP_REMOVED lines=14> */
[----:B0-----:R-:W-:Y:S05]  /*15c10*/  CALL.ABS.NOINC R2 ;  /* 0x0000000002007343 */ /* 0x001fea0003c00000 */
.L_x_2435:
[----:B------:R-:W-:Y:S05]  /*15c20*/  BSYNC B6 ;  /* 0x0000000000067941 */ /* 0x000fea0003800000 */
.L_x_2434:
[----:B0-----:R-:W3:Y:S01]  /*15c30*/  LDL.LU R0, [R1+0x44] ;  /* 0x0000440001007983 */ /* 0x001ee20000300800 */
[----:B------:R-:W-:Y:S01]  /*15c40*/  ULDC.64 UR4, c[0x0][0x2d8] ;  /* 0x0000b60000047ab9 */ /* 0x000fe20000000a00 */
[----:B------:R-:W0:Y:S01]  /*15c50*/  LDC R7, c[0x0][0x448] ;  /* 0x00011200ff077b82 */ /* 0x000e220000000800 */
[----:B------:R-:W-:Y:S01]  /*15c60*/  ULDC.64 UR6, c[0x0][0x280] ;  /* 0x0000a00000067ab9 */ /* 0x000fe20000000a00 */
[----:B------:R-:W4:Y:S04]  /*15c70*/  LDL.LU R4, [R1+0x30] ;  /* 0x0000300001047983 */ /* 0x000f280000300800 */
[----:B------:R-:W4:Y:S04]  /*15c80*/  LDL.LU.64 R2, [R1+0x50] ;  /* 0x0000500001027983 */ /* 0x000f280000300a00 */
[----:B------:R-:W3:Y:S04]  /*15c90*/  LDL.LU R5, [R1+0x2c] ;  /* 0x00002c0001057983 */ /* 0x000ee80000300800 */
[----:B------:R-:W3:Y:S01]  /*15ca0*/  LDL R8, [R1+0x4] ;  /* 0x0000040001087983 */ /* 0x000ee20000100800 */
[----:B------:R-:W1:Y:S01]  /*15cb0*/  S2R R9, SR_TID.X ;  /* 0x0000000000097919 */ /* 0x000e620000002100 */
[----:B--2---:R-:W2:Y:S01]  /*15cc0*/  S2R R10, SR_TID.X ;  /* 0x00000000000a7919 */ /* 0x004ea20000002100 */
[----:B0-----:R-:W-:-:S13]  /*15cd0*/  ISETP.NE.AND P0, PT, R7, 0x1, PT ;  /* 0x000000010700780c */ /* 0x001fda0003f05270 */
[----:B------:R-:W0:Y:S01]  /*15ce0*/  @P0 LDC R6, c[0x0][0x450] ;  /* 0x00011400ff060b82 */ /* 0x000e220000000800 */
[----:B-1----:R-:W-:Y:S02]  /*15cf0*/  IMAD.SHL.U32 R9, R9, 0x8, RZ ;  /* 0x0000000809097824 */ /* 0x002fe400078e00ff */
[----:B--2---:R-:W-:-:S03]  /*15d00*/  IMAD.SHL.U32 R10, R10, 0x8, RZ ;  /* 0x000000080a0a7824 */ /* 0x004fc600078e00ff */
[----:B------:R-:W-:-:S04]  /*15d10*/  LOP3.LUT R9, R9, 0x38, RZ, 0xc0, !PT ;  /* 0x0000003809097812 */ /* 0x000fc800078ec0ff */
[C---:B------:R-:W-:Y:S02]  /*15d20*/  LOP3.LUT R12, R9.reuse, 0x40, RZ, 0xfc, !PT ;  /* 0x00000040090c7812 */ /* 0x040fe400078efcff */
[C---:B------:R-:W-:Y:S02]  /*15d30*/  LOP3.LUT R11, R9.reuse, 0x80, RZ, 0xfc, !PT ;  /* 0x00000080090b7812 */ /* 0x040fe400078efcff */
[----:B------:R-:W-:Y:S02]  /*15d40*/  LOP3.LUT R9, R9, 0xc0, RZ, 0xfc, !PT ;  /* 0x000000c009097812 */ /* 0x000fe400078efcff */
[----:B------:R-:W-:Y:S01]  /*15d50*/  LOP3.LUT R10, R10, 0x38, RZ, 0xc0, !PT ;  /* 0x000000380a0a7812 */ /* 0x000fe200078ec0ff */
[----:B----4-:R-:W-:Y:S02]  /*15d60*/  IMAD.MOV.U32 R3, RZ, RZ, R4 ;  /* 0x000000ffff037224 */ /* 0x010fe400078e0004 */
[----:B------:R-:W1:Y:S01]  /*15d70*/  S2R R4, SR_TID.X ;  /* 0x0000000000047919 */ /* 0x000e620000002100 */
[----:B------:R-:W-:-:S04]  /*15d80*/  IMAD.WIDE.U32 R2, R16, UR4, R2 ;  /* 0x0000000410027c25 */ /* 0x000fc8000f8e0002 */
[----:B------:R-:W-:Y:S01]  /*15d90*/  IMAD R3, R16, UR5, R3 ;  /* 0x0000000510037c24 */ /* 0x000fe2000f8e0203 */
[----:B------:R-:W-:Y:S02]  /*15da0*/  ULDC.64 UR4, c[0x0][0x2e0] ;  /* 0x0000b80000047ab9 */ /* 0x000fe40000000a00 */
[----:B---3--:R-:W-:Y:S02]  /*15db0*/  IMAD R0, R0, UR4, RZ ;  /* 0x0000000400007c24 */ /* 0x008fe4000f8e02ff */
[----:B------:R-:W-:-:S04]  /*15dc0*/  IMAD.WIDE.U32 R2, R5, UR4, R2 ;  /* 0x0000000405027c25 */ /* 0x000fc8000f8e0002 */
[----:B------:R-:W-:Y:S01]  /*15dd0*/  IMAD R0, R5, UR5, R0 ;  /* 0x0000000505007c24 */ /* 0x000fe2000f8e0200 */
[----:B------:R-:W-:-:S03]  /*15de0*/  ULDC.64 UR4, c[0x0][0x2d0] ;  /* 0x0000b40000047ab9 */ /* 0x000fc60000000a00 */
[----:B------:R-:W-:Y:S01]  /*15df0*/  IMAD.IADD R3, R3, 0x1, R0 ;  /* 0x0000000103037824 */ /* 0x000fe200078e0200 */
[----:B-1----:R-:W-:-:S04]  /*15e00*/  LOP3.LUT R4, R4, 0x7f, RZ, 0xc0, !PT ;  /* 0x0000007f04047812 */ /* 0x002fc800078ec0ff */
[----:B------:R-:W-:Y:S02]  /*15e10*/  SHF.R.U32.HI R5, RZ, 0x3, R4 ;  /* 0x00000003ff057819 */ /* 0x000fe40000011604 */
[----:B------:R-:W1:Y:S02]  /*15e20*/  S2R R4, SR_TID.X ;  /* 0x0000000000047919 */ /* 0x000e640000002100 */
[----:B-1----:R-:W-:-:S05]  /*15e30*/  IMAD.SHL.U32 R4, R4, 0x10, RZ ;  /* 0x0000001004047824 */ /* 0x002fca00078e00ff */
[----:B------:R-:W-:Y:S02]  /*15e40*/  LOP3.LUT R4, R5, 0x70, R4, 0xf8, !PT ;  /* 0x0000007005047812 */ /* 0x000fe400078ef804 */
[----:B------:R-:W1:Y:S03]  /*15e50*/  @P0 LDC R5, c[0x0][0x44c] ;  /* 0x00011300ff050b82 */ /* 0x000e660000000800 */
[----:B------:R-:W-:-:S04]  /*15e60*/  IMAD R0, R8, 0x80, R4 ;  /* 0x0000008008007824 */ /* 0x000fc800078e0204 */
[----:B------:R-:W-:Y:S02]  /*15e70*/  IMAD.MOV.U32 R4, RZ, RZ, R0 ;  /* 0x000000ffff047224 */ /* 0x000fe400078e0000 */
[----:B-1----:R-:W-:-:S05]  /*15e80*/  @P0 IMAD.HI.U32 R5, R0, R5, RZ ;  /* 0x0000000500050227 */ /* 0x002fca00078e00ff */
[----:B0-----:R-:W-:-:S05]  /*15e90*/  @P0 SHF.R.U32.HI R4, RZ, R6, R5 ;  /* 0x00000006ff040219 */ /* 0x001fca0000011605 */
        /* <DEDUP_REMOVED lines=31> */
[----:B---3--:R-:W-:-:S03]  /*16090*/  IMAD R2, R8, 0x80, R11 ;  /* 0x0000008008027824 */ /* 0x008fc600078e020b */
        /* <DEDUP_REMOVED lines=86> */
.L_x_2566:
        /* <DEDUP_REMOVED lines=14> */
.L_x_2438:
[----:B------:R-:W-:Y:S05]  /*166e0*/  BSYNC B0 ;  /* 0x0000000000007941 */ /* 0x000fea0003800000 */
.L_x_2437:
[----:B------:R-:W-:Y:S01]  /*166f0*/  NOP ;  /* 0x0000000000007918 */ /* 0x000fe20000000000 */
[----:B------:R-:W-:Y:S01]  /*16700*/  PLOP3.LUT P0, PT, PT, PT, PT, 0x80, 0x0 ;  /* 0x000000000000781c */ /* 0x000fe20003f0f070 */
[----:B0-----:R-:W-:-:S12]  /*16710*/  VIADD R6, R18, 0x38800 ;  /* 0x0003880012067836 */ /* 0x001fd80000000000 */
.L_x_2439:
        /* <DEDUP_REMOVED lines=18> */
.L_x_2567:
[----:B------:R-:W-:Y:S05]  /*16840*/  BSYNC B0 ;  /* 0x0000000000007941 */ /* 0x000fea0003800000 */
.L_x_2440:
        /* <DEDUP_REMOVED lines=55> */
.L_x_2448:
[----:B------:R-:W-:Y:S01]  /*16bc0*/  IMAD R3, R9, 0x8, R18 ;  /* 0x0000000809037824 */ /* 0x000fe200078e0212 */
[----:B------:R-:W-:Y:S01]  /*16bd0*/  SHF.L.U32 R2, R11, 0x1f, RZ ;  /* 0x0000001f0b027819 */ /* 0x000fe200000006ff */
[----:B------:R-:W-:Y:S03]  /*16be0*/  BSSY B3, `(.L_x_2449) ;  /* 0x0000003000037945 */ /* 0x000fe60003800000 */
[----:B------:R-:W1:Y:S02]  /*16bf0*/  SYNCS.PHASECHK.TRANS64.TRYWAIT P0, [R3+URZ+0x38840], R2 ;  /* 0x03884002030075a7 */ /* 0x000e64000800017f */
[----:B-1----:R-:W-:Y:S05]  /*16c00*/  @!P0 BRA `(.L_x_2450) ;  /* 0x0000005400308947 */ /* 0x002fea0003800000 */
.L_x_2568:
[----:B------:R-:W-:Y:S05]  /*16c10*/  BSYNC B3 ;  /* 0x0000000000037941 */ /* 0x000fea0003800000 */
.L_x_2449:
        /* <DEDUP_REMOVED lines=12> */
.L_x_2452:
[----:B------:R-:W-:Y:S05]  /*16ce0*/  BSYNC B3 ;  /* 0x0000000000037941 */ /* 0x000fea0003800000 */
.L_x_2451:
        /* <DEDUP_REMOVED lines=12> */
.L_x_2453:
        /* <DEDUP_REMOVED lines=16> */
.L_x_2454:
        /* <DEDUP_REMOVED lines=16> */
.L_x_2455:
        /* <DEDUP_REMOVED lines=16> */
.L_x_2456:
        /* <DEDUP_REMOVED lines=16> */
.L_x_2569:
[----:B------:R-:W-:Y:S05]  /*171b0*/  BSYNC B3 ;  /* 0x0000000000037941 */ /* 0x000fea0003800000 */
.L_x_2457:
        /* <DEDUP_REMOVED lines=12> */
.L_x_2460:
[----:B------:R-:W-:Y:S05]  /*17280*/  BSYNC B3 ;  /* 0x0000000000037941 */ /* 0x000fea0003800000 */
.L_x_2459:
        /* <DEDUP_REMOVED lines=13> */
.L_x_2461:
        /* <DEDUP_REMOVED lines=15> */
.L_x_2462:
        /* <DEDUP_REMOVED lines=15> */
.L_x_2463:
        /* <DEDUP_REMOVED lines=15> */
.L_x_2464:
        /* <DEDUP_REMOVED lines=12> */
.L_x_2447:
[----:B------:R-:W-:Y:S05]  /*176f0*/  BSYNC B1 ;  /* 0x0000000000017941 */ /* 0x000fea0003800000 */
.L_x_2446:
[----:B0-----:R-:W2:Y:S01]  /*17700*/  LDL.LU R0, [R1+0x40] ;  /* 0x0000400001007983 */ /* 0x001ea20000300800 */
[----:B------:R-:W-:-:S03]  /*17710*/  IMAD.MOV.U32 R19, RZ, RZ, R9 ;  /* 0x000000ffff137224 */ /* 0x000fc600078e0009 */
[----:B------:R0:W-:Y:S02]  /*17720*/  STL [R1+0x14], R11 ;  /* 0x0000140b01007387 */ /* 0x0001e40000100800 */
[----:B0-2---:R-:W-:-:S07]  /*17730*/  VIADD R0, R0, 0xfffffffd ;  /* 0xfffffffd00007836 */ /* 0x005fce0000000000 */
.L_x_2445:
[----:B------:R-:W-:Y:S05]  /*17740*/  BSYNC B2 ;  /* 0x0000000000027941 */ /* 0x000fea0003800000 */
.L_x_2444:
[----:B------:R-:W-:Y:S01]  /*17750*/  VIADD R10, R10, 0xfffffffe ;  /* 0xfffffffe0a0a7836 */ /* 0x000fe20000000000 */
[----:B------:R-:W-:-:S04]  /*17760*/  LOP3.LUT R8, RZ, R8, RZ, 0x33, !PT ;  /* 0x00000008ff087212 */ /* 0x000fc800078e33ff */
[----:B------:R-:W-:-:S13]  /*17770*/  ISETP.NE.AND P0, PT, R10, R8, PT ;  /* 0x000000080a00720c */ /* 0x000fda0003f05270 */
[----:B------:R-:W-:Y:S05]  /*17780*/  @!P0 BRA `(.L_x_2443) ;  /* 0x0000001800c48947 */ /* 0x000fea0003800000 */
[----:B------:R-:W-:-:S07]  /*17790*/  IMAD.MOV.U32 R9, RZ, RZ, R17 ;  /* 0x000000ffff097224 */ /* 0x000fce00078e0011 */
.L_x_2503:
        /* <DEDUP_REMOVED lines=36> */
.L_x_2467:
[----:B------:R-:W-:Y:S01]  /*179e0*/  IMAD R3, R4, 0x8, R18 ;  /* 0x0000000804037824 */ /* 0x000fe200078e0212 */
[----:B------:R-:W-:Y:S01]  /*179f0*/  SHF.L.U32 R2, R5, 0x1f, RZ ;  /* 0x0000001f05027819 */ /* 0x000fe200000006ff */
[----:B------:R-:W-:Y:S03]  /*17a00*/  BSSY B2, `(.L_x_2468) ;  /* 0x0000003000027945 */ /* 0x000fe60003800000 */
[----:B------:R-:W1:Y:S02]  /*17a10*/  SYNCS.PHASECHK.TRANS64.TRYWAIT P0, [R3+URZ+0x38840], R2 ;  /* 0x03884002030075a7 */ /* 0x000e64000800017f */
[----:B-1----:R-:W-:Y:S05]  /*17a20*/  @!P0 BRA `(.L_x_2469) ;  /* 0x0000004400d08947 */ /* 0x002fea0003800000 */
.L_x_2570:
[----:B------:R-:W-:Y:S05]  /*17a30*/  BSYNC B2 ;  /* 0x0000000000027941 */ /* 0x000fea0003800000 */
.L_x_2468:
        /* <DEDUP_REMOVED lines=12> */
.L_x_2471:
[----:B------:R-:W-:Y:S05]  /*17b00*/  BSYNC B2 ;  /* 0x0000000000027941 */ /* 0x000fea0003800000 */
.L_x_2470:
        /* <DEDUP_REMOVED lines=12> */
.L_x_2472:
        /* <DEDUP_REMOVED lines=16> */
.L_x_2473:
        /* <DEDUP_REMOVED lines=16> */
.L_x_2474:
        /* <DEDUP_REMOVED lines=16> */
.L_x_2475:
        /* <DEDUP_REMOVED lines=16> */
.L_x_2571:
[----:B------:R-:W-:Y:S05]  /*17fd0*/  BSYNC B2 ;  /* 0x0000000000027941 */ /* 0x000fea0003800000 */
.L_x_2476:
        /* <DEDUP_REMOVED lines=11> */
.L_x_2479:
[----:B------:R-:W-:Y:S05]  /*18090*/  BSYNC B2 ;  /* 0x0000000000027941 */ /* 0x000fea0003800000 */
.L_x_2478:
        /* <DEDUP_REMOVED lines=12> */
.L_x_2480:
        /* <DEDUP_REMOVED lines=15> */
.L_x_2481:
        /* <DEDUP_REMOVED lines=15> */
.L_x_2482:
        /* <DEDUP_REMOVED lines=15> */
.L_x_2483:
        /* <DEDUP_REMOVED lines=12> */
.L_x_2466:
[----:B------:R-:W-:Y:S05]  /*184f0*/  BSYNC B1 ;  /* 0x0000000000017941 */ /* 0x000fea0003800000 */
.L_x_2465:
        /* <DEDUP_REMOVED lines=36> */
.L_x_2486:
[----:B------:R-:W-:Y:S01]  /*18740*/  IMAD R2, R19, 0x8, R18 ;  /* 0x0000000813027824 */ /* 0x000fe200078e0212 */
[----:B------:R-:W-:Y:S01]  /*18750*/  SHF.L.U32 R3, R12, 0x1f, RZ ;  /* 0x0000001f0c037819 */ /* 0x000fe200000006ff */
[----:B------:R-:W-:Y:S03]  /*18760*/  BSSY B2, `(.L_x_2487) ;  /* 0x0000003000027945 */ /* 0x000fe60003800000 */
[----:B------:R-:W2:Y:S02]  /*18770*/  SYNCS.PHASECHK.TRANS64.TRYWAIT P0, [R2+URZ+0x38840], R3 ;  /* 0x03884003020075a7 */ /* 0x000ea4000800017f */
[----:B--2---:R-:W-:Y:S05]  /*18780*/  @!P0 BRA `(.L_x_2488) ;  /* 0x0000003800a08947 */ /* 0x004fea0003800000 */
.L_x_2572:
[----:B------:R-:W-:Y:S05]  /*18790*/  BSYNC B2 ;  /* 0x0000000000027941 */ /* 0x000fea0003800000 */
.L_x_2487:
        /* <DEDUP_REMOVED lines=12> */
.L_x_2490:
[----:B------:R-:W-:Y:S05]  /*18860*/  BSYNC B2 ;  /* 0x0000000000027941 */ /* 0x000fea0003800000 */
.L_x_2489:
        /* <DEDUP_REMOVED lines=13> */
.L_x_2491:
        /* <DEDUP_REMOVED lines=16> */
.L_x_2492:
        /* <DEDUP_REMOVED lines=16> */
.L_x_2493:
        /* <DEDUP_REMOVED lines=16> */
.L_x_2494:
        /* <DEDUP_REMOVED lines=15> */
.L_x_2573:
[----:B------:R-:W-:Y:S05]  /*18d30*/  BSYNC B2 ;  /* 0x0000000000027941 */ /* 0x000fea0003800000 */
.L_x_2495:
        /* <DEDUP_REMOVED lines=11> */
.L_x_2498:
[----:B------:R-:W-:Y:S05]  /*18df0*/  BSYNC B2 ;  /* 0x0000000000027941 */ /* 0x000fea0003800000 */
.L_x_2497:
        /* <DEDUP_REMOVED lines=12> */
.L_x_2499:
        /* <DEDUP_REMOVED lines=15> */
.L_x_2500:
        /* <DEDUP_REMOVED lines=15> */
.L_x_2501:
        /* <DEDUP_REMOVED lines=15> */
.L_x_2502:
        /* <DEDUP_REMOVED lines=12> */
.L_x_2485:
[----:B------:R-:W-:Y:S05]  /*19250*/  BSYNC B1 ;  /* 0x0000000000017941 */ /* 0x000fea0003800000 */
.L_x_2484:
[----:B------:R-:W2:Y:S01]  /*19260*/  LDL R2, [R1+0x28] ;  /* 0x0000280001027983 */ /* 0x000ea20000100800 */
[----:B------:R-:W-:Y:S01]  /*19270*/  VIADD R0, R0, 0xfffffffe ;  /* 0xfffffffe00007836 */ /* 0x000fe20000000000 */
[----:B--2---:R-:W-:-:S13]  /*19280*/  ISETP.GT.AND P0, PT, R7, R2, PT ;  /* 0x000000020700720c */ /* 0x004fda0003f04270 */
[----:B------:R-:W-:Y:S05]  /*19290*/  @P0 BRA `(.L_x_2503) ;  /* 0xffffffe400400947 */ /* 0x000fea000383ffff */
.L_x_2443:
[----:B------:R-:W-:Y:S05]  /*192a0*/  BSYNC B0 ;  /* 0x0000000000007941 */ /* 0x000fea0003800000 */
.L_x_2442:
        /* <DEDUP_REMOVED lines=19> */
.L_x_2505:
[----:B------:R-:W-:Y:S05]  /*193e0*/  BSYNC B0 ;  /* 0x0000000000007941 */ /* 0x000fea0003800000 */
.L_x_2504:
        /* <DEDUP_REMOVED lines=11> */
.L_x_2574:
[----:B------:R-:W-:Y:S05]  /*194a0*/  BSYNC B1 ;  /* 0x0000000000017941 */ /* 0x000fea0003800000 */
.L_x_2508:
        /* <DEDUP_REMOVED lines=9> */
.L_x_2511:
[----:B------:R-:W-:Y:S05]  /*19540*/  BSYNC B1 ;  /* 0x0000000000017941 */ /* 0x000fea0003800000 */
.L_x_2510:
        /* <DEDUP_REMOVED lines=12> */
.L_x_2512:
        /* <DEDUP_REMOVED lines=15> */
.L_x_2513:
        /* <DEDUP_REMOVED lines=15> */
.L_x_2514:
        /* <DEDUP_REMOVED lines=15> */
.L_x_2515:
        /* <DEDUP_REMOVED lines=10> */
.L_x_2507:
[----:B------:R-:W-:Y:S05]  /*19980*/  BSYNC B0 ;  /* 0x0000000000007941 */ /* 0x000fea0003800000 */
.L_x_2506:
[----:B------:R-:W2:Y:S01]  /*19990*/  LDL.LU R4, [R1+0x14] ;  /* 0x0000140001047983 */ /* 0x000ea20000300800 */
[----:B------:R-:W-:-:S05]  /*199a0*/  VIADD R19, R19, 0x1 ;  /* 0x0000000113137836 */ /* 0x000fca0000000000 */
[----:B------:R-:W-:-:S04]  /*199b0*/  ISETP.NE.AND P0, PT, R19, 0x2, PT ;  /* 0x000000021300780c */ /* 0x000fc80003f05270 */
[----:B------:R-:W-:Y:S02]  /*199c0*/  SEL R0, RZ, 0x1, P0 ;  /* 0x00000001ff007807 */ /* 0x000fe40000000000 */
[----:B------:R-:W-:Y:S02]  /*199d0*/  SEL R19, R19, RZ, P0 ;  /* 0x000000ff13137207 */ /* 0x000fe40000000000 */
[----:B--2---:R-:W-:-:S05]  /*199e0*/  LOP3.LUT R4, R4, R0, RZ, 0x3c, !PT ;  /* 0x0000000004047212 */ /* 0x004fca00078e3cff */
[----:B------:R2:W-:Y:S02]  /*199f0*/  STL [R1+0x14], R4 ;  /* 0x0000140401007387 */ /* 0x0005e40000100800 */
.L_x_2422:
[----:B------:R-:W-:Y:S05]  /*19a00*/  BSYNC B7 ;  /* 0x0000000000077941 */ /* 0x000fea0003800000 */
.L_x_2420:
[----:B---3--:R-:W3:Y:S02]  /*19a10*/  LDL R0, [R1+0x5c] ;  /* 0x00005c0001007983 */ /* 0x008ee40000100800 */
[----:B---3--:R-:W-:-:S13]  /*19a20*/  ISETP.NE.AND P0, PT, R0, RZ, PT ;  /* 0x000000ff0000720c */ /* 0x008fda0003f05270 */
        /* <DEDUP_REMOVED lines=12> */
.L_x_2516:
[----:B--2---:R-:W2:Y:S01]  /*19af0*/  S2R R10, SR_TID.X ;  /* 0x00000000000a7919 */ /* 0x004ea20000002100 */
[----:B------:R-:W-:Y:S01]  /*19b00*/  UMOV UR4, 0xffffffff ;  /* 0xffffffff00047882 */ /* 0x000fe20000000000 */
[----:B--2---:R-:W-:-:S04]  /*19b10*/  LOP3.LUT R10, R10, 0x1f, RZ, 0xc0, !PT ;  /* 0x0000001f0a0a7812 */ /* 0x004fc800078ec0ff */
[----:B------:R-:W-:Y:S01]  /*19b20*/  ISETP.NE.AND P0, PT, R10, 0x1f, PT ;  /* 0x0000001f0a00780c */ /* 0x000fe20003f05270 */
[----:B------:R-:W-:-:S12]  /*19b30*/  BRA.DIV UR4, `(.L_x_2518) ;  /* 0x0000002604f07947 */ /* 0x000fd8000b800000 */
[----:B------:R-:W2:Y:S01]  /*19b40*/  LDL.LU R3, [R1] ;  /* 0x0000000001037983 */ /* 0x000ea20000300800 */
[----:B------:R-:W-:-:S03]  /*19b50*/  ULDC UR4, c[0x0][0xc3c] ;  /* 0x00030f0000047ab9 */ /* 0x000fc60000000800 */
[----:B01----:R-:W3:Y:S01]  /*19b60*/  LDL R8, [R1+0xc] ;  /* 0x00000c0001087983 */ /* 0x003ee20000100800 */
[----:B------:R-:W-:Y:S01]  /*19b70*/  ULDC.64 UR6, c[0x0][0x208] ;  /* 0x0000820000067ab9 */ /* 0x000fe20000000a00 */
[----:B---3--:R-:W-:Y:S02]  /*19b80*/  IMAD.IADD R0, R8, 0x1, R10 ;  /* 0x0000000108007824 */ /* 0x008fe400078e020a */
[----:B--2---:R-:W-:-:S03]  /*19b90*/  IMAD.MOV.U32 R8, RZ, RZ, R3 ;  /* 0x000000ffff087224 */ /* 0x004fc600078e0003 */
[----:B------:R-:W-:-:S13]  /*19ba0*/  ISETP.GE.OR P1, PT, R0, UR4, !P0 ;  /* 0x0000000400007c0c */ /* 0x000fda000c726670 */
[----:B------:R-:W0:Y:S08]  /*19bb0*/  @!P1 LDC.64 R2, c[0x0][0xc80] ;  /* 0x00032000ff029b82 */ /* 0x000e300000000a00 */
[----:B------:R-:W1:Y:S01]  /*19bc0*/  @!P1 LDC.64 R6, c[0x0][0xc78] ;  /* 0x00031e00ff069b82 */ /* 0x000e620000000a00 */
[----:B0-----:R-:W-:-:S05]  /*19bd0*/  @!P1 IMAD.WIDE R2, R0, 0x4, R2 ;  /* 0x0000000400029825 */ /* 0x001fca00078e0202 */
[----:B------:R1:W2:Y:S02]  /*19be0*/  @!P1 LDG.E R5, desc[UR6][R2.64] ;  /* 0x0000000602059981 */ /* 0x0002a4000c1e1900 */
[----:B-1----:R-:W-:-:S06]  /*19bf0*/  @!P1 IMAD.WIDE R2, R0, 0x4, R6 ;  /* 0x0000000400029825 */ /* 0x002fcc00078e0206 */
[----:B------:R-:W3:Y:S01]  /*19c00*/  @!P1 LDG.E R2, desc[UR6][R2.64] ;  /* 0x0000000602029981 */ /* 0x000ee2000c1e1900 */
[----:B------:R-:W-:Y:S02]  /*19c10*/  CS2R R6, SRZ ;  /* 0x0000000000067805 */ /* 0x000fe4000001ff00 */
[C---:B------:R-:W-:Y:S02]  /*19c20*/  ISETP.GE.U32.AND P2, PT, R10.reuse, 0x2, PT ;  /* 0x000000020a00780c */ /* 0x040fe40003f46070 */
[C---:B------:R-:W-:Y:S01]  /*19c30*/  ISETP.GE.U32.AND P3, PT, R10.reuse, 0x4, PT ;  /* 0x000000040a00780c */ /* 0x040fe20003f66070 */
[----:B------:R-:W-:Y:S01]  /*19c40*/  SHFL.IDX PT, R4, R8, RZ, 0x1f ;  /* 0x00001fff08047589 */ /* 0x000fe200000e0000 */
[C---:B------:R-:W-:Y:S02]  /*19c50*/  ISETP.GE.U32.AND P4, PT, R10.reuse, 0x8, PT ;  /* 0x000000080a00780c */ /* 0x040fe40003f86070 */
[----:B------:R-:W-:Y:S01]  /*19c60*/  ISETP.GE.U32.AND P5, PT, R10, 0x10, PT ;  /* 0x000000100a00780c */ /* 0x000fe20003fa6070 */
[----:B------:R-:W-:Y:S01]  /*19c70*/  SHFL.IDX PT, R0, R8, 0x1, 0x1f ;  /* 0x00201f0008007f89 */ /* 0x000fe200000e0000 */
[----:B--2---:R-:W-:-:S02]  /*19c80*/  @!P1 IMAD.MOV.U32 R6, RZ, RZ, R5 ;  /* 0x000000ffff069224 */ /* 0x004fc400078e0005 */
        /* <DEDUP_REMOVED lines=20> */
.L_x_2584:
[----:B------:R-:W-:Y:S02]  /*19dd0*/  ULDC UR4, c[0x0][0xc38] ;  /* 0x00030e0000047ab9 */ /* 0x000fe40000000800 */
[----:B------:R-:W-:-:S04]  /*19de0*/  IMAD.U32 R8, RZ, RZ, UR4 ;  /* 0x00000004ff087e24 */ /* 0x000fc8000f8e00ff */
[----:B-1----:R-:W-:-:S04]  /*19df0*/  IMAD R9, R9, R8, RZ ;  /* 0x0000000809097224 */ /* 0x002fc800078e02ff */
[----:B------:R-:W-:-:S05]  /*19e00*/  IMAD.IADD R0, R0, 0x1, R9 ;  /* 0x0000000100007824 */ /* 0x000fca00078e0209 */
[----:B------:R-:W-:-:S13]  /*19e10*/  ISETP.GT.AND P6, PT, R0, R4, PT ;  /* 0x000000040000720c */ /* 0x000fda0003fc4270 */
[----:B------:R-:W-:Y:S05]  /*19e20*/  @P6 BRA `(.L_x_2519) ;  /* 0x0000000000b06947 */ /* 0x000fea0003800000 */
.L_x_2522:
        /* <DEDUP_REMOVED lines=38> */
.L_x_2592:
[----:B------:R-:W-:Y:S02]  /*1a090*/  ULDC UR4, c[0x0][0xc38] ;  /* 0x00030e0000047ab9 */ /* 0x000fe40000000800 */
[----:B------:R-:W-:-:S04]  /*1a0a0*/  IMAD.U32 R8, RZ, RZ, UR4 ;  /* 0x00000004ff087e24 */ /* 0x000fc8000f8e00ff */
[----:B-1----:R-:W-:-:S04]  /*1a0b0*/  IMAD R9, R9, R8, RZ ;  /* 0x0000000809097224 */ /* 0x002fc800078e02ff */
[----:B------:R-:W-:-:S05]  /*1a0c0*/  IMAD.IADD R0, R9, 0x1, R0 ;  /* 0x0000000109007824 */ /* 0x000fca00078e0200 */
[----:B------:R-:W-:-:S13]  /*1a0d0*/  ISETP.GT.AND P6, PT, R0, R4, PT ;  /* 0x000000040000720c */ /* 0x000fda0003fc4270 */
[----:B------:R-:W-:Y:S05]  /*1a0e0*/  @!P6 BRA `(.L_x_2522) ;  /* 0xfffffffc0050e947 */ /* 0x000fea000383ffff */
.L_x_2519:
        /* <DEDUP_REMOVED lines=12> */
.L_x_2597:
[----:B------:R-:W-:-:S13]  /*1a1b0*/  ISETP.NE.AND P0, PT, R3, RZ, PT ;  /* 0x000000ff0300720c */ /* 0x000fda0003f05270 */
[----:B------:R-:W-:Y:S05]  /*1a1c0*/  @!P0 BRA `(.L_x_2524) ;  /* 0x0000000000148947 */ /* 0x000fea0003800000 */
[----:B------:R-:W-:Y:S01]  /*1a1d0*/  UMOV UR4, 0xffffffff ;  /* 0xffffffff00047882 */ /* 0x000fe20000000000 */
[----:B---3--:R-:W-:Y:S02]  /*1a1e0*/  VIADD R10, R10, 0xffffffff ;  /* 0xffffffff0a0a7836 */ /* 0x008fe40000000000 */
[----:B------:R-:W-:Y:S05]  /*1a1f0*/  BRA.DIV UR4, `(.L_x_2525) ;  /* 0x0000002a04e07947 */ /* 0x000fea000b800000 */
[----:B0-----:R0:W2:Y:S02]  /*1a200*/  SHFL.IDX PT, R2, R2, R10, 0x1f ;  /* 0x00001f0a02027589 */ /* 0x0010a400000e0000 */
.L_x_2600:
[----:B--2---:R-:W-:-:S07]  /*1a210*/  IMAD.MOV.U32 R5, RZ, RZ, R2 ;  /* 0x000000ffff057224 */ /* 0x004fce00078e0002 */
.L_x_2524:
[----:B0-----:R-:W-:Y:S01]  /*1a220*/  IMAD R2, R5, R8, R9 ;  /* 0x0000000805027224 */ /* 0x001fe200078e0209 */
[----:B------:R-:W-:-:S03]  /*1a230*/  ISETP.NE.AND P0, PT, R7, 0x1, PT ;  /* 0x000000010700780c */ /* 0x000fc60003f05270 */
[----:B------:R-:W-:Y:S01]  /*1a240*/  IMAD.IADD R4, R4, 0x1, -R2 ;  /* 0x0000000104047824 */ /* 0x000fe200078e0a02 */
[----:B------:R0:W-:Y:S09]  /*1a250*/  STL [R1], R2 ;  /* 0x0000000201007387 */ /* 0x0001f20000100800 */
[----:B------:R-:W-:Y:S05]  /*1a260*/  @!P0 BRA `(.L_x_2526) ;  /* 0x0000000000e48947 */ /* 0x000fea0003800000 */
[----:B------:R-:W-:-:S04]  /*1a270*/  IABS R5, R0 ;  /* 0x0000000000057213 */ /* 0x000fc80000000000 */
        /* <DEDUP_REMOVED lines=25> */
[----:B-1-3--:R-:W-:Y:S02]  /*1a410*/  IMAD R6, R2, R5, RZ ;  /* 0x0000000502067224 */ /* 0x00afe400078e02ff */
        /* <DEDUP_REMOVED lines=30> */
.L_x_2526:
[----:B------:R-:W2:Y:S01]  /*1a600*/  LDL R5, [R1+0xc] ;  /* 0x00000c0001057983 */ /* 0x000ea20000100800 */
[----:B0-----:R-:W2:Y:S01]  /*1a610*/  LDC.64 R2, c[0x0][0xc90] ;  /* 0x00032400ff027b82 */ /* 0x001ea20000000a00 */
[----:B------:R-:W-:Y:S01]  /*1a620*/  ULDC.64 UR4, c[0x0][0x208] ;  /* 0x0000820000047ab9 */ /* 0x000fe20000000a00 */
[----:B--2---:R-:W-:-:S05]  /*1a630*/  IMAD.WIDE R2, R5, 0x4, R2 ;  /* 0x0000000405027825 */ /* 0x004fca00078e0202 */
[----:B-1-3--:R-:W2:Y:S02]  /*1a640*/  LDG.E R6, desc[UR4][R2.64] ;  /* 0x0000000402067981 */ /* 0x00aea4000c1e1900 */
        /* <DEDUP_REMOVED lines=59> */
.L_x_2527:
[----:B-1----:R-:W-:-:S05]  /*1aa00*/  LOP3.LUT R3, RZ, R4, RZ, 0x33, !PT ;  /* 0x00000004ff037212 */ /* 0x002fca00078e33ff */
[----:B------:R-:W-:-:S05]  /*1aa10*/  IMAD.IADD R0, R0, 0x1, R3 ;  /* 0x0000000100007824 */ /* 0x000fca00078e0203 */
[----:B------:R1:W-:Y:S01]  /*1aa20*/  STL [R1+0x4], R0 ;  /* 0x0000040001007387 */ /* 0x0003e20000100800 */
[----:B------:R-:W-:Y:S05]  /*1aa30*/  BRA `(.L_x_2528) ;  /* 0x0000000000287947 */ /* 0x000fea0003800000 */
.L_x_2520:
        /* <DEDUP_REMOVED lines=10> */
.L_x_2528:
[----:B0-----:R-:W2:Y:S04]  /*1aae0*/  LDL R2, [R1+0xc] ;  /* 0x00000c0001027983 */ /* 0x001ea80000100800 */
[----:B------:R-:W3:Y:S04]  /*1aaf0*/  LDL R3, [R1+0x8] ;  /* 0x0000080001037983 */ /* 0x000ee80000100800 */
[----:B------:R-:W4:Y:S04]  /*1ab00*/  LDL R5, [R1+0x4] ;  /* 0x0000040001057983 */ /* 0x000f280000100800 */
[----:B------:R-:W4:Y:S01]  /*1ab10*/  LDL R4, [R1] ;  /* 0x0000000001047983 */ /* 0x000f220000100800 */
[----:B-1----:R-:W0:Y:S01]  /*1ab20*/  S2R R0, SR_TID.X ;  /* 0x0000000000007919 */ /* 0x002e220000002100 */
        /* <DEDUP_REMOVED lines=11> */
.L_x_2517:
[----:B------:R-:W2:Y:S01]  /*1abe0*/  LDL R0, [R1+0xc] ;  /* 0x00000c0001007983 */ /* 0x000ea20000100800 */
[----:B------:R-:W-:Y:S02]  /*1abf0*/  ULDC UR4, c[0x0][0xc3c] ;  /* 0x00030f0000047ab9 */ /* 0x000fe40000000800 */
[----:B--2---:R-:W-:-:S13]  /*1ac00*/  ISETP.GE.AND P0, PT, R0, UR4, PT ;  /* 0x0000000400007c0c */ /* 0x004fda000bf06270 */
[----:B------:R-:W-:Y:S05]  /*1ac10*/  @!P0 BRA `(.L_x_2529) ;  /* 0xffffff98000c8947 */ /* 0x000fea000383ffff */
[----:B------:R-:W-:Y:S05]  /*1ac20*/  BSYNC B8 ;  /* 0x0000000000087941 */ /* 0x000fea0003800000 */
.L_x_2414:
[----:B0-----:R-:W2:Y:S01]  /*1ac30*/  LDL.LU R0, [R1+0x58] ;  /* 0x0000580001007983 */ /* 0x001ea20000300800 */
[----:B------:R-:W-:Y:S01]  /*1ac40*/  BSSY B0, `(.L_x_2530) ;  /* 0x000000b000007945 */ /* 0x000fe20003800000 */
[----:B-1----:R-:W0:Y:S01]  /*1ac50*/  S2R R5, SR_CgaCtaId ;  /* 0x0000000000057919 */ /* 0x002e220000008800 */
        /* <DEDUP_REMOVED lines=9> */
.L_x_2601:
[----:B------:R-:W-:Y:S05]  /*1acf0*/  BSYNC B0 ;  /* 0x0000000000007941 */ /* 0x000fea0003800000 */
.L_x_2530:
[----:B------:R-:W-:-:S03]  /*1ad00*/  UMOV UR4, 0xffffffff ;  /* 0xffffffff00047882 */ /* 0x000fc60000000000 */
[----:B------:R-:W-:Y:S05]  /*1ad10*/  BRA.DIV UR4, `(.L_x_2532) ;  /* 0x0000002204587947 */ /* 0x000fea000b800000 */
[----:B------:R-:W1:Y:S02]  /*1ad20*/  S2R R2, SR_TID.X ;  /* 0x0000000000027919 */ /* 0x000e640000002100 */
[----:B-1----:R-:W-:-:S04]  /*1ad30*/  SHF.R.U32.HI R2, RZ, 0x5, R2 ;  /* 0x00000005ff027819 */ /* 0x002fc80000011602 */
[----:B------:R-:W-:-:S05]  /*1ad40*/  LOP3.LUT R2, R2, 0x3, RZ, 0xc0, !PT ;  /* 0x0000000302027812 */ /* 0x000fca00078ec0ff */
[----:B------:R1:W2:Y:S02]  /*1ad50*/  SHFL.IDX PT, R14, R2, RZ, 0x1f ;  /* 0x00001fff020e7589 */ /* 0x0002a400000e0000 */
.L_x_2604:
[----:B--2---:R-:W-:Y:S01]  /*1ad60*/  ISETP.NE.AND P0, PT, R14, RZ, PT ;  /* 0x000000ff0e00720c */ /* 0x004fe20003f05270 */
[----:B------:R-:W-:-:S12]  /*1ad70*/  BSSY B0, `(.L_x_2533) ;  /* 0x0000027000007945 */ /* 0x000fd80003800000 */
[----:B------:R-:W-:Y:S05]  /*1ad80*/  @P0 BRA `(.L_x_2534) ;  /* 0x0000000000940947 */ /* 0x000fea0003800000 */
[----:B------:R-:W-:-:S03]  /*1ad90*/  UMOV UR4, 0xffffffff ;  /* 0xffffffff00047882 */ /* 0x000fc60000000000 */
[----:B------:R-:W-:Y:S05]  /*1ada0*/  BRA.DIV UR4, `(.L_x_2535) ;  /* 0x0000002204687947 */ /* 0x000fea000b800000 */
[----:B------:R-:W-:-:S13]  /*1adb0*/  ELECT P6, URZ, PT ;  /* 0x00000000003f782f */ /* 0x000fda00038c0000 */
.L_x_2607:
        /* <DEDUP_REMOVED lines=8> */
.L_x_2536:
        /* <DEDUP_REMOVED lines=13> */
.L_x_2608:
[----:B------:R-:W1:Y:S02]  /*1af10*/  SYNCS.PHASECHK.TRANS64.TRYWAIT P0, [R7+URZ], R2 ;  /* 0x00000002070075a7 */ /* 0x000e64000800017f */
[----:B-1----:R-:W-:Y:S05]  /*1af20*/  @!P0 BRA `(.L_x_2538) ;  /* 0x00000020003c8947 */ /* 0x002fea0003800000 */
.L_x_2609:
[----:B------:R-:W-:Y:S05]  /*1af30*/  @!P2 BRA `(.L_x_2539) ;  /* 0x000000000004a947 */ /* 0x000fea0003800000 */
[----:B------:R-:W-:Y:S01]  /*1af40*/  BPT.TRAP 0x1 ;  /* 0x000000040000795c */ /* 0x000fe20000300000 */
.L_x_2539:
[----:B------:R-:W-:-:S04]  /*1af50*/  VIADD R0, R0, 0x38860 ;  /* 0x0003886000007836 */ /* 0x000fc80000000000 */
[----:B------:R-:W-:-:S04]  /*1af60*/  IMAD R4, R19, 0x8, R0 ;  /* 0x0000000813047824 */ /* 0x000fc800078e0200 */
[----:B------:R-:W2:Y:S02]  /*1af70*/  SYNCS.PHASECHK.TRANS64.TRYWAIT P0, [R4+URZ], R5 ;  /* 0x00000005040075a7 */ /* 0x000ea4000800017f */
[----:B--2---:R-:W-:Y:S05]  /*1af80*/  @!P0 BRA `(.L_x_2540) ;  /* 0x0000002000388947 */ /* 0x004fea0003800000 */
.L_x_2610:
[----:B------:R-:W-:-:S07]  /*1af90*/  IMAD R3, R3, 0x8, R0 ;  /* 0x0000000803037824 */ /* 0x000fce00078e0200 */
.L_x_2541:
[----:B---3--:R3:W4:Y:S02]  /*1afa0*/  SYNCS.PHASECHK.TRANS64.TRYWAIT P0, [R3+URZ], R2 ;  /* 0x00000002030075a7 */ /* 0x008724000800017f */
[----:B----4-:R-:W-:Y:S05]  /*1afb0*/  @!P0 NANOSLEEP.SYNCS 0x989680 ;  /* 0x009896800000895d */ /* 0x010fea0003900000 */
[----:B------:R-:W4:Y:S02]  /*1afc0*/  @!P0 SYNCS.PHASECHK.TRANS64 P0, [R3+URZ], R2 ;  /* 0x00000002030085a7 */ /* 0x000f24000800007f */
[----:B----4-:R-:W-:Y:S05]  /*1afd0*/  @!P0 BRA `(.L_x_2541) ;  /* 0xfffffffc00f08947 */ /* 0x010fea000383ffff */
.L_x_2534:
[----:B------:R-:W-:Y:S05]  /*1afe0*/  BSYNC B0 ;  /* 0x0000000000007941 */ /* 0x000fea0003800000 */
.L_x_2533:
[----:B------:R-:W-:Y:S05]  /*1aff0*/  EXIT ;  /* 0x000000000000794d */ /* 0x000fea0003800000 */
.L_x_2353:
[----:B------:R-:W-:-:S13]  /*1b000*/  R2UR UR4, R17 ;  /* 0x00000000110472ca */ /* 0x000fda00000e0000 */
[----:B0-----:R-:W-:-:S04]  /*1b010*/  IMAD.U32 R3, RZ, RZ, UR4 ;  /* 0x00000004ff037e24 */ /* 0x001fc8000f8e00ff */
[----:B------:R0:W1:Y:S03]  /*1b020*/  SYNCS.PHASECHK.TRANS64.TRYWAIT P1, [R3+URZ+0x38800], R0 ;  /* 0x03880000030075a7 */ /* 0x000066000802017f */
[----:B-1----:R-:W-:Y:S05]  /*1b030*/  @!P1 NANOSLEEP.SYNCS 0x989680 ;  /* 0x009896800000995d */ /* 0x002fea0003900000 */
[----:B------:R-:W1:Y:S02]  /*1b040*/  @!P1 SYNCS.PHASECHK.TRANS64 P1, [R3+URZ+0x38800], R0 ;  /* 0x03880000030095a7 */ /* 0x000e64000802007f */
[----:B-1----:R-:W-:Y:S05]  /*1b050*/  @!P1 BRA `(.L_x_2353) ;  /* 0xfffffffc00e89947 */ /* 0x002fea000383ffff */
[----:B------:R-:W-:Y:S05]  /*1b060*/  BRA `(.L_x_2542) ;  /* 0xfffffe7000c47947 */ /* 0x000fea000383ffff */
.L_x_2357:
[----:B-1----:R1:W2:Y:S02]  /*1b070*/  SYNCS.PHASECHK.TRANS64.TRYWAIT P2, [R0+URZ+0x38830], R3 ;  /* 0x03883003000075a7 */ /* 0x0022a4000804017f */
[----:B--2---:R-:W-:Y:S05]  /*1b080*/  @!P2 NANOSLEEP.SYNCS 0x989680 ;  /* 0x009896800000a95d */ /* 0x004fea0003900000 */
[----:B------:R-:W2:Y:S02]  /*1b090*/  @!P2 SYNCS.PHASECHK.TRANS64 P2, [R0+URZ+0x38830], R3 ;  /* 0x038830030000a5a7 */ /* 0x000ea4000804007f */
[----:B--2---:R-:W-:Y:S05]  /*1b0a0*/  @!P2 BRA `(.L_x_2357) ;  /* 0xfffffffc00f0a947 */ /* 0x004fea000383ffff */
[----:B------:R-:W-:Y:S05]  /*1b0b0*/  BRA `(.L_x_2356) ;  /* 0xfffffe7000f47947 */ /* 0x000fea000383ffff */
.L_x_2362:
[----:B------:R-:W-:-:S13]  /*1b0c0*/  R2UR UR4, R3 ;  /* 0x00000000030472ca */ /* 0x000fda00000e0000 */
[----:B-1----:R-:W-:-:S04]  /*1b0d0*/  IMAD.U32 R152, RZ, RZ, UR4 ;  /* 0x00000004ff987e24 */ /* 0x002fc8000f8e00ff */
[----:B------:R1:W2:Y:S03]  /*1b0e0*/  SYNCS.PHASECHK.TRANS64.TRYWAIT P3, [R152+URZ+0x38830], R4 ;  /* 0x03883004980075a7 */ /* 0x0002a6000806017f */
[----:B--2---:R-:W-:Y:S05]  /*1b0f0*/  @!P3 NANOSLEEP.SYNCS 0x989680 ;  /* 0x009896800000b95d */ /* 0x004fea0003900000 */
[----:B------:R-:W2:Y:S02]  /*1b100*/  @!P3 SYNCS.PHASECHK.TRANS64 P3, [R152+URZ+0x38830], R4 ;  /* 0x038830049800b5a7 */ /* 0x000ea4000806007f */
[----:B--2---:R-:W-:Y:S05]  /*1b110*/  @!P3 BRA `(.L_x_2362) ;  /* 0xfffffffc00e8b947 */ /* 0x004fea000383ffff */
[----:B------:R-:W-:Y:S05]  /*1b120*/  BRA `(.L_x_2361) ;  /* 0xfffffeac00487947 */ /* 0x000fea000383ffff */
.L_x_2366:
[----:B--2---:R-:W-:-:S04]  /*1b130*/  IMAD.U32 R2, RZ, RZ, UR4 ;  /* 0x00000004ff027e24 */ /* 0x004fc8000f8e00ff */
[----:B------:R2:W3:Y:S03]  /*1b140*/  SYNCS.PHASECHK.TRANS64.TRYWAIT P3, [R2+URZ+0x38850], R0 ;  /* 0x03885000020075a7 */ /* 0x0004e6000806017f */
[----:B---3--:R-:W-:Y:S05]  /*1b150*/  @!P3 NANOSLEEP.SYNCS 0x989680 ;  /* 0x009896800000b95d */ /* 0x008fea0003900000 */
[----:B------:R-:W3:Y:S02]  /*1b160*/  @!P3 SYNCS.PHASECHK.TRANS64 P3, [R2+URZ+0x38850], R0 ;  /* 0x038850000200b5a7 */ /* 0x000ee4000806007f */
[----:B---3--:R-:W-:Y:S05]  /*1b170*/  @!P3 BRA `(.L_x_2366) ;  /* 0xfffffffc00ecb947 */ /* 0x008fea000383ffff */
[----:B------:R-:W-:Y:S05]  /*1b180*/  BRA `(.L_x_2365) ;  /* 0xfffffed0006c7947 */ /* 0x000fea000383ffff */
.L_x_2372:
[----:B-1----:R-:W-:-:S04]  /*1b190*/  IMAD.U32 R4, RZ, RZ, UR4 ;  /* 0x00000004ff047e24 */ /* 0x002fc8000f8e00ff */
[----:B------:R1:W2:Y:S03]  /*1b1a0*/  SYNCS.PHASECHK.TRANS64.TRYWAIT P2, [R4+URZ+0x38830], R3 ;  /* 0x03883003040075a7 */ /* 0x0002a6000804017f */
[----:B--2---:R-:W-:Y:S05]  /*1b1b0*/  @!P2 NANOSLEEP.SYNCS 0x989680 ;  /* 0x009896800000a95d */ /* 0x004fea0003900000 */
[----:B------:R-:W2:Y:S02]  /*1b1c0*/  @!P2 SYNCS.PHASECHK.TRANS64 P2, [R4+URZ+0x38830], R3 ;  /* 0x038830030400a5a7 */ /* 0x000ea4000804007f */
[----:B--2---:R-:W-:Y:S05]  /*1b1d0*/  @!P2 BRA `(.L_x_2372) ;  /* 0xfffffffc00eca947 */ /* 0x004fea000383ffff */
[----:B------:R-:W-:Y:S05]  /*1b1e0*/  BRA `(.L_x_2371) ;  /* 0xfffffee8005c7947 */ /* 0x000fea000383ffff */
.L_x_2376:
[----:B---3--:R-:W-:-:S04]  /*1b1f0*/  IMAD.U32 R2, RZ, RZ, UR4 ;  /* 0x00000004ff027e24 */ /* 0x008fc8000f8e00ff */
[----:B------:R3:W4:Y:S03]  /*1b200*/  SYNCS.PHASECHK.TRANS64.TRYWAIT P2, [R2+URZ+0x38850], R0 ;  /* 0x03885000020075a7 */ /* 0x000726000804017f */
[----:B----4-:R-:W-:Y:S05]  /*1b210*/  @!P2 NANOSLEEP.SYNCS 0x989680 ;  /* 0x009896800000a95d */ /* 0x010fea0003900000 */
[----:B------:R-:W4:Y:S02]  /*1b220*/  @!P2 SYNCS.PHASECHK.TRANS64 P2, [R2+URZ+0x38850], R0 ;  /* 0x038850000200a5a7 */ /* 0x000f24000804007f */
[----:B----4-:R-:W-:Y:S05]  /*1b230*/  @!P2 BRA `(.L_x_2376) ;  /* 0xfffffffc00eca947 */ /* 0x010fea000383ffff */
[----:B------:R-:W-:Y:S05]  /*1b240*/  BRA `(.L_x_2375) ;  /* 0xffffff0c00847947 */ /* 0x000fea000383ffff */
.L_x_2381:
[----:B-1----:R-:W-:-:S04]  /*1b250*/  IMAD.U32 R7, RZ, RZ, UR8 ;  /* 0x00000008ff077e24 */ /* 0x002fc8000f8e00ff */
[----:B------:R1:W2:Y:S03]  /*1b260*/  SYNCS.PHASECHK.TRANS64.TRYWAIT P0, [R7+URZ+0x38850], R0 ;  /* 0x03885000070075a7 */ /* 0x0002a6000800017f */
[----:B--2---:R-:W-:Y:S05]  /*1b270*/  @!P0 NANOSLEEP.SYNCS 0x989680 ;  /* 0x009896800000895d */ /* 0x004fea0003900000 */
[----:B------:R-:W2:Y:S02]  /*1b280*/  @!P0 SYNCS.PHASECHK.TRANS64 P0, [R7+URZ+0x38850], R0 ;  /* 0x03885000070085a7 */ /* 0x000ea4000800007f */
[----:B--2---:R-:W-:Y:S05]  /*1b290*/  @!P0 BRA `(.L_x_2381) ;  /* 0xfffffffc00ec8947 */ /* 0x004fea000383ffff */
[----:B------:R-:W-:Y:S05]  /*1b2a0*/  BRA `(.L_x_2380) ;  /* 0xffffff2400947947 */ /* 0x000fea000383ffff */
.L_x_2428:
[----:B------:R-:W0:Y:S01]  /*1b2b0*/  S2R R4, SR_TID.X ;  /* 0x0000000000047919 */ /* 0x000e220000002100 */
[----:B------:R-:W-:Y:S01]  /*1b2c0*/  BSSY B0, `(.L_x_2543) ;  /* 0x000000a000007945 */ /* 0x000fe20003800000 */
[----:B------:R-:W-:Y:S02]  /*1b2d0*/  IMAD.MOV.U32 R12, RZ, RZ, RZ ;  /* 0x000000ffff0c7224 */ /* 0x000fe400078e00ff */
[----:B------:R-:W-:Y:S02]  /*1b2e0*/  IMAD.MOV.U32 R11, RZ, RZ, 0x1f ;  /* 0x0000001fff0b7424 */ /* 0x000fe400078e00ff */
[----:B------:R-:W-:Y:S01]  /*1b2f0*/  IMAD.MOV.U32 R15, RZ, RZ, -0x1 ;  /* 0xffffffffff0f7424 */ /* 0x000fe200078e00ff */
[----:B0-----:R-:W-:-:S04]  /*1b300*/  SHF.R.U32.HI R4, RZ, 0x5, R4 ;  /* 0x00000005ff047819 */ /* 0x001fc80000011604 */
[----:B------:R-:W-:-:S05]  /*1b310*/  LOP3.LUT R4, R4, 0x3, RZ, 0xc0, !PT ;  /* 0x0000000304047812 */ /* 0x000fca00078ec0ff */
[----:B------:R-:W-:-:S07]  /*1b320*/  IMAD.MOV.U32 R13, RZ, RZ, R4 ;  /* 0x000000ffff0d7224 */ /* 0x000fce00078e0004 */
[----:B--2---:R-:W-:Y:S05]  /*1b330*/  WARPSYNC.COLLECTIVE R15, `(.L_x_2544) ;  /* 0x000000000f087348 */ /* 0x004fea0003c00000 */
[----:B------:R0:W1:Y:S02]  /*1b340*/  SHFL.IDX P6, R14, R13, R12, R11 ;  /* 0x0000000c0d0e7389 */ /* 0x00006400000c000b */
[----:B012---:R-:W-:Y:S01]  /*1b350*/  ENDCOLLECTIVE ;  /* 0x000000000000791b */ /* 0x007fe20003800000 */
.L_x_2544:
[----:B------:R-:W-:Y:S05]  /*1b360*/  BSYNC B0 ;  /* 0x0000000000007941 */ /* 0x000fea0003800000 */
.L_x_2543:
[----:B------:R-:W-:Y:S05]  /*1b370*/  BRA `(.L_x_2545) ;  /* 0xffffffa0002c7947 */ /* 0x000fea000383ffff */
.L_x_2430:
[----:B------:R-:W-:Y:S01]  /*1b380*/  BSSY B0, `(.L_x_2546) ;  /* 0x0000006000007945 */ /* 0x000fe20003800000 */
[----:B------:R-:W-:-:S07]  /*1b390*/  IMAD.MOV.U32 R15, RZ, RZ, -0x1 ;  /* 0xffffffffff0f7424 */ /* 0x000fce00078e00ff */
[----:B--23--:R-:W-:Y:S05]  /*1b3a0*/  WARPSYNC.COLLECTIVE R15, `(.L_x_2547) ;  /* 0x000000000f0c7348 */ /* 0x00cfea0003c00000 */
[----:B------:R-:W-:Y:S02]  /*1b3b0*/  ELECT P6, UR62, PT ;  /* 0x00000000003e782f */ /* 0x000fe400038c0000 */
[----:B------:R-:W-:Y:S01]  /*1b3c0*/  MOV R14, UR62 ;  /* 0x0000003e000e7c02 */ /* 0x000fe20008000f00 */
[----:B--23--:R-:W-:Y:S10]  /*1b3d0*/  ENDCOLLECTIVE ;  /* 0x000000000000791b */ /* 0x00cff40003800000 */
.L_x_2547:
[----:B------:R-:W-:Y:S05]  /*1b3e0*/  BSYNC B0 ;  /* 0x0000000000007941 */ /* 0x000fea0003800000 */
.L_x_2546:
[----:B------:R-:W-:Y:S05]  /*1b3f0*/  BRA `(.L_x_2548) ;  /* 0xffffffa000307947 */ /* 0x000fea000383ffff */
.L_x_2432:
[----:B0-----:R0:W1:Y:S02]  /*1b400*/  SYNCS.PHASECHK.TRANS64.TRYWAIT P0, [R0+URZ+0x38840], R2 ;  /* 0x03884002000075a7 */ /* 0x001064000800017f */
[----:B-1----:R-:W-:Y:S05]  /*1b410*/  @!P0 NANOSLEEP.SYNCS 0x989680 ;  /* 0x009896800000895d */ /* 0x002fea0003900000 */
[----:B------:R-:W1:Y:S02]  /*1b420*/  @!P0 SYNCS.PHASECHK.TRANS64 P0, [R0+URZ+0x38840], R2 ;  /* 0x03884002000085a7 */ /* 0x000e64000800007f */
[----:B-1----:R-:W-:Y:S05]  /*1b430*/  @!P0 BRA `(.L_x_2432) ;  /* 0xfffffffc00f08947 */ /* 0x002fea000383ffff */
[----:B------:R-:W-:Y:S05]  /*1b440*/  BRA `(.L_x_2549) ;  /* 0xffffffa000947947 */ /* 0x000fea000383ffff */
.L_x_2436:
[----:B------:R-:W2:Y:S01]  /*1b450*/  LDL.LU R11, [R1+0x34] ;  /* 0x00003400010b7983 */ /* 0x000ea20000300800 */
[----:B------:R-:W-:Y:S02]  /*1b460*/  IMAD.MOV.U32 R13, RZ, RZ, R3 ;  /* 0x000000ffff0d7224 */ /* 0x000fe400078e0003 */
[----:B------:R-:W-:Y:S01]  /*1b470*/  IMAD.MOV.U32 R12, RZ, RZ, RZ ;  /* 0x000000ffff0c7224 */ /* 0x000fe200078e00ff */
[----:B------:R-:W0:Y:S01]  /*1b480*/  S2R R5, SR_TID.X ;  /* 0x0000000000057919 */ /* 0x000e220000002100 */
[----:B------:R-:W-:Y:S01]  /*1b490*/  IMAD.MOV.U32 R15, RZ, RZ, -0x1 ;  /* 0xffffffffff0f7424 */ /* 0x000fe200078e00ff */
[----:B0-----:R-:W-:-:S04]  /*1b4a0*/  LOP3.LUT R5, R5, 0x7f, RZ, 0xc0, !PT ;  /* 0x0000007f05057812 */ /* 0x001fc800078ec0ff */
[----:B------:R-:W-:-:S05]  /*1b4b0*/  SHF.R.U32.HI R5, RZ, 0x3, R5 ;  /* 0x00000003ff057819 */ /* 0x000fca0000011605 */
[----:B------:R-:W-:-:S04]  /*1b4c0*/  IMAD R2, R8, 0x80, R5 ;  /* 0x0000008008027824 */ /* 0x000fc800078e0205 */
[----:B------:R-:W-:Y:S02]  /*1b4d0*/  VIADD R5, R2, 0x10 ;  /* 0x0000001002057836 */ /* 0x000fe40000000000 */
[----:B--2---:R-:W-:Y:S02]  /*1b4e0*/  IMAD R0, R11, R7, RZ ;  /* 0x000000070b007224 */ /* 0x004fe400078e02ff */
[----:B------:R-:W-:-:S03]  /*1b4f0*/  IMAD.MOV.U32 R11, RZ, RZ, 0x181f ;  /* 0x0000181fff0b7424 */ /* 0x000fc600078e00ff */
[----:B------:R-:W-:-:S13]  /*1b500*/  ISETP.GE.AND P5, PT, R2, R0, PT ;  /* 0x000000000200720c */ /* 0x000fda0003fa6270 */
[----:B-----5:R-:W-:Y:S05]  /*1b510*/  WARPSYNC.COLLECTIVE R15, `(.L_x_2550) ;  /* 0x000000000f087348 */ /* 0x020fea0003c00000 */
[----:B------:R0:W1:Y:S02]  /*1b520*/  SHFL.IDX P6, R14, R13, R12, R11 ;  /* 0x0000000c0d0e7389 */ /* 0x00006400000c000b */
[----:B01---5:R-:W-:Y:S01]  /*1b530*/  ENDCOLLECTIVE ;  /* 0x000000000000791b */ /* 0x023fe20003800000 */
.L_x_2550:
[----:B------:R-:W-:Y:S02]  /*1b540*/  IMAD.MOV.U32 R13, RZ, RZ, R4 ;  /* 0x000000ffff0d7224 */ /* 0x000fe400078e0004 */
[----:B------:R-:W-:-:S07]  /*1b550*/  IMAD.MOV.U32 R6, RZ, RZ, R14 ;  /* 0x000000ffff067224 */ /* 0x000fce00078e000e */
[----:B------:R-:W-:Y:S05]  /*1b560*/  WARPSYNC.COLLECTIVE R15, `(.L_x_2551) ;  /* 0x000000000f087348 */ /* 0x000fea0003c00000 */
[----:B------:R0:W1:Y:S02]  /*1b570*/  SHFL.IDX P6, R14, R13, R12, R11 ;  /* 0x0000000c0d0e7389 */ /* 0x00006400000c000b */
[----:B01----:R-:W-:Y:S01]  /*1b580*/  ENDCOLLECTIVE ;  /* 0x000000000000791b */ /* 0x003fe20003800000 */
.L_x_2551:
        /* <DEDUP_REMOVED lines=20> */
.L_x_2552:
[----:B------:R-:W-:Y:S02]  /*1b6d0*/  IMAD.MOV.U32 R13, RZ, RZ, R4 ;  /* 0x000000ffff0d7224 */ /* 0x000fe400078e0004 */
[----:B------:R-:W-:-:S07]  /*1b6e0*/  IMAD.MOV.U32 R6, RZ, RZ, R14 ;  /* 0x000000ffff067224 */ /* 0x000fce00078e000e */
[----:B------:R-:W-:Y:S05]  /*1b6f0*/  WARPSYNC.COLLECTIVE R15, `(.L_x_2553) ;  /* 0x000000000f087348 */ /* 0x000fea0003c00000 */
[----:B------:R0:W1:Y:S02]  /*1b700*/  SHFL.IDX P6, R14, R13, R12, R11 ;  /* 0x0000000c0d0e7389 */ /* 0x00006400000c000b */
[----:B01----:R-:W-:Y:S01]  /*1b710*/  ENDCOLLECTIVE ;  /* 0x000000000000791b */ /* 0x003fe20003800000 */
.L_x_2553:
        /* <DEDUP_REMOVED lines=20> */
.L_x_2554:
[----:B------:R-:W-:Y:S02]  /*1b860*/  IMAD.MOV.U32 R13, RZ, RZ, R4 ;  /* 0x000000ffff0d7224 */ /* 0x000fe400078e0004 */
[----:B------:R-:W-:-:S07]  /*1b870*/  IMAD.MOV.U32 R6, RZ, RZ, R14 ;  /* 0x000000ffff067224 */ /* 0x000fce00078e000e */
[----:B------:R-:W-:Y:S05]  /*1b880*/  WARPSYNC.COLLECTIVE R15, `(.L_x_2555) ;  /* 0x000000000f087348 */ /* 0x000fea0003c00000 */
[----:B------:R0:W1:Y:S02]  /*1b890*/  SHFL.IDX P6, R14, R13, R12, R11 ;  /* 0x0000000c0d0e7389 */ /* 0x00006400000c000b */
[----:B01----:R-:W-:Y:S01]  /*1b8a0*/  ENDCOLLECTIVE ;  /* 0x000000000000791b */ /* 0x003fe20003800000 */
.L_x_2555:
        /* <DEDUP_REMOVED lines=20> */
.L_x_2556:
[----:B------:R-:W-:Y:S02]  /*1b9f0*/  IMAD.MOV.U32 R13, RZ, RZ, R4 ;  /* 0x000000ffff0d7224 */ /* 0x000fe400078e0004 */
[----:B------:R-:W-:-:S07]  /*1ba00*/  IMAD.MOV.U32 R6, RZ, RZ, R14 ;  /* 0x000000ffff067224 */ /* 0x000fce00078e000e */
[----:B------:R-:W-:Y:S05]  /*1ba10*/  WARPSYNC.COLLECTIVE R15, `(.L_x_2557) ;  /* 0x000000000f087348 */ /* 0x000fea0003c00000 */
[----:B------:R0:W1:Y:S02]  /*1ba20*/  SHFL.IDX P6, R14, R13, R12, R11 ;  /* 0x0000000c0d0e7389 */ /* 0x00006400000c000b */
[----:B01----:R-:W-:Y:S01]  /*1ba30*/  ENDCOLLECTIVE ;  /* 0x000000000000791b */ /* 0x003fe20003800000 */
.L_x_2557:
        /* <DEDUP_REMOVED lines=20> */
.L_x_2558:
[----:B------:R-:W-:Y:S02]  /*1bb80*/  IMAD.MOV.U32 R13, RZ, RZ, R4 ;  /* 0x000000ffff0d7224 */ /* 0x000fe400078e0004 */
[----:B------:R-:W-:-:S07]  /*1bb90*/  IMAD.MOV.U32 R6, RZ, RZ, R14 ;  /* 0x000000ffff067224 */ /* 0x000fce00078e000e */
[----:B------:R-:W-:Y:S05]  /*1bba0*/  WARPSYNC.COLLECTIVE R15, `(.L_x_2559) ;  /* 0x000000000f087348 */ /* 0x000fea0003c00000 */
[----:B------:R0:W1:Y:S02]  /*1bbb0*/  SHFL.IDX P6, R14, R13, R12, R11 ;  /* 0x0000000c0d0e7389 */ /* 0x00006400000c000b */
[----:B01----:R-:W-:Y:S01]  /*1bbc0*/  ENDCOLLECTIVE ;  /* 0x000000000000791b */ /* 0x003fe20003800000 */
.L_x_2559:
        /* <DEDUP_REMOVED lines=20> */
.L_x_2560:
[----:B------:R-:W-:Y:S02]  /*1bd10*/  IMAD.MOV.U32 R13, RZ, RZ, R4 ;  /* 0x000000ffff0d7224 */ /* 0x000fe400078e0004 */
[----:B------:R-:W-:-:S07]  /*1bd20*/  IMAD.MOV.U32 R6, RZ, RZ, R14 ;  /* 0x000000ffff067224 */ /* 0x000fce00078e000e */
[----:B------:R-:W-:Y:S05]  /*1bd30*/  WARPSYNC.COLLECTIVE R15, `(.L_x_2561) ;  /* 0x000000000f087348 */ /* 0x000fea0003c00000 */
[----:B------:R0:W1:Y:S02]  /*1bd40*/  SHFL.IDX P6, R14, R13, R12, R11 ;  /* 0x0000000c0d0e7389 */ /* 0x00006400000c000b */
[----:B01----:R-:W-:Y:S01]  /*1bd50*/  ENDCOLLECTIVE ;  /* 0x000000000000791b */ /* 0x003fe20003800000 */
.L_x_2561:
        /* <DEDUP_REMOVED lines=18> */
.L_x_2562:
[----:B------:R-:W-:-:S05]  /*1be80*/  VIADD R7, R2, 0x60 ;  /* 0x0000006002077836 */ /* 0x000fca0000000000 */
[----:B------:R-:W-:Y:S01]  /*1be90*/  ISETP.GE.AND P5, PT, R7, R0, PT ;  /* 0x000000000700720c */ /* 0x000fe20003fa6270 */
[----:B------:R-:W-:Y:S02]  /*1bea0*/  IMAD.MOV.U32 R13, RZ, RZ, R4 ;  /* 0x000000ffff0d7224 */ /* 0x000fe400078e0004 */
[----:B------:R-:W-:-:S10]  /*1beb0*/  IMAD.MOV.U32 R8, RZ, RZ, R14 ;  /* 0x000000ffff087224 */ /* 0x000fd400078e000e */
[----:B------:R-:W-:Y:S05]  /*1bec0*/  WARPSYNC.COLLECTIVE R15, `(.L_x_2563) ;  /* 0x000000000f087348 */ /* 0x000fea0003c00000 */
[----:B------:R0:W1:Y:S02]  /*1bed0*/  SHFL.IDX P6, R14, R13, R12, R11 ;  /* 0x0000000c0d0e7389 */ /* 0x00006400000c000b */
[----:B01----:R-:W-:Y:S01]  /*1bee0*/  ENDCOLLECTIVE ;  /* 0x000000000000791b */ /* 0x003fe20003800000 */
.L_x_2563:
        /* <DEDUP_REMOVED lines=18> */
.L_x_2564:
[----:B------:R-:W-:Y:S02]  /*1c010*/  IMAD.MOV.U32 R13, RZ, RZ, R4 ;  /* 0x000000ffff0d7224 */ /* 0x000fe400078e0004 */
[----:B------:R-:W-:-:S07]  /*1c020*/  IMAD.MOV.U32 R5, RZ, RZ, R14 ;  /* 0x000000ffff057224 */ /* 0x000fce00078e000e */
[----:B------:R-:W-:Y:S05]  /*1c030*/  WARPSYNC.COLLECTIVE R15, `(.L_x_2565) ;  /* 0x000000000f087348 */ /* 0x000fea0003c00000 */
[----:B------:R0:W1:Y:S02]  /*1c040*/  SHFL.IDX P6, R14, R13, R12, R11 ;  /* 0x0000000c0d0e7389 */ /* 0x00006400000c000b */
[----:B01----:R-:W-:Y:S01]  /*1c050*/  ENDCOLLECTIVE ;  /* 0x000000000000791b */ /* 0x003fe20003800000 */
.L_x_2565:
[----:B------:R-:W-:Y:S01]  /*1c060*/  IMAD.MOV.U32 R3, RZ, RZ, R14 ;  /* 0x000000ffff037224 */ /* 0x000fe200078e000e */
[----:B------:R-:W-:Y:S06]  /*1c070*/  BRA `(.L_x_2566) ;  /* 0xffffffa400607947 */ /* 0x000fec000383ffff */
.L_x_2441:
[----:B0-----:R0:W3:Y:S02]  /*1c080*/  SYNCS.PHASECHK.TRANS64.TRYWAIT P0, [R18+URZ+0x38820], R0 ;  /* 0x03882000120075a7 */ /* 0x0010e4000800017f */
[----:B---3--:R-:W-:Y:S05]  /*1c090*/  @!P0 NANOSLEEP.SYNCS 0x989680 ;  /* 0x009896800000895d */ /* 0x008fea0003900000 */
[----:B------:R-:W3:Y:S02]  /*1c0a0*/  @!P0 SYNCS.PHASECHK.TRANS64 P0, [R18+URZ+0x38820], R0 ;  /* 0x03882000120085a7 */ /* 0x000ee4000800007f */
[----:B---3--:R-:W-:Y:S05]  /*1c0b0*/  @!P0 BRA `(.L_x_2441) ;  /* 0xfffffffc00f08947 */ /* 0x008fea000383ffff */
[----:B------:R-:W-:Y:S05]  /*1c0c0*/  BRA `(.L_x_2567) ;  /* 0xffffffa400dc7947 */ /* 0x000fea000383ffff */
.L_x_2450:
[----:B-1----:R1:W2:Y:S02]  /*1c0d0*/  SYNCS.PHASECHK.TRANS64.TRYWAIT P0, [R3+URZ+0x38840], R2 ;  /* 0x03884002030075a7 */ /* 0x0022a4000800017f */
[----:B--2---:R-:W-:Y:S05]  /*1c0e0*/  @!P0 NANOSLEEP.SYNCS 0x989680 ;  /* 0x009896800000895d */ /* 0x004fea0003900000 */
[----:B------:R-:W2:Y:S02]  /*1c0f0*/  @!P0 SYNCS.PHASECHK.TRANS64 P0, [R3+URZ+0x38840], R2 ;  /* 0x03884002030085a7 */ /* 0x000ea4000800007f */
[----:B--2---:R-:W-:Y:S05]  /*1c100*/  @!P0 BRA `(.L_x_2450) ;  /* 0xfffffffc00f08947 */ /* 0x004fea000383ffff */
[----:B------:R-:W-:Y:S05]  /*1c110*/  BRA `(.L_x_2568) ;  /* 0xffffffa800bc7947 */ /* 0x000fea000383ffff */
.L_x_2458:
[----:B0-----:R0:W1:Y:S02]  /*1c120*/  SYNCS.PHASECHK.TRANS64.TRYWAIT P0, [R3+URZ+0x60], R2 ;  /* 0x00006002030075a7 */ /* 0x001064000800017f */
[----:B-1----:R-:W-:Y:S05]  /*1c130*/  @!P0 NANOSLEEP.SYNCS 0x989680 ;  /* 0x009896800000895d */ /* 0x002fea0003900000 */
[----:B------:R-:W1:Y:S02]  /*1c140*/  @!P0 SYNCS.PHASECHK.TRANS64 P0, [R3+URZ+0x60], R2 ;  /* 0x00006002030085a7 */ /* 0x000e64000800007f */
[----:B-1----:R-:W-:Y:S05]  /*1c150*/  @!P0 BRA `(.L_x_2458) ;  /* 0xfffffffc00f08947 */ /* 0x002fea000383ffff */
[----:B------:R-:W-:Y:S05]  /*1c160*/  BRA `(.L_x_2569) ;  /* 0xffffffb000107947 */ /* 0x000fea000383ffff */
.L_x_2469:
[----:B-1----:R1:W2:Y:S02]  /*1c170*/  SYNCS.PHASECHK.TRANS64.TRYWAIT P0, [R3+URZ+0x38840], R2 ;  /* 0x03884002030075a7 */ /* 0x0022a4000800017f */
[----:B--2---:R-:W-:Y:S05]  /*1c180*/  @!P0 NANOSLEEP.SYNCS 0x989680 ;  /* 0x009896800000895d */ /* 0x004fea0003900000 */
[----:B------:R-:W2:Y:S02]  /*1c190*/  @!P0 SYNCS.PHASECHK.TRANS64 P0, [R3+URZ+0x38840], R2 ;  /* 0x03884002030085a7 */ /* 0x000ea4000800007f */
[----:B--2---:R-:W-:Y:S05]  /*1c1a0*/  @!P0 BRA `(.L_x_2469) ;  /* 0xfffffffc00f08947 */ /* 0x004fea000383ffff */
[----:B------:R-:W-:Y:S05]  /*1c1b0*/  BRA `(.L_x_2570) ;  /* 0xffffffb8001c7947 */ /* 0x000fea000383ffff */
.L_x_2477:
[----:B0-----:R0:W1:Y:S02]  /*1c1c0*/  SYNCS.PHASECHK.TRANS64.TRYWAIT P0, [R2+URZ+0x60], R3 ;  /* 0x00006003020075a7 */ /* 0x001064000800017f */
[----:B-1----:R-:W-:Y:S05]  /*1c1d0*/  @!P0 NANOSLEEP.SYNCS 0x989680 ;  /* 0x009896800000895d */ /* 0x002fea0003900000 */
[----:B------:R-:W1:Y:S02]  /*1c1e0*/  @!P0 SYNCS.PHASECHK.TRANS64 P0, [R2+URZ+0x60], R3 ;  /* 0x00006003020085a7 */ /* 0x000e64000800007f */
[----:B-1----:R-:W-:Y:S05]  /*1c1f0*/  @!P0 BRA `(.L_x_2477) ;  /* 0xfffffffc00f08947 */ /* 0x002fea000383ffff */
[----:B------:R-:W-:Y:S05]  /*1c200*/  BRA `(.L_x_2571) ;  /* 0xffffffbc00707947 */ /* 0x000fea000383ffff */
.L_x_2488:
[----:B--2---:R2:W3:Y:S02]  /*1c210*/  SYNCS.PHASECHK.TRANS64.TRYWAIT P0, [R2+URZ+0x38840], R3 ;  /* 0x03884003020075a7 */ /* 0x0044e4000800017f */
[----:B---3--:R-:W-:Y:S05]  /*1c220*/  @!P0 NANOSLEEP.SYNCS 0x989680 ;  /* 0x009896800000895d */ /* 0x008fea0003900000 */
[----:B------:R-:W3:Y:S02]  /*1c230*/  @!P0 SYNCS.PHASECHK.TRANS64 P0, [R2+URZ+0x38840], R3 ;  /* 0x03884003020085a7 */ /* 0x000ee4000800007f */
[----:B---3--:R-:W-:Y:S05]  /*1c240*/  @!P0 BRA `(.L_x_2488) ;  /* 0xfffffffc00f08947 */ /* 0x008fea000383ffff */
[----:B------:R-:W-:Y:S05]  /*1c250*/  BRA `(.L_x_2572) ;  /* 0xffffffc4004c7947 */ /* 0x000fea000383ffff */
.L_x_2496:
[----:B0-----:R0:W1:Y:S02]  /*1c260*/  SYNCS.PHASECHK.TRANS64.TRYWAIT P0, [R2+URZ+0x60], R5 ;  /* 0x00006005020075a7 */ /* 0x001064000800017f */
[----:B-1----:R-:W-:Y:S05]  /*1c270*/  @!P0 NANOSLEEP.SYNCS 0x989680 ;  /* 0x009896800000895d */ /* 0x002fea0003900000 */
[----:B------:R-:W1:Y:S02]  /*1c280*/  @!P0 SYNCS.PHASECHK.TRANS64 P0, [R2+URZ+0x60], R5 ;  /* 0x00006005020085a7 */ /* 0x000e64000800007f */
[----:B-1----:R-:W-:Y:S05]  /*1c290*/  @!P0 BRA `(.L_x_2496) ;  /* 0xfffffffc00f08947 */ /* 0x002fea000383ffff */
[----:B------:R-:W-:Y:S05]  /*1c2a0*/  BRA `(.L_x_2573) ;  /* 0xffffffc800a07947 */ /* 0x000fea000383ffff */
.L_x_2509:
[----:B--2---:R2:W3:Y:S02]  /*1c2b0*/  SYNCS.PHASECHK.TRANS64.TRYWAIT P0, [R0+URZ+0x38860], R2 ;  /* 0x03886002000075a7 */ /* 0x0044e4000800017f */
[----:B---3--:R-:W-:Y:S05]  /*1c2c0*/  @!P0 NANOSLEEP.SYNCS 0x989680 ;  /* 0x009896800000895d */ /* 0x008fea0003900000 */
[----:B------:R-:W3:Y:S02]  /*1c2d0*/  @!P0 SYNCS.PHASECHK.TRANS64 P0, [R0+URZ+0x38860], R2 ;  /* 0x03886002000085a7 */ /* 0x000ee4000800007f */
[----:B---3--:R-:W-:Y:S05]  /*1c2e0*/  @!P0 BRA `(.L_x_2509) ;  /* 0xfffffffc00f08947 */ /* 0x008fea000383ffff */
[----:B------:R-:W-:Y:S05]  /*1c2f0*/  BRA `(.L_x_2574) ;  /* 0xffffffd000687947 */ /* 0x000fea000383ffff */
.L_x_2518:
[----:B------:R-:W2:Y:S01]  /*1c300*/  LDL R0, [R1] ;  /* 0x0000000001007983 */ /* 0x000ea20000100800 */
[----:B------:R-:W-:Y:S01]  /*1c310*/  BSSY B0, `(.L_x_2575) ;  /* 0x0000008000007945 */ /* 0x000fe20003800000 */
[----:B0-----:R-:W-:Y:S02]  /*1c320*/  IMAD.MOV.U32 R12, RZ, RZ, RZ ;  /* 0x000000ffff0c7224 */ /* 0x001fe400078e00ff */
[----:B------:R-:W-:Y:S02]  /*1c330*/  IMAD.MOV.U32 R11, RZ, RZ, 0x1f ;  /* 0x0000001fff0b7424 */ /* 0x000fe400078e00ff */
[----:B------:R-:W-:Y:S02]  /*1c340*/  IMAD.MOV.U32 R15, RZ, RZ, -0x1 ;  /* 0xffffffffff0f7424 */ /* 0x000fe400078e00ff */
[----:B--2---:R-:W-:-:S07]  /*1c350*/  IMAD.MOV.U32 R13, RZ, RZ, R0 ;  /* 0x000000ffff0d7224 */ /* 0x004fce00078e0000 */
[----:B-1----:R-:W-:Y:S05]  /*1c360*/  WARPSYNC.COLLECTIVE R15, `(.L_x_2576) ;  /* 0x000000000f087348 */ /* 0x002fea0003c00000 */
[----:B------:R0:W2:Y:S02]  /*1c370*/  SHFL.IDX P6, R14, R13, R12, R11 ;  /* 0x0000000c0d0e7389 */ /* 0x0000a400000c000b */
[----:B012---:R-:W-:Y:S01]  /*1c380*/  ENDCOLLECTIVE ;  /* 0x000000000000791b */ /* 0x007fe20003800000 */
.L_x_2576:
[----:B------:R-:W-:Y:S05]  /*1c390*/  BSYNC B0 ;  /* 0x0000000000007941 */ /* 0x000fea0003800000 */
.L_x_2575:
        /* <DEDUP_REMOVED lines=9> */
.L_x_2577:
        /* <DEDUP_REMOVED lines=14> */
[C---:B------:R-:W-:Y:S02]  /*1c510*/  ISETP.GE.U32.AND P3, PT, R10.reuse, 0x4, PT ;  /* 0x000000040a00780c */ /* 0x040fe40003f66070 */
[C---:B------:R-:W-:Y:S02]  /*1c520*/  ISETP.GE.U32.AND P4, PT, R10.reuse, 0x8, PT ;  /* 0x000000080a00780c */ /* 0x040fe40003f86070 */
[----:B------:R-:W-:Y:S01]  /*1c530*/  ISETP.GE.U32.AND P5, PT, R10, 0x10, PT ;  /* 0x000000100a00780c */ /* 0x000fe20003fa6070 */
[----:B--2---:R-:W-:-:S02]  /*1c540*/  @!P1 IMAD.MOV.U32 R6, RZ, RZ, R5 ;  /* 0x000000ffff069224 */ /* 0x004fc400078e0005 */
[----:B------:R-:W-:Y:S02]  /*1c550*/  IMAD.MOV.U32 R5, RZ, RZ, RZ ;  /* 0x000000ffff057224 */ /* 0x000fe400078e00ff */
[----:B---3--:R-:W-:Y:S01]  /*1c560*/  @!P1 IMAD.MOV.U32 R7, RZ, RZ, R2 ;  /* 0x000000ffff079224 */ /* 0x008fe200078e0002 */
[----:B------:R-:W-:-:S03]  /*1c570*/  ISETP.NE.AND P1, PT, R10, RZ, PT ;  /* 0x000000ff0a00720c */ /* 0x000fc60003f25270 */
[----:B------:R-:W-:-:S04]  /*1c580*/  IMAD R2, R7, R6, RZ ;  /* 0x0000000607027224 */ /* 0x000fc800078e02ff */
[----:B------:R-:W-:-:S07]  /*1c590*/  IMAD.MOV.U32 R13, RZ, RZ, R2 ;  /* 0x000000ffff0d7224 */ /* 0x000fce00078e0002 */
[----:B------:R-:W-:Y:S05]  /*1c5a0*/  WARPSYNC.COLLECTIVE R15, `(.L_x_2578) ;  /* 0x000000000f087348 */ /* 0x000fea0003c00000 */
[----:B------:R0:W1:Y:S02]  /*1c5b0*/  SHFL.UP P6, R14, R13, R12, R11 ;  /* 0x0400000c0d0e7389 */ /* 0x00006400000c000b */
[----:B01----:R-:W-:Y:S01]  /*1c5c0*/  ENDCOLLECTIVE ;  /* 0x000000000000791b */ /* 0x003fe20003800000 */
.L_x_2578:
        /* <DEDUP_REMOVED lines=8> */
.L_x_2579:
        /* <DEDUP_REMOVED lines=8> */
.L_x_2580:
        /* <DEDUP_REMOVED lines=8> */
.L_x_2581:
        /* <DEDUP_REMOVED lines=8> */
.L_x_2582:
        /* <DEDUP_REMOVED lines=9> */
.L_x_2583:
[----:B------:R-:W-:Y:S01]  /*1c860*/  IMAD.MOV.U32 R9, RZ, RZ, R14 ;  /* 0x000000ffff097224 */ /* 0x000fe200078e000e */
[----:B------:R-:W-:Y:S06]  /*1c870*/  BRA `(.L_x_2584) ;  /* 0xffffffd400547947 */ /* 0x000fec000383ffff */
.L_x_2521:
        /* <DEDUP_REMOVED lines=8> */
.L_x_2586:
[----:B------:R-:W-:Y:S05]  /*1c900*/  BSYNC B0 ;  /* 0x0000000000007941 */ /* 0x000fea0003800000 */
.L_x_2585:
        /* <DEDUP_REMOVED lines=10> */
.L_x_2587:
        /* <DEDUP_REMOVED lines=8> */
.L_x_2588:
        /* <DEDUP_REMOVED lines=8> */
.L_x_2589:
        /* <DEDUP_REMOVED lines=8> */
.L_x_2590:
        /* <DEDUP_REMOVED lines=9> */
.L_x_2591:
[----:B------:R-:W-:Y:S01]  /*1cbc0*/  IMAD.MOV.U32 R9, RZ, RZ, R14 ;  /* 0x000000ffff097224 */ /* 0x000fe200078e000e */
[----:B------:R-:W-:Y:S06]  /*1cbd0*/  BRA `(.L_x_2592) ;  /* 0xffffffd4002c7947 */ /* 0x000fec000383ffff */
.L_x_2523:
[----:B------:R-:W-:Y:S01]  /*1cbe0*/  BSSY B0, `(.L_x_2593) ;  /* 0x0000006000007945 */ /* 0x000fe20003800000 */
[----:B------:R-:W-:Y:S01]  /*1cbf0*/  PLOP3.LUT P6, PT, P6, PT, PT, 0x8, 0x0 ;  /* 0x000000000000781c */ /* 0x000fe200037ce170 */
[----:B------:R-:W-:-:S12]  /*1cc00*/  IMAD.MOV.U32 R15, RZ, RZ, -0x1 ;  /* 0xffffffffff0f7424 */ /* 0x000fd800078e00ff */
[----:B0-----:R-:W-:Y:S05]  /*1cc10*/  WARPSYNC.COLLECTIVE R15, `(.L_x_2594) ;  /* 0x000000000f087348 */ /* 0x001fea0003c00000 */
[----:B------:R-:W-:Y:S01]  /*1cc20*/  VOTE.ANY R14, PT, P6 ;  /* 0x00000000000e7806 */ /* 0x000fe200030e0100 */
[----:B0-----:R-:W-:Y:S06]  /*1cc30*/  ENDCOLLECTIVE ;  /* 0x000000000000791b */ /* 0x001fec0003800000 */
.L_x_2594:
[----:B------:R-:W-:Y:S05]  /*1cc40*/  BSYNC B0 ;  /* 0x0000000000007941 */ /* 0x000fea0003800000 */
.L_x_2593:
        /* <DEDUP_REMOVED lines=10> */
.L_x_2595:
[----:B------:R-:W-:Y:S02]  /*1ccf0*/  IMAD.MOV.U32 R13, RZ, RZ, R7 ;  /* 0x000000ffff0d7224 */ /* 0x000fe400078e0007 */
[----:B------:R-:W-:-:S07]  /*1cd00*/  IMAD.MOV.U32 R0, RZ, RZ, R14 ;  /* 0x000000ffff007224 */ /* 0x000fce00078e000e */
[----:B------:R-:W-:Y:S05]  /*1cd10*/  WARPSYNC.COLLECTIVE R15, `(.L_x_2596) ;  /* 0x000000000f087348 */ /* 0x000fea0003c00000 */
[----:B------:R0:W1:Y:S02]  /*1cd20*/  SHFL.IDX P6, R14, R13, R12, R11 ;  /* 0x0000000c0d0e7389 */ /* 0x00006400000c000b */
[----:B01----:R-:W-:Y:S01]  /*1cd30*/  ENDCOLLECTIVE ;  /* 0x000000000000791b */ /* 0x003fe20003800000 */
.L_x_2596:
[----:B------:R-:W-:Y:S02]  /*1cd40*/  IMAD.MOV.U32 R7, RZ, RZ, R14 ;  /* 0x000000ffff077224 */ /* 0x000fe400078e000e */
[----:B------:R-:W-:-:S05]  /*1cd50*/  IMAD.IADD R6, R10, 0x1, R16 ;  /* 0x000000010a067824 */ /* 0x000fca00078e0210 */
[----:B------:R1:W-:Y:S01]  /*1cd60*/  STL [R1+0xc], R6 ;  /* 0x00000c0601007387 */ /* 0x0003e20000100800 */
[----:B------:R-:W-:Y:S05]  /*1cd70*/  BRA `(.L_x_2597) ;  /* 0xffffffd4000c7947 */ /* 0x000fea000383ffff */
.L_x_2525:
        /* <DEDUP_REMOVED lines=8> */
.L_x_2599:
[----:B------:R-:W-:Y:S05]  /*1ce00*/  BSYNC B0 ;  /* 0x0000000000007941 */ /* 0x000fea0003800000 */
.L_x_2598:
[----:B------:R-:W-:Y:S01]  /*1ce10*/  IMAD.MOV.U32 R2, RZ, RZ, R14 ;  /* 0x000000ffff027224 */ /* 0x000fe200078e000e */
[----:B------:R-:W-:Y:S06]  /*1ce20*/  BRA `(.L_x_2600) ;  /* 0xffffffd000f87947 */ /* 0x000fec000383ffff */
.L_x_2531:
[----:B0-----:R0:W1:Y:S02]  /*1ce30*/  SYNCS.PHASECHK.TRANS64.TRYWAIT P0, [R0+URZ+0x38820], R3 ;  /* 0x03882003000075a7 */ /* 0x001064000800017f */
[----:B-1----:R-:W-:Y:S05]  /*1ce40*/  @!P0 NANOSLEEP.SYNCS 0x989680 ;  /* 0x009896800000895d */ /* 0x002fea0003900000 */
[----:B------:R-:W1:Y:S02]  /*1ce50*/  @!P0 SYNCS.PHASECHK.TRANS64 P0, [R0+URZ+0x38820], R3 ;  /* 0x03882003000085a7 */ /* 0x000e64000800007f */
[----:B-1----:R-:W-:Y:S05]  /*1ce60*/  @!P0 BRA `(.L_x_2531) ;  /* 0xfffffffc00f08947 */ /* 0x002fea000383ffff */
[----:B------:R-:W-:Y:S05]  /*1ce70*/  BRA `(.L_x_2601) ;  /* 0xffffffdc009c7947 */ /* 0x000fea000383ffff */
.L_x_2532:
        /* <DEDUP_REMOVED lines=11> */
.L_x_2603:
[----:B------:R-:W-:Y:S05]  /*1cf30*/  BSYNC B0 ;  /* 0x0000000000007941 */ /* 0x000fea0003800000 */
.L_x_2602:
[----:B------:R-:W-:Y:S05]  /*1cf40*/  BRA `(.L_x_2604) ;  /* 0xffffffdc00847947 */ /* 0x000fea000383ffff */
.L_x_2535:
[----:B------:R-:W-:Y:S01]  /*1cf50*/  BSSY B1, `(.L_x_2605) ;  /* 0x0000006000017945 */ /* 0x000fe20003800000 */
[----:B------:R-:W-:-:S07]  /*1cf60*/  IMAD.MOV.U32 R15, RZ, RZ, -0x1 ;  /* 0xffffffffff0f7424 */ /* 0x000fce00078e00ff */
[----:B01----:R-:W-:Y:S05]  /*1cf70*/  WARPSYNC.COLLECTIVE R15, `(.L_x_2606) ;  /* 0x000000000f0c7348 */ /* 0x003fea0003c00000 */
[----:B------:R-:W-:Y:S02]  /*1cf80*/  ELECT P6, UR62, PT ;  /* 0x00000000003e782f */ /* 0x000fe400038c0000 */
[----:B------:R-:W-:Y:S01]  /*1cf90*/  MOV R14, UR62 ;  /* 0x0000003e000e7c02 */ /* 0x000fe20008000f00 */
[----:B01----:R-:W-:Y:S10]  /*1cfa0*/  ENDCOLLECTIVE ;  /* 0x000000000000791b */ /* 0x003ff40003800000 */
.L_x_2606:
[----:B------:R-:W-:Y:S05]  /*1cfb0*/  BSYNC B1 ;  /* 0x0000000000017941 */ /* 0x000fea0003800000 */
.L_x_2605:
[----:B------:R-:W-:Y:S05]  /*1cfc0*/  BRA `(.L_x_2607) ;  /* 0xffffffdc007c7947 */ /* 0x000fea000383ffff */
.L_x_2537:
[----:B0-----:R0:W1:Y:S02]  /*1cfd0*/  SYNCS.PHASECHK.TRANS64.TRYWAIT P0, [R6+URZ], R5 ;  /* 0x00000005060075a7 */ /* 0x001064000800017f */
[----:B-1----:R-:W-:Y:S05]  /*1cfe0*/  @!P0 NANOSLEEP.SYNCS 0x989680 ;  /* 0x009896800000895d */ /* 0x002fea0003900000 */
[----:B------:R-:W1:Y:S02]  /*1cff0*/  @!P0 SYNCS.PHASECHK.TRANS64 P0, [R6+URZ], R5 ;  /* 0x00000005060085a7 */ /* 0x000e64000800007f */
[----:B-1----:R-:W-:Y:S05]  /*1d000*/  @!P0 BRA `(.L_x_2537) ;  /* 0xfffffffc00f08947 */ /* 0x002fea000383ffff */
[----:B------:R-:W-:Y:S05]  /*1d010*/  BRA `(.L_x_2608) ;  /* 0xffffffdc00bc7947 */ /* 0x000fea000383ffff */
.L_x_2538:
[----:B-1----:R1:W2:Y:S02]  /*1d020*/  SYNCS.PHASECHK.TRANS64.TRYWAIT P0, [R7+URZ], R2 ;  /* 0x00000002070075a7 */ /* 0x0022a4000800017f */
[----:B--2---:R-:W-:Y:S05]  /*1d030*/  @!P0 NANOSLEEP.SYNCS 0x989680 ;  /* 0x009896800000895d */ /* 0x004fea0003900000 */
[----:B------:R-:W2:Y:S02]  /*1d040*/  @!P0 SYNCS.PHASECHK.TRANS64 P0, [R7+URZ], R2 ;  /* 0x00000002070085a7 */ /* 0x000ea4000800007f */
[----:B--2---:R-:W-:Y:S05]  /*1d050*/  @!P0 BRA `(.L_x_2538) ;  /* 0xfffffffc00f08947 */ /* 0x004fea000383ffff */
[----:B------:R-:W-:Y:S05]  /*1d060*/  BRA `(.L_x_2609) ;  /* 0xffffffdc00b07947 */ /* 0x000fea000383ffff */
.L_x_2540:
[----:B--2---:R2:W3:Y:S02]  /*1d070*/  SYNCS.PHASECHK.TRANS64.TRYWAIT P0, [R4+URZ], R5 ;  /* 0x00000005040075a7 */ /* 0x0044e4000800017f */
[----:B---3--:R-:W-:Y:S05]  /*1d080*/  @!P0 NANOSLEEP.SYNCS 0x989680 ;  /* 0x009896800000895d */ /* 0x008fea0003900000 */
[----:B------:R-:W3:Y:S02]  /*1d090*/  @!P0 SYNCS.PHASECHK.TRANS64 P0, [R4+URZ], R5 ;  /* 0x00000005040085a7 */ /* 0x000ee4000800007f */
[----:B---3--:R-:W-:Y:S05]  /*1d0a0*/  @!P0 BRA `(.L_x_2540) ;  /* 0xfffffffc00f08947 */ /* 0x008fea000383ffff */
[----:B------:R-:W-:Y:S05]  /*1d0b0*/  BRA `(.L_x_2610) ;  /* 0xffffffdc00b47947 */ /* 0x000fea000383ffff */
.L_x_2611:
        /* <DEDUP_REMOVED lines=12> */
.L_x_3207:


//--------------------- .text._ZN7cutlass13device_kernelIN5flash11enable_sm90INS1_16FlashAttnFwdSm90INS1_25CollectiveMainloopFwdSm90ILi2EN4cute5tupleIJNS5_1CILi1EEES8_S8_EEENS6_IJNS7_ILi128EEENS7_ILi80EEENS7_ILi256EEEEEELi256ENS_10bfloat16_tEfNS_4arch4Sm90ELb1ELb0ELb0ELb1ELb0ELb1ELb0ELb1ELb1ELb1ELb1ELb0EEENS1_21CollectiveEpilogueFwdINS6_IJSA_SC_SB_EEES9_SE_SG_Li256ELb1ELb1ELb1ELb0EEENS1_36VarlenDynamicPersistentTileSchedulerILi128ELi80ELi256ELi128ELb1ELb1ELb1ELb1ELb1ELb1EEEEEEEEEvNT_6ParamsE --------------------------
	.section	.text._ZN7cutlass13device_kernelIN5flash11enable_sm90INS1_16FlashAttnFwdSm90INS1_25CollectiveMainloopFwdSm90ILi2EN4cute5tupleIJNS5_1CILi1EEES8_S8_EEENS6_IJNS7_ILi128EEENS7_ILi80EEENS7_ILi256EEEEEELi256ENS_10bfloat16_tEfNS_4arch4Sm90ELb1ELb0ELb0ELb1ELb0ELb1ELb0ELb1ELb1ELb1ELb1ELb0EEENS1_21CollectiveEpilogueFwdINS6_IJSA_SC_SB_EEES9_SE_SG_Li256ELb1ELb1ELb1ELb0EEENS1_36VarlenDynamicPersistentTileSchedulerILi128ELi80ELi256ELi128ELb1ELb1ELb1ELb1ELb1ELb1EEEEEEEEEvNT_6ParamsE,"ax",@progbits
	.align	128
.text._ZN7cutlass13device_kernelIN5flash11enable_sm90INS1_16FlashAttnFwdSm90INS1_25CollectiveMainloopFwdSm90ILi2EN4cute5tupleIJNS5_1CILi1EEES8_S8_EEENS6_IJNS7_ILi128EEENS7_ILi80EEENS7_ILi256EEEEEELi256ENS_10bfloat16_tEfNS_4arch4Sm90ELb1ELb0ELb0ELb1ELb0ELb1ELb0ELb1ELb1ELb1ELb1ELb0EEENS1_21CollectiveEpilogueFwdINS6_IJSA_SC_SB_EEES9_SE_SG_Li256ELb1ELb1ELb1ELb0EEENS1_36VarlenDynamicPersistentTileSchedulerILi128ELi80ELi256ELi128ELb1ELb1ELb1ELb1ELb1ELb1EEEEEEEEEvNT_6ParamsE:
        .type           _ZN7cutlass13device_kernelIN5flash11enable_sm90INS1_16FlashAttnFwdSm90INS1_25CollectiveMainloopFwdSm90ILi2EN4cute5tupleIJNS5_1CILi1EEES8_S8_EEENS6_IJNS7_ILi128EEENS7_ILi80EEENS7_ILi256EEEEEELi256ENS_10bfloat16_tEfNS_4arch4Sm90ELb1ELb0ELb0ELb1ELb0ELb1ELb0ELb1ELb1ELb1ELb1ELb0EEENS1_21CollectiveEpilogueFwdINS6_IJSA_SC_SB_EEES9_SE_SG_Li256ELb1ELb1ELb1ELb0EEENS1_36VarlenDynamicPersistentTileSchedulerILi128ELi80ELi256ELi128ELb1ELb1ELb1ELb1ELb1ELb1EEEEEEEEEvNT_6ParamsE,@function
        .size           _ZN7cutlass13device_kernelIN5flash11enable_sm90INS1_16FlashAttnFwdSm90INS1_25CollectiveMainloopFwdSm90ILi2EN4cute5tupleIJNS5_1CILi1EEES8_S8_EEENS6_IJNS7_ILi128EEENS7_ILi80EEENS7_ILi256EEEEEELi256ENS_10bfloat16_tEfNS_4arch4Sm90ELb1ELb0ELb0ELb1ELb0ELb1ELb0ELb1ELb1ELb1ELb1ELb0EEENS1_21CollectiveEpilogueFwdINS6_IJSA_SC_SB_EEES9_SE_SG_Li256ELb1ELb1ELb1ELb0EEENS1_36VarlenDynamicPersistentTileSchedulerILi128ELi80ELi256ELi128ELb1ELb1ELb1ELb1ELb1ELb1EEEEEEEEEvNT_6ParamsE,(.L_x_3208 - _ZN7cutlass13device_kernelIN5flash11enable_sm90INS1_16FlashAttnFwdSm90INS1_25CollectiveMainloopFwdSm90ILi2EN4cute5tupleIJNS5_1CILi1EEES8_S8_EEENS6_IJNS7_ILi128EEENS7_ILi80EEENS7_ILi256EEEEEELi256ENS_10bfloat16_tEfNS_4arch4Sm90ELb1ELb0ELb0ELb1ELb0ELb1ELb0ELb1ELb1ELb1ELb1ELb0EEENS1_21CollectiveEpilogueFwdINS6_IJSA_SC_SB_EEES9_SE_SG_Li256ELb1ELb1ELb1ELb0EEENS1_36VarlenDynamicPersistentTileSchedulerILi128ELi80ELi256ELi128ELb1ELb1ELb1ELb1ELb1ELb1EEEEEEEEEvNT_6ParamsE)
        .other          _ZN7cutlass13device_kernelIN5flash11enable_sm90INS1_16FlashAttnFwdSm90INS1_25CollectiveMainloopFwdSm90ILi2EN4cute5tupleIJNS5_1CILi1EEES8_S8_EEENS6_IJNS7_ILi128EEENS7_ILi80EEENS7_ILi256EEEEEELi256ENS_10bfloat16_tEfNS_4arch4Sm90ELb1ELb0ELb0ELb1ELb0ELb1ELb0ELb1ELb1ELb1ELb1ELb0EEENS1_21CollectiveEpilogueFwdINS6_IJSA_SC_SB_EEES9_SE_SG_Li256ELb1ELb1ELb1ELb0EEENS1_36VarlenDynamicPersistentTileSchedulerILi128ELi80ELi256ELi128ELb1ELb1ELb1ELb1ELb1ELb1EEEEEEEEEvNT_6ParamsE,@"STO_CUDA_ENTRY STV_DEFAULT"
_ZN7cutlass13device_kernelIN5flash11enable_sm90INS1_16FlashAttnFwdSm90INS1_25CollectiveMainloopFwdSm90ILi2EN4cute5tupleIJNS5_1CILi1EEES8_S8_EEENS6_IJNS7_ILi128EEENS7_ILi80EEENS7_ILi256EEEEEELi256ENS_10bfloat16_tEfNS_4arch4Sm90ELb1ELb0ELb0ELb1ELb0ELb1ELb0ELb1ELb1ELb1ELb1ELb0EEENS1_21CollectiveEpilogueFwdINS6_IJSA_SC_SB_EEES9_SE_SG_Li256ELb1ELb1ELb1ELb0EEENS1_36VarlenDynamicPersistentTileSchedulerILi128ELi80ELi256ELi128ELb1ELb1ELb1ELb1ELb1ELb1EEEEEEEEEvNT_6ParamsE:
        /* <DEDUP_REMOVED lines=24> */
.L_x_2613:
[----:B------:R-:W-:Y:S05]  /*0180*/  BSYNC B0 ;  /* 0x0000000000007941 */ /* 0x000fea0003800000 */
.L_x_2612:
        /* <DEDUP_REMOVED lines=41> */
.L_x_2614:
        /* <DEDUP_REMOVED lines=22> */
.L_x_2615:
        /* <DEDUP_REMOVED lines=18> */
.L_x_2616:
        /* <DEDUP_REMOVED lines=22> */
.L_x_2617:
        /* <DEDUP_REMOVED lines=22> */
.L_x_2618:
        /* <DEDUP_REMOVED lines=9> */
.L_x_2621:
        /* <DEDUP_REMOVED lines=16> */
[----:B------:R-:W-:Y:S01]  /*0af0*/  VIADD R6, R6, 0xffffff80 ;  /* 0xffffff8006067836 */ /* 0x000fe20000000000 */
[----:B------:R-:W-:Y:S01]  /*0b00*/  R2UR UR4, R16 ;  /* 0x00000000100472ca */ /* 0x000fe200000e0000 */
[----:B------:R-:W-:Y:S01]  /*0b10*/  IMAD.MOV.U32 R17, RZ, RZ, RZ ;  /* 0x000000ffff117224 */ /* 0x000fe200078e00ff */
[----:B------:R-:W-:Y:S01]  /*0b20*/  CS2R R218, SRZ ;  /* 0x0000000000da7805 */ /* 0x000fe2000001ff00 */
[----:B------:R-:W-:Y:S01]  /*0b30*/  IMAD.MOV.U32 R216, RZ, RZ, RZ ;  /* 0x000000ffffd87224 */ /* 0x000fe200078e00ff */
[----:B------:R-:W-:-:S04]  /*0b40*/  SHF.R.S32.HI R3, RZ, 0x1f, R6 ;  /* 0x0000001fff037819 */ /* 0x000fc80000011406 */
[CC--:B------:R-:W-:Y:S02]  /*0b50*/  LEA.HI R4, R3.reuse, R6.reuse, RZ, 0x5 ;  /* 0x0000000603047211 */ /* 0x0c0fe400078f28ff */
[CC--:B------:R-:W-:Y:S02]  /*0b60*/  LEA.HI R212, R3.reuse, R6.reuse, RZ, 0x3 ;  /* 0x0000000603d47211 */ /* 0x0c0fe400078f18ff */
[CC--:B0-----:R-:W-:Y:S01]  /*0b70*/  LEA.HI R2, R3.reuse, R6.reuse, RZ, 0x4 ;  /* 0x0000000603027211 */ /* 0x0c1fe200078f20ff */
[----:B------:R-:W-:Y:S01]  /*0b80*/  IMAD.SHL.U32 R5, R4, 0x20, RZ ;  /* 0x0000002004057824 */ /* 0x000fe200078e00ff */
[CC--:B------:R-:W-:Y:S01]  /*0b90*/  LEA.HI R10, R3.reuse, R6.reuse, RZ, 0x2 ;  /* 0x00000006030a7211 */ /* 0x0c0fe200078f10ff */
[----:B------:R-:W-:Y:S01]  /*0ba0*/  UIADD3 UR4, UR4, 0x14400, URZ ;  /* 0x0001440004047890 */ /* 0x000fe2000fffe03f */
[----:B------:R-:W-:Y:S02]  /*0bb0*/  LEA.HI R8, R3, R6, RZ, 0x6 ;  /* 0x0000000603087211 */ /* 0x000fe400078f30ff */
[----:B------:R-:W-:-:S02]  /*0bc0*/  LOP3.LUT R7, R212, 0xfffffff8, RZ, 0xc0, !PT ;  /* 0xfffffff8d4077812 */ /* 0x000fc400078ec0ff */
[----:B------:R-:W-:Y:S01]  /*0bd0*/  LOP3.LUT R11, R10, 0xfffffffc, RZ, 0xc0, !PT ;  /* 0xfffffffc0a0b7812 */ /* 0x000fe200078ec0ff */
[----:B------:R-:W-:Y:S01]  /*0be0*/  IMAD.SHL.U32 R8, R8, 0x8, RZ ;  /* 0x0000000808087824 */ /* 0x000fe200078e00ff */
[----:B------:R-:W-:Y:S01]  /*0bf0*/  SHF.R.S32.HI R212, RZ, 0x3, R212 ;  /* 0x00000003ffd47819 */ /* 0x000fe200000114d4 */
[C---:B------:R-:W-:Y:S01]  /*0c00*/  IMAD.IADD R18, R6.reuse, 0x1, -R7 ;  /* 0x0000000106127824 */ /* 0x040fe200078e0a07 */
[----:B------:R-:W-:Y:S01]  /*0c10*/  LOP3.LUT R7, R5, 0xfffffc00, RZ, 0xc0, !PT ;  /* 0xfffffc0005077812 */ /* 0x000fe200078ec0ff */
[----:B------:R-:W-:Y:S01]  /*0c20*/  IMAD.IADD R10, R6, 0x1, -R11 ;  /* 0x00000001060a7824 */ /* 0x000fe200078e0a0b */
[----:B------:R-:W-:Y:S01]  /*0c30*/  SHF.R.S32.HI R5, RZ, 0x4, R2 ;  /* 0x00000004ff057819 */ /* 0x000fe20000011402 */
[----:B------:R-:W-:Y:S01]  /*0c40*/  IMAD.SHL.U32 R22, R18, 0x4, RZ ;  /* 0x0000000412167824 */ /* 0x000fe200078e00ff */
[----:B------:R-:W-:Y:S02]  /*0c50*/  LOP3.LUT R227, R8, 0xfffffe00, RZ, 0xc0, !PT ;  /* 0xfffffe0008e37812 */ /* 0x000fe400078ec0ff */
[----:B------:R-:W-:Y:S01]  /*0c60*/  LEA.HI R12, R10, R10, RZ, 0x1 ;  /* 0x0000000a0a0c7211 */ /* 0x000fe200078f08ff */
[C---:B------:R-:W-:Y:S01]  /*0c70*/  VIADD R214, R22.reuse, 0x40 ;  /* 0x0000004016d67836 */ /* 0x040fe20000000000 */
[----:B------:R-:W-:Y:S01]  /*0c80*/  SHF.R.S32.HI R23, RZ, 0x1f, R22 ;  /* 0x0000001fff177819 */ /* 0x000fe20000011416 */
[----:B------:R-:W-:-:S02]  /*0c90*/  VIADD R215, R22, 0x20 ;  /* 0x0000002016d77836 */ /* 0x000fc40000000000 */
[C---:B------:R-:W-:Y:S02]  /*0ca0*/  IMAD.IADD R213, R22.reuse, 0x1, R214 ;  /* 0x0000000116d57824 */ /* 0x040fe400078e02d6 */
[----:B------:R-:W-:Y:S01]  /*0cb0*/  VIADD R217, R22, 0x60 ;  /* 0x0000006016d97836 */ /* 0x000fe20000000000 */
[----:B--2---:R-:W-:Y:S02]  /*0cc0*/  R2UR UR5, R0 ;  /* 0x00000000000572ca */ /* 0x004fe400000e0000 */
[----:B------:R-:W-:Y:S02]  /*0cd0*/  LEA.HI R0, R3, R6, RZ, 0x7 ;  /* 0x0000000603007211 */ /* 0x000fe400078f38ff */
[----:B------:R-:W-:Y:S02]  /*0ce0*/  LOP3.LUT R3, R2, 0x3fffff0, RZ, 0xc0, !PT ;  /* 0x03fffff002037812 */ /* 0x000fe400078ec0ff */
[----:B------:R-:W-:Y:S02]  /*0cf0*/  LOP3.LUT R9, R0, 0xffffff80, RZ, 0xc0, !PT ;  /* 0xffffff8000097812 */ /* 0x000fe400078ec0ff */
[----:B------:R-:W-:Y:S01]  /*0d00*/  LEA.HI R2, R2, R5, RZ, 0x1 ;  /* 0x0000000502027211 */ /* 0x000fe200078f08ff */
[C---:B------:R-:W-:Y:S01]  /*0d10*/  IMAD.IADD R4, R6.reuse, 0x1, -R3 ;  /* 0x0000000106047824 */ /* 0x040fe200078e0a03 */
[----:B------:R-:W-:Y:S01]  /*0d20*/  SHF.R.S32.HI R3, RZ, 0x7, R0 ;  /* 0x00000007ff037819 */ /* 0x000fe20000011400 */
[----:B------:R-:W-:Y:S01]  /*0d30*/  IMAD.IADD R21, R6, 0x1, -R9 ;  /* 0x0000000106157824 */ /* 0x000fe200078e0a09 */
[----:B------:R-:W-:Y:S01]  /*0d40*/  LOP3.LUT R2, R2, 0x1ffffffe, RZ, 0xc0, !PT ;  /* 0x1ffffffe02027812 */ /* 0x000fe200078ec0ff */
[----:B------:R-:W-:Y:S01]  /*0d50*/  IMAD R7, R4, 0x40, R7 ;  /* 0x0000004004077824 */ /* 0x000fe200078e0207 */
[----:B------:R-:W-:Y:S01]  /*0d60*/  LEA.HI R0, R0, R3, RZ, 0x1 ;  /* 0x0000000300007211 */ /* 0x000fe200078f08ff */
[----:B------:R-:W-:Y:S01]  /*0d70*/  ULOP3.LUT UR5, UR5, 0x1, URZ, 0xfc, !UPT ;  /* 0x0000000105057892 */ /* 0x000fe2000f8efc3f */
[----:B------:R-:W-:Y:S01]  /*0d80*/  SHF.R.S32.HI R6, RZ, 0x1f, R21 ;  /* 0x0000001fff067819 */ /* 0x000fe20000011415 */
[----:B------:R-:W-:Y:S01]  /*0d90*/  IMAD.IADD R2, R5, 0x1, -R2 ;  /* 0x0000000105027824 */ /* 0x000fe200078e0a02 */
[----:B------:R-:W-:Y:S01]  /*0da0*/  LOP3.LUT R0, R0, 0x3fffffe, RZ, 0xc0, !PT ;  /* 0x03fffffe00007812 */ /* 0x000fe200078ec0ff */
[----:B------:R-:W-:Y:S01]  /*0db0*/  VIADD R5, R212, 0x20 ;  /* 0x00000020d4057836 */ /* 0x000fe20000000000 */
[-C--:B------:R-:W-:Y:S01]  /*0dc0*/  LEA.HI R9, R6, R21.reuse, RZ, 0x2 ;  /* 0x0000001506097211 */ /* 0x080fe200078f10ff */
[----:B------:R-:W-:Y:S01]  /*0dd0*/  IMAD R2, R2, 0x8, R7 ;  /* 0x0000000802027824 */ /* 0x000fe200078e0207 */
[----:B------:R-:W-:Y:S01]  /*0de0*/  STL [R1+0xa4], R21 ;  /* 0x0000a41501007387 */ /* 0x000fe20000100800 */
[----:B------:R-:W-:Y:S01]  /*0df0*/  IMAD.IADD R0, R3, 0x1, -R0 ;  /* 0x0000000103007824 */ /* 0x000fe200078e0a00 */
[--C-:B------:R-:W-:Y:S01]  /*0e00*/  SHF.R.S32.HI R4, RZ, 0x2, R9.reuse ;  /* 0x00000002ff047819 */ /* 0x100fe20000011409 */
[----:B------:R-:W-:Y:S01]  /*0e10*/  IMAD.SHL.U32 R223, R5, 0x40, RZ ;  /* 0x0000004005df7824 */ /* 0x000fe200078e00ff */
[----:B------:R-:W-:Y:S01]  /*0e20*/  SHF.R.S32.HI R11, RZ, 0x1f, R9 ;  /* 0x0000001fff0b7819 */ /* 0x000fe20000011409 */
[----:B------:R-:W-:Y:S01]  /*0e30*/  STL [R1+0x60], R18 ;  /* 0x0000601201007387 */ /* 0x000fe20000100800 */
[----:B------:R-:W-:-:S02]  /*0e40*/  LEA.HI R6, R6, R21, RZ, 0x5 ;  /* 0x0000001506067211 */ /* 0x000fc400078f28ff */
[----:B------:R-:W-:Y:S01]  /*0e50*/  LEA.HI R11, R11, R4, RZ, 0x3 ;  /* 0x000000040b0b7211 */ /* 0x000fe200078f18ff */
[----:B------:R0:W-:Y:S01]  /*0e60*/  STL [R1+0xbc], R2 ;  /* 0x0000bc0201007387 */ /* 0x0001e20000100800 */
[----:B------:R-:W-:Y:S01]  /*0e70*/  LOP3.LUT R3, R12, 0x1ffffffe, RZ, 0xc0, !PT ;  /* 0x1ffffffe0c037812 */ /* 0x000fe200078ec0ff */
[----:B------:R-:W-:Y:S01]  /*0e80*/  IMAD.SHL.U32 R12, R212, 0x40, RZ ;  /* 0x00000040d40c7824 */ /* 0x000fe200078e00ff */
[----:B------:R-:W-:Y:S02]  /*0e90*/  LOP3.LUT R11, R11, 0xfffffff8, RZ, 0xc0, !PT ;  /* 0xfffffff80b0b7812 */ /* 0x000fe400078ec0ff */
[----:B------:R-:W-:Y:S01]  /*0ea0*/  SHF.R.S32.HI R6, RZ, 0x5, R6 ;  /* 0x00000005ff067819 */ /* 0x000fe20000011406 */
[----:B------:R-:W-:Y:S01]  /*0eb0*/  IMAD.IADD R235, R10, 0x1, -R3 ;  /* 0x000000010aeb7824 */ /* 0x000fe200078e0a03 */
[----:B------:R-:W-:Y:S01]  /*0ec0*/  LOP3.LUT R3, R12, 0x1c0, RZ, 0xc0, !PT ;  /* 0x000001c00c037812 */ /* 0x000fe200078ec0ff */
[----:B------:R-:W-:Y:S01]  /*0ed0*/  IMAD.IADD R11, R4, 0x1, -R11 ;  /* 0x00000001040b7824 */ /* 0x000fe200078e0a0b */
[----:B------:R-:W-:Y:S01]  /*0ee0*/  SHF.R.S32.HI R4, RZ, 0x1f, R213 ;  /* 0x0000001fff047819 */ /* 0x000fe200000114d5 */
[----:B------:R-:W-:Y:S01]  /*0ef0*/  VIADD R10, R212, 0x40 ;  /* 0x00000040d40a7836 */ /* 0x000fe20000000000 */
[----:B0-----:R-:W-:Y:S01]  /*0f00*/  SHF.R.S32.HI R2, RZ, 0x1f, R5 ;  /* 0x0000001fff027819 */ /* 0x001fe20000011405 */
[----:B------:R-:W-:Y:S01]  /*0f10*/  IMAD R11, R6, 0x10, R11 ;  /* 0x00000010060b7824 */ /* 0x000fe200078e020b */
[----:B------:R-:W-:Y:S01]  /*0f20*/  LEA.HI R8, R4, R213, RZ, 0x3 ;  /* 0x000000d504087211 */ /* 0x000fe200078f18ff */
[----:B------:R-:W-:Y:S01]  /*0f30*/  IMAD.SHL.U32 R18, R18, 0x8, RZ ;  /* 0x0000000812127824 */ /* 0x000fe200078e00ff */
[----:B------:R-:W-:Y:S01]  /*0f40*/  LEA.HI R2, R2, R5, RZ, 0x3 ;  /* 0x0000000502027211 */ /* 0x000fe200078f18ff */
[----:B------:R-:W-:Y:S01]  /*0f50*/  IMAD R11, R0, 0x40, R11 ;  /* 0x00000040000b7824 */ /* 0x000fe200078e020b */
[----:B------:R-:W-:Y:S01]  /*0f60*/  LEA.HI R5, R4, R213, RZ, 0x6 ;  /* 0x000000d504057211 */ /* 0x000fe200078f30ff */
[----:B------:R-:W-:Y:S01]  /*0f70*/  IMAD.U32 R0, RZ, RZ, UR5 ;  /* 0x00000005ff007e24 */ /* 0x000fe2000f8e00ff */
[----:B------:R-:W-:Y:S01]  /*0f80*/  LOP3.LUT R4, R8, 0x38, RZ, 0xc0, !PT ;  /* 0x0000003808047812 */ /* 0x000fe200078ec0ff */
[----:B------:R-:W-:Y:S01]  /*0f90*/  IMAD.SHL.U32 R2, R2, 0x40, RZ ;  /* 0x0000004002027824 */ /* 0x000fe200078e00ff */
[----:B------:R-:W-:Y:S01]  /*0fa0*/  SHF.R.U32.HI R228, RZ, 0x3, R3 ;  /* 0x00000003ffe47819 */ /* 0x000fe20000011603 */
[----:B------:R-:W-:Y:S01]  /*0fb0*/  IMAD.SHL.U32 R6, R5, 0x80, RZ ;  /* 0x0000008005067824 */ /* 0x000fe200078e00ff */
[----:B------:R-:W-:Y:S01]  /*0fc0*/  LOP3.LUT R5, R4, 0x1c0, R12, 0xf8, !PT ;  /* 0x000001c004057812 */ /* 0x000fe200078ef80c */
[----:B------:R-:W-:Y:S01]  /*0fd0*/  STL [R1+0xb8], R11 ;  /* 0x0000b80b01007387 */ /* 0x000fe20000100800 */
[----:B------:R-:W-:Y:S01]  /*0fe0*/  LOP3.LUT R223, R223, 0x1c0, RZ, 0xc0, !PT ;  /* 0x000001c0dfdf7812 */ /* 0x000fe200078ec0ff */
[----:B------:R-:W-:Y:S01]  /*0ff0*/  IMAD.SHL.U32 R222, R10, 0x40, RZ ;  /* 0x000000400ade7824 */ /* 0x000fe200078e00ff */
[----:B------:R-:W-:Y:S01]  /*1000*/  LOP3.LUT R6, R6, 0xffffe000, RZ, 0xc0, !PT ;  /* 0xffffe00006067812 */ /* 0x000fe200078ec0ff */
[----:B------:R-:W-:Y:S01]  /*1010*/  STL [R1+0x78], RZ ;  /* 0x000078ff01007387 */ /* 0x000fe20000100800 */
[----:B------:R-:W-:Y:S01]  /*1020*/  LOP3.LUT R5, R5, R228, RZ, 0x3c, !PT ;  /* 0x000000e405057212 */ /* 0x000fe200078e3cff */
[----:B------:R-:W-:Y:S01]  /*1030*/  VIADD R220, R18, 0x80 ;  /* 0x0000008012dc7836 */ /* 0x000fe20000000000 */
[----:B------:R-:W-:Y:S01]  /*1040*/  LOP3.LUT R226, R2, 0xfffffe00, RZ, 0xc0, !PT ;  /* 0xfffffe0002e27812 */ /* 0x000fe200078ec0ff */
[----:B------:R0:W-:Y:S01]  /*1050*/  STL [R1+0x5c], R0 ;  /* 0x00005c0001007387 */ /* 0x0001e20000100800 */
[----:B------:R-:W-:Y:S01]  /*1060*/  IADD3 R2, R5, R6, R227 ;  /* 0x0000000605027210 */ /* 0x000fe20007ffe0e3 */
[----:B------:R-:W-:Y:S01]  /*1070*/  IMAD.MOV.U32 R5, RZ, RZ, R13 ;  /* 0x000000ffff057224 */ /* 0x000fe200078e000d */
[----:B------:R-:W-:Y:S01]  /*1080*/  SHF.R.U32.HI R20, RZ, 0x3, R223 ;  /* 0x00000003ff147819 */ /* 0x000fe200000116df */
[----:B------:R-:W-:Y:S01]  /*1090*/  IMAD.U32 R13, RZ, RZ, UR4 ;  /* 0x00000004ff0d7e24 */ /* 0x000fe2000f8e00ff */
[----:B------:R-:W-:Y:S01]  /*10a0*/  LOP3.LUT R7, R223, 0x38, R8, 0xf8, !PT ;  /* 0x00000038df077812 */ /* 0x000fe200078ef808 */
[----:B------:R-:W-:Y:S01]  /*10b0*/  VIADD R221, R18, 0xc0 ;  /* 0x000000c012dd7836 */ /* 0x000fe20000000000 */
[----:B------:R-:W-:Y:S01]  /*10c0*/  LOP3.LUT R222, R222, 0x1c0, RZ, 0xc0, !PT ;  /* 0x000001c0dede7812 */ /* 0x000fe200078ec0ff */
[----:B------:R-:W-:Y:S01]  /*10d0*/  IMAD R235, R235, 0x8, R11 ;  /* 0x00000008ebeb7824 */ /* 0x000fe200078e020b */
[----:B------:R-:W-:Y:S01]  /*10e0*/  LOP3.LUT R7, R7, R20, RZ, 0x3c, !PT ;  /* 0x0000001407077212 */ /* 0x000fe200078e3cff */
[----:B------:R1:W-:Y:S01]  /*10f0*/  STL [R1+0x90], R13 ;  /* 0x0000900d01007387 */ /* 0x0003e20000100800 */
[----:B0-----:R-:W-:-:S02]  /*1100*/  SHF.R.S32.HI R0, RZ, 0x1f, R10 ;  /* 0x0000001fff007819 */ /* 0x001fc4000001140a */
[----:B------:R-:W-:Y:S01]  /*1110*/  IADD3 R4, R7, R6, R226 ;  /* 0x0000000607047210 */ /* 0x000fe20007ffe0e2 */
[----:B------:R-:W-:Y:S01]  /*1120*/  IMAD.MOV.U32 R6, RZ, RZ, R14 ;  /* 0x000000ffff067224 */ /* 0x000fe200078e000e */
[----:B------:R-:W-:Y:S01]  /*1130*/  LEA.HI R0, R0, R10, RZ, 0x3 ;  /* 0x0000000a00007211 */ /* 0x000fe200078f18ff */
[----:B------:R-:W-:Y:S01]  /*1140*/  IMAD.MOV.U32 R7, RZ, RZ, R15 ;  /* 0x000000ffff077224 */ /* 0x000fe200078e000f */
[----:B------:R-:W-:Y:S02]  /*1150*/  SHF.R.S32.HI R14, RZ, 0x1f, R214 ;  /* 0x0000001fff0e7819 */ /* 0x000fe400000114d6 */
[--C-:B------:R-:W-:Y:S01]  /*1160*/  LOP3.LUT R236, R3, 0x38, R18.reuse, 0xf8, !PT ;  /* 0x0000003803ec7812 */ /* 0x100fe200078ef812 */
[----:B------:R-:W-:Y:S01]  /*1170*/  IMAD.SHL.U32 R0, R0, 0x40, RZ ;  /* 0x0000004000007824 */ /* 0x000fe200078e00ff */
[----:B-1----:R-:W-:Y:S02]  /*1180*/  SHF.R.S32.HI R13, RZ, 0x1f, R215 ;  /* 0x0000001fff0d7819 */ /* 0x002fe400000114d7 */
[----:B------:R-:W-:-:S02]  /*1190*/  LOP3.LUT R3, R223, 0x38, R18, 0xf8, !PT ;  /* 0x00000038df037812 */ /* 0x000fc400078ef812 */
[----:B------:R-:W-:Y:S01]  /*11a0*/  SHF.R.S32.HI R12, RZ, 0x1f, R212 ;  /* 0x0000001fff0c7819 */ /* 0x000fe200000114d4 */
[----:B------:R0:W-:Y:S01]  /*11b0*/  STL [R1+0x9c], R13 ;  /* 0x00009c0d01007387 */ /* 0x0001e20000100800 */
[----:B------:R-:W-:Y:S02]  /*11c0*/  SHF.R.U32.HI R12, RZ, 0x3, R222 ;  /* 0x00000003ff0c7819 */ /* 0x000fe400000116de */
[----:B------:R-:W-:Y:S01]  /*11d0*/  LOP3.LUT R10, R222, 0x38, R18, 0xf8, !PT ;  /* 0x00000038de0a7812 */ /* 0x000fe200078ef812 */
[----:B------:R1:W-:Y:S01]  /*11e0*/  STL [R1+0x98], R14 ;  /* 0x0000980e01007387 */ /* 0x0003e20000100800 */
[----:B------:R-:W-:Y:S02]  /*11f0*/  LOP3.LUT R225, R0, 0xfffffe00, RZ, 0xc0, !PT ;  /* 0xfffffe0000e17812 */ /* 0x000fe400078ec0ff */
[----:B------:R-:W-:Y:S02]  /*1200*/  LOP3.LUT R9, R9, 0x7ffffffc, RZ, 0xc0, !PT ;  /* 0x7ffffffc09097812 */ /* 0x000fe400078ec0ff */
[----:B------:R-:W-:-:S02]  /*1210*/  LOP3.LUT R3, R226, R3, R20, 0xf6, !PT ;  /* 0x00000003e2037212 */ /* 0x000fc400078ef614 */
[----:B0-----:R-:W-:Y:S01]  /*1220*/  SHF.R.S32.HI R13, RZ, 0x1f, R217 ;  /* 0x0000001fff0d7819 */ /* 0x001fe200000114d9 */
[----:B------:R-:W-:Y:S01]  /*1230*/  IMAD.IADD R9, R21, 0x1, -R9 ;  /* 0x0000000115097824 */ /* 0x000fe200078e0a09 */
[----:B------:R-:W-:Y:S02]  /*1240*/  SHF.R.S32.HI R0, RZ, 0x3, R8 ;  /* 0x00000003ff007819 */ /* 0x000fe40000011408 */
[----:B-1----:R-:W-:Y:S01]  /*1250*/  SHF.R.S32.HI R14, RZ, 0x1f, R220 ;  /* 0x0000001fff0e7819 */ /* 0x002fe200000114dc */
[----:B------:R0:W-:Y:S01]  /*1260*/  STL [R1+0x94], R13 ;  /* 0x0000940d01007387 */ /* 0x0001e20000100800 */
[----:B------:R-:W-:Y:S01]  /*1270*/  LOP3.LUT R10, R225, R10, R12, 0xf6, !PT ;  /* 0x0000000ae10a7212 */ /* 0x000fe200078ef60c */
[----:B------:R-:W-:Y:S01]  /*1280*/  IMAD.SHL.U32 R234, R9, 0x2, RZ ;  /* 0x0000000209ea7824 */ /* 0x000fe200078e00ff */
[----:B------:R-:W-:Y:S01]  /*1290*/  LEA R3, R3, UR4, 0x1 ;  /* 0x0000000403037c11 */ /* 0x000fe2000f8e08ff */
[----:B------:R-:W-:Y:S01]  /*12a0*/  STL [R1+0x84], R14 ;  /* 0x0000840e01007387 */ /* 0x000fe20000100800 */
[----:B------:R-:W-:Y:S01]  /*12b0*/  LOP3.LUT R44, R8, 0xfffffff8, RZ, 0xc0, !PT ;  /* 0xfffffff8082c7812 */ /* 0x000fe200078ec0ff */
[C---:B------:R-:W-:Y:S01]  /*12c0*/  VIADD R42, R234.reuse, 0x18 ;  /* 0x00000018ea2a7836 */ /* 0x040fe20000000000 */
[----:B------:R-:W-:Y:S01]  /*12d0*/  LOP3.LUT R236, R227, R236, R228, 0xf6, !PT ;  /* 0x000000ece3ec7212 */ /* 0x000fe200078ef6e4 */
[C---:B------:R-:W-:Y:S01]  /*12e0*/  VIADD R39, R234.reuse, 0x30 ;  /* 0x00000030ea277836 */ /* 0x040fe20000000000 */
[----:B------:R-:W-:Y:S01]  /*12f0*/  SHF.R.S32.HI R19, RZ, 0x1f, R18 ;  /* 0x0000001fff137819 */ /* 0x000fe20000011412 */
[C---:B------:R-:W-:Y:S01]  /*1300*/  VIADD R36, R234.reuse, 0x48 ;  /* 0x00000048ea247836 */ /* 0x040fe20000000000 */
[----:B0-----:R-:W-:Y:S01]  /*1310*/  SHF.R.S32.HI R13, RZ, 0x1f, R221 ;  /* 0x0000001fff0d7819 */ /* 0x001fe200000114dd */
[----:B------:R-:W-:Y:S01]  /*1320*/  VIADD R33, R234, 0x60 ;  /* 0x00000060ea217836 */ /* 0x000fe20000000000 */
[----:B------:R-:W-:Y:S01]  /*1330*/  LEA R230, R236, UR4, 0x1 ;  /* 0x00000004ece67c11 */ /* 0x000fe2000f8e08ff */
[----:B------:R-:W-:-:S02]  /*1340*/  VIADD R30, R234, 0x78 ;  /* 0x00000078ea1e7836 */ /* 0x000fc40000000000 */
[----:B------:R-:W-:Y:S01]  /*1350*/  STL [R1+0x80], R13 ;  /* 0x0000800d01007387 */ /* 0x000fe20000100800 */
[C---:B------:R-:W-:Y:S02]  /*1360*/  VIADD R27, R234.reuse, 0x90 ;  /* 0x00000090ea1b7836 */ /* 0x040fe40000000000 */
[C---:B------:R-:W-:Y:S01]  /*1370*/  VIADD R24, R234.reuse, 0xa8 ;  /* 0x000000a8ea187836 */ /* 0x040fe20000000000 */
[----:B------:R0:W-:Y:S01]  /*1380*/  STL [R1+0x64], R0 ;  /* 0x0000640001007387 */ /* 0x0001e20000100800 */
[C---:B------:R-:W-:Y:S02]  /*1390*/  VIADD R15, R234.reuse, 0xc0 ;  /* 0x000000c0ea0f7836 */ /* 0x040fe40000000000 */
[C---:B------:R-:W-:Y:S01]  /*13a0*/  VIADD R45, R234.reuse, 0x8 ;  /* 0x00000008ea2d7836 */ /* 0x040fe20000000000 */
[----:B------:R1:W-:Y:S01]  /*13b0*/  STL [R1+0xb0], R3 ;  /* 0x0000b00301007387 */ /* 0x0003e20000100800 */
[C---:B------:R-:W-:Y:S02]  /*13c0*/  VIADD R43, R234.reuse, 0x10 ;  /* 0x00000010ea2b7836 */ /* 0x040fe40000000000 */
[C---:B------:R-:W-:Y:S01]  /*13d0*/  VIADD R41, R234.reuse, 0x20 ;  /* 0x00000020ea297836 */ /* 0x040fe20000000000 */
[----:B------:R-:W-:Y:S01]  /*13e0*/  STL [R1+0x7c], R44 ;  /* 0x00007c2c01007387 */ /* 0x000fe20000100800 */
[----:B------:R-:W-:Y:S01]  /*13f0*/  VIADD R40, R234, 0x28 ;  /* 0x00000028ea287836 */ /* 0x000fe20000000000 */
[----:B0-----:R-:W-:Y:S01]  /*1400*/  LEA R0, R10, UR4, 0x1 ;  /* 0x000000040a007c11 */ /* 0x001fe2000f8e08ff */
[C---:B------:R-:W-:Y:S01]  /*1410*/  VIADD R38, R234.reuse, 0x38 ;  /* 0x00000038ea267836 */ /* 0x040fe20000000000 */
[----:B------:R-:W-:Y:S01]  /*1420*/  SHF.R.S32.HI R10, RZ, 0x1f, R44 ;  /* 0x0000001fff0a7819 */ /* 0x000fe2000001142c */
[C---:B------:R-:W-:Y:S01]  /*1430*/  VIADD R37, R234.reuse, 0x40 ;  /* 0x00000040ea257836 */ /* 0x040fe20000000000 */
[----:B------:R-:W-:Y:S01]  /*1440*/  SHF.R.S32.HI R45, RZ, 0x1f, R45 ;  /* 0x0000001fff2d7819 */ /* 0x000fe2000001142d */
[----:B------:R0:W-:Y:S01]  /*1450*/  STL [R1+0xa8], R0 ;  /* 0x0000a80001007387 */ /* 0x0001e20000100800 */
[C---:B-1----:R-:W-:Y:S01]  /*1460*/  VIADD R3, R234.reuse, 0xf0 ;  /* 0x000000f0ea037836 */ /* 0x042fe20000000000 */
[----:B------:R-:W-:Y:S01]  /*1470*/  SHF.R.S32.HI R43, RZ, 0x1f, R43 ;  /* 0x0000001fff2b7819 */ /* 0x000fe2000001142b */
[C---:B------:R-:W-:Y:S01]  /*1480*/  VIADD R35, R234.reuse, 0x50 ;  /* 0x00000050ea237836 */ /* 0x040fe20000000000 */
[----:B------:R1:W-:Y:S01]  /*1490*/  STL [R1+0xa0], R10 ;  /* 0x0000a00a01007387 */ /* 0x0003e20000100800 */
[C---:B------:R-:W-:Y:S01]  /*14a0*/  VIADD R34, R234.reuse, 0x58 ;  /* 0x00000058ea227836 */ /* 0x040fe20000000000 */
[----:B------:R-:W-:Y:S01]  /*14b0*/  SHF.R.S32.HI R3, RZ, 0x1f, R3 ;  /* 0x0000001fff037819 */ /* 0x000fe20000011403 */
[----:B------:R-:W-:Y:S01]  /*14c0*/  VIADD R32, R234, 0x68 ;  /* 0x00000068ea207836 */ /* 0x000fe20000000000 */
[----:B------:R-:W-:Y:S01]  /*14d0*/  LEA R3, R4, UR4, 0x1 ;  /* 0x0000000404037c11 */ /* 0x000fe2000f8e08ff */
[C---:B------:R-:W-:Y:S01]  /*14e0*/  VIADD R31, R234.reuse, 0x70 ;  /* 0x00000070ea1f7836 */ /* 0x040fe20000000000 */
[----:B------:R-:W-:Y:S01]  /*14f0*/  SHF.R.S32.HI R41, RZ, 0x1f, R41 ;  /* 0x0000001fff297819 */ /* 0x000fe20000011429 */
[C---:B0-----:R-:W-:Y:S01]  /*1500*/  VIADD R0, R234.reuse, 0xf8 ;  /* 0x000000f8ea007836 */ /* 0x041fe20000000000 */
[----:B------:R-:W-:Y:S01]  /*1510*/  SHF.R.S32.HI R40, RZ, 0x1f, R40 ;  /* 0x0000001fff287819 */ /* 0x000fe20000011428 */
[C---:B------:R-:W-:Y:S01]  /*1520*/  VIADD R29, R234.reuse, 0x80 ;  /* 0x00000080ea1d7836 */ /* 0x040fe20000000000 */
[----:B-1----:R-:W-:Y:S01]  /*1530*/  SHF.R.S32.HI R10, RZ, 0x1f, R42 ;  /* 0x0000001fff0a7819 */ /* 0x002fe2000001142a */
[C---:B------:R-:W-:Y:S01]  /*1540*/  VIADD R28, R234.reuse, 0x88 ;  /* 0x00000088ea1c7836 */ /* 0x040fe20000000000 */
[----:B------:R-:W-:Y:S01]  /*1550*/  SHF.R.S32.HI R0, RZ, 0x1f, R0 ;  /* 0x0000001fff007819 */ /* 0x000fe20000011400 */
[----:B------:R-:W-:Y:S01]  /*1560*/  VIADD R26, R234, 0x98 ;  /* 0x00000098ea1a7836 */ /* 0x000fe20000000000 */
[----:B------:R-:W-:Y:S01]  /*1570*/  LEA R0, R2, UR4, 0x1 ;  /* 0x0000000402007c11 */ /* 0x000fe2000f8e08ff */
[C---:B------:R-:W-:Y:S01]  /*1580*/  VIADD R25, R234.reuse, 0xa0 ;  /* 0x000000a0ea197836 */ /* 0x040fe20000000000 */
[----:B------:R-:W-:Y:S01]  /*1590*/  SHF.R.S32.HI R10, RZ, 0x1f, R39 ;  /* 0x0000001fff0a7819 */ /* 0x000fe20000011427 */
[C---:B------:R-:W-:Y:S01]  /*15a0*/  VIADD R21, R234.reuse, 0xb0 ;  /* 0x000000b0ea157836 */ /* 0x040fe20000000000 */
[----:B------:R-:W-:Y:S01]  /*15b0*/  SHF.R.S32.HI R10, RZ, 0x1f, R36 ;  /* 0x0000001fff0a7819 */ /* 0x000fe20000011424 */
[----:B------:R0:W-:Y:S01]  /*15c0*/  STL [R1+0xb4], R0 ;  /* 0x0000b40001007387 */ /* 0x0001e20000100800 */
        /* <DEDUP_REMOVED lines=28> */
[----:B0-----:R-:W-:-:S07]  /*1790*/  SHF.R.S32.HI R8, RZ, 0x1f, R8 ;  /* 0x0000001fff087819 */ /* 0x001fce0000011408 */
.L_x_2885:
[----:B01--4-:R-:W0:Y:S01]  /*17a0*/  LDC.64 R2, c[0x0][0xc88] ;  /* 0x00032200ff027b82 */ /* 0x013e220000000a00 */
[----:B------:R-:W-:Y:S01]  /*17b0*/  ULDC.64 UR10, c[0x0][0x208] ;  /* 0x00008200000a7ab9 */ /* 0x000fe20000000a00 */
[----:B------:R-:W-:Y:S01]  /*17c0*/  ULDC.64 UR4, c[0x0][0xa28] ;  /* 0x00028a0000047ab9 */ /* 0x000fe20000000a00 */
[----:B------:R-:W-:Y:S01]  /*17d0*/  ULDC.64 UR8, c[0x0][0xa18] ;  /* 0x0002860000087ab9 */ /* 0x000fe20000000a00 */
[----:B------:R-:W-:Y:S01]  /*17e0*/  ULDC.64 UR6, c[0x0][0xa08] ;  /* 0x0002820000067ab9 */ /* 0x000fe20000000a00 */
[----:B0-----:R-:W-:-:S05]  /*17f0*/  IMAD.WIDE R2, R7, 0x4, R2 ;  /* 0x0000000407027825 */ /* 0x001fca00078e0202 */
[----:B--2--5:R-:W2:Y:S01]  /*1800*/  LDG.E R25, desc[UR10][R2.64] ;  /* 0x0000000a02197981 */ /* 0x024ea2000c1e1900 */
        /* <DEDUP_REMOVED lines=8> */
[C---:B---3--:R-:W-:Y:S02]  /*1890*/  LOP3.LUT R4, R6.reuse, 0xff000000, RZ, 0xc0, !PT ;  /* 0xff00000006047812 */ /* 0x048fe400078ec0ff */
[----:B------:R-:W-:Y:S02]  /*18a0*/  LOP3.LUT R237, R6, 0xffff, RZ, 0xc0, !PT ;  /* 0x0000ffff06ed7812 */ /* 0x000fe400078ec0ff */
[----:B--2---:R-:W-:Y:S01]  /*18b0*/  SHF.R.S32.HI R0, RZ, 0x1f, R25 ;  /* 0x0000001fff007819 */ /* 0x004fe20000011419 */
[C---:B------:R-:W-:Y:S01]  /*18c0*/  IMAD.SHL.U32 R28, R25.reuse, 0x4, RZ ;  /* 0x00000004191c7824 */ /* 0x040fe200078e00ff */
[C---:B------:R-:W-:Y:S01]  /*18d0*/  @P2 LEA R2, P3, R25.reuse, UR4, 0x2 ;  /* 0x0000000419022c11 */ /* 0x040fe2000f8610ff */
[----:B------:R-:W-:Y:S01]  /*18e0*/  STL [R1+0x6c], R25 ;  /* 0x00006c1901007387 */ /* 0x000fe20000100800 */
[C-C-:B------:R-:W-:Y:S01]  /*18f0*/  SHF.L.U64.HI R27, R25.reuse, 0x2, R0.reuse ;  /* 0x00000002191b7819 */ /* 0x140fe20000010200 */
[----:B------:R-:W-:Y:S01]  /*1900*/  ULDC UR4, c[0x0][0x288] ;  /* 0x0000a20000047ab9 */ /* 0x000fe20000000800 */
[----:B------:R-:W-:Y:S01]  /*1910*/  @P2 LEA.HI.X R3, R25, UR5, R0, 0x2, P3 ;  /* 0x0000000519032c11 */ /* 0x000fe200098f1400 */
[----:B------:R0:W-:Y:S01]  /*1920*/  STL [R1+0x8c], R0 ;  /* 0x00008c0001007387 */ /* 0x0001e20000100800 */
[----:B------:R-:W-:Y:S01]  /*1930*/  IMAD.U32 R232, RZ, RZ, UR4 ;  /* 0x00000004ffe87e24 */ /* 0x000fe2000f8e00ff */
[----:B------:R-:W-:Y:S01]  /*1940*/  ULDC.64 UR4, c[0x0][0x418] ;  /* 0x0001060000047ab9 */ /* 0x000fe20000000a00 */
[----:B------:R-:W-:Y:S01]  /*1950*/  IADD3 R8, P4, R28, UR6, RZ ;  /* 0x000000061c087c10 */ /* 0x000fe2000ff9e0ff */
[----:B------:R1:W-:Y:S01]  /*1960*/  STL [R1+0x70], R28 ;  /* 0x0000701c01007387 */ /* 0x0003e20000100800 */
[----:B------:R-:W-:-:S02]  /*1970*/  UISETP.NE.U32.AND UP0, UPT, UR4, URZ, UPT ;  /* 0x0000003f0400728c */ /* 0x000fc4000bf05070 */
[----:B------:R-:W-:Y:S01]  /*1980*/  IADD3.X R9, R27, UR7, RZ, P4, !PT ;  /* 0x000000071b097c10 */ /* 0x000fe2000a7fe4ff */
[----:B------:R1:W-:Y:S01]  /*1990*/  STL [R1+0x74], R27 ;  /* 0x0000741b01007387 */ /* 0x0003e20000100800 */
[----:B------:R-:W-:Y:S01]  /*19a0*/  UISETP.NE.AND.EX UP0, UPT, UR5, URZ, UPT, UP0 ;  /* 0x0000003f0500728c */ /* 0x000fe2000bf05300 */
[----:B------:R-:W-:Y:S02]  /*19b0*/  ULDC UR4, c[0x0][0x424] ;  /* 0x0001090000047ab9 */ /* 0x000fe40000000800 */
[----:B------:R2:W5:Y:S01]  /*19c0*/  @P2 LDG.E R11, desc[UR10][R2.64] ;  /* 0x0000000a020b2981 */ /* 0x000562000c1e1900 */
[----:B------:R-:W-:Y:S01]  /*19d0*/  ULDC.64 UR6, c[0x0][0xa20] ;  /* 0x0002880000067ab9 */ /* 0x000fe20000000a00 */
[----:B------:R-:W-:Y:S01]  /*19e0*/  USEL UR4, UR4, 0x1, UP0 ;  /* 0x0000000104047887 */ /* 0x000fe20008000000 */
[----:B------:R-:W-:Y:S01]  /*19f0*/  ULDC UR5, c[0x0][0x2f0] ;  /* 0x0000bc0000057ab9 */ /* 0x000fe20000000800 */
[----:B0-----:R-:W-:Y:S01]  /*1a00*/  LOP3.LUT R0, R6, 0xff0000, RZ, 0xc0, !PT ;  /* 0x00ff000006007812 */ /* 0x001fe200078ec0ff */
[----:B------:R-:W5:Y:S01]  /*1a10*/  @P0 LDG.E R113, desc[UR10][R8.64] ;  /* 0x0000000a08710981 */ /* 0x000f62000c1e1900 */
[----:B--2---:R-:W-:-:S04]  /*1a20*/  @P1 IADD3 R2, P2, R28, UR8, RZ ;  /* 0x000000081c021c10 */ /* 0x004fc8000ff5e0ff */
[----:B------:R-:W-:Y:S02]  /*1a30*/  @P1 IADD3.X R3, R27, UR9, RZ, P2, !PT ;  /* 0x000000091b031c10 */ /* 0x000fe400097fe4ff */
[----:B------:R-:W-:Y:S01]  /*1a40*/  ISETP.NE.U32.AND P2, PT, RZ, UR6, PT ;  /* 0x00000006ff007c0c */ /* 0x000fe2000bf45070 */
[----:B------:R-:W-:Y:S02]  /*1a50*/  UIMAD UR4, UR4, UR5, URZ ;  /* 0x00000005040472a4 */ /* 0x000fe4000f8e023f */
        /* <DEDUP_REMOVED lines=16> */
.L_x_2623:
        /* <DEDUP_REMOVED lines=8> */
.L_x_2624:
[----:B------:R-:W-:Y:S05]  /*1be0*/  @!P0 BRA `(.L_x_2625) ;  /* 0x0000000000108947 */ /* 0x000fea0003800000 */
[----:B------:R-:W-:Y:S02]  /*1bf0*/  ULDC.64 UR4, c[0x0][0x208] ;  /* 0x0000820000047ab9 */ /* 0x000fe40000000a00 */
[----:B------:R-:W2:Y:S04]  /*1c00*/  LDG.E R3, desc[UR4][R8.64] ;  /* 0x0000000408037981 */ /* 0x000ea8000c1e1900 */
[----:B------:R-:W2:Y:S02]  /*1c10*/  LDG.E R26, desc[UR4][R8.64+0x4] ;  /* 0x00000404081a7981 */ /* 0x000ea4000c1e1900 */
[----:B--2---:R-:W-:-:S07]  /*1c20*/  IMAD.IADD R26, R26, 0x1, -R3 ;  /* 0x000000011a1a7824 */ /* 0x004fce00078e0a03 */
.L_x_2625:
[----:B------:R-:W-:Y:S01]  /*1c30*/  ULDC.64 UR4, c[0x0][0xa10] ;  /* 0x0002840000047ab9 */ /* 0x000fe20000000a00 */
[----:B------:R-:W-:Y:S01]  /*1c40*/  ULDC.64 UR6, c[0x0][0x208] ;  /* 0x0000820000067ab9 */ /* 0x000fe20000000a00 */
[----:B------:R-:W-:Y:S01]  /*1c50*/  ISETP.NE.U32.AND P0, PT, RZ, UR4, PT ;  /* 0x00000004ff007c0c */ /* 0x000fe2000bf05070 */
[----:B------:R-:W1:Y:S03]  /*1c60*/  LDC R4, c[0x0][0x448] ;  /* 0x00011200ff047b82 */ /* 0x000e660000000800 */
[----:B------:R-:W-:Y:S01]  /*1c70*/  ISETP.NE.AND.EX P0, PT, RZ, UR5, PT, P0 ;  /* 0x00000005ff007c0c */ /* 0x000fe2000bf05300 */
[----:B------:R-:W-:-:S12]  /*1c80*/  ULDC.64 UR4, c[0x0][0xa30] ;  /* 0x00028c0000047ab9 */ /* 0x000fd80000000a00 */
[----:B0-----:R-:W0:Y:S02]  /*1c90*/  @P0 LDC.64 R6, c[0x0][0xa10] ;  /* 0x00028400ff060b82 */ /* 0x001e240000000a00 */
[----:B0-----:R-:W-:-:S05]  /*1ca0*/  @P0 IMAD.WIDE R6, R25, 0x4, R6 ;  /* 0x0000000419060825 */ /* 0x001fca00078e0206 */
[----:B------:R-:W2:Y:S04]  /*1cb0*/  @P0 LDG.E R0, desc[UR6][R6.64] ;  /* 0x0000000606000981 */ /* 0x000ea8000c1e1900 */
[----:B------:R0:W2:Y:S01]  /*1cc0*/  @P0 LDG.E R3, desc[UR6][R6.64+0x4] ;  /* 0x0000040606030981 */ /* 0x0000a2000c1e1900 */
[----:B------:R-:W-:Y:S01]  /*1cd0*/  ISETP.NE.U32.AND P1, PT, RZ, UR4, PT ;  /* 0x00000004ff007c0c */ /* 0x000fe2000bf25070 */
[----:B-----5:R-:W-:-:S03]  /*1ce0*/  IMAD.MOV.U32 R152, RZ, RZ, R26 ;  /* 0x000000ffff987224 */ /* 0x020fc600078e001a */
[----:B------:R-:W-:-:S13]  /*1cf0*/  ISETP.NE.AND.EX P1, PT, RZ, UR5, PT, P1 ;  /* 0x00000005ff007c0c */ /* 0x000fda000bf25310 */
[----:B0-----:R-:W-:-:S04]  /*1d00*/  @P1 IADD3 R6, P2, R28, UR4, RZ ;  /* 0x000000041c061c10 */ /* 0x001fc8000ff5e0ff */
[----:B------:R-:W-:-:S05]  /*1d10*/  @P1 IADD3.X R7, R27, UR5, RZ, P2, !PT ;  /* 0x000000051b071c10 */ /* 0x000fca00097fe4ff */
[----:B------:R0:W5:Y:S01]  /*1d20*/  @P1 LDG.E R152, desc[UR6][R6.64] ;  /* 0x0000000606981981 */ /* 0x000162000c1e1900 */
[----:B-1----:R-:W-:Y:S01]  /*1d30*/  ISETP.NE.AND P1, PT, R4, 0x1, PT ;  /* 0x000000010400780c */ /* 0x002fe20003f25270 */
[----:B------:R-:W-:Y:S01]  /*1d40*/  IMAD.SHL.U32 R231, R5, 0x80, RZ ;  /* 0x0000008005e77824 */ /* 0x000fe200078e00ff */
[----:B------:R-:W-:Y:S01]  /*1d50*/  LOP3.LUT R14, R10, 0xff, RZ, 0xc0, !PT ;  /* 0x000000ff0a0e7812 */ /* 0x000fe200078ec0ff */
[----:B------:R-:W-:Y:S01]  /*1d60*/  IMAD.IADD R11, R26, 0x1, -R11 ;  /* 0x000000011a0b7824 */ /* 0x000fe200078e0a0b */
[----:B------:R-:W-:Y:S01]  /*1d70*/  SHF.R.U32.HI R8, RZ, 0x10, R10 ;  /* 0x00000010ff087819 */ /* 0x000fe2000001160a */
[----:B------:R-:W-:Y:S01]  /*1d80*/  VIADD R4, R231, 0x7f ;  /* 0x0000007fe7047836 */ /* 0x000fe20000000000 */
[----:B------:R-:W-:Y:S01]  /*1d90*/  BSSY B0, `(.L_x_2626) ;  /* 0x0000033000007945 */ /* 0x000fe20003800000 */
[----:B------:R0:W-:Y:S04]  /*1da0*/  STL [R1+0x88], R14 ;  /* 0x0000880e01007387 */ /* 0x0001e80000100800 */
[----:B------:R0:W-:Y:S02]  /*1db0*/  STL [R1+0x68], R8 ;  /* 0x0000680801007387 */ /* 0x0001e40000100800 */
[----:B------:R-:W1:Y:S08]  /*1dc0*/  @P1 LDC R9, c[0x0][0x44c] ;  /* 0x00011300ff091b82 */ /* 0x000e700000000800 */
[----:B------:R-:W3:Y:S01]  /*1dd0*/  @P1 LDC R13, c[0x0][0x450] ;  /* 0x00011400ff0d1b82 */ /* 0x000ee20000000800 */
[----:B--2---:R-:W-:-:S02]  /*1de0*/  @P0 IMAD.IADD R2, R3, 0x1, -R0 ;  /* 0x0000000103020824 */ /* 0x004fc400078e0a00 */
[----:B-1----:R-:W-:-:S04]  /*1df0*/  @P1 IMAD.HI.U32 R0, R4, R9, RZ ;  /* 0x0000000904001227 */ /* 0x002fc800078e00ff */
[----:B------:R-:W-:Y:S01]  /*1e00*/  IMAD.IADD R233, R11, 0x1, R2 ;  /* 0x000000010be97824 */ /* 0x000fe200078e0202 */
[----:B---3--:R-:W-:-:S03]  /*1e10*/  @P1 SHF.R.U32.HI R4, RZ, R13, R0 ;  /* 0x0000000dff041219 */ /* 0x008fc60000011600 */
[C---:B------:R-:W-:Y:S01]  /*1e20*/  VIADD R0, R233.reuse, 0x4f ;  /* 0x0000004fe9007836 */ /* 0x040fe20000000000 */
[----:B------:R-:W-:-:S03]  /*1e30*/  IADD3 R143, R233, 0x50, -R232 ;  /* 0x00000050e98f7810 */ /* 0x000fc60007ffe8e8 */
[----:B------:R-:W-:-:S04]  /*1e40*/  IMAD.HI R0, R0, 0x66666667, RZ ;  /* 0x6666666700007827 */ /* 0x000fc800078e02ff */
[----:B------:R-:W-:Y:S01]  /*1e50*/  IMAD.IADD R4, R143, 0x1, R4 ;  /* 0x000000018f047824 */ /* 0x000fe200078e0204 */
[----:B------:R-:W-:-:S03]  /*1e60*/  SHF.R.U32.HI R3, RZ, 0x1f, R0 ;  /* 0x0000001fff037819 */ /* 0x000fc60000011600 */
[----:B------:R-:W-:Y:S01]  /*1e70*/  IMAD.HI R4, R4, 0x66666667, RZ ;  /* 0x6666666704047827 */ /* 0x000fe200078e02ff */
[----:B------:R-:W-:-:S03]  /*1e80*/  LEA.HI.SX32 R144, R0, R3, 0x1b ;  /* 0x0000000300907211 */ /* 0x000fc600078fdaff */
[----:B------:R-:W-:Y:S01]  /*1e90*/  IMAD.MOV.U32 R0, RZ, RZ, RZ ;  /* 0x000000ffff007224 */ /* 0x000fe200078e00ff */
[----:B------:R-:W-:-:S04]  /*1ea0*/  SHF.R.U32.HI R5, RZ, 0x1f, R4 ;  /* 0x0000001fff057819 */ /* 0x000fc80000011604 */
[----:B------:R-:W-:-:S04]  /*1eb0*/  LEA.HI.SX32 R5, R4, R5, 0x1b ;  /* 0x0000000504057211 */ /* 0x000fc800078fdaff */
[----:B------:R-:W-:-:S04]  /*1ec0*/  VIMNMX R9, R144, R5, PT ;  /* 0x0000000590097248 */ /* 0x000fc80003fe0100 */
[----:B------:R-:W-:-:S13]  /*1ed0*/  ISETP.GE.AND P0, PT, R9, 0x1, PT ;  /* 0x000000010900780c */ /* 0x000fda0003f06270 */
        /* <DEDUP_REMOVED lines=18> */
[----:B------:R-:W-:-:S06]  /*2000*/  IMAD.HI.U32 R5, R5, R7, R4 ;  /* 0x0000000705057227 */ /* 0x000fcc00078e0004 */
        /* <DEDUP_REMOVED lines=11> */
.L_x_2627:
[----:B------:R-:W-:Y:S05]  /*20c0*/  BSYNC B0 ;  /* 0x0000000000007941 */ /* 0x000fea0003800000 */
.L_x_2626:
        /* <DEDUP_REMOVED lines=37> */
.L_x_2630:
[----:B------:R-:W-:Y:S05]  /*2320*/  BSYNC B6 ;  /* 0x0000000000067941 */ /* 0x000fea0003800000 */
.L_x_2629:
        /* <DEDUP_REMOVED lines=20> */
.L_x_2632:
[----:B------:R-:W-:Y:S05]  /*2470*/  BSYNC B6 ;  /* 0x0000000000067941 */ /* 0x000fea0003800000 */
.L_x_2631:
        /* <DEDUP_REMOVED lines=8> */
[----:B------:R-:W1:Y:S07]  /*2500*/  LDC R115, c[0x0][0x3f4] ;  /* 0x0000fd00ff737b82 */ /* 0x000e6e0000000800 */
[----:B------:R-:W-:Y:S01]  /*2510*/  @P0 IADD3 R4, P1, R28, UR4, RZ ;  /* 0x000000041c040c10 */ /* 0x000fe2000ff3e0ff */
[----:B------:R-:W2:Y:S03]  /*2520*/  LDC.64 R104, c[0x0][0x3f8] ;  /* 0x0000fe00ff687b82 */ /* 0x000ea60000000a00 */
[----:B------:R-:W-:Y:S01]  /*2530*/  @P0 IADD3.X R5, R27, UR5, RZ, P1, !PT ;  /* 0x000000051b050c10 */ /* 0x000fe20008ffe4ff */
[----:B------:R-:W-:-:S04]  /*2540*/  ULDC.64 UR4, c[0x0][0x330] ;  /* 0x0000cc0000047ab9 */ /* 0x000fc80000000a00 */
[----:B------:R3:W4:Y:S01]  /*2550*/  @P0 LDG.E R0, desc[UR6][R4.64] ;  /* 0x0000000604000981 */ /* 0x000722000c1e1900 */
[----:B------:R-:W-:Y:S01]  /*2560*/  ULDC UR6, c[0x0][0x2f4] ;  /* 0x0000bd0000067ab9 */ /* 0x000fe20000000800 */
[----:B------:R-:W-:Y:S01]  /*2570*/  SHF.R.S32.HI R3, RZ, 0x1f, R113 ;  /* 0x0000001fff037819 */ /* 0x000fe20000011471 */
[----:B------:R-:W-:Y:S01]  /*2580*/  IMAD.WIDE.U32 R94, R237, UR4, R18 ;  /* 0x00000004ed5e7c25 */ /* 0x000fe2000f8e0012 */
[----:B------:R-:W-:Y:S01]  /*2590*/  ISETP.GE.AND P1, PT, R213, UR6, PT ;  /* 0x00000006d5007c0c */ /* 0x000fe2000bf26270 */
[----:B------:R-:W1:Y:S01]  /*25a0*/  LDC.64 R110, c[0x0][0x408] ;  /* 0x00010200ff6e7b82 */ /* 0x000e620000000a00 */
[----:B------:R-:W-:Y:S01]  /*25b0*/  ISETP.GE.AND P0, PT, R18, UR6, PT ;  /* 0x0000000612007c0c */ /* 0x000fe2000bf06270 */
[-C--:B0-----:R-:W-:Y:S01]  /*25c0*/  IMAD R8, R3, R98.reuse, RZ ;  /* 0x0000006203087224 */ /* 0x081fe200078e02ff */
[----:B------:R-:W-:Y:S01]  /*25d0*/  SEL R7, RZ, 0xffffffff, P1 ;  /* 0xffffffffff077807 */ /* 0x000fe20000800000 */
[----:B------:R-:W-:Y:S01]  /*25e0*/  IMAD R95, R237, UR5, R95 ;  /* 0x00000005ed5f7c24 */ /* 0x000fe2000f8e025f */
[----:B------:R-:W-:Y:S01]  /*25f0*/  SEL R6, RZ, 0x1, P0 ;  /* 0x00000001ff067807 */ /* 0x000fe20000000000 */
[----:B---3--:R-:W-:Y:S01]  /*2600*/  IMAD.WIDE.U32 R4, R113, R98, RZ ;  /* 0x0000006271047225 */ /* 0x008fe200078e00ff */
[----:B------:R-:W-:Y:S01]  /*2610*/  ISETP.NE.U32.AND P0, PT, RZ, UR8, PT ;  /* 0x00000008ff007c0c */ /* 0x000fe2000bf05070 */
[----:B------:R-:W-:Y:S01]  /*2620*/  ULDC.64 UR4, c[0x0][0x308] ;  /* 0x0000c20000047ab9 */ /* 0x000fe20000000a00 */
[----:B------:R-:W-:Y:S01]  /*2630*/  ISETP.GE.AND P1, PT, R220, UR6, PT ;  /* 0x00000006dc007c0c */ /* 0x000fe2000bf26270 */
[----:B------:R-:W-:Y:S01]  /*2640*/  IMAD.SHL.U32 R9, R7, 0x2, RZ ;  /* 0x0000000207097824 */ /* 0x000fe200078e00ff */
[----:B------:R-:W-:Y:S01]  /*2650*/  ISETP.NE.AND.EX P0, PT, RZ, UR9, PT, P0 ;  /* 0x00000009ff007c0c */ /* 0x000fe2000bf05300 */
[----:B------:R-:W-:Y:S01]  /*2660*/  IMAD R7, R113, R99, R8 ;  /* 0x0000006371077224 */ /* 0x000fe200078e0208 */
[----:B------:R-:W-:Y:S01]  /*2670*/  ULDC.64 UR8, c[0x0][0x338] ;  /* 0x0000ce0000087ab9 */ /* 0x000fe20000000a00 */
[----:B------:R-:W-:Y:S01]  /*2680*/  SHF.R.S32.HI R12, RZ, 0x1f, R212 ;  /* 0x0000001fff0c7819 */ /* 0x000fe200000114d4 */
[CC--:B--2---:R-:W-:Y:S01]  /*2690*/  IMAD.WIDE.U32 R100, R212.reuse, R104.reuse, R22 ;  /* 0x00000068d4647225 */ /* 0x0c4fe200078e0016 */
[----:B------:R-:W-:Y:S01]  /*26a0*/  LOP3.LUT R6, R9, 0x2, R6, 0xe2, !PT ;  /* 0x0000000209067812 */ /* 0x000fe200078ee206 */
[----:B------:R-:W0:Y:S01]  /*26b0*/  S2R R169, SR_TID.X ;  /* 0x0000000000a97919 */ /* 0x000e220000002100 */
[----:B------:R-:W-:Y:S01]  /*26c0*/  SHF.R.U32.HI R15, RZ, 0x3, R223 ;  /* 0x00000003ff0f7819 */ /* 0x000fe200000116df */
[----:B------:R-:W-:Y:S01]  /*26d0*/  IMAD.IADD R5, R5, 0x1, R7 ;  /* 0x0000000105057824 */ /* 0x000fe200078e0207 */
[----:B------:R-:W-:Y:S01]  /*26e0*/  SEL R7, RZ, 0x4, P1 ;  /* 0x00000004ff077807 */ /* 0x000fe20000800000 */
[----:B------:R-:W-:Y:S01]  /*26f0*/  IMAD.WIDE.U32 R102, R212, R104, R18 ;  /* 0x00000068d4667225 */ /* 0x000fe200078e0012 */
[----:B------:R-:W-:-:S02]  /*2700*/  SHF.R.U32.HI R14, RZ, 0x3, R222 ;  /* 0x00000003ff0e7819 */ /* 0x000fc400000116de */
[----:B------:R-:W-:Y:S01]  /*2710*/  LOP3.LUT R26, R6, R7, RZ, 0xfc, !PT ;  /* 0x00000007061a7212 */ /* 0x000fe200078efcff */
[----:B------:R-:W-:Y:S01]  /*2720*/  IMAD.WIDE.U32 R96, R237, UR4, R4 ;  /* 0x00000004ed607c25 */ /* 0x000fe2000f8e0004 */
[----:B------:R-:W-:Y:S02]  /*2730*/  IADD3 R112, P3, R212, R113, RZ ;  /* 0x00000071d4707210 */ /* 0x000fe40007f7e0ff */
[----:B------:R-:W-:Y:S01]  /*2740*/  ISETP.GE.AND P2, PT, R221, UR6, PT ;  /* 0x00000006dd007c0c */ /* 0x000fe2000bf46270 */
[----:B------:R-:W-:Y:S01]  /*2750*/  IMAD R97, R237, UR5, R97 ;  /* 0x00000005ed617c24 */ /* 0x000fe2000f8e0261 */
[----:B------:R-:W-:Y:S01]  /*2760*/  ULDC.64 UR4, c[0x0][0x310] ;  /* 0x0000c40000047ab9 */ /* 0x000fe20000000a00 */
[----:B------:R-:W-:Y:S01]  /*2770*/  IMAD R7, R12, R98, RZ ;  /* 0x000000620c077224 */ /* 0x000fe200078e02ff */
[--C-:B------:R-:W-:Y:S01]  /*2780*/  SHF.L.U64.HI R34, R104, 0x5, R105.reuse ;  /* 0x0000000568227819 */ /* 0x100fe20000010269 */
[----:B------:R-:W-:Y:S01]  /*2790*/  IMAD R6, R12, R104, RZ ;  /* 0x000000680c067224 */ /* 0x000fe200078e02ff */
[----:B------:R-:W-:Y:S01]  /*27a0*/  SHF.L.U64.HI R33, R104, 0x6, R105 ;  /* 0x0000000668217819 */ /* 0x000fe20000010269 */
[----:B------:R-:W-:Y:S01]  /*27b0*/  IMAD R35, R212, R99, R7 ;  /* 0x00000063d4237224 */ /* 0x000fe200078e0207 */
[--C-:B------:R-:W-:Y:S01]  /*27c0*/  SHF.L.U64.HI R123, R98, 0x5, R99.reuse ;  /* 0x00000005627b7819 */ /* 0x100fe20000010263 */
[----:B------:R-:W-:Y:S01]  /*27d0*/  IMAD R7, R212, R105, R6 ;  /* 0x00000069d4077224 */ /* 0x000fe200078e0206 */
[----:B------:R-:W-:Y:S01]  /*27e0*/  SHF.L.U64.HI R129, R98, 0x6, R99 ;  /* 0x0000000662817819 */ /* 0x000fe20000010263 */
[----:B-1----:R-:W-:Y:S01]  /*27f0*/  IMAD.WIDE.U32 R106, R212, R110, R22 ;  /* 0x0000006ed46a7225 */ /* 0x002fe200078e0016 */
[----:B------:R-:W-:-:S02]  /*2800*/  SHF.L.U64.HI R30, R110, 0x5, R111 ;  /* 0x000000056e1e7819 */ /* 0x000fc4000001026f */
[----:B------:R-:W-:Y:S01]  /*2810*/  SHF.L.U64.HI R29, R110, 0x6, R111 ;  /* 0x000000066e1d7819 */ /* 0x000fe2000001026f */
[----:B------:R-:W-:Y:S02]  /*2820*/  IMAD.IADD R101, R101, 0x1, R7 ;  /* 0x0000000165657824 */ /* 0x000fe400078e0207 */
[----:B------:R-:W-:Y:S02]  /*2830*/  IMAD.IADD R103, R7, 0x1, R103 ;  /* 0x0000000107677824 */ /* 0x000fe400078e0267 */
[----:B------:R-:W-:Y:S01]  /*2840*/  IMAD.WIDE.U32 R108, R212, R110, R18 ;  /* 0x0000006ed46c7225 */ /* 0x000fe200078e0012 */
[----:B0-----:R-:W-:-:S03]  /*2850*/  LEA.HI R169, R169, 0x8, RZ, 0x19 ;  /* 0x00000008a9a97811 */ /* 0x001fc600078fc8ff */
[----:B------:R-:W-:Y:S02]  /*2860*/  IMAD.SHL.U32 R20, R212, 0x40, RZ ;  /* 0x00000040d4147824 */ /* 0x000fe400078e00ff */
[----:B------:R-:W-:Y:S01]  /*2870*/  IMAD.X R113, R12, 0x1, R3, P3 ;  /* 0x000000010c717824 */ /* 0x000fe200018e0603 */
[----:B------:R-:W-:Y:S01]  /*2880*/  SEL R3, RZ, 0x8, P2 ;  /* 0x00000008ff037807 */ /* 0x000fe20001000000 */
[C---:B------:R-:W-:Y:S02]  /*2890*/  IMAD.SHL.U32 R32, R104.reuse, 0x20, RZ ;  /* 0x0000002068207824 */ /* 0x040fe400078e00ff */
[----:B------:R-:W-:Y:S01]  /*28a0*/  IMAD.SHL.U32 R31, R104, 0x40, RZ ;  /* 0x00000040681f7824 */ /* 0x000fe200078e00ff */
[----:B------:R-:W-:Y:S01]  /*28b0*/  LOP3.LUT R3, R26, R3, RZ, 0xfc, !PT ;  /* 0x000000031a037212 */ /* 0x000fe200078efcff */
[----:B-----5:R-:W-:Y:S01]  /*28c0*/  IMAD.WIDE.U32 R100, R152, R104, R100 ;  /* 0x0000006898647225 */ /* 0x020fe200078e0064 */
[----:B------:R-:W-:-:S03]  /*28d0*/  LOP3.LUT R26, R26, 0x1, RZ, 0xc0, !PT ;  /* 0x000000011a1a7812 */ /* 0x000fc600078ec0ff */
[----:B------:R-:W-:-:S04]  /*28e0*/  IMAD.WIDE.U32 R102, R152, R104, R102 ;  /* 0x0000006898667225 */ /* 0x000fc800078e0066 */
[----:B------:R-:W-:Y:S02]  /*28f0*/  IMAD R119, R99, 0x50, RZ ;  /* 0x0000005063777824 */ /* 0x000fe400078e02ff */
[C---:B------:R-:W-:Y:S02]  /*2900*/  IMAD.SHL.U32 R128, R98.reuse, 0x20, RZ ;  /* 0x0000002062807824 */ /* 0x040fe400078e00ff */
[----:B------:R-:W-:Y:S02]  /*2910*/  IMAD.SHL.U32 R130, R98, 0x40, RZ ;  /* 0x0000004062827824 */ /* 0x000fe400078e00ff */
[----:B------:R-:W-:Y:S02]  /*2920*/  IMAD R121, R111, 0x50, RZ ;  /* 0x000000506f797824 */ /* 0x000fe400078e02ff */
[C---:B------:R-:W-:Y:S02]  /*2930*/  IMAD.SHL.U32 R28, R110.reuse, 0x20, RZ ;  /* 0x000000206e1c7824 */ /* 0x040fe400078e00ff */
[----:B------:R-:W-:Y:S01]  /*2940*/  IMAD.SHL.U32 R27, R110, 0x40, RZ ;  /* 0x000000406e1b7824 */ /* 0x000fe200078e00ff */
[----:B----4-:R-:W-:-:S02]  /*2950*/  SHF.R.S32.HI R4, RZ, 0x1f, R0 ;  /* 0x0000001fff047819 */ /* 0x010fc40000011400 */
[----:B------:R-:W-:Y:S02]  /*2960*/  SEL R5, R0, RZ, !P0 ;  /* 0x000000ff00057207 */ /* 0x000fe40004000000 */
[----:B------:R-:W-:Y:S02]  /*2970*/  SEL R4, R4, RZ, !P0 ;  /* 0x000000ff04047207 */ /* 0x000fe40004000000 */
[----:B------:R-:W-:Y:S01]  /*2980*/  ISETP.GE.AND P0, PT, R18, R115, PT ;  /* 0x000000731200720c */ /* 0x000fe20003f06270 */
[----:B------:R-:W-:-:S04]  /*2990*/  IMAD.WIDE.U32 R94, R5, UR8, R94 ;  /* 0x00000008055e7c25 */ /* 0x000fc8000f8e005e */
[C---:B------:R-:W-:Y:S02]  /*29a0*/  IMAD R0, R4.reuse, UR8, RZ ;  /* 0x0000000804007c24 */ /* 0x040fe4000f8e02ff */
[----:B------:R-:W-:Y:S02]  /*29b0*/  IMAD R4, R4, UR4, RZ ;  /* 0x0000000404047c24 */ /* 0x000fe4000f8e02ff */
[C---:B------:R-:W-:Y:S02]  /*29c0*/  IMAD R0, R5.reuse, UR9, R0 ;  /* 0x0000000905007c24 */ /* 0x040fe4000f8e0200 */
[C---:B------:R-:W-:Y:S02]  /*29d0*/  IMAD R9, R5.reuse, UR5, R4 ;  /* 0x0000000505097c24 */ /* 0x040fe4000f8e0204 */
[----:B------:R-:W-:-:S04]  /*29e0*/  IMAD.WIDE.U32 R96, R5, UR4, R96 ;  /* 0x0000000405607c25 */ /* 0x000fc8000f8e0060 */
[----:B------:R-:W-:-:S04]  /*29f0*/  IMAD.WIDE.U32 R4, R212, R98, R18 ;  /* 0x00000062d4047225 */ /* 0x000fc800078e0012 */
[----:B------:R-:W-:Y:S01]  /*2a00*/  IMAD.IADD R92, R97, 0x1, R9 ;  /* 0x00000001615c7824 */ /* 0x000fe200078e0209 */
[----:B------:R-:W-:Y:S01]  /*2a10*/  IADD3 R93, P1, R96, R4, RZ ;  /* 0x00000004605d7210 */ /* 0x000fe20007f3e0ff */
[----:B------:R-:W-:Y:S02]  /*2a20*/  IMAD R4, R12, R110, RZ ;  /* 0x0000006e0c047224 */ /* 0x000fe400078e02ff */
[----:B------:R-:W-:Y:S01]  /*2a30*/  IMAD.WIDE.U32 R98, R98, 0x50, RZ ;  /* 0x0000005062627825 */ /* 0x000fe200078e00ff */
[----:B------:R-:W-:Y:S02]  /*2a40*/  IADD3.X R35, R92, R5, R35, P1, !PT ;  /* 0x000000055c237210 */ /* 0x000fe40000ffe423 */
[----:B------:R-:W-:Y:S01]  /*2a50*/  SEL R5, R115, RZ, P0 ;  /* 0x000000ff73057207 */ /* 0x000fe20000000000 */
[----:B------:R-:W-:Y:S01]  /*2a60*/  IMAD R7, R212, R111, R4 ;  /* 0x0000006fd4077224 */ /* 0x000fe200078e0204 */
[----:B------:R-:W-:Y:S01]  /*2a70*/  ISETP.GE.AND P1, PT, R213, R115, PT ;  /* 0x00000073d500720c */ /* 0x000fe20003f26270 */
[----:B------:R-:W-:-:S02]  /*2a80*/  IMAD.IADD R119, R99, 0x1, R119 ;  /* 0x0000000163777824 */ /* 0x000fc400078e0277 */
[----:B------:R-:W-:Y:S01]  /*2a90*/  IMAD.IADD R5, R18, 0x1, R5 ;  /* 0x0000000112057824 */ /* 0x000fe200078e0205 */
[----:B------:R-:W-:Y:S01]  /*2aa0*/  SEL R6, R115, RZ, P1 ;  /* 0x000000ff73067207 */ /* 0x000fe20000800000 */
[----:B------:R-:W-:Y:S02]  /*2ab0*/  IMAD.IADD R107, R107, 0x1, R7 ;  /* 0x000000016b6b7824 */ /* 0x000fe400078e0207 */
[----:B------:R-:W-:Y:S01]  /*2ac0*/  IMAD.IADD R109, R7, 0x1, R109 ;  /* 0x00000001076d7824 */ /* 0x000fe200078e026d */
[----:B------:R-:W-:Y:S01]  /*2ad0*/  SHF.R.S32.HI R4, RZ, 0x1f, R5 ;  /* 0x0000001fff047819 */ /* 0x000fe20000011405 */
[----:B------:R-:W-:Y:S02]  /*2ae0*/  IMAD.IADD R11, R213, 0x1, R6 ;  /* 0x00000001d50b7824 */ /* 0x000fe400078e0206 */
[-C--:B------:R-:W-:Y:S01]  /*2af0*/  IMAD.WIDE.U32 R106, R152, R110.reuse, R106 ;  /* 0x0000006e986a7225 */ /* 0x080fe200078e006a */
[CC--:B------:R-:W-:Y:S02]  /*2b00*/  LEA.HI R13, R4.reuse, R5.reuse, RZ, 0x3 ;  /* 0x00000005040d7211 */ /* 0x0c0fe400078f18ff */
[----:B------:R-:W-:Y:S01]  /*2b10*/  LEA.HI R4, R4, R5, RZ, 0x6 ;  /* 0x0000000504047211 */ /* 0x000fe200078f30ff */
[----:B------:R-:W-:Y:S01]  /*2b20*/  IMAD.WIDE.U32 R108, R152, R110, R108 ;  /* 0x0000006e986c7225 */ /* 0x000fe200078e006c */
[----:B------:R-:W-:-:S02]  /*2b30*/  LOP3.LUT R5, R223, 0x38, R13, 0xf8, !PT ;  /* 0x00000038df057812 */ /* 0x000fc400078ef80d */
[----:B------:R-:W-:Y:S01]  /*2b40*/  SHF.R.S32.HI R6, RZ, 0x6, R4 ;  /* 0x00000006ff067819 */ /* 0x000fe20000011404 */
[----:B------:R-:W-:Y:S01]  /*2b50*/  IMAD.SHL.U32 R115, R115, 0x2, RZ ;  /* 0x0000000273737824 */ /* 0x000fe200078e00ff */
[----:B------:R-:W-:Y:S02]  /*2b60*/  SHF.R.S32.HI R4, RZ, 0x1f, R11 ;  /* 0x0000001fff047819 */ /* 0x000fe4000001140b */
[----:B------:R-:W-:Y:S01]  /*2b70*/  LOP3.LUT R7, R5, R15, RZ, 0x3c, !PT ;  /* 0x0000000f05077212 */ /* 0x000fe200078e3cff */
[----:B------:R-:W-:Y:S01]  /*2b80*/  IMAD R136, R6, 0x1400, R226 ;  /* 0x0000140006887824 */ /* 0x000fe200078e02e2 */
[----:B------:R-:W-:Y:S01]  /*2b90*/  LOP3.LUT R8, R222, 0x38, R13, 0xf8, !PT ;  /* 0x00000038de087812 */ /* 0x000fe200078ef80d */
[----:B------:R-:W-:Y:S01]  /*2ba0*/  IMAD R138, R6, 0x1400, R227 ;  /* 0x00001400068a7824 */ /* 0x000fe200078e02e3 */
[-C--:B------:R-:W-:Y:S01]  /*2bb0*/  LEA.HI R5, R4, R11.reuse, RZ, 0x6 ;  /* 0x0000000b04057211 */ /* 0x080fe200078f30ff */
[----:B------:R-:W-:Y:S01]  /*2bc0*/  IMAD.IADD R136, R136, 0x1, R7 ;  /* 0x0000000188887824 */ /* 0x000fe200078e0207 */
[----:B------:R-:W-:Y:S01]  /*2bd0*/  LEA.HI R11, R4, R11, RZ, 0x3 ;  /* 0x0000000b040b7211 */ /* 0x000fe200078f18ff */
[----:B------:R-:W-:Y:S01]  /*2be0*/  IMAD R132, R6, 0x1400, R225 ;  /* 0x0000140006847824 */ /* 0x000fe200078e02e1 */
[----:B------:R-:W-:-:S02]  /*2bf0*/  LOP3.LUT R4, R13, 0x38, RZ, 0xc0, !PT ;  /* 0x000000380d047812 */ /* 0x000fc400078ec0ff */
[----:B------:R-:W-:Y:S02]  /*2c00*/  LOP3.LUT R9, R8, R14, RZ, 0x3c, !PT ;  /* 0x0000000e08097212 */ /* 0x000fe400078e3cff */
[----:B------:R-:W-:Y:S02]  /*2c10*/  SHF.R.S32.HI R8, RZ, 0x6, R5 ;  /* 0x00000006ff087819 */ /* 0x000fe40000011405 */
[----:B------:R-:W-:Y:S01]  /*2c20*/  LOP3.LUT R5, R4, 0x1c0, R20, 0xf8, !PT ;  /* 0x000001c004057812 */ /* 0x000fe200078ef814 */
[----:B------:R-:W-:Y:S01]  /*2c30*/  IMAD.IADD R132, R132, 0x1, R9 ;  /* 0x0000000184847824 */ /* 0x000fe200078e0209 */
[----:B------:R-:W-:Y:S01]  /*2c40*/  LOP3.LUT R7, R11, 0x38, RZ, 0xc0, !PT ;  /* 0x000000380b077812 */ /* 0x000fe200078ec0ff */
[C---:B------:R-:W-:Y:S01]  /*2c50*/  IMAD R137, R8.reuse, 0x1400, R227 ;  /* 0x0000140008897824 */ /* 0x040fe200078e02e3 */
[-C--:B------:R-:W-:Y:S01]  /*2c60*/  LOP3.LUT R5, R5, R228.reuse, RZ, 0x3c, !PT ;  /* 0x000000e405057212 */ /* 0x080fe200078e3cff */
[C---:B------:R-:W-:Y:S01]  /*2c70*/  IMAD R133, R8.reuse, 0x1400, R226 ;  /* 0x0000140008857824 */ /* 0x040fe200078e02e2 */
[----:B------:R-:W-:Y:S01]  /*2c80*/  LOP3.LUT R7, R7, 0x1c0, R20, 0xf8, !PT ;  /* 0x000001c007077812 */ /* 0x000fe200078ef814 */
[----:B------:R-:W-:Y:S01]  /*2c90*/  IMAD R131, R8, 0x1400, R225 ;  /* 0x0000140008837824 */ /* 0x000fe200078e02e1 */
[----:B------:R-:W-:Y:S01]  /*2ca0*/  LOP3.LUT R9, R223, 0x38, R11, 0xf8, !PT ;  /* 0x00000038df097812 */ /* 0x000fe200078ef80b */
[----:B------:R-:W-:Y:S01]  /*2cb0*/  IMAD.IADD R138, R138, 0x1, R5 ;  /* 0x000000018a8a7824 */ /* 0x000fe200078e0205 */
[----:B------:R-:W-:Y:S01]  /*2cc0*/  LOP3.LUT R4, R7, R228, RZ, 0x3c, !PT ;  /* 0x000000e407047212 */ /* 0x000fe200078e3cff */
[----:B------:R-:W-:Y:S01]  /*2cd0*/  IMAD R7, R105, 0x50, RZ ;  /* 0x0000005069077824 */ /* 0x000fe200078e02ff */
[----:B------:R-:W-:Y:S01]  /*2ce0*/  SHF.R.S32.HI R5, RZ, 0x1f, R152 ;  /* 0x0000001fff057819 */ /* 0x000fe20000011498 */
[----:B------:R-:W-:Y:S01]  /*2cf0*/  VIADD R8, R212, 0x40 ;  /* 0x00000040d4087836 */ /* 0x000fe20000000000 */
[----:B------:R-:W-:Y:S01]  /*2d00*/  LOP3.LUT R10, R222, 0x38, R11, 0xf8, !PT ;  /* 0x00000038de0a7812 */ /* 0x000fe200078ef80b */
[----:B------:R-:W-:Y:S01]  /*2d10*/  IMAD.IADD R137, R137, 0x1, R4 ;  /* 0x0000000189897824 */ /* 0x000fe200078e0204 */
[----:B------:R-:W-:Y:S01]  /*2d20*/  LOP3.LUT R6, R9, R15, RZ, 0x3c, !PT ;  /* 0x0000000f09067212 */ /* 0x000fe200078e3cff */
[C---:B------:R-:W-:Y:S01]  /*2d30*/  IMAD R4, R5.reuse, R104, RZ ;  /* 0x0000006805047224 */ /* 0x040fe200078e02ff */
[----:B------:R-:W-:Y:S01]  /*2d40*/  LOP3.LUT R10, R10, R14, RZ, 0x3c, !PT ;  /* 0x0000000e0a0a7212 */ /* 0x000fe200078e3cff */
[----:B------:R-:W-:Y:S01]  /*2d50*/  IMAD R5, R5, R110, RZ ;  /* 0x0000006e05057224 */ /* 0x000fe200078e02ff */
[----:B------:R-:W-:Y:S01]  /*2d60*/  SHF.R.S32.HI R14, RZ, 0x3, R13 ;  /* 0x00000003ff0e7819 */ /* 0x000fe2000001140d */
[----:B------:R-:W-:Y:S01]  /*2d70*/  IMAD R21, R152, R105, R4 ;  /* 0x0000006998157224 */ /* 0x000fe200078e0204 */
[----:B------:R-:W-:Y:S01]  /*2d80*/  SHF.R.S32.HI R12, RZ, 0x3, R11 ;  /* 0x00000003ff0c7819 */ /* 0x000fe2000001140b */
[----:B------:R-:W-:Y:S01]  /*2d90*/  VIADD R9, R212, 0x20 ;  /* 0x00000020d4097836 */ /* 0x000fe20000000000 */
[----:B------:R-:W-:Y:S01]  /*2da0*/  LOP3.LUT R13, R13, 0xfffffff8, RZ, 0xc0, !PT ;  /* 0xfffffff80d0d7812 */ /* 0x000fe200078ec0ff */
[----:B------:R-:W-:Y:S01]  /*2db0*/  IMAD.WIDE.U32 R104, R104, 0x50, RZ ;  /* 0x0000005068687825 */ /* 0x000fe200078e00ff */
[----:B------:R-:W-:-:S02]  /*2dc0*/  LOP3.LUT R11, R11, 0xfffffff8, RZ, 0xc0, !PT ;  /* 0xfffffff80b0b7812 */ /* 0x000fc400078ec0ff */
[----:B------:R-:W-:Y:S01]  /*2dd0*/  SHF.R.S32.HI R141, RZ, 0x1f, R9 ;  /* 0x0000001fff8d7819 */ /* 0x000fe20000011409 */
[----:B------:R-:W-:Y:S01]  /*2de0*/  IMAD R5, R152, R111, R5 ;  /* 0x0000006f98057224 */ /* 0x000fe200078e0205 */
[----:B------:R-:W-:Y:S01]  /*2df0*/  SHF.R.S32.HI R139, RZ, 0x1f, R8 ;  /* 0x0000001fff8b7819 */ /* 0x000fe20000011408 */
[----:B------:R-:W-:Y:S01]  /*2e00*/  IMAD.WIDE.U32 R110, R110, 0x50, RZ ;  /* 0x000000506e6e7825 */ /* 0x000fe200078e00ff */
[C---:B------:R-:W-:Y:S02]  /*2e10*/  LOP3.LUT R9, R3.reuse, 0x4, RZ, 0xc0, !PT ;  /* 0x0000000403097812 */ /* 0x040fe400078ec0ff */
[----:B------:R-:W-:Y:S01]  /*2e20*/  LOP3.LUT R8, R3, 0x8, RZ, 0xc0, !PT ;  /* 0x0000000803087812 */ /* 0x000fe200078ec0ff */
[----:B------:R-:W-:Y:S01]  /*2e30*/  IMAD.IADD R133, R133, 0x1, R6 ;  /* 0x0000000185857824 */ /* 0x000fe200078e0206 */
[----:B------:R-:W-:Y:S01]  /*2e40*/  SHF.R.S32.HI R6, RZ, 0x1f, R11 ;  /* 0x0000001fff067819 */ /* 0x000fe2000001140b */
[----:B------:R-:W-:Y:S01]  /*2e50*/  IMAD.IADD R131, R131, 0x1, R10 ;  /* 0x0000000183837824 */ /* 0x000fe200078e020a */
[----:B------:R-:W-:Y:S01]  /*2e60*/  LOP3.LUT R10, R3, 0x2, RZ, 0xc0, !PT ;  /* 0x00000002030a7812 */ /* 0x000fe200078ec0ff */
[----:B------:R-:W-:Y:S01]  /*2e70*/  IMAD.IADD R120, R105, 0x1, R7 ;  /* 0x0000000169787824 */ /* 0x000fe200078e0207 */
[----:B------:R-:W-:Y:S01]  /*2e80*/  SHF.R.S32.HI R7, RZ, 0x1f, R13 ;  /* 0x0000001fff077819 */ /* 0x000fe2000001140d */
[----:B------:R-:W-:-:S02]  /*2e90*/  IMAD.IADD R25, R101, 0x1, R21 ;  /* 0x0000000165197824 */ /* 0x000fc400078e0215 */
[----:B------:R-:W-:Y:S02]  /*2ea0*/  IMAD.IADD R20, R107, 0x1, R5 ;  /* 0x000000016b147824 */ /* 0x000fe400078e0205 */
[----:B------:R-:W-:Y:S02]  /*2eb0*/  IMAD.IADD R15, R5, 0x1, R109 ;  /* 0x00000001050f7824 */ /* 0x000fe400078e026d */
[----:B------:R-:W-:Y:S02]  /*2ec0*/  IMAD.IADD R121, R111, 0x1, R121 ;  /* 0x000000016f797824 */ /* 0x000fe400078e0279 */
[----:B------:R-:W-:Y:S02]  /*2ed0*/  IMAD.IADD R21, R21, 0x1, R103 ;  /* 0x0000000115157824 */ /* 0x000fe400078e0267 */
[----:B------:R-:W-:-:S07]  /*2ee0*/  IMAD.IADD R5, R95, 0x1, R0 ;  /* 0x000000015f057824 */ /* 0x000fce00078e0200 */
.L_x_2740:
[----:B------:R-:W2:Y:S01]  /*2ef0*/  LDL.LU R40, [R1+0x10] ;  /* 0x0000100001287983 */ /* 0x000ea20000300800 */
[----:B------:R-:W-:Y:S01]  /*2f00*/  VIADD R24, R24, 0xffffffff ;  /* 0xffffffff18187836 */ /* 0x000fe20000000000 */
[----:B------:R-:W0:Y:S01]  /*2f10*/  LDC.64 R116, c[0x0][0x2e8] ;  /* 0x0000ba00ff747b82 */ /* 0x000e220000000a00 */
[----:B------:R-:W-:Y:S05]  /*2f20*/  YIELD ;  /* 0x0000000000007946 */ /* 0x000fea0003800000 */
[----:B-1----:R-:W-:Y:S01]  /*2f30*/  SHF.R.S32.HI R37, RZ, 0x1f, R24 ;  /* 0x0000001fff257819 */ /* 0x002fe20000011418 */
[-C--:B------:R-:W-:Y:S01]  /*2f40*/  IMAD R0, R119, R24.reuse, RZ ;  /* 0x0000001877007224 */ /* 0x080fe200078e02ff */
[----:B------:R-:W1:Y:S01]  /*2f50*/  LDC R122, c[0x0][0x3f4] ;  /* 0x0000fd00ff7a7b82 */ /* 0x000e620000000800 */
[----:B------:R-:W-:Y:S01]  /*2f60*/  IMAD.WIDE.U32 R124, R98, R24, RZ ;  /* 0x00000018627c7225 */ /* 0x000fe200078e00ff */
[----:B------:R-:W-:Y:S03]  /*2f70*/  BSSY B0, `(.L_x_2633) ;  /* 0x00007fc000007945 */ /* 0x000fe60003800000 */
[----:B------:R-:W-:Y:S01]  /*2f80*/  IMAD R3, R37, R98, R0 ;  /* 0x0000006225037224 */ /* 0x000fe200078e0200 */
[----:B------:R-:W-:-:S02]  /*2f90*/  IADD3 R0, P3, P4, R93, R124, R130 ;  /* 0x0000007c5d007210 */ /* 0x000fc40007c7e082 */
[-C--:B------:R-:W-:Y:S01]  /*2fa0*/  IADD3 R38, P2, R93, R124.reuse, RZ ;  /* 0x0000007c5d267210 */ /* 0x080fe20007f5e0ff */
[----:B------:R-:W-:Y:S01]  /*2fb0*/  IMAD.IADD R88, R125, 0x1, R3 ;  /* 0x000000017d587824 */ /* 0x000fe200078e0203 */
[----:B------:R-:W-:-:S03]  /*2fc0*/  IADD3 R4, P5, P6, R93, R124, R128 ;  /* 0x0000007c5d047210 */ /* 0x000fc60007ebe080 */
[----:B------:R-:W-:Y:S01]  /*2fd0*/  IMAD.X R39, R88, 0x1, R35, P2 ;  /* 0x0000000158277824 */ /* 0x000fe200010e0623 */
[C---:B------:R-:W-:Y:S02]  /*2fe0*/  IADD3.X R3, R35.reuse, R88, R129, P3, P4 ;  /* 0x0000005823037210 */ /* 0x040fe40001fe8481 */
[----:B------:R-:W-:Y:S02]  /*2ff0*/  ISETP.GT.AND P3, PT, R24, R118, PT ;  /* 0x000000761800720c */ /* 0x000fe40003f64270 */
[C---:B0-----:R-:W-:Y:S02]  /*3000*/  LEA R48, P2, R0.reuse, R116, 0x1 ;  /* 0x0000007400307211 */ /* 0x041fe400078408ff */
[----:B------:R-:W-:Y:S02]  /*3010*/  IADD3.X R36, R35, R88, R123, P5, P6 ;  /* 0x0000005823247210 */ /* 0x000fe40002fec47b */
[----:B------:R-:W-:Y:S01]  /*3020*/  LEA.HI.X R49, R0, R117, R3, 0x1, P2 ;  /* 0x0000007500317211 */ /* 0x000fe200010f0c03 */
[----:B------:R-:W-:Y:S01]  /*3030*/  IMAD R3, R17, 0x5000, R236 ;  /* 0x0000500011037824 */ /* 0x000fe200078e02ec */
[----:B-1----:R-:W-:-:S02]  /*3040*/  ISETP.GE.AND P2, PT, R122, 0x1, PT ;  /* 0x000000017a00780c */ /* 0x002fc40003f46270 */
[-C--:B------:R-:W-:Y:S02]  /*3050*/  LEA R50, P5, R4, R116.reuse, 0x1 ;  /* 0x0000007404327211 */ /* 0x080fe400078a08ff */
[----:B------:R-:W-:Y:S02]  /*3060*/  LEA R60, P6, R38, R116, 0x1 ;  /* 0x00000074263c7211 */ /* 0x000fe400078c08ff */
[-C--:B------:R-:W-:Y:S01]  /*3070*/  LEA.HI.X R51, R4, R117.reuse, R36, 0x1, P5 ;  /* 0x0000007504337211 */ /* 0x080fe200028f0c24 */
[----:B------:R-:W-:Y:S01]  /*3080*/  IMAD R4, R3, 0x2, R16 ;  /* 0x0000000203047824 */ /* 0x000fe200078e0210 */
        /* <DEDUP_REMOVED lines=8> */
[----:B------:R-:W-:Y:S02]  /*3110*/  IMAD R0, R121, R24, RZ ;  /* 0x0000001879007224 */ /* 0x000fe400078e02ff */
[C---:B------:R-:W-:Y:S02]  /*3120*/  IMAD R39, R37.reuse, R104, R39 ;  /* 0x0000006825277224 */ /* 0x040fe400078e0227 */
        /* <DEDUP_REMOVED lines=27> */
[----:B0-----:R-:W-:Y:S01]  /*32e0*/  IMAD.X R40, R114, 0x1, R20, P4 ;  /* 0x0000000172287824 */ /* 0x001fe200020e0614 */
        /* <DEDUP_REMOVED lines=23> */
.L_x_2637:
[----:B------:R-:W-:Y:S05]  /*3460*/  BSYNC B1 ;  /* 0x0000000000017941 */ /* 0x000fea0003800000 */
.L_x_2636:
[----:B-1---5:R-:W-:Y:S01]  /*3470*/  IMAD.MOV.U32 R38, RZ, RZ, R78 ;  /* 0x000000ffff267224 */ /* 0x022fe200078e004e */
[----:B------:R-:W-:Y:S01]  /*3480*/  BSSY B1, `(.L_x_2638) ;  /* 0x0000042000017945 */ /* 0x000fe20003800000 */
[----:B------:R-:W-:Y:S01]  /*3490*/  IMAD.MOV.U32 R37, RZ, RZ, R79 ;  /* 0x000000ffff257224 */ /* 0x000fe200078e004f */
[----:B------:R-:W-:Y:S01]  /*34a0*/  CS2R R66, SRZ ;  /* 0x0000000000427805 */ /* 0x000fe2000001ff00 */
[----:B0-----:R-:W-:Y:S01]  /*34b0*/  VIADD R40, R212, 0x20 ;  /* 0x00000020d4287836 */ /* 0x001fe20000000000 */
[----:B------:R-:W-:Y:S01]  /*34c0*/  CS2R R70, SRZ ;  /* 0x0000000000467805 */ /* 0x000fe2000001ff00 */
[----:B------:R-:W-:Y:S01]  /*34d0*/  IMAD.MOV.U32 R36, RZ, RZ, R82 ;  /* 0x000000ffff247224 */ /* 0x000fe200078e0052 */
[----:B------:R-:W-:Y:S01]  /*34e0*/  PRMT R160, R37, 0x5410, R38 ;  /* 0x0000541025a07816 */ /* 0x000fe20000000026 */
[----:B------:R-:W-:Y:S01]  /*34f0*/  IMAD.MOV.U32 R37, RZ, RZ, R83 ;  /* 0x000000ffff257224 */ /* 0x000fe200078e0053 */
[----:B------:R-:W-:Y:S01]  /*3500*/  ISETP.GE.AND P4, PT, R40, R3, PT ;  /* 0x000000032800720c */ /* 0x000fe20003f86270 */
        /* <DEDUP_REMOVED lines=23> */
[----:B------:R-:W-:-:S02]  /*3680*/  PRMT R165, R165, 0x5410, R39 ;  /* 0x00005410a5a57816 */ /* 0x000fc40000000027 */
[----:B------:R-:W-:Y:S01]  /*3690*/  CS2R R76, SRZ ;  /* 0x00000000004c7805 */ /* 0x000fe2000001ff00 */
        /* <DEDUP_REMOVED lines=10> */
[----:B------:R-:W-:Y:S02]  /*3740*/  LEA R38, P2, R36, UR4, 0x1 ;  /* 0x0000000424267c11 */ /* 0x000fe4000f8408ff */
[----:B------:R-:W-:Y:S02]  /*3750*/  ISETP.GE.AND P5, PT, R22, R122, PT ;  /* 0x0000007a1600720c */ /* 0x000fe40003fa6270 */
[----:B------:R-:W-:Y:S02]  /*3760*/  LEA.HI.X R39, R36, UR5, R39, 0x1, P2 ;  /* 0x0000000524277c11 */ /* 0x000fe400090f0c27 */
[----:B------:R-:W-:-:S04]  /*3770*/  LEA R36, P2, R37, UR6, 0x1 ;  /* 0x0000000625247c11 */ /* 0x000fc8000f8408ff */
[----:B------:R-:W-:Y:S02]  /*3780*/  LEA.HI.X R37, R37, UR7, R42, 0x1, P2 ;  /* 0x0000000725257c11 */ /* 0x000fe400090f0c2a */
[-C--:B------:R-:W-:Y:S02]  /*3790*/  ISETP.GE.AND P2, PT, R215, R122.reuse, PT ;  /* 0x0000007ad700720c */ /* 0x080fe40003f46270 */
[----:B------:R-:W-:Y:S02]  /*37a0*/  CS2R R70, SRZ ;  /* 0x0000000000467805 */ /* 0x000fe4000001ff00 */
[----:B------:R-:W-:Y:S01]  /*37b0*/  CS2R R72, SRZ ;  /* 0x0000000000487805 */ /* 0x000fe2000001ff00 */
        /* <DEDUP_REMOVED lines=8> */
[----:B------:R-:W-:-:S02]  /*3840*/  CS2R R68, SRZ ;  /* 0x0000000000447805 */ /* 0x000fc4000001ff00 */
[----:B------:R-:W-:Y:S01]  /*3850*/  CS2R R64, SRZ ;  /* 0x0000000000407805 */ /* 0x000fe2000001ff00 */
[----:B------:R0:W5:Y:S04]  /*3860*/  @!P5 LDG.E.64 R66, desc[UR8][R38.64+0x80] ;  /* 0x000080082642d981 */ /* 0x000168000c1e1b00 */
[----:B------:R0:W5:Y:S04]  /*3870*/  @!P5 LDG.E.64 R68, desc[UR8][R36.64+0x80] ;  /* 0x000080082444d981 */ /* 0x000168000c1e1b00 */
[----:B------:R0:W5:Y:S04]  /*3880*/  @!P2 LDG.E.64 R62, desc[UR8][R38.64+0xc0] ;  /* 0x0000c008263ea981 */ /* 0x000168000c1e1b00 */
[----:B------:R0:W5:Y:S02]  /*3890*/  @!P2 LDG.E.64 R64, desc[UR8][R36.64+0xc0] ;  /* 0x0000c0082440a981 */ /* 0x000164000c1e1b00 */
.L_x_2639:
[----:B------:R-:W-:Y:S05]  /*38a0*/  BSYNC B1 ;  /* 0x0000000000017941 */ /* 0x000fea0003800000 */
.L_x_2638:
[----:B0----5:R-:W-:Y:S01]  /*38b0*/  IMAD.MOV.U32 R37, RZ, RZ, R62 ;  /* 0x000000ffff257224 */ /* 0x021fe200078e003e */
[----:B------:R-:W-:Y:S01]  /*38c0*/  BSSY B1, `(.L_x_2640) ;  /* 0x0000046000017945 */ /* 0x000fe20003800000 */
[----:B------:R-:W-:Y:S01]  /*38d0*/  IMAD.MOV.U32 R36, RZ, RZ, R63 ;  /* 0x000000ffff247224 */ /* 0x000fe200078e003f */
[----:B------:R-:W-:Y:S01]  /*38e0*/  PRMT R164, R40, 0x7610, R164 ;  /* 0x0000761028a47816 */ /* 0x000fe200000000a4 */
[----:B------:R-:W-:Y:S01]  /*38f0*/  VIADD R42, R212, 0x40 ;  /* 0x00000040d42a7836 */ /* 0x000fe20000000000 */
[----:B------:R-:W-:Y:S01]  /*3900*/  PRMT R166, R166, 0x5410, R41 ;  /* 0x00005410a6a67816 */ /* 0x000fe20000000029 */
        /* <DEDUP_REMOVED lines=21> */
[----:B------:R-:W-:Y:S02]  /*3a60*/  CS2R R40, SRZ ;  /* 0x0000000000287805 */ /* 0x000fe4000001ff00 */
[----:B------:R-:W-:Y:S02]  /*3a70*/  CS2R R46, SRZ ;  /* 0x00000000002e7805 */ /* 0x000fe4000001ff00 */
[----:B------:R-:W-:Y:S01]  /*3a80*/  PRMT R149, R37, 0x5410, R36 ;  /* 0x0000541025957816 */ /* 0x000fe20000000024 */
[----:B------:R-:W-:Y:S01]  /*3a90*/  IMAD.MOV.U32 R37, RZ, RZ, R72 ;  /* 0x000000ffff257224 */ /* 0x000fe200078e0048 */
[----:B------:R-:W-:Y:S01]  /*3aa0*/  CS2R R52, SRZ ;  /* 0x0000000000347805 */ /* 0x000fe2000001ff00 */
[----:B------:R-:W-:Y:S01]  /*3ab0*/  IMAD.MOV.U32 R36, RZ, RZ, R73 ;  /* 0x000000ffff247224 */ /* 0x000fe200078e0049 */
[----:B------:R-:W-:-:S02]  /*3ac0*/  CS2R R58, SRZ ;  /* 0x00000000003a7805 */ /* 0x000fc4000001ff00 */
[----:B------:R-:W-:Y:S01]  /*3ad0*/  PRMT R154, R154, 0x5410, R37 ;  /* 0x000054109a9a7816 */ /* 0x000fe20000000025 */
[----:B------:R-:W-:Y:S01]  /*3ae0*/  IMAD.MOV.U32 R37, RZ, RZ, R76 ;  /* 0x000000ffff257224 */ /* 0x000fe200078e004c */
        /* <DEDUP_REMOVED lines=35> */
.L_x_2641:
[----:B------:R-:W-:Y:S05]  /*3d20*/  BSYNC B1 ;  /* 0x0000000000017941 */ /* 0x000fea0003800000 */
.L_x_2640:
[----:B------:R-:W2:Y:S01]  /*3d30*/  LDL R0, [R1+0x5c] ;  /* 0x00005c0001007983 */ /* 0x000ea20000100800 */
[----:B0----5:R-:W-:Y:S01]  /*3d40*/  IMAD.MOV.U32 R36, RZ, RZ, R42 ;  /* 0x000000ffff247224 */ /* 0x021fe200078e002a */
        /* <DEDUP_REMOVED lines=31> */
.L_x_2642:
[----:B------:R-:W-:Y:S01]  /*3f40*/  IMAD R0, R17, 0x8, R16 ;  /* 0x0000000811007824 */ /* 0x000fe200078e0210 */
[----:B------:R-:W-:Y:S01]  /*3f50*/  SHF.L.U32 R114, R219, 0x1f, RZ ;  /* 0x0000001fdb727819 */ /* 0x000fe200000006ff */
[----:B------:R-:W-:Y:S03]  /*3f60*/  BSSY B1, `(.L_x_2643) ;  /* 0x0000003000017945 */ /* 0x000fe60003800000 */
[----:B------:R-:W0:Y:S02]  /*3f70*/  SYNCS.PHASECHK.TRANS64.TRYWAIT P6, [R0+URZ+0x38890], R114 ;  /* 0x03889072000075a7 */ /* 0x000e2400080c017f */
[----:B0-----:R-:W-:Y:S05]  /*3f80*/  @!P6 BRA `(.L_x_2644) ;  /* 0x000002fc005ce947 */ /* 0x001fea0003800000 */
.L_x_3067:
[----:B------:R-:W-:Y:S05]  /*3f90*/  BSYNC B1 ;  /* 0x0000000000017941 */ /* 0x000fea0003800000 */
.L_x_2643:
        /* <DEDUP_REMOVED lines=54> */
.L_x_2650:
[----:B------:R-:W-:Y:S05]  /*4300*/  BSYNC B3 ;  /* 0x0000000000037941 */ /* 0x000fea0003800000 */
.L_x_2649:
[----:B------:R-:W-:Y:S02]  /*4310*/  ULDC.64 UR4, c[0x0][0x208] ;  /* 0x0000820000047ab9 */ /* 0x000fe40000000a00 */
[----:B--2---:R1:W-:Y:S03]  /*4320*/  STG.E.128 desc[UR4][R60.64], R36 ;  /* 0x000000243c007986 */ /* 0x0043e6000c101d04 */
.L_x_2648:
[----:B------:R-:W-:Y:S05]  /*4330*/  BSYNC B2 ;  /* 0x0000000000027941 */ /* 0x000fea0003800000 */
.L_x_2647:
[----:B------:R-:W-:Y:S01]  /*4340*/  ISETP.NE.AND P3, PT, R10, RZ, PT ;  /* 0x000000ff0a00720c */ /* 0x000fe20003f65270 */
[----:B------:R-:W-:-:S12]  /*4350*/  BSSY B2, `(.L_x_2651) ;  /* 0x0000036000027945 */ /* 0x000fd80003800000 */
[----:B------:R-:W-:Y:S05]  /*4360*/  @!P3 BRA `(.L_x_2652) ;  /* 0x0000000000d0b947 */ /* 0x000fea0003800000 */
[----:B-1----:R1:W2:Y:S01]  /*4370*/  LDS.128 R36, [R4+0x26c00] ;  /* 0x026c000004247984 */ /* 0x0022a20000000c00 */
[----:B------:R-:W-:Y:S01]  /*4380*/  ISETP.GE.AND P3, PT, R215, R122, PT ;  /* 0x0000007ad700720c */ /* 0x000fe20003f66270 */
[----:B------:R-:W-:-:S12]  /*4390*/  BSSY B3, `(.L_x_2653) ;  /* 0x000002f000037945 */ /* 0x000fd80003800000 */
[----:B-1----:R-:W-:Y:S05]  /*43a0*/  @P3 BRA `(.L_x_2654) ;  /* 0x0000000000b43947 */ /* 0x002fea0003800000 */
[----:B------:R-:W-:Y:S02]  /*43b0*/  SHF.R.U64 R85, R116, 0x10, R117 ;  /* 0x0000001074557819 */ /* 0x000fe40000001275 */
[----:B------:R-:W-:Y:S02]  /*43c0*/  SHF.R.U64 R84, R90, 0x10, R91 ;  /* 0x000000105a547819 */ /* 0x000fe4000000125b */
[C---:B------:R-:W-:Y:S02]  /*43d0*/  PRMT R85, R163.reuse, 0x5410, R85 ;  /* 0x00005410a3557816 */ /* 0x040fe40000000055 */
[----:B------:R-:W-:Y:S02]  /*43e0*/  PRMT R84, R163, 0x5432, R84 ;  /* 0x00005432a3547816 */ /* 0x000fe40000000054 */
[----:B------:R-:W-:Y:S02]  /*43f0*/  SHF.R.U32.HI R90, RZ, 0x10, R117 ;  /* 0x00000010ff5a7819 */ /* 0x000fe40000011675 */
[----:B--2---:R-:W-:-:S02]  /*4400*/  LOP3.LUT R116, R37, 0xffff0000, RZ, 0xc0, !PT ;  /* 0xffff000025747812 */ /* 0x004fc400078ec0ff */
[----:B------:R-:W-:Y:S02]  /*4410*/  LOP3.LUT R87, R85, 0xffff0000, RZ, 0xc0, !PT ;  /* 0xffff000055577812 */ /* 0x000fe400078ec0ff */
[C---:B------:R-:W-:Y:S01]  /*4420*/  LOP3.LUT R117, R84.reuse, 0xffff0000, RZ, 0xc0, !PT ;  /* 0xffff000054757812 */ /* 0x040fe200078ec0ff */
[----:B------:R-:W-:Y:S01]  /*4430*/  IMAD.U32 R84, R84, 0x10000, RZ ;  /* 0x0001000054547824 */ /* 0x000fe200078e00ff */
[----:B------:R-:W-:Y:S01]  /*4440*/  SHF.R.U32.HI R86, RZ, 0x10, R91 ;  /* 0x00000010ff567819 */ /* 0x000fe2000001165b */
[----:B------:R-:W-:Y:S02]  /*4450*/  IMAD.U32 R91, R37, 0x10000, RZ ;  /* 0x00010000255b7824 */ /* 0x000fe400078e00ff */
[C---:B------:R-:W-:Y:S01]  /*4460*/  FMUL.FTZ R37, R116.reuse, R87 ;  /* 0x0000005774257220 */ /* 0x040fe20000410000 */
        /* <DEDUP_REMOVED lines=31> */
[----:B------:R-:W-:-:S05]  /*4660*/  F2FP.BF16.F32.PACK_AB R85, R85, R116 ;  /* 0x000000745555723e */ /* 0x000fca00000010ff */
[----:B------:R-:W-:-:S07]  /*4670*/  IMAD.MOV.U32 R36, RZ, RZ, R85 ;  /* 0x000000ffff247224 */ /* 0x000fce00078e0055 */
.L_x_2654:
[----:B------:R-:W-:Y:S05]  /*4680*/  BSYNC B3 ;  /* 0x0000000000037941 */ /* 0x000fea0003800000 */
.L_x_2653:
[----:B------:R-:W-:Y:S02]  /*4690*/  ULDC.64 UR4, c[0x0][0x208] ;  /* 0x0000820000047ab9 */ /* 0x000fe40000000a00 */
[----:B--2---:R2:W-:Y:S03]  /*46a0*/  STG.E.128 desc[UR4][R60.64+0x80], R36 ;  /* 0x000080243c007986 */ /* 0x0045e6000c101d04 */
.L_x_2652:
[----:B------:R-:W-:Y:S05]  /*46b0*/  BSYNC B2 ;  /* 0x0000000000027941 */ /* 0x000fea0003800000 */
.L_x_2651:
[----:B------:R-:W-:Y:S01]  /*46c0*/  ISETP.NE.AND P3, PT, R9, RZ, PT ;  /* 0x000000ff0900720c */ /* 0x000fe20003f65270 */
[----:B------:R-:W-:-:S12]  /*46d0*/  BSSY B2, `(.L_x_2655) ;  /* 0x0000038000027945 */ /* 0x000fd80003800000 */
[----:B------:R-:W-:Y:S05]  /*46e0*/  @!P3 BRA `(.L_x_2656) ;  /* 0x0000000000d8b947 */ /* 0x000fea0003800000 */
[----:B-12---:R1:W2:Y:S01]  /*46f0*/  LDS.128 R36, [R4+0x29400] ;  /* 0x0294000004247984 */ /* 0x0062a20000000c00 */
[----:B------:R-:W-:Y:S01]  /*4700*/  ISETP.GE.AND P3, PT, R214, R122, PT ;  /* 0x0000007ad600720c */ /* 0x000fe20003f66270 */
[----:B------:R-:W-:-:S12]  /*4710*/  BSSY B3, `(.L_x_2657) ;  /* 0x0000031000037945 */ /* 0x000fd80003800000 */
[----:B-1----:R-:W-:Y:S05]  /*4720*/  @P3 BRA `(.L_x_2658) ;  /* 0x0000000000bc3947 */ /* 0x002fea0003800000 */
[----:B------:R-:W-:Y:S01]  /*4730*/  SHF.R.U64 R85, R88, 0x10, R89 ;  /* 0x0000001058557819 */ /* 0x000fe20000001259 */
[----:B--2---:R-:W-:Y:S01]  /*4740*/  IMAD.U32 R87, R37, 0x10000, RZ ;  /* 0x0001000025577824 */ /* 0x004fe200078e00ff */
[----:B------:R-:W-:Y:S02]  /*4750*/  SHF.R.U64 R82, R82, 0x10, R83 ;  /* 0x0000001052527819 */ /* 0x000fe40000001253 */
[----:B------:R-:W-:Y:S02]  /*4760*/  PRMT R85, R162, 0x5410, R85 ;  /* 0x00005410a2557816 */ /* 0x000fe40000000055 */
        /* <DEDUP_REMOVED lines=43> */
.L_x_2658:
[----:B------:R-:W-:Y:S05]  /*4a20*/  BSYNC B3 ;  /* 0x0000000000037941 */ /* 0x000fea0003800000 */
.L_x_2657:
[----:B------:R-:W-:Y:S02]  /*4a30*/  ULDC.64 UR4, c[0x0][0x208] ;  /* 0x0000820000047ab9 */ /* 0x000fe40000000a00 */
[----:B--2---:R3:W-:Y:S03]  /*4a40*/  STG.E.128 desc[UR4][R60.64+0x100], R36 ;  /* 0x000100243c007986 */ /* 0x0047e6000c101d04 */
.L_x_2656:
[----:B------:R-:W-:Y:S05]  /*4a50*/  BSYNC B2 ;  /* 0x0000000000027941 */ /* 0x000fea0003800000 */
.L_x_2655:
[----:B------:R-:W-:-:S13]  /*4a60*/  ISETP.NE.AND P3, PT, R8, RZ, PT ;  /* 0x000000ff0800720c */ /* 0x000fda0003f65270 */
[----:B------:R-:W-:Y:S05]  /*4a70*/  @!P3 BRA `(.L_x_2646) ;  /* 0x0000000000d8b947 */ /* 0x000fea0003800000 */
[----:B-123--:R1:W2:Y:S01]  /*4a80*/  LDS.128 R36, [R4+0x2bc00] ;  /* 0x02bc000004247984 */ /* 0x00e2a20000000c00 */
[----:B------:R-:W-:Y:S01]  /*4a90*/  ISETP.GE.AND P3, PT, R217, R122, PT ;  /* 0x0000007ad900720c */ /* 0x000fe20003f66270 */
[----:B------:R-:W-:-:S12]  /*4aa0*/  BSSY B2, `(.L_x_2659) ;  /* 0x0000031000027945 */ /* 0x000fd80003800000 */
[----:B-1----:R-:W-:Y:S05]  /*4ab0*/  @P3 BRA `(.L_x_2660) ;  /* 0x0000000000bc3947 */ /* 0x002fea0003800000 */
        /* <DEDUP_REMOVED lines=47> */
.L_x_2660:
[----:B------:R-:W-:Y:S05]  /*4db0*/  BSYNC B2 ;  /* 0x0000000000027941 */ /* 0x000fea0003800000 */
.L_x_2659:
[----:B------:R-:W-:Y:S02]  /*4dc0*/  ULDC.64 UR4, c[0x0][0x208] ;  /* 0x0000820000047ab9 */ /* 0x000fe40000000a00 */
[----:B--2---:R4:W-:Y:S03]  /*4dd0*/  STG.E.128 desc[UR4][R60.64+0x180], R36 ;  /* 0x000180243c007986 */ /* 0x0049e6000c101d04 */
.L_x_2646:
[----:B------:R-:W-:Y:S05]  /*4de0*/  BSYNC B1 ;  /* 0x0000000000017941 */ /* 0x000fea0003800000 */
.L_x_2645:
[----:B------:R-:W-:Y:S04]  /*4df0*/  BSSY B1, `(.L_x_2661) ;  /* 0x00000e8000017945 */ /* 0x000fe80003800000 */
        /* <DEDUP_REMOVED lines=55> */
.L_x_2666:
[----:B------:R-:W-:Y:S05]  /*5170*/  BSYNC B3 ;  /* 0x0000000000037941 */ /* 0x000fea0003800000 */
.L_x_2665:
[----:B------:R-:W-:Y:S02]  /*5180*/  ULDC.64 UR4, c[0x0][0x208] ;  /* 0x0000820000047ab9 */ /* 0x000fe40000000a00 */
[----:B--2---:R1:W-:Y:S03]  /*5190*/  STG.E.128 desc[UR4][R50.64], R36 ;  /* 0x0000002432007986 */ /* 0x0043e6000c101d04 */
.L_x_2664:
[----:B------:R-:W-:Y:S05]  /*51a0*/  BSYNC B2 ;  /* 0x0000000000027941 */ /* 0x000fea0003800000 */
.L_x_2663:
        /* <DEDUP_REMOVED lines=54> */
.L_x_2670:
[----:B------:R-:W-:Y:S05]  /*5510*/  BSYNC B3 ;  /* 0x0000000000037941 */ /* 0x000fea0003800000 */
.L_x_2669:
[----:B------:R-:W-:Y:S02]  /*5520*/  ULDC.64 UR4, c[0x0][0x208] ;  /* 0x0000820000047ab9 */ /* 0x000fe40000000a00 */
[----:B--2---:R1:W-:Y:S03]  /*5530*/  STG.E.128 desc[UR4][R50.64+0x80], R36 ;  /* 0x0000802432007986 */ /* 0x0043e6000c101d04 */
.L_x_2668:
[----:B------:R-:W-:Y:S05]  /*5540*/  BSYNC B2 ;  /* 0x0000000000027941 */ /* 0x000fea0003800000 */
.L_x_2667:
        /* <DEDUP_REMOVED lines=54> */
.L_x_2674:
[----:B------:R-:W-:Y:S05]  /*58b0*/  BSYNC B3 ;  /* 0x0000000000037941 */ /* 0x000fea0003800000 */
.L_x_2673:
[----:B------:R-:W-:Y:S02]  /*58c0*/  ULDC.64 UR4, c[0x0][0x208] ;  /* 0x0000820000047ab9 */ /* 0x000fe40000000a00 */
[----:B--2---:R1:W-:Y:S03]  /*58d0*/  STG.E.128 desc[UR4][R50.64+0x100], R36 ;  /* 0x0001002432007986 */ /* 0x0043e6000c101d04 */
.L_x_2672:
[----:B------:R-:W-:Y:S05]  /*58e0*/  BSYNC B2 ;  /* 0x0000000000027941 */ /* 0x000fea0003800000 */
.L_x_2671:
[----:B------:R-:W-:-:S13]  /*58f0*/  ISETP.NE.AND P3, PT, R8, RZ, PT ;  /* 0x000000ff0800720c */ /* 0x000fda0003f65270 */
        /* <DEDUP_REMOVED lines=52> */
.L_x_2676:
[----:B------:R-:W-:Y:S05]  /*5c40*/  BSYNC B2 ;  /* 0x0000000000027941 */ /* 0x000fea0003800000 */
.L_x_2675:
[----:B------:R-:W-:Y:S02]  /*5c50*/  ULDC.64 UR4, c[0x0][0x208] ;  /* 0x0000820000047ab9 */ /* 0x000fe40000000a00 */
[----:B--2---:R1:W-:Y:S03]  /*5c60*/  STG.E.128 desc[UR4][R50.64+0x180], R36 ;  /* 0x0001802432007986 */ /* 0x0043e6000c101d04 */
.L_x_2662:
[----:B------:R-:W-:Y:S05]  /*5c70*/  BSYNC B1 ;  /* 0x0000000000017941 */ /* 0x000fea0003800000 */
.L_x_2661:
        /* <DEDUP_REMOVED lines=55> */
.L_x_2681:
[----:B------:R-:W-:Y:S05]  /*5ff0*/  BSYNC B2 ;  /* 0x0000000000027941 */ /* 0x000fea0003800000 */
.L_x_2680:
[----:B------:R-:W-:Y:S02]  /*6000*/  ULDC.64 UR4, c[0x0][0x208] ;  /* 0x0000820000047ab9 */ /* 0x000fe40000000a00 */
[----:B--2---:R1:W-:Y:S03]  /*6010*/  STG.E.128 desc[UR4][R48.64], R36 ;  /* 0x0000002430007986 */ /* 0x0043e6000c101d04 */
.L_x_2679:
[----:B------:R-:W-:Y:S05]  /*6020*/  BSYNC B1 ;  /* 0x0000000000017941 */ /* 0x000fea0003800000 */
.L_x_2678:
        /* <DEDUP_REMOVED lines=12> */
[C---:B--2---:R-:W-:Y:S01]  /*60f0*/  LOP3.LUT R56, R37.reuse, 0xffff0000, RZ, 0xc0, !PT ;  /* 0xffff000025387812 */ /* 0x044fe200078ec0ff */
[----:B------:R-:W-:Y:S01]  /*6100*/  IMAD.U32 R37, R37, 0x10000, RZ ;  /* 0x0001000025257824 */ /* 0x000fe200078e00ff */
[C---:B------:R-:W-:Y:S01]  /*6110*/  LOP3.LUT R51, R153.reuse, 0xffff0000, RZ, 0xc0, !PT ;  /* 0xffff000099337812 */ /* 0x040fe200078ec0ff */
[----:B------:R-:W-:Y:S01]  /*6120*/  IMAD.U32 R153, R153, 0x10000, RZ ;  /* 0x0001000099997824 */ /* 0x000fe200078e00ff */
[C---:B------:R-:W-:Y:S01]  /*6130*/  LOP3.LUT R53, R50.reuse, 0xffff0000, RZ, 0xc0, !PT ;  /* 0xffff000032357812 */ /* 0x040fe200078ec0ff */
[----:B------:R-:W-:Y:S01]  /*6140*/  IMAD.U32 R50, R50, 0x10000, RZ ;  /* 0x0001000032327824 */ /* 0x000fe200078e00ff */
[----:B------:R-:W-:Y:S01]  /*6150*/  SHF.R.U32.HI R54, RZ, 0x10, R55 ;  /* 0x00000010ff367819 */ /* 0x000fe20000011637 */
        /* <DEDUP_REMOVED lines=35> */
.L_x_2685:
[----:B------:R-:W-:Y:S05]  /*6390*/  BSYNC B2 ;  /* 0x0000000000027941 */ /* 0x000fea0003800000 */
.L_x_2684:
[----:B------:R-:W-:Y:S02]  /*63a0*/  ULDC.64 UR4, c[0x0][0x208] ;  /* 0x0000820000047ab9 */ /* 0x000fe40000000a00 */
[----:B--2---:R1:W-:Y:S03]  /*63b0*/  STG.E.128 desc[UR4][R48.64+0x80], R36 ;  /* 0x0000802430007986 */ /* 0x0043e6000c101d04 */
.L_x_2683:
[----:B------:R-:W-:Y:S05]  /*63c0*/  BSYNC B1 ;  /* 0x0000000000017941 */ /* 0x000fea0003800000 */
.L_x_2682:
        /* <DEDUP_REMOVED lines=12> */
[C---:B------:R-:W-:Y:S02]  /*6490*/  LOP3.LUT R44, R37.reuse, 0xffff0000, RZ, 0xc0, !PT ;  /* 0xffff0000252c7812 */ /* 0x040fe400078ec0ff */
[C---:B------:R-:W-:Y:S01]  /*64a0*/  LOP3.LUT R51, R50.reuse, 0xffff0000, RZ, 0xc0, !PT ;  /* 0xffff000032337812 */ /* 0x040fe200078ec0ff */
[----:B------:R-:W-:Y:S01]  /*64b0*/  IMAD.U32 R50, R50, 0x10000, RZ ;  /* 0x0001000032327824 */ /* 0x000fe200078e00ff */
[C---:B------:R-:W-:Y:S01]  /*64c0*/  LOP3.LUT R52, R46.reuse, 0xffff0000, RZ, 0xc0, !PT ;  /* 0xffff00002e347812 */ /* 0x040fe200078ec0ff */
[----:B------:R-:W-:Y:S01]  /*64d0*/  IMAD.U32 R46, R46, 0x10000, RZ ;  /* 0x000100002e2e7824 */ /* 0x000fe200078e00ff */
[----:B------:R-:W-:Y:S01]  /*64e0*/  SHF.R.U32.HI R53, RZ, 0x10, R47 ;  /* 0x00000010ff357819 */ /* 0x000fe2000001162f */
[----:B------:R-:W-:Y:S01]  /*64f0*/  IMAD.U32 R47, R37, 0x10000, RZ ;  /* 0x00010000252f7824 */ /* 0x000fe200078e00ff */
[----:B------:R-:W-:Y:S01]  /*6500*/  SHF.R.U32.HI R45, RZ, 0x10, R45 ;  /* 0x00000010ff2d7819 */ /* 0x000fe2000001162d */
[C---:B------:R-:W-:Y:S01]  /*6510*/  FMUL.FTZ R37, R44.reuse, R51 ;  /* 0x000000332c257220 */ /* 0x040fe20000410000 */
[----:B------:R-:W-:Y:S01]  /*6520*/  FMUL.FTZ R44, R44, R52 ;  /* 0x000000342c2c7220 */ /* 0x000fe20000410000 */
[----:B------:R-:W-:-:S02]  /*6530*/  PRMT R53, R145, 0x5432, R53 ;  /* 0x0000543291357816 */ /* 0x000fc40000000035 */
[----:B------:R-:W-:Y:S01]  /*6540*/  PRMT R45, R142, 0x5432, R45 ;  /* 0x000054328e2d7816 */ /* 0x000fe2000000002d */
[C---:B------:R-:W-:Y:S01]  /*6550*/  FFMA.FTZ R37, R47.reuse, R52, -R37 ;  /* 0x000000342f257223 */ /* 0x040fe20000010825 */
[----:B------:R-:W-:Y:S01]  /*6560*/  FFMA.FTZ R47, R47, R51, R44 ;  /* 0x000000332f2f7223 */ /* 0x000fe2000001002c */
[C---:B------:R-:W-:Y:S01]  /*6570*/  LOP3.LUT R44, R38.reuse, 0xffff0000, RZ, 0xc0, !PT ;  /* 0xffff0000262c7812 */ /* 0x040fe200078ec0ff */
[C---:B------:R-:W-:Y:S01]  /*6580*/  IMAD.U32 R52, R53.reuse, 0x10000, RZ ;  /* 0x0001000035347824 */ /* 0x040fe200078e00ff */
[----:B------:R-:W-:Y:S01]  /*6590*/  LOP3.LUT R53, R53, 0xffff0000, RZ, 0xc0, !PT ;  /* 0xffff000035357812 */ /* 0x000fe200078ec0ff */
[C---:B------:R-:W-:Y:S01]  /*65a0*/  IMAD.U32 R54, R45.reuse, 0x10000, RZ ;  /* 0x000100002d367824 */ /* 0x040fe200078e00ff */
[----:B------:R-:W-:Y:S01]  /*65b0*/  LOP3.LUT R45, R45, 0xffff0000, RZ, 0xc0, !PT ;  /* 0xffff00002d2d7812 */ /* 0x000fe200078ec0ff */
[----:B------:R-:W-:Y:S02]  /*65c0*/  IMAD.U32 R51, R38, 0x10000, RZ ;  /* 0x0001000026337824 */ /* 0x000fe400078e00ff */
[C---:B------:R-:W-:Y:S01]  /*65d0*/  FMUL.FTZ R55, R44.reuse, R52 ;  /* 0x000000342c377220 */ /* 0x040fe20000410000 */
[----:B------:R-:W-:Y:S01]  /*65e0*/  LOP3.LUT R38, R39, 0xffff0000, RZ, 0xc0, !PT ;  /* 0xffff000027267812 */ /* 0x000fe200078ec0ff */
[-C--:B------:R-:W-:Y:S01]  /*65f0*/  FMUL.FTZ R44, R44, R54.reuse ;  /* 0x000000362c2c7220 */ /* 0x080fe20000410000 */
[----:B------:R-:W-:Y:S01]  /*6600*/  LOP3.LUT R36, R36, 0xffff0000, RZ, 0xc0, !PT ;  /* 0xffff000024247812 */ /* 0x000fe200078ec0ff */
[----:B------:R-:W-:Y:S01]  /*6610*/  FFMA.FTZ R55, R51, R54, -R55 ;  /* 0x0000003633377223 */ /* 0x000fe20000010837 */
[----:B------:R-:W-:-:S02]  /*6620*/  IMAD.U32 R39, R39, 0x10000, RZ ;  /* 0x0001000027277824 */ /* 0x000fc400078e00ff */
[----:B------:R-:W-:Y:S01]  /*6630*/  FFMA.FTZ R44, R51, R52, R44 ;  /* 0x00000034332c7223 */ /* 0x000fe2000001002c */
[C---:B------:R-:W-:Y:S01]  /*6640*/  FMUL.FTZ R51, R38.reuse, R53 ;  /* 0x0000003526337220 */ /* 0x040fe20000410000 */
[-C--:B------:R-:W-:Y:S01]  /*6650*/  FMUL.FTZ R52, R38, R45.reuse ;  /* 0x0000002d26347220 */ /* 0x080fe20000410000 */
[C---:B------:R-:W-:Y:S01]  /*6660*/  FMUL.FTZ R38, R36.reuse, R50 ;  /* 0x0000003224267220 */ /* 0x040fe20000410000 */
[-C--:B------:R-:W-:Y:S01]  /*6670*/  FMUL.FTZ R36, R36, R46.reuse ;  /* 0x0000002e24247220 */ /* 0x080fe20000410000 */
[C---:B------:R-:W-:Y:S01]  /*6680*/  FFMA.FTZ R51, R39.reuse, R45, -R51 ;  /* 0x0000002d27337223 */ /* 0x040fe20000010833 */
[----:B------:R-:W-:Y:S01]  /*6690*/  FFMA.FTZ R52, R39, R53, R52 ;  /* 0x0000003527347223 */ /* 0x000fe20000010034 */
[C---:B------:R-:W-:Y:S01]  /*66a0*/  FFMA.FTZ R38, R56.reuse, R46, -R38 ;  /* 0x0000002e38267223 */ /* 0x040fe20000010826 */
[----:B------:R-:W-:Y:S01]  /*66b0*/  FFMA.FTZ R36, R56, R50, R36 ;  /* 0x0000003238247223 */ /* 0x000fe20000010024 */
[----:B------:R-:W-:Y:S02]  /*66c0*/  F2FP.BF16.F32.PACK_AB R44, R44, R55 ;  /* 0x000000372c2c723e */ /* 0x000fe400000010ff */
[----:B------:R-:W-:-:S02]  /*66d0*/  F2FP.BF16.F32.PACK_AB R51, R52, R51 ;  /* 0x000000333433723e */ /* 0x000fc400000010ff */
[----:B------:R-:W-:Y:S01]  /*66e0*/  F2FP.BF16.F32.PACK_AB R36, R36, R38 ;  /* 0x000000262424723e */ /* 0x000fe200000010ff */
[----:B------:R-:W-:Y:S01]  /*66f0*/  IMAD.MOV.U32 R38, RZ, RZ, R44 ;  /* 0x000000ffff267224 */ /* 0x000fe200078e002c */
[----:B------:R-:W-:Y:S01]  /*6700*/  F2FP.BF16.F32.PACK_AB R37, R47, R37 ;  /* 0x000000252f25723e */ /* 0x000fe200000010ff */
[----:B------:R-:W-:-:S07]  /*6710*/  IMAD.MOV.U32 R39, RZ, RZ, R51 ;  /* 0x000000ffff277224 */ /* 0x000fce00078e0033 */
.L_x_2689:
[----:B------:R-:W-:Y:S05]  /*6720*/  BSYNC B2 ;  /* 0x0000000000027941 */ /* 0x000fea0003800000 */
.L_x_2688:
[----:B------:R-:W-:Y:S02]  /*6730*/  ULDC.64 UR4, c[0x0][0x208] ;  /* 0x0000820000047ab9 */ /* 0x000fe40000000a00 */
[----:B--2---:R1:W-:Y:S03]  /*6740*/  STG.E.128 desc[UR4][R48.64+0x100], R36 ;  /* 0x0001002430007986 */ /* 0x0043e6000c101d04 */
.L_x_2687:
[----:B------:R-:W-:Y:S05]  /*6750*/  BSYNC B1 ;  /* 0x0000000000017941 */ /* 0x000fea0003800000 */
.L_x_2686:
[----:B------:R-:W-:-:S13]  /*6760*/  ISETP.NE.AND P3, PT, R8, RZ, PT ;  /* 0x000000ff0800720c */ /* 0x000fda0003f65270 */
[----:B------:R-:W-:Y:S05]  /*6770*/  @!P3 BRA `(.L_x_2677) ;  /* 0x0000004400ecb947 */ /* 0x000fea0003800000 */
[----:B-1234-:R1:W2:Y:S01]  /*6780*/  LDS.128 R36, [R4+0x2dc00] ;  /* 0x02dc000004247984 */ /* 0x01e2a20000000c00 */
[----:B------:R-:W-:Y:S01]  /*6790*/  ISETP.GE.AND P3, PT, R217, R122, PT ;  /* 0x0000007ad900720c */ /* 0x000fe20003f66270 */
[----:B------:R-:W-:-:S12]  /*67a0*/  BSSY B1, `(.L_x_2690) ;  /* 0x000002f000017945 */ /* 0x000fd80003800000 */
[----:B-1----:R-:W-:Y:S05]  /*67b0*/  @P3 BRA `(.L_x_2691) ;  /* 0x0000000000b43947 */ /* 0x002fea0003800000 */
[--C-:B------:R-:W-:Y:S01]  /*67c0*/  SHF.R.U64 R40, R40, 0x10, R41.reuse ;  /* 0x0000001028287819 */ /* 0x100fe20000001229 */
[----:B--2---:R-:W-:Y:S01]  /*67d0*/  IMAD.U32 R44, R38, 0x10000, RZ ;  /* 0x00010000262c7824 */ /* 0x004fe200078e00ff */
[----:B------:R-:W-:Y:S01]  /*67e0*/  SHF.R.U32.HI R45, RZ, 0x10, R41 ;  /* 0x00000010ff2d7819 */ /* 0x000fe20000011629 */
[----:B------:R-:W-:Y:S01]  /*67f0*/  IMAD.U32 R47, R36, 0x10000, RZ ;  /* 0x00010000242f7824 */ /* 0x000fe200078e00ff */
[--C-:B------:R-:W-:Y:S02]  /*6800*/  SHF.R.U64 R42, R42, 0x10, R43.reuse ;  /* 0x000000102a2a7819 */ /* 0x100fe4000000122b */
[----:B------:R-:W-:Y:S02]  /*6810*/  SHF.R.U32.HI R43, RZ, 0x10, R43 ;  /* 0x00000010ff2b7819 */ /* 0x000fe4000001162b */
[C---:B------:R-:W-:Y:S02]  /*6820*/  PRMT R40, R140.reuse, 0x5410, R40 ;  /* 0x000054108c287816 */ /* 0x040fe40000000028 */
[----:B------:R-:W-:Y:S01]  /*6830*/  PRMT R140, R140, 0x5432, R45 ;  /* 0x000054328c8c7816 */ /* 0x000fe2000000002d */
[----:B------:R-:W-:Y:S01]  /*6840*/  IMAD.U32 R45, R37, 0x10000, RZ ;  /* 0x00010000252d7824 */ /* 0x000fe200078e00ff */
[----:B------:R-:W-:-:S02]  /*6850*/  PRMT R42, R135, 0x5410, R42 ;  /* 0x00005410872a7816 */ /* 0x000fc4000000002a */
[----:B------:R-:W-:Y:S01]  /*6860*/  LOP3.LUT R53, R37, 0xffff0000, RZ, 0xc0, !PT ;  /* 0xffff000025357812 */ /* 0x000fe200078ec0ff */
[----:B------:R-:W-:Y:S01]  /*6870*/  IMAD.U32 R50, R140, 0x10000, RZ ;  /* 0x000100008c327824 */ /* 0x000fe200078e00ff */
[----:B------:R-:W-:Y:S02]  /*6880*/  PRMT R43, R135, 0x5432, R43 ;  /* 0x00005432872b7816 */ /* 0x000fe4000000002b */
[C---:B------:R-:W-:Y:S01]  /*6890*/  LOP3.LUT R37, R40.reuse, 0xffff0000, RZ, 0xc0, !PT ;  /* 0xffff000028257812 */ /* 0x040fe200078ec0ff */
[----:B------:R-:W-:Y:S01]  /*68a0*/  IMAD.U32 R40, R40, 0x10000, RZ ;  /* 0x0001000028287824 */ /* 0x000fe200078e00ff */
[----:B------:R-:W-:Y:S01]  /*68b0*/  LOP3.LUT R38, R38, 0xffff0000, RZ, 0xc0, !PT ;  /* 0xffff000026267812 */ /* 0x000fe200078ec0ff */
[----:B------:R-:W-:Y:S01]  /*68c0*/  IMAD.U32 R51, R43, 0x10000, RZ ;  /* 0x000100002b337824 */ /* 0x000fe200078e00ff */
[----:B------:R-:W-:Y:S01]  /*68d0*/  LOP3.LUT R46, R42, 0xffff0000, RZ, 0xc0, !PT ;  /* 0xffff00002a2e7812 */ /* 0x000fe200078ec0ff */
[----:B------:R-:W-:Y:S01]  /*68e0*/  FMUL.FTZ R52, R53, R37 ;  /* 0x0000002535347220 */ /* 0x000fe20000410000 */
[----:B------:R-:W-:Y:S01]  /*68f0*/  LOP3.LUT R41, R39, 0xffff0000, RZ, 0xc0, !PT ;  /* 0xffff000027297812 */ /* 0x000fe200078ec0ff */
[C---:B------:R-:W-:Y:S01]  /*6900*/  FMUL.FTZ R54, R38.reuse, R50 ;  /* 0x0000003226367220 */ /* 0x040fe20000410000 */
[----:B------:R-:W-:Y:S01]  /*6910*/  FMUL.FTZ R38, R38, R51 ;  /* 0x0000003326267220 */ /* 0x000fe20000410000 */
[-C--:B------:R-:W-:Y:S01]  /*6920*/  FMUL.FTZ R53, R53, R46.reuse ;  /* 0x0000002e35357220 */ /* 0x080fe20000410000 */
[----:B------:R-:W-:Y:S01]  /*6930*/  FFMA.FTZ R52, R45, R46, -R52 ;  /* 0x0000002e2d347223 */ /* 0x000fe20000010834 */
[----:B------:R-:W-:Y:S01]  /*6940*/  LOP3.LUT R140, R140, 0xffff0000, RZ, 0xc0, !PT ;  /* 0xffff00008c8c7812 */ /* 0x000fe200078ec0ff */
[----:B------:R-:W-:Y:S01]  /*6950*/  IMAD.U32 R42, R42, 0x10000, RZ ;  /* 0x000100002a2a7824 */ /* 0x000fe200078e00ff */
[----:B------:R-:W-:Y:S01]  /*6960*/  LOP3.LUT R46, R43, 0xffff0000, RZ, 0xc0, !PT ;  /* 0xffff00002b2e7812 */ /* 0x000fe200078ec0ff */
[----:B------:R-:W-:Y:S01]  /*6970*/  FFMA.FTZ R53, R45, R37, R53 ;  /* 0x000000252d357223 */ /* 0x000fe20000010035 */
[----:B------:R-:W-:Y:S01]  /*6980*/  LOP3.LUT R36, R36, 0xffff0000, RZ, 0xc0, !PT ;  /* 0xffff000024247812 */ /* 0x000fe200078ec0ff */
[----:B------:R-:W-:Y:S01]  /*6990*/  FFMA.FTZ R37, R44, R50, R38 ;  /* 0x000000322c257223 */ /* 0x000fe20000010026 */
[----:B------:R-:W-:Y:S01]  /*69a0*/  FMUL.FTZ R38, R41, R140 ;  /* 0x0000008c29267220 */ /* 0x000fe20000410000 */
[----:B------:R-:W-:-:S02]  /*69b0*/  IMAD.U32 R39, R39, 0x10000, RZ ;  /* 0x0001000027277824 */ /* 0x000fc400078e00ff */
[----:B------:R-:W-:Y:S01]  /*69c0*/  FMUL.FTZ R41, R41, R46 ;  /* 0x0000002e29297220 */ /* 0x000fe20000410000 */
        /* <DEDUP_REMOVED lines=11> */
[----:B------:R-:W-:-:S07]  /*6a80*/  F2FP.BF16.F32.PACK_AB R36, R43, R44 ;  /* 0x0000002c2b24723e */ /* 0x000fce00000010ff */
.L_x_2691:
[----:B------:R-:W-:Y:S05]  /*6a90*/  BSYNC B1 ;  /* 0x0000000000017941 */ /* 0x000fea0003800000 */
.L_x_2690:
[----:B------:R-:W-:Y:S02]  /*6aa0*/  ULDC.64 UR4, c[0x0][0x208] ;  /* 0x0000820000047ab9 */ /* 0x000fe40000000a00 */
[----:B--2---:R1:W-:Y:S01]  /*6ab0*/  STG.E.128 desc[UR4][R48.64+0x180], R36 ;  /* 0x0001802430007986 */ /* 0x0043e2000c101d04 */
[----:B------:R-:W-:Y:S05]  /*6ac0*/  BRA `(.L_x_2677) ;  /* 0x0000004400187947 */ /* 0x000fea0003800000 */
.L_x_2635:
[----:B------:R-:W-:Y:S01]  /*6ad0*/  ISETP.GE.AND P4, PT, R212, R3, PT ;  /* 0x00000003d400720c */ /* 0x000fe20003f86270 */
[----:B------:R-:W-:Y:S01]  /*6ae0*/  BSSY B1, `(.L_x_2692) ;  /* 0x0000024000017945 */ /* 0x000fe20003800000 */
[----:B------:R-:W-:Y:S02]  /*6af0*/  CS2R R54, SRZ ;  /* 0x0000000000367805 */ /* 0x000fe4000001ff00 */
[----:B------:R-:W-:Y:S02]  /*6b00*/  CS2R R38, SRZ ;  /* 0x0000000000267805 */ /* 0x000fe4000001ff00 */
[----:B------:R-:W-:Y:S02]  /*6b10*/  CS2R R36, SRZ ;  /* 0x0000000000247805 */ /* 0x000fe4000001ff00 */
[----:B------:R-:W-:Y:S02]  /*6b20*/  CS2R R42, SRZ ;  /* 0x00000000002a7805 */ /* 0x000fe4000001ff00 */
[----:B0-----:R-:W-:-:S02]  /*6b30*/  CS2R R40, SRZ ;  /* 0x0000000000287805 */ /* 0x001fc4000001ff00 */
[----:B------:R-:W-:Y:S02]  /*6b40*/  CS2R R46, SRZ ;  /* 0x00000000002e7805 */ /* 0x000fe4000001ff00 */
[----:B------:R-:W-:Y:S02]  /*6b50*/  CS2R R44, SRZ ;  /* 0x00000000002c7805 */ /* 0x000fe4000001ff00 */
[----:B------:R-:W-:Y:S02]  /*6b60*/  CS2R R50, SRZ ;  /* 0x0000000000327805 */ /* 0x000fe4000001ff00 */
[----:B------:R-:W-:Y:S01]  /*6b70*/  CS2R R48, SRZ ;  /* 0x0000000000307805 */ /* 0x000fe2000001ff00 */
[----:B------:R-:W-:Y:S06]  /*6b80*/  @P4 BRA `(.L_x_2693) ;  /* 0x0000000000644947 */ /* 0x000fec0003800000 */
[----:B------:R-:W-:Y:S01]  /*6b90*/  IADD3 R36, P2, R102, R86, RZ ;  /* 0x0000005666247210 */ /* 0x000fe20007f5e0ff */
[----:B------:R-:W-:Y:S01]  /*6ba0*/  ULDC.64 UR4, c[0x0][0x3e8] ;  /* 0x0000fa0000047ab9 */ /* 0x000fe20000000a00 */
[-C--:B------:R-:W-:Y:S02]  /*6bb0*/  ISETP.GE.AND P3, PT, R18, R122.reuse, PT ;  /* 0x0000007a1200720c */ /* 0x080fe40003f66270 */
[----:B------:R-:W-:Y:S02]  /*6bc0*/  CS2R R42, SRZ ;  /* 0x00000000002a7805 */ /* 0x000fe4000001ff00 */
[----:B------:R-:W-:Y:S01]  /*6bd0*/  LEA R44, P5, R36, UR4, 0x1 ;  /* 0x00000004242c7c11 */ /* 0x000fe2000f8a08ff */
[----:B------:R-:W-:Y:S01]  /*6be0*/  IMAD.X R37, R0, 0x1, R21, P2 ;  /* 0x0000000100257824 */ /* 0x000fe200010e0615 */
[----:B------:R-:W-:Y:S02]  /*6bf0*/  ISETP.GE.AND P2, PT, R213, R122, PT ;  /* 0x0000007ad500720c */ /* 0x000fe40003f46270 */
[----:B------:R-:W-:-:S02]  /*6c00*/  CS2R R40, SRZ ;  /* 0x0000000000287805 */ /* 0x000fc4000001ff00 */
[----:B------:R-:W-:Y:S01]  /*6c10*/  CS2R R38, SRZ ;  /* 0x0000000000267805 */ /* 0x000fe2000001ff00 */
[----:B------:R-:W-:Y:S01]  /*6c20*/  ULDC.64 UR6, c[0x0][0x208] ;  /* 0x0000820000067ab9 */ /* 0x000fe20000000a00 */
[----:B------:R-:W-:Y:S01]  /*6c30*/  LEA.HI.X R45, R36, UR5, R37, 0x1, P5 ;  /* 0x00000005242d7c11 */ /* 0x000fe2000a8f0c25 */
[----:B------:R-:W-:Y:S01]  /*6c40*/  ULDC.64 UR4, c[0x0][0x400] ;  /* 0x0001000000047ab9 */ /* 0x000fe20000000a00 */
[----:B------:R-:W-:Y:S02]  /*6c50*/  IADD3 R46, P5, R108, R84, RZ ;  /* 0x000000546c2e7210 */ /* 0x000fe40007fbe0ff */
[----:B------:R-:W-:Y:S02]  /*6c60*/  CS2R R36, SRZ ;  /* 0x0000000000247805 */ /* 0x000fe4000001ff00 */
[----:B------:R-:W-:Y:S01]  /*6c70*/  CS2R R50, SRZ ;  /* 0x0000000000327805 */ /* 0x000fe2000001ff00 */
[----:B------:R-:W5:Y:S01]  /*6c80*/  @!P3 LDG.E.128 R40, desc[UR6][R44.64] ;  /* 0x000000062c28b981 */ /* 0x000f62000c1e1d00 */
[----:B------:R-:W-:Y:S01]  /*6c90*/  IMAD.X R47, R114, 0x1, R15, P5 ;  /* 0x00000001722f7824 */ /* 0x000fe200028e060f */
[----:B------:R-:W-:-:S02]  /*6ca0*/  LEA R52, P5, R46, UR4, 0x1 ;  /* 0x000000042e347c11 */ /* 0x000fc4000f8a08ff */
[----:B------:R0:W5:Y:S01]  /*6cb0*/  @!P2 LDG.E.128 R36, desc[UR6][R44.64+0x80] ;  /* 0x000080062c24a981 */ /* 0x000162000c1e1d00 */
[----:B------:R-:W-:Y:S02]  /*6cc0*/  CS2R R48, SRZ ;  /* 0x0000000000307805 */ /* 0x000fe4000001ff00 */
[----:B------:R-:W-:Y:S02]  /*6cd0*/  LEA.HI.X R53, R46, UR5, R47, 0x1, P5 ;  /* 0x000000052e357c11 */ /* 0x000fe4000a8f0c2f */
[----:B------:R-:W-:-:S03]  /*6ce0*/  CS2R R46, SRZ ;  /* 0x00000000002e7805 */ /* 0x000fc6000001ff00 */
[----:B------:R1:W5:Y:S01]  /*6cf0*/  @!P3 LDG.E.128 R48, desc[UR6][R52.64] ;  /* 0x000000063430b981 */ /* 0x000362000c1e1d00 */
[----:B0-----:R-:W-:-:S06]  /*6d00*/  CS2R R44, SRZ ;  /* 0x00000000002c7805 */ /* 0x001fcc000001ff00 */
[----:B------:R1:W5:Y:S02]  /*6d10*/  @!P2 LDG.E.128 R44, desc[UR6][R52.64+0x80] ;  /* 0x00008006342ca981 */ /* 0x000364000c1e1d00 */
.L_x_2693:
[----:B------:R-:W-:Y:S05]  /*6d20*/  BSYNC B1 ;  /* 0x0000000000017941 */ /* 0x000fea0003800000 */
.L_x_2692:
[----:B------:R-:W2:Y:S01]  /*6d30*/  LDL.LU R60, [R1+0x10] ;  /* 0x00001000013c7983 */ /* 0x000ea20000300800 */
[----:B-1---5:R-:W-:Y:S01]  /*6d40*/  IMAD.MOV.U32 R53, RZ, RZ, R38 ;  /* 0x000000ffff357224 */ /* 0x022fe200078e0026 */
[----:B------:R-:W-:Y:S01]  /*6d50*/  BSSY B1, `(.L_x_2694) ;  /* 0x0000040000017945 */ /* 0x000fe20003800000 */
[----:B------:R-:W-:Y:S01]  /*6d60*/  IMAD.MOV.U32 R52, RZ, RZ, R39 ;  /* 0x000000ffff347224 */ /* 0x000fe200078e0027 */
[----:B------:R-:W-:Y:S01]  /*6d70*/  CS2R R62, SRZ ;  /* 0x00000000003e7805 */ /* 0x000fe2000001ff00 */
[----:B------:R-:W-:Y:S01]  /*6d80*/  VIADD R58, R212, 0x20 ;  /* 0x00000020d43a7836 */ /* 0x000fe20000000000 */
        /* <DEDUP_REMOVED lines=25> */
[----:B------:R-:W-:Y:S02]  /*6f20*/  PRMT R171, R56, 0x5410, R57 ;  /* 0x0000541038ab7816 */ /* 0x000fe40000000039 */
[----:B------:R-:W-:Y:S02]  /*6f30*/  CS2R R56, SRZ ;  /* 0x0000000000387805 */ /* 0x000fe4000001ff00 */
[----:B------:R-:W-:Y:S02]  /*6f40*/  PRMT R151, R52, 0x7610, R151 ;  /* 0x0000761034977816 */ /* 0x000fe40000000097 */
[----:B------:R-:W-:Y:S01]  /*6f50*/  CS2R R52, SRZ ;  /* 0x0000000000347805 */ /* 0x000fe2000001ff00 */
[----:B------:R-:W-:Y:S01]  /*6f60*/  IMAD.MOV.U32 R71, RZ, RZ, R49 ;  /* 0x000000ffff477224 */ /* 0x000fe200078e0031 */
        /* <DEDUP_REMOVED lines=11> */
[----:B------:R-:W-:Y:S01]  /*7020*/  LEA R60, P2, R52, UR4, 0x1 ;  /* 0x00000004343c7c11 */ /* 0x000fe2000f8408ff */
[----:B------:R-:W-:-:S03]  /*7030*/  ULDC.64 UR6, c[0x0][0x208] ;  /* 0x0000820000067ab9 */ /* 0x000fc60000000a00 */
[----:B------:R-:W-:Y:S01]  /*7040*/  LEA.HI.X R61, R52, UR5, R53, 0x1, P2 ;  /* 0x00000005343d7c11 */ /* 0x000fe200090f0c35 */
[----:B------:R-:W-:Y:S01]  /*7050*/  ULDC.64 UR4, c[0x0][0x400] ;  /* 0x0001000000047ab9 */ /* 0x000fe20000000a00 */
[----:B------:R-:W-:-:S04]  /*7060*/  IADD3 R52, P2, P3, R108, R84, R28 ;  /* 0x000000546c347210 */ /* 0x000fc80007b5e01c */
[----:B------:R-:W-:Y:S02]  /*7070*/  IADD3.X R53, R15, R114, R30, P2, P3 ;  /* 0x000000720f357210 */ /* 0x000fe400017e641e */
[C---:B------:R-:W-:Y:S02]  /*7080*/  LEA R68, P2, R52.reuse, UR4, 0x1 ;  /* 0x0000000434447c11 */ /* 0x040fe4000f8408ff */
[-C--:B------:R-:W-:Y:S02]  /*7090*/  ISETP.GE.AND P3, PT, R213, R122.reuse, PT ;  /* 0x0000007ad500720c */ /* 0x080fe40003f66270 */
[----:B------:R-:W-:Y:S02]  /*70a0*/  LEA.HI.X R69, R52, UR5, R53, 0x1, P2 ;  /* 0x0000000534457c11 */ /* 0x000fe400090f0c35 */
[----:B------:R-:W-:Y:S02]  /*70b0*/  CS2R R52, SRZ ;  /* 0x0000000000347805 */ /* 0x000fe4000001ff00 */
[----:B------:R-:W-:-:S02]  /*70c0*/  ISETP.GE.AND P2, PT, R18, R122, PT ;  /* 0x0000007a1200720c */ /* 0x000fc40003f46270 */
[----:B------:R-:W-:Y:S02]  /*70d0*/  CS2R R66, SRZ ;  /* 0x0000000000427805 */ /* 0x000fe4000001ff00 */
[----:B------:R-:W-:Y:S02]  /*70e0*/  CS2R R64, SRZ ;  /* 0x0000000000407805 */ /* 0x000fe4000001ff00 */
[----:B------:R-:W-:Y:S01]  /*70f0*/  CS2R R62, SRZ ;  /* 0x00000000003e7805 */ /* 0x000fe2000001ff00 */
[----:B------:R-:W5:Y:S06]  /*7100*/  @!P3 LDG.E.128 R52, desc[UR6][R60.64+0x80] ;  /* 0x000080063c34b981 */ /* 0x000f6c000c1e1d00 */
[----:B------:R0:W5:Y:S04]  /*7110*/  @!P2 LDG.E.128 R56, desc[UR6][R60.64] ;  /* 0x000000063c38a981 */ /* 0x000168000c1e1d00 */
[----:B------:R1:W5:Y:S01]  /*7120*/  @!P2 LDG.E.128 R64, desc[UR6][R68.64] ;  /* 0x000000064440a981 */ /* 0x000362000c1e1d00 */
[----:B0-----:R-:W-:-:S06]  /*7130*/  CS2R R60, SRZ ;  /* 0x00000000003c7805 */ /* 0x001fcc000001ff00 */
[----:B------:R1:W5:Y:S02]  /*7140*/  @!P3 LDG.E.128 R60, desc[UR6][R68.64+0x80] ;  /* 0x00008006443cb981 */ /* 0x000364000c1e1d00 */
.L_x_2695:
[----:B------:R-:W-:Y:S05]  /*7150*/  BSYNC B1 ;  /* 0x0000000000017941 */ /* 0x000fea0003800000 */
.L_x_2694:
[----:B-1---5:R-:W-:Y:S01]  /*7160*/  IMAD.MOV.U32 R69, RZ, RZ, R54 ;  /* 0x000000ffff457224 */ /* 0x022fe200078e0036 */
[----:B------:R-:W-:Y:S01]  /*7170*/  PRMT R150, R150, 0x5410, R70 ;  /* 0x0000541096967816 */ /* 0x000fe20000000046 */
[----:B------:R-:W-:Y:S01]  /*7180*/  IMAD.MOV.U32 R68, RZ, RZ, R55 ;  /* 0x000000ffff447224 */ /* 0x000fe200078e0037 */
[----:B------:R-:W-:Y:S01]  /*7190*/  PRMT R151, R151, 0x5410, R71 ;  /* 0x0000541097977816 */ /* 0x000fe20000000047 */
[----:B------:R-:W-:Y:S01]  /*71a0*/  VIADD R72, R212, 0x40 ;  /* 0x00000040d4487836 */ /* 0x000fe20000000000 */
[----:B------:R-:W-:Y:S01]  /*71b0*/  BSSY B1, `(.L_x_2696) ;  /* 0x0000036000017945 */ /* 0x000fe20003800000 */
[----:B------:R-:W-:Y:S01]  /*71c0*/  IMAD.MOV.U32 R71, RZ, RZ, R52 ;  /* 0x000000ffff477224 */ /* 0x000fe200078e0034 */
[----:B------:R-:W-:Y:S01]  /*71d0*/  PRMT R161, R69, 0x5410, R68 ;  /* 0x0000541045a17816 */ /* 0x000fe20000000044 */
[----:B------:R-:W-:Y:S01]  /*71e0*/  IMAD.MOV.U32 R69, RZ, RZ, R58 ;  /* 0x000000ffff457224 */ /* 0x000fe200078e003a */
[----:B------:R-:W-:Y:S01]  /*71f0*/  ISETP.GE.AND P3, PT, R72, R3, PT ;  /* 0x000000034800720c */ /* 0x000fe20003f66270 */
[----:B------:R-:W-:Y:S01]  /*7200*/  IMAD.MOV.U32 R68, RZ, RZ, R59 ;  /* 0x000000ffff447224 */ /* 0x000fe200078e003b */
[----:B------:R-:W-:Y:S01]  /*7210*/  CS2R R74, SRZ ;  /* 0x00000000004a7805 */ /* 0x000fe2000001ff00 */
[----:B------:R-:W-:Y:S01]  /*7220*/  IMAD.MOV.U32 R70, RZ, RZ, R53 ;  /* 0x000000ffff467224 */ /* 0x000fe200078e0035 */
[----:B------:R-:W-:-:S02]  /*7230*/  CS2R R72, SRZ ;  /* 0x0000000000487805 */ /* 0x000fc4000001ff00 */
[----:B------:R-:W-:Y:S02]  /*7240*/  CS2R R78, SRZ ;  /* 0x00000000004e7805 */ /* 0x000fe4000001ff00 */
[----:B------:R-:W-:Y:S01]  /*7250*/  PRMT R165, R69, 0x5410, R68 ;  /* 0x0000541045a57816 */ /* 0x000fe20000000044 */
[----:B------:R-:W-:Y:S01]  /*7260*/  IMAD.MOV.U32 R69, RZ, RZ, R62 ;  /* 0x000000ffff457224 */ /* 0x000fe200078e003e */
[----:B------:R-:W-:Y:S01]  /*7270*/  PRMT R162, R71, 0x5410, R70 ;  /* 0x0000541047a27816 */ /* 0x000fe20000000046 */
[----:B------:R-:W-:Y:S01]  /*7280*/  IMAD.MOV.U32 R68, RZ, RZ, R63 ;  /* 0x000000ffff447224 */ /* 0x000fe200078e003f */
[----:B------:R-:W-:Y:S01]  /*7290*/  CS2R R76, SRZ ;  /* 0x00000000004c7805 */ /* 0x000fe2000001ff00 */
        /* <DEDUP_REMOVED lines=39> */
.L_x_2697:
[----:B------:R-:W-:Y:S05]  /*7510*/  BSYNC B1 ;  /* 0x0000000000017941 */ /* 0x000fea0003800000 */
.L_x_2696:
        /* <DEDUP_REMOVED lines=33> */
.L_x_2698:
[----:B------:R-:W-:Y:S01]  /*7730*/  IMAD R0, R17, 0x8, R16 ;  /* 0x0000000811007824 */ /* 0x000fe200078e0210 */
[----:B------:R-:W-:Y:S01]  /*7740*/  SHF.L.U32 R114, R219, 0x1f, RZ ;  /* 0x0000001fdb727819 */ /* 0x000fe200000006ff */
[----:B------:R-:W0:Y:S01]  /*7750*/  LDC R140, c[0x0][0x2f4] ;  /* 0x0000bd00ff8c7b82 */ /* 0x000e220000000800 */
[----:B------:R-:W-:Y:S01]  /*7760*/  BSSY B1, `(.L_x_2699) ;  /* 0x0000004000017945 */ /* 0x000fe20003800000 */
[----:B------:R-:W-:Y:S01]  /*7770*/  IMAD.MOV.U32 R125, RZ, RZ, R88 ;  /* 0x000000ffff7d7224 */ /* 0x000fe200078e0058 */
[----:B------:R-:W1:Y:S02]  /*7780*/  SYNCS.PHASECHK.TRANS64.TRYWAIT P5, [R0+URZ+0x38890], R114 ;  /* 0x03889072000075a7 */ /* 0x000e6400080a017f */
[----:B-1----:R-:W-:Y:S05]  /*7790*/  @!P5 BRA `(.L_x_2700) ;  /* 0x000002c4006cd947 */ /* 0x002fea0003800000 */
.L_x_3068:
[----:B------:R-:W-:Y:S05]  /*77a0*/  BSYNC B1 ;  /* 0x0000000000017941 */ /* 0x000fea0003800000 */
.L_x_2699:
        /* <DEDUP_REMOVED lines=37> */
[----:B------:R-:W-:Y:S02]  /*7a00*/  SHF.R.U64 R41, R42, 0x10, R43 ;  /* 0x000000102a297819 */ /* 0x000fe4000000122b */
[--C-:B------:R-:W-:Y:S02]  /*7a10*/  SHF.R.U64 R42, R48, 0x10, R49.reuse ;  /* 0x00000010302a7819 */ /* 0x100fe40000001231 */
[----:B------:R-:W-:Y:S02]  /*7a20*/  SHF.R.U32.HI R48, RZ, 0x10, R49 ;  /* 0x00000010ff307819 */ /* 0x000fe40000011631 */
[----:B------:R-:W-:-:S02]  /*7a30*/  PRMT R40, R147, 0x5432, R40 ;  /* 0x0000543293287816 */ /* 0x000fc40000000028 */
[----:B------:R-:W-:Y:S02]  /*7a40*/  SHF.R.U32.HI R147, RZ, 0x10, R43 ;  /* 0x00000010ff937819 */ /* 0x000fe4000001162b */
[--C-:B------:R-:W-:Y:S02]  /*7a50*/  SHF.R.U64 R43, R50, 0x10, R51.reuse ;  /* 0x00000010322b7819 */ /* 0x100fe40000001233 */
[----:B------:R-:W-:Y:S02]  /*7a60*/  SHF.R.U32.HI R49, RZ, 0x10, R51 ;  /* 0x00000010ff317819 */ /* 0x000fe40000011633 */
[----:B------:R-:W-:Y:S02]  /*7a70*/  PRMT R51, R151, 0x5432, R48 ;  /* 0x0000543297337816 */ /* 0x000fe40000000030 */
[----:B------:R-:W-:Y:S02]  /*7a80*/  PRMT R148, R149, 0x5432, R148 ;  /* 0x0000543295947816 */ /* 0x000fe40000000094 */
[C---:B------:R-:W-:Y:S01]  /*7a90*/  PRMT R50, R150.reuse, 0x5410, R147 ;  /* 0x0000541096327816 */ /* 0x040fe20000000093 */
[----:B------:R-:W-:Y:S01]  /*7aa0*/  IMAD.U32 R48, R51, 0x10000, RZ ;  /* 0x0001000033307824 */ /* 0x000fe200078e00ff */
[----:B------:R-:W-:Y:S01]  /*7ab0*/  PRMT R42, R150, 0x5432, R42 ;  /* 0x00005432962a7816 */ /* 0x000fe2000000002a */
[----:B0-----:R-:W-:Y:S01]  /*7ac0*/  IMAD.U32 R150, R89, 0x10000, RZ ;  /* 0x0001000059967824 */ /* 0x001fe200078e00ff */
[----:B------:R-:W-:Y:S01]  /*7ad0*/  PRMT R43, R151, 0x5410, R43 ;  /* 0x00005410972b7816 */ /* 0x000fe2000000002b */
[----:B------:R-:W-:Y:S01]  /*7ae0*/  IMAD.U32 R151, R148, 0x10000, RZ ;  /* 0x0001000094977824 */ /* 0x000fe200078e00ff */
[----:B------:R-:W-:Y:S01]  /*7af0*/  PRMT R147, R174, 0x5410, R49 ;  /* 0x00005410ae937816 */ /* 0x000fe20000000031 */
[----:B------:R-:W-:Y:S01]  /*7b00*/  FMUL.FTZ R49, R150, R48 ;  /* 0x0000003096317220 */ /* 0x000fe20000410000 */
[----:B------:R-:W-:Y:S01]  /*7b10*/  PRMT R41, R149, 0x5410, R41 ;  /* 0x0000541095297816 */ /* 0x000fe20000000029 */
[----:B--2---:R-:W-:-:S02]  /*7b20*/  IMAD.U32 R149, R85, 0x10000, RZ ;  /* 0x0001000055957824 */ /* 0x004fc400078e00ff */
[-C--:B------:R-:W-:Y:S01]  /*7b30*/  FMUL.FTZ R150, R150, R151.reuse ;  /* 0x0000009796967220 */ /* 0x080fe20000410000 */
[----:B------:R-:W-:Y:S01]  /*7b40*/  LOP3.LUT R89, R89, 0xffff0000, RZ, 0xc0, !PT ;  /* 0xffff000059597812 */ /* 0x000fe200078ec0ff */
[C---:B------:R-:W-:Y:S02]  /*7b50*/  FFMA.FTZ R49, R149.reuse, R151, -R49 ;  /* 0x0000009795317223 */ /* 0x040fe40000010831 */
[----:B------:R-:W-:Y:S01]  /*7b60*/  FFMA.FTZ R48, R149, R48, R150 ;  /* 0x0000003095307223 */ /* 0x000fe20000010096 */
[----:B------:R-:W-:Y:S01]  /*7b70*/  LOP3.LUT R149, R51, 0xffff0000, RZ, 0xc0, !PT ;  /* 0xffff000033957812 */ /* 0x000fe200078ec0ff */
[----:B------:R-:W-:Y:S01]  /*7b80*/  IMAD.U32 R150, R91, 0x10000, RZ ;  /* 0x000100005b967824 */ /* 0x000fe200078e00ff */
[----:B------:R-:W-:Y:S01]  /*7b90*/  LOP3.LUT R148, R148, 0xffff0000, RZ, 0xc0, !PT ;  /* 0xffff000094947812 */ /* 0x000fe200078ec0ff */
[----:B------:R-:W-:Y:S01]  /*7ba0*/  IMAD.U32 R151, R50, 0x10000, RZ ;  /* 0x0001000032977824 */ /* 0x000fe200078e00ff */
[----:B------:R-:W-:Y:S01]  /*7bb0*/  LOP3.LUT R85, R85, 0xffff0000, RZ, 0xc0, !PT ;  /* 0xffff000055557812 */ /* 0x000fe200078ec0ff */
[----:B------:R-:W-:Y:S01]  /*7bc0*/  FMUL.FTZ R51, R89, R149 ;  /* 0x0000009559337220 */ /* 0x000fe20000410000 */
[----:B------:R-:W-:Y:S01]  /*7bd0*/  LOP3.LUT R91, R91, 0xffff0000, RZ, 0xc0, !PT ;  /* 0xffff00005b5b7812 */ /* 0x000fe200078ec0ff */
[----:B------:R-:W-:-:S02]  /*7be0*/  FMUL.FTZ R89, R89, R148 ;  /* 0x0000009459597220 */ /* 0x000fc40000410000 */
[----:B------:R-:W-:Y:S01]  /*7bf0*/  FFMA.FTZ R51, R85, R148, -R51 ;  /* 0x0000009455337223 */ /* 0x000fe20000010833 */
[----:B------:R-:W-:Y:S02]  /*7c00*/  IMAD.U32 R148, R147, 0x10000, RZ ;  /* 0x0001000093947824 */ /* 0x000fe400078e00ff */
[----:B------:R-:W-:Y:S01]  /*7c10*/  FFMA.FTZ R85, R85, R149, R89 ;  /* 0x0000009555557223 */ /* 0x000fe20000010059 */
[----:B------:R-:W-:Y:S01]  /*7c20*/  IMAD.U32 R149, R87, 0x10000, RZ ;  /* 0x0001000057957824 */ /* 0x000fe200078e00ff */
[----:B------:R-:W-:Y:S01]  /*7c30*/  LOP3.LUT R147, R147, 0xffff0000, RZ, 0xc0, !PT ;  /* 0xffff000093937812 */ /* 0x000fe200078ec0ff */
[CC--:B------:R-:W-:Y:S01]  /*7c40*/  FMUL.FTZ R89, R150.reuse, R148.reuse ;  /* 0x0000009496597220 */ /* 0x0c0fe20000410000 */
[-C--:B------:R-:W-:Y:S01]  /*7c50*/  FMUL.FTZ R150, R150, R151.reuse ;  /* 0x0000009796967220 */ /* 0x080fe20000410000 */
[----:B------:R-:W-:Y:S02]  /*7c60*/  LOP3.LUT R87, R87, 0xffff0000, RZ, 0xc0, !PT ;  /* 0xffff000057577812 */ /* 0x000fe400078ec0ff */
[C---:B------:R-:W-:Y:S01]  /*7c70*/  FFMA.FTZ R89, R149.reuse, R151, -R89 ;  /* 0x0000009795597223 */ /* 0x040fe20000010859 */
[----:B------:R-:W-:Y:S01]  /*7c80*/  FFMA.FTZ R148, R149, R148, R150 ;  /* 0x0000009495947223 */ /* 0x000fe20000010096 */
[----:B------:R-:W-:Y:S01]  /*7c90*/  LOP3.LUT R149, R50, 0xffff0000, RZ, 0xc0, !PT ;  /* 0xffff000032957812 */ /* 0x000fe200078ec0ff */
[----:B------:R-:W-:Y:S01]  /*7ca0*/  FMUL.FTZ R50, R91, R147 ;  /* 0x000000935b327220 */ /* 0x000fe20000410000 */
[----:B------:R-:W-:Y:S01]  /*7cb0*/  F2FP.BF16.F32.PACK_AB R48, R85, R48 ;  /* 0x000000305530723e */ /* 0x000fe200000010ff */
[C---:B------:R-:W-:Y:S01]  /*7cc0*/  IMAD.U32 R85, R42.reuse, 0x10000, RZ ;  /* 0x000100002a557824 */ /* 0x040fe200078e00ff */
[----:B------:R-:W-:Y:S01]  /*7cd0*/  F2FP.BF16.F32.PACK_AB R49, R51, R49 ;  /* 0x000000313331723e */ /* 0x000fe200000010ff */
[-C--:B------:R-:W-:Y:S01]  /*7ce0*/  FFMA.FTZ R50, R87, R149.reuse, -R50 ;  /* 0x0000009557327223 */ /* 0x080fe20000010832 */
[----:B------:R-:W-:Y:S01]  /*7cf0*/  FMUL.FTZ R91, R91, R149 ;  /* 0x000000955b5b7220 */ /* 0x000fe20000410000 */
[----:B------:R-:W-:-:S03]  /*7d00*/  LOP3.LUT R42, R42, 0xffff0000, RZ, 0xc0, !PT ;  /* 0xffff00002a2a7812 */ /* 0x000fc600078ec0ff */
[----:B------:R-:W-:Y:S01]  /*7d10*/  FFMA.FTZ R87, R87, R147, R91 ;  /* 0x0000009357577223 */ /* 0x000fe2000001005b */
[----:B------:R-:W-:Y:S01]  /*7d20*/  F2FP.BF16.F32.PACK_AB R50, R50, R89 ;  /* 0x000000593232723e */ /* 0x000fe200000010ff */
[----:B------:R-:W-:Y:S02]  /*7d30*/  IMAD.U32 R89, R88, 0x10000, RZ ;  /* 0x0001000058597824 */ /* 0x000fe400078e00ff */
[----:B------:R-:W-:Y:S01]  /*7d40*/  IMAD.U32 R91, R40, 0x10000, RZ ;  /* 0x00010000285b7824 */ /* 0x000fe200078e00ff */
[----:B------:R-:W-:Y:S01]  /*7d50*/  F2FP.BF16.F32.PACK_AB R148, R87, R148 ;  /* 0x000000945794723e */ /* 0x000fe200000010ff */
        /* <DEDUP_REMOVED lines=18> */
[C---:B------:R-:W-:Y:S02]  /*7e80*/  IMAD.U32 R88, R86.reuse, 0x10000, RZ ;  /* 0x0001000056587824 */ /* 0x040fe400078e00ff */
[-C--:B------:R-:W-:Y:S01]  /*7e90*/  FMUL.FTZ R91, R91, R87.reuse ;  /* 0x000000575b5b7220 */ /* 0x080fe20000410000 */
[----:B------:R-:W-:Y:S01]  /*7ea0*/  LOP3.LUT R86, R86, 0xffff0000, RZ, 0xc0, !PT ;  /* 0xffff000056567812 */ /* 0x000fe200078ec0ff */
[----:B------:R-:W-:-:S02]  /*7eb0*/  FFMA.FTZ R89, R88, R87, -R89 ;  /* 0x0000005758597223 */ /* 0x000fc40000010859 */
[----:B------:R-:W-:Y:S01]  /*7ec0*/  FFMA.FTZ R91, R88, R84, R91 ;  /* 0x00000054585b7223 */ /* 0x000fe2000001005b */
[----:B------:R-:W-:Y:S02]  /*7ed0*/  LOP3.LUT R84, R90, 0xffff0000, RZ, 0xc0, !PT ;  /* 0xffff00005a547812 */ /* 0x000fe400078ec0ff */
[----:B------:R-:W-:Y:S02]  /*7ee0*/  F2FP.BF16.F32.PACK_AB R40, R40, R51 ;  /* 0x000000332828723e */ /* 0x000fe400000010ff */
[----:B------:R-:W-:Y:S01]  /*7ef0*/  F2FP.BF16.F32.PACK_AB R42, R42, R85 ;  /* 0x000000552a2a723e */ /* 0x000fe200000010ff */
[C---:B------:R-:W-:Y:S01]  /*7f00*/  FMUL.FTZ R87, R84.reuse, R43 ;  /* 0x0000002b54577220 */ /* 0x040fe20000410000 */
[-C--:B------:R-:W-:Y:S01]  /*7f10*/  FMUL.FTZ R84, R84, R41.reuse ;  /* 0x0000002954547220 */ /* 0x080fe20000410000 */
[----:B------:R-:W-:Y:S02]  /*7f20*/  IMAD.MOV.U32 R85, RZ, RZ, R49 ;  /* 0x000000ffff557224 */ /* 0x000fe400078e0031 */
[C---:B------:R-:W-:Y:S01]  /*7f30*/  FFMA.FTZ R87, R86.reuse, R41, -R87 ;  /* 0x0000002956577223 */ /* 0x040fe20000010857 */
[----:B------:R-:W-:Y:S01]  /*7f40*/  FFMA.FTZ R84, R86, R43, R84 ;  /* 0x0000002b56547223 */ /* 0x000fe20000010054 */
[----:B------:R-:W-:-:S03]  /*7f50*/  IMAD.MOV.U32 R88, RZ, RZ, R42 ;  /* 0x000000ffff587224 */ /* 0x000fc600078e002a */
[----:B------:R-:W-:Y:S01]  /*7f60*/  F2FP.BF16.F32.PACK_AB R87, R87, R89 ;  /* 0x000000595757723e */ /* 0x000fe200000010ff */
[----:B------:R-:W-:Y:S01]  /*7f70*/  IMAD.MOV.U32 R89, RZ, RZ, R48 ;  /* 0x000000ffff597224 */ /* 0x000fe200078e0030 */
[----:B------:R-:W-:Y:S01]  /*7f80*/  F2FP.BF16.F32.PACK_AB R91, R84, R91 ;  /* 0x0000005b545b723e */ /* 0x000fe200000010ff */
[----:B------:R-:W-:Y:S02]  /*7f90*/  IMAD.MOV.U32 R84, RZ, RZ, R40 ;  /* 0x000000ffff547224 */ /* 0x000fe400078e0028 */
[----:B------:R-:W-:Y:S02]  /*7fa0*/  IMAD.MOV.U32 R86, RZ, RZ, R87 ;  /* 0x000000ffff567224 */ /* 0x000fe400078e0057 */
[----:B------:R-:W-:Y:S02]  /*7fb0*/  IMAD.MOV.U32 R90, RZ, RZ, R91 ;  /* 0x000000ffff5a7224 */ /* 0x000fe400078e005b */
[----:B------:R-:W-:Y:S02]  /*7fc0*/  IMAD.MOV.U32 R87, RZ, RZ, R50 ;  /* 0x000000ffff577224 */ /* 0x000fe400078e0032 */
[----:B------:R-:W-:-:S07]  /*7fd0*/  IMAD.MOV.U32 R91, RZ, RZ, R148 ;  /* 0x000000ffff5b7224 */ /* 0x000fce00078e0094 */
.L_x_2706:
[----:B------:R-:W-:Y:S05]  /*7fe0*/  BSYNC B3 ;  /* 0x0000000000037941 */ /* 0x000fea0003800000 */
.L_x_2705:
        /* <DEDUP_REMOVED lines=10> */
[----:B--2---:R2:W-:Y:S01]  /*8090*/  STG.E.128 desc[UR4][R40.64], R84 ;  /* 0x0000005428007986 */ /* 0x0045e2000c101d04 */
[----:B------:R-:W-:-:S05]  /*80a0*/  @!P4 LEA.HI.X R43, R146, R117, R43, 0x1, P5 ;  /* 0x00000075922bc211 */ /* 0x000fca00028f0c2b */
[----:B0-----:R2:W-:Y:S04]  /*80b0*/  @!P4 STG.E.128 desc[UR4][R42.64], R88 ;  /* 0x000000582a00c986 */ /* 0x0015e8000c101d04 */
.L_x_2704:
[----:B------:R-:W-:Y:S05]  /*80c0*/  BSYNC B2 ;  /* 0x0000000000027941 */ /* 0x000fea0003800000 */
.L_x_2703:
[----:B------:R-:W-:-:S13]  /*80d0*/  ISETP.NE.AND P4, PT, R10, RZ, PT ;  /* 0x000000ff0a00720c */ /* 0x000fda0003f85270 */
[----:B------:R-:W-:Y:S05]  /*80e0*/  @!P4 BRA `(.L_x_2702) ;  /* 0x000000080004c947 */ /* 0x000fea0003800000 */
[----:B--2---:R-:W-:Y:S01]  /*80f0*/  SEL R40, R115, R142, !P1 ;  /* 0x0000008e73287207 */ /* 0x004fe20004800000 */
        /* <DEDUP_REMOVED lines=114> */
.L_x_2708:
[----:B------:R-:W-:Y:S05]  /*8820*/  BSYNC B2 ;  /* 0x0000000000027941 */ /* 0x000fea0003800000 */
.L_x_2707:
        /* <DEDUP_REMOVED lines=13> */
.L_x_2702:
[----:B------:R-:W-:Y:S05]  /*8900*/  BSYNC B1 ;  /* 0x0000000000017941 */ /* 0x000fea0003800000 */
.L_x_2701:
[----:B---3--:R-:W3:Y:S01]  /*8910*/  LDL R36, [R1+0x10] ;  /* 0x0000100001247983 */ /* 0x008ee20000100800 */
[----:B------:R-:W-:Y:S01]  /*8920*/  BSSY B1, `(.L_x_2709) ;  /* 0x000010e000017945 */ /* 0x000fe20003800000 */
[----:B---3--:R-:W-:-:S13]  /*8930*/  LOP3.LUT P4, RZ, R36, 0x1, RZ, 0xc0, !PT ;  /* 0x0000000124ff7812 */ /* 0x008fda000788c0ff */
[----:B------:R-:W-:Y:S05]  /*8940*/  @P4 BRA `(.L_x_2710) ;  /* 0x00000010002c4947 */ /* 0x000fea0003800000 */
[----:B------:R-:W-:Y:S01]  /*8950*/  ISETP.NE.AND P4, PT, R26, RZ, PT ;  /* 0x000000ff1a00720c */ /* 0x000fe20003f85270 */
[----:B------:R-:W-:Y:S01]  /*8960*/  VIADD R36, R212, 0x20 ;  /* 0x00000020d4247836 */ /* 0x000fe20000000000 */
[----:B------:R-:W-:Y:S01]  /*8970*/  BSSY B2, `(.L_x_2711) ;  /* 0x0000086000027945 */ /* 0x000fe20003800000 */
[-C--:B--2---:R-:W-:Y:S02]  /*8980*/  IMAD R48, R141, R126.reuse, RZ ;  /* 0x0000007e8d307224 */ /* 0x084fe400078e02ff */
        /* <DEDUP_REMOVED lines=26> */
[--C-:B------:R-:W-:Y:S01]  /*8b30*/  SHF.R.U64 R50, R64, 0x10, R65.reuse ;  /* 0x0000001040327819 */ /* 0x100fe20000001241 */
[----:B0-----:R-:W-:Y:S01]  /*8b40*/  IMAD.U32 R84, R41, 0x10000, RZ ;  /* 0x0001000029547824 */ /* 0x001fe200078e00ff */
[----:B------:R-:W-:Y:S01]  /*8b50*/  SHF.R.U32.HI R64, RZ, 0x10, R65 ;  /* 0x00000010ff407819 */ /* 0x000fe20000011641 */
[----:B--2---:R-:W-:Y:S01]  /*8b60*/  IMAD.U32 R65, R37, 0x10000, RZ ;  /* 0x0001000025417824 */ /* 0x004fe200078e00ff */
        /* <DEDUP_REMOVED lines=68> */
[CC--:B------:R-:W-:Y:S01]  /*8fb0*/  FMUL.FTZ R57, R59.reuse, R47.reuse ;  /* 0x0000002f3b397220 */ /* 0x0c0fe20000410000 */
        /* <DEDUP_REMOVED lines=8> */
[C---:B------:R-:W-:Y:S01]  /*9040*/  FMUL.FTZ R42, R40.reuse, R51 ;  /* 0x00000033282a7220 */ /* 0x040fe20000410000 */
[-C--:B------:R-:W-:Y:S01]  /*9050*/  FMUL.FTZ R40, R40, R49.reuse ;  /* 0x0000003128287220 */ /* 0x080fe20000410000 */
        /* <DEDUP_REMOVED lines=9> */
.L_x_2714:
[----:B------:R-:W-:Y:S05]  /*90f0*/  BSYNC B3 ;  /* 0x0000000000037941 */ /* 0x000fea0003800000 */
.L_x_2713:
        /* <DEDUP_REMOVED lines=13> */
.L_x_2712:
[----:B------:R-:W-:Y:S05]  /*91d0*/  BSYNC B2 ;  /* 0x0000000000027941 */ /* 0x000fea0003800000 */
.L_x_2711:
[----:B------:R-:W-:-:S13]  /*91e0*/  ISETP.NE.AND P4, PT, R10, RZ, PT ;  /* 0x000000ff0a00720c */ /* 0x000fda0003f85270 */
[----:B------:R-:W-:Y:S05]  /*91f0*/  @!P4 BRA `(.L_x_2710) ;  /* 0x000000080000c947 */ /* 0x000fea0003800000 */
[----:B0-----:R-:W-:Y:S01]  /*9200*/  SEL R36, R115, R142, !P1 ;  /* 0x0000008e73247207 */ /* 0x001fe20004800000 */
        /* <DEDUP_REMOVED lines=70> */
[C---:B------:R-:W-:Y:S01]  /*9670*/  IMAD.U32 R53, R50.reuse, 0x10000, RZ ;  /* 0x0001000032357824 */ /* 0x040fe200078e00ff */
        /* <DEDUP_REMOVED lines=42> */
.L_x_2716:
[----:B------:R-:W-:Y:S05]  /*9920*/  BSYNC B2 ;  /* 0x0000000000027941 */ /* 0x000fea0003800000 */
.L_x_2715:
        /* <DEDUP_REMOVED lines=13> */
.L_x_2710:
[----:B------:R-:W-:Y:S05]  /*9a00*/  BSYNC B1 ;  /* 0x0000000000017941 */ /* 0x000fea0003800000 */
.L_x_2709:
[----:B0--3--:R-:W-:Y:S02]  /*9a10*/  VIADD R37, R212, 0x40 ;  /* 0x00000040d4257836 */ /* 0x009fe40000000000 */
        /* <DEDUP_REMOVED lines=36> */
[----:B------:R-:W-:Y:S02]  /*9c60*/  SHF.R.U32.HI R72, RZ, 0x10, R73 ;  /* 0x00000010ff487819 */ /* 0x000fe40000011649 */
[----:B------:R-:W-:Y:S02]  /*9c70*/  PRMT R80, R160, 0x5432, R80 ;  /* 0x00005432a0507816 */ /* 0x000fe40000000050 */
[----:B------:R-:W-:-:S02]  /*9c80*/  PRMT R72, R158, 0x5432, R72 ;  /* 0x000054329e487816 */ /* 0x000fc40000000048 */
[--C-:B------:R-:W-:Y:S01]  /*9c90*/  SHF.R.U64 R49, R82, 0x10, R83.reuse ;  /* 0x0000001052317819 */ /* 0x100fe20000001253 */
[----:B------:R-:W-:Y:S01]  /*9ca0*/  IMAD.U32 R53, R80, 0x10000, RZ ;  /* 0x0001000050357824 */ /* 0x000fe200078e00ff */
[----:B------:R-:W-:Y:S01]  /*9cb0*/  SHF.R.U32.HI R82, RZ, 0x10, R83 ;  /* 0x00000010ff527819 */ /* 0x000fe20000011653 */
[----:B------:R-:W-:Y:S01]  /*9cc0*/  IMAD.U32 R50, R72, 0x10000, RZ ;  /* 0x0001000048327824 */ /* 0x000fe200078e00ff */
[----:B------:R-:W-:Y:S01]  /*9cd0*/  LOP3.LUT R80, R80, 0xffff0000, RZ, 0xc0, !PT ;  /* 0xffff000050507812 */ /* 0x000fe200078ec0ff */
[----:B------:R-:W-:Y:S01]  /*9ce0*/  FMUL.FTZ R51, R54, R53 ;  /* 0x0000003536337220 */ /* 0x000fe20000410000 */
[----:B------:R-:W-:Y:S02]  /*9cf0*/  LOP3.LUT R41, R41, 0xffff0000, RZ, 0xc0, !PT ;  /* 0xffff000029297812 */ /* 0x000fe400078ec0ff */
[----:B------:R-:W-:Y:S01]  /*9d00*/  SHF.R.U64 R45, R74, 0x10, R75 ;  /* 0x000000104a2d7819 */ /* 0x000fe2000000124b */
[-C--:B------:R-:W-:Y:S01]  /*9d10*/  FFMA.FTZ R51, R52, R50.reuse, -R51 ;  /* 0x0000003234337223 */ /* 0x080fe20000010833 */
[----:B------:R-:W-:Y:S01]  /*9d20*/  FMUL.FTZ R50, R54, R50 ;  /* 0x0000003236327220 */ /* 0x000fe20000410000 */
[----:B------:R-:W-:-:S02]  /*9d30*/  LOP3.LUT R72, R72, 0xffff0000, RZ, 0xc0, !PT ;  /* 0xffff000048487812 */ /* 0x000fc400078ec0ff */
[----:B------:R-:W-:Y:S01]  /*9d40*/  SHF.R.U32.HI R74, RZ, 0x10, R75 ;  /* 0x00000010ff4a7819 */ /* 0x000fe2000001164b */
[----:B------:R-:W-:Y:S01]  /*9d50*/  FFMA.FTZ R50, R52, R53, R50 ;  /* 0x0000003534327223 */ /* 0x000fe20000010032 */
[----:B------:R-:W-:Y:S01]  /*9d60*/  PRMT R82, R159, 0x5432, R82 ;  /* 0x000054329f527816 */ /* 0x000fe20000000052 */
[----:B------:R-:W-:Y:S01]  /*9d70*/  IMAD.U32 R53, R39, 0x10000, RZ ;  /* 0x0001000027357824 */ /* 0x000fe200078e00ff */
        /* <DEDUP_REMOVED lines=8> */
[----:B------:R-:W-:-:S02]  /*9e00*/  IMAD.U32 R52, R74, 0x10000, RZ ;  /* 0x000100004a347824 */ /* 0x000fc400078e00ff */
[----:B------:R-:W-:Y:S01]  /*9e10*/  FMUL.FTZ R56, R55, R54 ;  /* 0x0000003637387220 */ /* 0x000fe20000410000 */
[----:B------:R-:W-:Y:S02]  /*9e20*/  LOP3.LUT R43, R43, 0xffff0000, RZ, 0xc0, !PT ;  /* 0xffff00002b2b7812 */ /* 0x000fe400078ec0ff */
[----:B------:R-:W-:Y:S01]  /*9e30*/  LOP3.LUT R74, R74, 0xffff0000, RZ, 0xc0, !PT ;  /* 0xffff00004a4a7812 */ /* 0x000fe200078ec0ff */
[-C--:B------:R-:W-:Y:S01]  /*9e40*/  FFMA.FTZ R56, R53, R52.reuse, -R56 ;  /* 0x0000003435387223 */ /* 0x080fe20000010838 */
[----:B------:R-:W-:Y:S01]  /*9e50*/  FMUL.FTZ R52, R55, R52 ;  /* 0x0000003437347220 */ /* 0x000fe20000410000 */
[----:B------:R-:W-:Y:S02]  /*9e60*/  LOP3.LUT R39, R39, 0xffff0000, RZ, 0xc0, !PT ;  /* 0xffff000027277812 */ /* 0x000fe400078ec0ff */
[----:B------:R-:W-:Y:S01]  /*9e70*/  PRMT R48, R160, 0x5410, R48 ;  /* 0x00005410a0307816 */ /* 0x000fe20000000030 */
[----:B------:R-:W-:Y:S01]  /*9e80*/  FFMA.FTZ R53, R53, R54, R52 ;  /* 0x0000003635357223 */ /* 0x000fe20000010034 */
[C---:B------:R-:W-:Y:S01]  /*9e90*/  FMUL.FTZ R52, R43.reuse, R82 ;  /* 0x000000522b347220 */ /* 0x040fe20000410000 */
[----:B------:R-:W-:Y:S01]  /*9ea0*/  FMUL.FTZ R43, R43, R74 ;  /* 0x0000004a2b2b7220 */ /* 0x000fe20000410000 */
[----:B------:R-:W-:-:S02]  /*9eb0*/  PRMT R44, R158, 0x5410, R44 ;  /* 0x000054109e2c7816 */ /* 0x000fc4000000002c */
[----:B------:R-:W-:Y:S01]  /*9ec0*/  F2FP.BF16.F32.PACK_AB R37, R37, R51 ;  /* 0x000000332525723e */ /* 0x000fe200000010ff */
[----:B------:R-:W-:Y:S01]  /*9ed0*/  FFMA.FTZ R43, R39, R82, R43 ;  /* 0x00000052272b7223 */ /* 0x000fe2000001002b */
[----:B------:R-:W-:Y:S01]  /*9ee0*/  F2FP.BF16.F32.PACK_AB R41, R41, R50 ;  /* 0x000000322929723e */ /* 0x000fe200000010ff */
[----:B------:R-:W-:Y:S02]  /*9ef0*/  IMAD.U32 R51, R40, 0x10000, RZ ;  /* 0x0001000028337824 */ /* 0x000fe400078e00ff */
[----:B------:R-:W-:Y:S01]  /*9f00*/  FFMA.FTZ R52, R39, R74, -R52 ;  /* 0x0000004a27347223 */ /* 0x000fe20000010834 */
        /* <DEDUP_REMOVED lines=43> */
.L_x_2720:
[----:B------:R-:W-:Y:S05]  /*a1c0*/  BSYNC B2 ;  /* 0x0000000000027941 */ /* 0x000fea0003800000 */
.L_x_2719:
[----:B------:R-:W-:Y:S01]  /*a1d0*/  IADD3 R45, P3, P4, R96, R124, R13 ;  /* 0x0000007c602d7210 */ /* 0x000fe20007c7e00d */
[----:B------:R-:W-:-:S03]  /*a1e0*/  ULDC.64 UR4, c[0x0][0x208] ;  /* 0x0000820000047ab9 */ /* 0x000fc60000000a00 */
[----:B------:R-:W-:Y:S02]  /*a1f0*/  IADD3.X R48, R92, R46, R7, P3, P4 ;  /* 0x0000002e5c307210 */ /* 0x000fe40001fe8407 */
[----:B------:R-:W-:-:S04]  /*a200*/  LEA R44, P3, R45, R116, 0x1 ;  /* 0x000000742d2c7211 */ /* 0x000fc800078608ff */
[----:B------:R-:W-:Y:S02]  /*a210*/  LEA.HI.X R45, R45, R117, R48, 0x1, P3 ;  /* 0x000000752d2d7211 */ /* 0x000fe400018f0c30 */
[----:B------:R-:W-:-:S03]  /*a220*/  ISETP.GE.AND P3, PT, R47, R140, PT ;  /* 0x0000008c2f00720c */ /* 0x000fc60003f66270 */
[----:B--2---:R2:W-:Y:S10]  /*a230*/  STG.E.128 desc[UR4][R44.64], R36 ;  /* 0x000000242c007986 */ /* 0x0045f4000c101d04 */
[----:B--2---:R-:W-:-:S02]  /*a240*/  @!P3 SHF.R.S32.HI R37, RZ, 0x1f, R47 ;  /* 0x0000001fff25b819 */ /* 0x004fc4000001142f */
[----:B------:R-:W-:-:S04]  /*a250*/  @!P3 IADD3 R47, P4, P5, R96, R124, R47 ;  /* 0x0000007c602fb210 */ /* 0x000fc80007d9e02f */
[----:B------:R-:W-:Y:S02]  /*a260*/  @!P3 IADD3.X R37, R92, R46, R37, P4, P5 ;  /* 0x0000002e5c25b210 */ /* 0x000fe400027ea425 */
[----:B------:R-:W-:-:S04]  /*a270*/  @!P3 LEA R36, P4, R47, R116, 0x1 ;  /* 0x000000742f24b211 */ /* 0x000fc800078808ff */
[----:B------:R-:W-:-:S05]  /*a280*/  @!P3 LEA.HI.X R37, R47, R117, R37, 0x1, P4 ;  /* 0x000000752f25b211 */ /* 0x000fca00020f0c25 */
[----:B0-----:R0:W-:Y:S04]  /*a290*/  @!P3 STG.E.128 desc[UR4][R36.64], R40 ;  /* 0x000000282400b986 */ /* 0x0011e8000c101d04 */
.L_x_2718:
[----:B------:R-:W-:Y:S05]  /*a2a0*/  BSYNC B1 ;  /* 0x0000000000017941 */ /* 0x000fea0003800000 */
.L_x_2717:
[----:B------:R-:W-:-:S13]  /*a2b0*/  ISETP.NE.AND P3, PT, R10, RZ, PT ;  /* 0x000000ff0a00720c */ /* 0x000fda0003f65270 */
[----:B------:R-:W-:Y:S05]  /*a2c0*/  @!P3 BRA `(.L_x_2677) ;  /* 0x0000000c0018b947 */ /* 0x000fea0003800000 */
[----:B------:R-:W-:Y:S01]  /*a2d0*/  SEL R142, R115, R142, !P1 ;  /* 0x0000008e738e7207 */ /* 0x000fe20004800000 */
[----:B------:R-:W-:Y:S01]  /*a2e0*/  BSSY B1, `(.L_x_2721) ;  /* 0x0000073000017945 */ /* 0x000fe20003800000 */
[----:B------:R-:W-:Y:S02]  /*a2f0*/  SHF.R.U32.HI R38, RZ, 0x3, R222 ;  /* 0x00000003ff267819 */ /* 0x000fe400000116de */
[----:B0-----:R-:W-:Y:S02]  /*a300*/  SHF.R.S32.HI R36, RZ, 0x1f, R142 ;  /* 0x0000001fff247819 */ /* 0x001fe4000001148e */
        /* <DEDUP_REMOVED lines=10> */
[----:B------:R-:W-:Y:S02]  /*a3b0*/  IMAD.IADD R37, R37, 0x1, R36 ;  /* 0x0000000125257824 */ /* 0x000fe400078e0224 */
[C---:B------:R-:W-:Y:S02]  /*a3c0*/  IMAD R36, R17.reuse, 0x5000, R131 ;  /* 0x0000500011247824 */ /* 0x040fe400078e0283 */
        /* <DEDUP_REMOVED lines=19> */
[C---:B------:R-:W-:Y:S01]  /*a500*/  FMUL.FTZ R52, R51.reuse, R49 ;  /* 0x0000003133347220 */ /* 0x040fe20000410000 */
[----:B------:R-:W-:Y:S01]  /*a510*/  SHF.R.U64 R76, R76, 0x10, R77 ;  /* 0x000000104c4c7819 */ /* 0x000fe2000000124d */
[-C--:B------:R-:W-:Y:S01]  /*a520*/  FMUL.FTZ R51, R51, R45.reuse ;  /* 0x0000002d33337220 */ /* 0x080fe20000410000 */
[----:B------:R-:W-:Y:S01]  /*a530*/  SHF.R.U64 R68, R68, 0x10, R69 ;  /* 0x0000001044447819 */ /* 0x000fe20000001245 */
[----:B------:R-:W-:Y:S01]  /*a540*/  FFMA.FTZ R45, R44, R45, -R52 ;  /* 0x0000002d2c2d7223 */ /* 0x000fe20000010834 */
[----:B------:R-:W-:Y:S01]  /*a550*/  PRMT R76, R156, 0x5410, R76 ;  /* 0x000054109c4c7816 */ /* 0x000fe2000000004c */
[----:B------:R-:W-:Y:S01]  /*a560*/  FFMA.FTZ R44, R44, R49, R51 ;  /* 0x000000312c2c7223 */ /* 0x000fe20000010033 */
[----:B------:R-:W-:-:S02]  /*a570*/  LOP3.LUT R49, R41, 0xffff0000, RZ, 0xc0, !PT ;  /* 0xffff000029317812 */ /* 0x000fc400078ec0ff */
[----:B------:R-:W-:Y:S02]  /*a580*/  PRMT R68, R154, 0x5410, R68 ;  /* 0x000054109a447816 */ /* 0x000fe40000000044 */
[----:B------:R-:W-:Y:S01]  /*a590*/  SHF.R.U64 R78, R78, 0x10, R79 ;  /* 0x000000104e4e7819 */ /* 0x000fe2000000124f */
[C---:B------:R-:W-:Y:S01]  /*a5a0*/  FMUL.FTZ R41, R49.reuse, R48 ;  /* 0x0000003031297220 */ /* 0x040fe20000410000 */
[-C--:B------:R-:W-:Y:S01]  /*a5b0*/  FMUL.FTZ R49, R49, R50.reuse ;  /* 0x0000003231317220 */ /* 0x080fe20000410000 */
[----:B------:R-:W-:Y:S02]  /*a5c0*/  SHF.R.U64 R70, R70, 0x10, R71 ;  /* 0x0000001046467819 */ /* 0x000fe40000001247 */
[C---:B------:R-:W-:Y:S01]  /*a5d0*/  FFMA.FTZ R41, R37.reuse, R50, -R41 ;  /* 0x0000003225297223 */ /* 0x040fe20000010829 */
[----:B------:R-:W-:Y:S01]  /*a5e0*/  FFMA.FTZ R37, R37, R48, R49 ;  /* 0x0000003025257223 */ /* 0x000fe20000010031 */
[----:B------:R-:W-:Y:S01]  /*a5f0*/  SHF.R.U32.HI R49, RZ, 0x10, R79 ;  /* 0x00000010ff317819 */ /* 0x000fe2000001164f */
[----:B------:R-:W-:Y:S01]  /*a600*/  IMAD.U32 R50, R39, 0x10000, RZ ;  /* 0x0001000027327824 */ /* 0x000fe200078e00ff */
[----:B------:R-:W-:-:S02]  /*a610*/  SHF.R.U32.HI R48, RZ, 0x10, R71 ;  /* 0x00000010ff307819 */ /* 0x000fc40000011647 */
[----:B------:R-:W-:Y:S02]  /*a620*/  PRMT R49, R155, 0x5432, R49 ;  /* 0x000054329b317816 */ /* 0x000fe40000000031 */
[----:B------:R-:W-:Y:S02]  /*a630*/  PRMT R48, R153, 0x5432, R48 ;  /* 0x0000543299307816 */ /* 0x000fe40000000030 */
[----:B------:R-:W-:Y:S01]  /*a640*/  LOP3.LUT R39, R39, 0xffff0000, RZ, 0xc0, !PT ;  /* 0xffff000027277812 */ /* 0x000fe200078ec0ff */
[C---:B------:R-:W-:Y:S01]  /*a650*/  IMAD.U32 R51, R49.reuse, 0x10000, RZ ;  /* 0x0001000031337824 */ /* 0x040fe200078e00ff */
[----:B------:R-:W-:Y:S01]  /*a660*/  LOP3.LUT R49, R49, 0xffff0000, RZ, 0xc0, !PT ;  /* 0xffff000031317812 */ /* 0x000fe200078ec0ff */
[C---:B------:R-:W-:Y:S01]  /*a670*/  IMAD.U32 R52, R48.reuse, 0x10000, RZ ;  /* 0x0001000030347824 */ /* 0x040fe200078e00ff */
[----:B------:R-:W-:Y:S01]  /*a680*/  LOP3.LUT R48, R48, 0xffff0000, RZ, 0xc0, !PT ;  /* 0xffff000030307812 */ /* 0x000fe200078ec0ff */
[C---:B------:R-:W-:Y:S01]  /*a690*/  FMUL.FTZ R53, R54.reuse, R51 ;  /* 0x0000003336357220 */ /* 0x040fe20000410000 */
[----:B------:R-:W-:Y:S01]  /*a6a0*/  PRMT R78, R155, 0x5410, R78 ;  /* 0x000054109b4e7816 */ /* 0x000fe2000000004e */
[-C--:B------:R-:W-:Y:S01]  /*a6b0*/  FMUL.FTZ R54, R54, R52.reuse ;  /* 0x0000003436367220 */ /* 0x080fe20000410000 */
[----:B------:R-:W-:Y:S01]  /*a6c0*/  PRMT R70, R153, 0x5410, R70 ;  /* 0x0000541099467816 */ /* 0x000fe20000000046 */
[----:B------:R-:W-:Y:S01]  /*a6d0*/  FFMA.FTZ R53, R50, R52, -R53 ;  /* 0x0000003432357223 */ /* 0x000fe20000010835 */
[----:B------:R-:W-:-:S02]  /*a6e0*/  IMAD.U32 R52, R40, 0x10000, RZ ;  /* 0x0001000028347824 */ /* 0x000fc400078e00ff */
[----:B------:R-:W-:Y:S01]  /*a6f0*/  FFMA.FTZ R54, R50, R51, R54 ;  /* 0x0000003332367223 */ /* 0x000fe20000010036 */
[----:B------:R-:W-:Y:S02]  /*a700*/  LOP3.LUT R50, R43, 0xffff0000, RZ, 0xc0, !PT ;  /* 0xffff00002b327812 */ /* 0x000fe400078ec0ff */
[----:B------:R-:W-:Y:S02]  /*a710*/  LOP3.LUT R40, R40, 0xffff0000, RZ, 0xc0, !PT ;  /* 0xffff000028287812 */ /* 0x000fe400078ec0ff */
[----:B------:R-:W-:Y:S01]  /*a720*/  LOP3.LUT R42, R42, 0xffff0000, RZ, 0xc0, !PT ;  /* 0xffff00002a2a7812 */ /* 0x000fe200078ec0ff */
[C---:B------:R-:W-:Y:S01]  /*a730*/  FMUL.FTZ R43, R50.reuse, R49 ;  /* 0x00000031322b7220 */ /* 0x040fe20000410000 */
[-C--:B------:R-:W-:Y:S01]  /*a740*/  FMUL.FTZ R50, R50, R48.reuse ;  /* 0x0000003032327220 */ /* 0x080fe20000410000 */
[----:B------:R-:W-:Y:S02]  /*a750*/  F2FP.BF16.F32.PACK_AB R41, R41, R45 ;  /* 0x0000002d2929723e */ /* 0x000fe400000010ff */
[C---:B------:R-:W-:Y:S01]  /*a760*/  FFMA.FTZ R43, R39.reuse, R48, -R43 ;  /* 0x00000030272b7223 */ /* 0x040fe2000001082b */
[----:B------:R-:W-:Y:S01]  /*a770*/  FFMA.FTZ R50, R39, R49, R50 ;  /* 0x0000003127327223 */ /* 0x000fe20000010032 */
[C---:B------:R-:W-:Y:S01]  /*a780*/  IMAD.U32 R48, R76.reuse, 0x10000, RZ ;  /* 0x000100004c307824 */ /* 0x040fe200078e00ff */
[----:B------:R-:W-:Y:S01]  /*a790*/  LOP3.LUT R76, R76, 0xffff0000, RZ, 0xc0, !PT ;  /* 0xffff00004c4c7812 */ /* 0x000fe200078ec0ff */
[C---:B------:R-:W-:Y:S01]  /*a7a0*/  IMAD.U32 R49, R68.reuse, 0x10000, RZ ;  /* 0x0001000044317824 */ /* 0x040fe200078e00ff */
[----:B------:R-:W-:Y:S01]  /*a7b0*/  LOP3.LUT R68, R68, 0xffff0000, RZ, 0xc0, !PT ;  /* 0xffff000044447812 */ /* 0x000fe200078ec0ff */
[----:B------:R-:W-:Y:S01]  /*a7c0*/  FMUL.FTZ R51, R52, R48 ;  /* 0x0000003034337220 */ /* 0x000fe20000410000 */
[----:B------:R-:W-:-:S02]  /*a7d0*/  IMAD.U32 R39, R36, 0x10000, RZ ;  /* 0x0001000024277824 */ /* 0x000fc400078e00ff */
[-C--:B------:R-:W-:Y:S01]  /*a7e0*/  FMUL.FTZ R52, R52, R49.reuse ;  /* 0x0000003134347220 */ /* 0x080fe20000410000 */
[----:B------:R-:W-:Y:S01]  /*a7f0*/  LOP3.LUT R36, R36, 0xffff0000, RZ, 0xc0, !PT ;  /* 0xffff000024247812 */ /* 0x000fe200078ec0ff */
[C---:B------:R-:W-:Y:S02]  /*a800*/  FFMA.FTZ R51, R39.reuse, R49, -R51 ;  /* 0x0000003127337223 */ /* 0x040fe40000010833 */
        /* <DEDUP_REMOVED lines=16> */
[-C--:B------:R-:W-:Y:S01]  /*a910*/  FMUL.FTZ R42, R42, R70.reuse ;  /* 0x000000462a2a7220 */ /* 0x080fe20000410000 */
[----:B------:R-:W-:Y:S02]  /*a920*/  F2FP.BF16.F32.PACK_AB R39, R39, R51 ;  /* 0x000000332727723e */ /* 0x000fe400000010ff */
[C---:B------:R-:W-:Y:S01]  /*a930*/  FFMA.FTZ R36, R38.reuse, R70, -R36 ;  /* 0x0000004626247223 */ /* 0x040fe20000010824 */
[----:B------:R-:W-:Y:S01]  /*a940*/  F2FP.BF16.F32.PACK_AB R43, R43, R53 ;  /* 0x000000352b2b723e */ /* 0x000fe200000010ff */
[----:B------:R-:W-:Y:S01]  /*a950*/  FFMA.FTZ R42, R38, R78, R42 ;  /* 0x0000004e262a7223 */ /* 0x000fe2000001002a */
[----:B------:R-:W-:Y:S01]  /*a960*/  F2FP.BF16.F32.PACK_AB R44, R37, R44 ;  /* 0x0000002c252c723e */ /* 0x000fe200000010ff */
[----:B------:R-:W-:Y:S01]  /*a970*/  IMAD.MOV.U32 R37, RZ, RZ, R41 ;  /* 0x000000ffff257224 */ /* 0x000fe200078e0029 */
[----:B------:R-:W-:-:S02]  /*a980*/  F2FP.BF16.F32.PACK_AB R50, R50, R54 ;  /* 0x000000363232723e */ /* 0x000fc400000010ff */
[----:B------:R-:W-:Y:S01]  /*a990*/  F2FP.BF16.F32.PACK_AB R55, R36, R55 ;  /* 0x000000372437723e */ /* 0x000fe200000010ff */
[----:B------:R-:W-:Y:S01]  /*a9a0*/  IMAD.MOV.U32 R36, RZ, RZ, R39 ;  /* 0x000000ffff247224 */ /* 0x000fe200078e0027 */
[----:B------:R-:W-:Y:S01]  /*a9b0*/  F2FP.BF16.F32.PACK_AB R40, R40, R52 ;  /* 0x000000342828723e */ /* 0x000fe200000010ff */
[----:B------:R-:W-:Y:S01]  /*a9c0*/  IMAD.MOV.U32 R39, RZ, RZ, R43 ;  /* 0x000000ffff277224 */ /* 0x000fe200078e002b */
[----:B------:R-:W-:Y:S01]  /*a9d0*/  F2FP.BF16.F32.PACK_AB R42, R42, R56 ;  /* 0x000000382a2a723e */ /* 0x000fe200000010ff */
[----:B------:R-:W-:Y:S02]  /*a9e0*/  IMAD.MOV.U32 R41, RZ, RZ, R44 ;  /* 0x000000ffff297224 */ /* 0x000fe400078e002c */
[----:B------:R-:W-:Y:S02]  /*a9f0*/  IMAD.MOV.U32 R38, RZ, RZ, R55 ;  /* 0x000000ffff267224 */ /* 0x000fe400078e0037 */
[----:B------:R-:W-:-:S07]  /*aa00*/  IMAD.MOV.U32 R43, RZ, RZ, R50 ;  /* 0x000000ffff2b7224 */ /* 0x000fce00078e0032 */
.L_x_2722:
[----:B------:R-:W-:Y:S05]  /*aa10*/  BSYNC B1 ;  /* 0x0000000000017941 */ /* 0x000fea0003800000 */
.L_x_2721:
[----:B------:R-:W-:Y:S01]  /*aa20*/  IADD3 R45, P3, P4, R96, R124, R11 ;  /* 0x0000007c602d7210 */ /* 0x000fe20007c7e00b */
[----:B------:R-:W-:-:S03]  /*aa30*/  ULDC.64 UR4, c[0x0][0x208] ;  /* 0x0000820000047ab9 */ /* 0x000fc60000000a00 */
[----:B------:R-:W-:Y:S02]  /*aa40*/  IADD3.X R48, R92, R46, R6, P3, P4 ;  /* 0x0000002e5c307210 */ /* 0x000fe40001fe8406 */
[----:B------:R-:W-:-:S04]  /*aa50*/  LEA R44, P3, R45, R116, 0x1 ;  /* 0x000000742d2c7211 */ /* 0x000fc800078608ff */
[----:B------:R-:W-:Y:S02]  /*aa60*/  LEA.HI.X R45, R45, R117, R48, 0x1, P3 ;  /* 0x000000752d2d7211 */ /* 0x000fe400018f0c30 */
[----:B------:R-:W-:-:S03]  /*aa70*/  ISETP.GE.AND P3, PT, R47, R140, PT ;  /* 0x0000008c2f00720c */ /* 0x000fc60003f66270 */
        /* <DEDUP_REMOVED lines=10> */
.L_x_2634:
[----:B------:R-:W2:Y:S02]  /*ab20*/  LDL R36, [R1+0x5c] ;  /* 0x00005c0001247983 */ /* 0x000ea40000100800 */
[----:B--2---:R-:W-:-:S13]  /*ab30*/  R2UR UR4, R36 ;  /* 0x00000000240472ca */ /* 0x004fda00000e0000 */
[----:B------:R-:W-:-:S06]  /*ab40*/  UISETP.NE.AND UP0, UPT, UR4, 0x3, UPT ;  /* 0x000000030400788c */ /* 0x000fcc000bf05270 */
[----:B------:R-:W-:-:S13]  /*ab50*/  PLOP3.LUT P2, PT, PT, PT, UP0, 0x80, 0x0 ;  /* 0x000000000000781c */ /* 0x000fda0003f4f008 */
[----:B------:R-:W-:Y:S05]  /*ab60*/  @!P2 BRA `(.L_x_2723) ;  /* 0x000000000004a947 */ /* 0x000fea0003800000 */
[----:B------:R-:W-:Y:S01]  /*ab70*/  BPT.TRAP 0x1 ;  /* 0x000000040000795c */ /* 0x000fe20000300000 */
.L_x_2723:
        /* <DEDUP_REMOVED lines=8> */
.L_x_3069:
[----:B------:R-:W-:Y:S05]  /*ac00*/  BSYNC B1 ;  /* 0x0000000000017941 */ /* 0x000fea0003800000 */
.L_x_2724:
[----:B------:R-:W-:Y:S04]  /*ac10*/  BSSY B1, `(.L_x_2726) ;  /* 0x000000f000017945 */ /* 0x000fe80003800000 */
[----:B------:R-:W-:Y:S05]  /*ac20*/  @P4 BRA `(.L_x_2727) ;  /* 0x0000000000344947 */ /* 0x000fea0003800000 */
[----:B------:R-:W-:Y:S01]  /*ac30*/  ISETP.NE.AND P5, PT, R26, RZ, PT ;  /* 0x000000ff1a00720c */ /* 0x000fe20003fa5270 */
[----:B------:R-:W-:Y:S01]  /*ac40*/  ULDC.64 UR4, c[0x0][0x208] ;  /* 0x0000820000047ab9 */ /* 0x000fe20000000a00 */
[----:B------:R-:W-:Y:S02]  /*ac50*/  ISETP.NE.AND P4, PT, R10, RZ, PT ;  /* 0x000000ff0a00720c */ /* 0x000fe40003f85270 */
[----:B------:R-:W-:-:S09]  /*ac60*/  ISETP.NE.AND P3, PT, R9, RZ, PT ;  /* 0x000000ff0900720c */ /* 0x000fd20003f65270 */
[----:B------:R-:W2:Y:S04]  /*ac70*/  @P5 LDS.128 R36, [R4+0x24400] ;  /* 0x0244000004245984 */ /* 0x000ea80000000c00 */
[----:B0-----:R-:W0:Y:S04]  /*ac80*/  @P3 LDS.128 R40, [R4+0x29400] ;  /* 0x0294000004283984 */ /* 0x001e280000000c00 */
[----:B--2---:R-:W-:Y:S01]  /*ac90*/  @P5 STG.E.128 desc[UR4][R60.64], R36 ;  /* 0x000000243c005986 */ /* 0x004fe2000c101d04 */
[----:B------:R-:W-:-:S03]  /*aca0*/  ISETP.NE.AND P5, PT, R8, RZ, PT ;  /* 0x000000ff0800720c */ /* 0x000fc60003fa5270 */
[----:B------:R-:W2:Y:S04]  /*acb0*/  @P4 LDS.128 R36, [R4+0x26c00] ;  /* 0x026c000004244984 */ /* 0x000ea80000000c00 */
[----:B0-----:R-:W-:Y:S06]  /*acc0*/  @P3 STG.E.128 desc[UR4][R60.64+0x100], R40 ;  /* 0x000100283c003986 */ /* 0x001fec000c101d04 */
[----:B------:R-:W0:Y:S04]  /*acd0*/  @P5 LDS.128 R44, [R4+0x2bc00] ;  /* 0x02bc0000042c5984 */ /* 0x000e280000000c00 */
[----:B--2---:R2:W-:Y:S04]  /*ace0*/  @P4 STG.E.128 desc[UR4][R60.64+0x80], R36 ;  /* 0x000080243c004986 */ /* 0x0045e8000c101d04 */
[----:B0-----:R2:W-:Y:S02]  /*acf0*/  @P5 STG.E.128 desc[UR4][R60.64+0x180], R44 ;  /* 0x0001802c3c005986 */ /* 0x0015e4000c101d04 */
.L_x_2727:
[----:B------:R-:W-:Y:S05]  /*ad00*/  BSYNC B1 ;  /* 0x0000000000017941 */ /* 0x000fea0003800000 */
.L_x_2726:
[----:B--2---:R-:W-:Y:S01]  /*ad10*/  VIADD R36, R212, 0x20 ;  /* 0x00000020d4247836 */ /* 0x004fe20000000000 */
[----:B------:R-:W-:Y:S04]  /*ad20*/  BSSY B1, `(.L_x_2728) ;  /* 0x0000010000017945 */ /* 0x000fe80003800000 */
[----:B------:R-:W-:-:S13]  /*ad30*/  ISETP.GE.AND P3, PT, R36, R3, PT ;  /* 0x000000032400720c */ /* 0x000fda0003f66270 */
        /* <DEDUP_REMOVED lines=14> */
.L_x_2729:
[----:B------:R-:W-:Y:S05]  /*ae20*/  BSYNC B1 ;  /* 0x0000000000017941 */ /* 0x000fea0003800000 */
.L_x_2728:
[----:B--2---:R-:W-:-:S05]  /*ae30*/  VIADD R36, R212, 0x40 ;  /* 0x00000040d4247836 */ /* 0x004fca0000000000 */
        /* <DEDUP_REMOVED lines=15> */
.L_x_2677:
[----:B------:R-:W-:Y:S05]  /*af30*/  BSYNC B0 ;  /* 0x0000000000007941 */ /* 0x000fea0003800000 */
.L_x_2633:
[----:B01234-:R-:W0:Y:S01]  /*af40*/  S2R R36, SR_TID.X ;  /* 0x0000000000247919 */ /* 0x01fe220000002100 */
[----:B------:R-:W-:Y:S01]  /*af50*/  @!PT LDS RZ, [RZ] ;  /* 0x00000000fffff984 */ /* 0x000fe20000000800 */
[----:B------:R-:W-:Y:S01]  /*af60*/  @!PT LDS RZ, [RZ] ;  /* 0x00000000fffff984 */ /* 0x000fe20000000800 */
[----:B------:R-:W-:Y:S01]  /*af70*/  @!PT LDS RZ, [RZ] ;  /* 0x00000000fffff984 */ /* 0x000fe20000000800 */
[----:B------:R-:W-:Y:S01]  /*af80*/  @!PT LDS RZ, [RZ] ;  /* 0x00000000fffff984 */ /* 0x000fe20000000800 */
[----:B------:R1:W-:Y:S06]  /*af90*/  MEMBAR.ALL.CTA ;  /* 0x0000000000007992 */ /* 0x0003ec0000008000 */
[----:B-1----:R-:W1:Y:S01]  /*afa0*/  FENCE.VIEW.ASYNC.S ;  /* 0x00000000000073c6 */ /* 0x002e620000000000 */
[----:B------:R-:W-:Y:S05]  /*afb0*/  WARPSYNC.ALL ;  /* 0x0000000000007948 */ /* 0x000fea0003800000 */
[----:B------:R-:W-:Y:S01]  /*afc0*/  BSSY B0, `(.L_x_2730) ;  /* 0x0000009000007945 */ /* 0x000fe20003800000 */
[----:B0-----:R-:W-:Y:S01]  /*afd0*/  LOP3.LUT R36, R36, 0x7f, RZ, 0xc0, !PT ;  /* 0x0000007f24247812 */ /* 0x001fe200078ec0ff */
[----:B-1----:R0:W-:Y:S03]  /*afe0*/  BAR.SYNC.DEFER_BLOCKING R169, 0x80 ;  /* 0x000200a90000751d */ /* 0x0021e60000010000 */
[----:B------:R-:W-:-:S13]  /*aff0*/  ISETP.NE.AND P3, PT, R36, RZ, PT ;  /* 0x000000ff2400720c */ /* 0x000fda0003f65270 */
[----:B------:R-:W-:-:S05]  /*b000*/  @!P3 VIADD R36, R0, 0x388a0 ;  /* 0x000388a00024b836 */ /* 0x000fca0000000000 */
[----:B------:R-:W-:-:S04]  /*b010*/  @!P3 PRMT R36, RZ, 0x654, R36 ;  /* 0x00000654ff24b816 */ /* 0x000fc80000000024 */
[----:B------:R0:W-:Y:S01]  /*b020*/  @!P3 SYNCS.ARRIVE.TRANS64.RED.A1T0 RZ, [R36+URZ], RZ ;  /* 0x000000ff24ffb9a7 */ /* 0x0001e2000810043f */
[----:B------:R-:W-:Y:S05]  /*b030*/  @!P2 BRA `(.L_x_2731) ;  /* 0x000000000004a947 */ /* 0x000fea0003800000 */
[----:B------:R-:W-:Y:S01]  /*b040*/  BPT.TRAP 0x1 ;  /* 0x000000040000795c */ /* 0x000fe20000300000 */
.L_x_2731:
[----:B------:R-:W-:Y:S05]  /*b050*/  BSYNC B0 ;  /* 0x0000000000007941 */ /* 0x000fea0003800000 */
.L_x_2730:
[----:B------:R-:W1:Y:S01]  /*b060*/  SYNCS.PHASECHK.TRANS64.TRYWAIT P2, [R0+URZ+0x388b0], R114 ;  /* 0x0388b072000075a7 */ /* 0x000e62000804017f */
[----:B------:R-:W-:Y:S01]  /*b070*/  ULDC.64 UR4, c[0x0][0x318] ;  /* 0x0000c60000047ab9 */ /* 0x000fe20000000a00 */
[----:B------:R-:W-:Y:S01]  /*b080*/  ULDC.64 UR60, c[0x0][0x328] ;  /* 0x0000ca00003c7ab9 */ /* 0x000fe20000000a00 */
[----:B0-----:R-:W-:Y:S01]  /*b090*/  IMAD.U32 R36, RZ, RZ, UR5 ;  /* 0x00000005ff247e24 */ /* 0x001fe2000f8e00ff */
[----:B------:R-:W-:Y:S01]  /*b0a0*/  BSSY B0, `(.L_x_2732) ;  /* 0x0000007000007945 */ /* 0x000fe20003800000 */
[----:B------:R-:W-:Y:S01]  /*b0b0*/  IMAD.U32 R37, RZ, RZ, UR4 ;  /* 0x00000004ff257e24 */ /* 0x000fe2000f8e00ff */
[----:B------:R-:W-:Y:S01]  /*b0c0*/  ISETP.GE.AND P4, PT, R212, R3, PT ;  /* 0x00000003d400720c */ /* 0x000fe20003f86270 */
[----:B------:R-:W-:Y:S01]  /*b0d0*/  IMAD.WIDE R48, R24, 0x50, R112 ;  /* 0x0000005018307825 */ /* 0x000fe200078e0270 */
[----:B------:R0:W-:Y:S04]  /*b0e0*/  STL [R1+0x14], R36 ;  /* 0x0000142401007387 */ /* 0x0001e80000100800 */
[----:B------:R0:W-:Y:S02]  /*b0f0*/  STL [R1+0x58], R37 ;  /* 0x0000582501007387 */ /* 0x0001e40000100800 */
[----:B01----:R-:W-:Y:S05]  /*b100*/  @!P2 BRA `(.L_x_2733) ;  /* 0x0000028c0038a947 */ /* 0x003fea0003800000 */
.L_x_3070:
[----:B------:R-:W-:Y:S05]  /*b110*/  BSYNC B0 ;  /* 0x0000000000007941 */ /* 0x000fea0003800000 */
.L_x_2732:
[----:B------:R-:W-:Y:S04]  /*b120*/  BSSY B0, `(.L_x_2734) ;  /* 0x000001c000007945 */ /* 0x000fe80003800000 */
[----:B------:R-:W-:Y:S05]  /*b130*/  @P4 BRA `(.L_x_2735) ;  /* 0x0000000000684947 */ /* 0x000fea0003800000 */
[----:B------:R-:W2:Y:S01]  /*b140*/  LDL R37, [R1+0x58] ;  /* 0x0000580001257983 */ /* 0x000ea20000100800 */
[----:B------:R-:W-:-:S03]  /*b150*/  ULDC UR6, c[0x0][0x2f4] ;  /* 0x0000bd0000067ab9 */ /* 0x000fc60000000800 */
[----:B------:R-:W3:Y:S01]  /*b160*/  LDL R36, [R1+0x14] ;  /* 0x0000140001247983 */ /* 0x000ee20000100800 */
[----:B------:R-:W-:Y:S01]  /*b170*/  ISETP.GE.AND P5, PT, R18, UR6, PT ;  /* 0x0000000612007c0c */ /* 0x000fe2000bfa6270 */
[----:B------:R-:W-:Y:S01]  /*b180*/  IMAD R43, R49, UR60, RZ ;  /* 0x0000003c312b7c24 */ /* 0x000fe2000f8e02ff */
[----:B------:R-:W-:Y:S01]  /*b190*/  ISETP.GE.AND P4, PT, R213, UR6, PT ;  /* 0x00000006d5007c0c */ /* 0x000fe2000bf86270 */
[----:B------:R-:W-:Y:S02]  /*b1a0*/  IMAD.MOV.U32 R40, RZ, RZ, R94 ;  /* 0x000000ffff287224 */ /* 0x000fe400078e005e */
[----:B------:R-:W-:Y:S02]  /*b1b0*/  IMAD.MOV.U32 R41, RZ, RZ, R5 ;  /* 0x000000ffff297224 */ /* 0x000fe400078e0005 */
[C---:B------:R-:W-:Y:S02]  /*b1c0*/  IMAD R43, R48.reuse, UR61, R43 ;  /* 0x0000003d302b7c24 */ /* 0x040fe4000f8e022b */
[----:B------:R-:W-:-:S04]  /*b1d0*/  IMAD.WIDE.U32 R40, R48, UR60, R40 ;  /* 0x0000003c30287c25 */ /* 0x000fc8000f8e0028 */
[----:B------:R-:W-:Y:S01]  /*b1e0*/  IMAD.IADD R41, R41, 0x1, R43 ;  /* 0x0000000129297824 */ /* 0x000fe200078e022b */
[----:B--2---:R-:W-:Y:S02]  /*b1f0*/  R2UR UR4, R37 ;  /* 0x00000000250472ca */ /* 0x004fe400000e0000 */
[----:B---3--:R-:W-:Y:S02]  /*b200*/  R2UR UR7, R36 ;  /* 0x00000000240772ca */ /* 0x008fe400000e0000 */
[----:B------:R-:W1:Y:S09]  /*b210*/  @!P5 LDS.128 R36, [R4+0x400] ;  /* 0x000400000424d984 */ /* 0x000e720000000c00 */
[----:B------:R-:W-:Y:S01]  /*b220*/  LEA R50, P2, R40, UR4, 0x1 ;  /* 0x0000000428327c11 */ /* 0x000fe2000f8408ff */
[----:B------:R-:W-:-:S03]  /*b230*/  ULDC.64 UR4, c[0x0][0x208] ;  /* 0x0000820000047ab9 */ /* 0x000fc60000000a00 */
[----:B------:R-:W-:Y:S02]  /*b240*/  LEA.HI.X R51, R40, UR7, R41, 0x1, P2 ;  /* 0x0000000728337c11 */ /* 0x000fe400090f0c29 */
[----:B------:R-:W-:-:S13]  /*b250*/  ISETP.GE.AND P2, PT, R220, UR6, PT ;  /* 0x00000006dc007c0c */ /* 0x000fda000bf46270 */
[----:B------:R-:W2:Y:S04]  /*b260*/  @!P2 LDS.128 R40, [R4+0x5400] ;  /* 0x005400000428a984 */ /* 0x000ea80000000c00 */
[----:B-1----:R-:W-:Y:S01]  /*b270*/  @!P5 STG.E.128 desc[UR4][R50.64], R36 ;  /* 0x000000243200d986 */ /* 0x002fe2000c101d04 */
[----:B------:R-:W-:-:S03]  /*b280*/  ISETP.GE.AND P5, PT, R221, UR6, PT ;  /* 0x00000006dd007c0c */ /* 0x000fc6000bfa6270 */
[----:B------:R-:W1:Y:S10]  /*b290*/  @!P4 LDS.128 R36, [R4+0x2c00] ;  /* 0x002c00000424c984 */ /* 0x000e740000000c00 */
[----:B------:R-:W3:Y:S04]  /*b2a0*/  @!P5 LDS.128 R44, [R4+0x7c00] ;  /* 0x007c0000042cd984 */ /* 0x000ee80000000c00 */
[----:B--2---:R2:W-:Y:S04]  /*b2b0*/  @!P2 STG.E.128 desc[UR4][R50.64+0x100], R40 ;  /* 0x000100283200a986 */ /* 0x0045e8000c101d04 */
[----:B-1----:R2:W-:Y:S04]  /*b2c0*/  @!P4 STG.E.128 desc[UR4][R50.64+0x80], R36 ;  /* 0x000080243200c986 */ /* 0x0025e8000c101d04 */
[----:B---3--:R2:W-:Y:S02]  /*b2d0*/  @!P5 STG.E.128 desc[UR4][R50.64+0x180], R44 ;  /* 0x0001802c3200d986 */ /* 0x0085e4000c101d04 */
.L_x_2735:
[----:B------:R-:W-:Y:S05]  /*b2e0*/  BSYNC B0 ;  /* 0x0000000000007941 */ /* 0x000fea0003800000 */
.L_x_2734:
[----:B--2---:R-:W2:Y:S04]  /*b2f0*/  LDL R38, [R1+0x58] ;  /* 0x0000580001267983 */ /* 0x004ea80000100800 */
[----:B------:R-:W3:Y:S01]  /*b300*/  LDL R37, [R1+0x14] ;  /* 0x0000140001257983 */ /* 0x000ee20000100800 */
[----:B------:R-:W-:Y:S01]  /*b310*/  VIADD R36, R212, 0x20 ;  /* 0x00000020d4247836 */ /* 0x000fe20000000000 */
[----:B------:R-:W-:Y:S04]  /*b320*/  BSSY B0, `(.L_x_2736) ;  /* 0x000001f000007945 */ /* 0x000fe80003800000 */
[----:B------:R-:W-:Y:S01]  /*b330*/  ISETP.GE.AND P2, PT, R36, R3, PT ;  /* 0x000000032400720c */ /* 0x000fe20003f46270 */
[----:B--2---:R-:W-:-:S02]  /*b340*/  IMAD.MOV.U32 R53, RZ, RZ, R38 ;  /* 0x000000ffff357224 */ /* 0x004fc400078e0026 */
[----:B---3--:R-:W-:-:S10]  /*b350*/  IMAD.MOV.U32 R52, RZ, RZ, R37 ;  /* 0x000000ffff347224 */ /* 0x008fd400078e0025 */
[----:B------:R-:W-:Y:S05]  /*b360*/  @P2 BRA `(.L_x_2737) ;  /* 0x0000000000682947 */ /* 0x000fea0003800000 */
[----:B------:R-:W-:Y:S01]  /*b370*/  ULDC UR6, c[0x0][0x2f4] ;  /* 0x0000bd0000067ab9 */ /* 0x000fe20000000800 */
[----:B------:R-:W-:Y:S01]  /*b380*/  IADD3 R43, P4, R48, 0x20, RZ ;  /* 0x00000020302b7810 */ /* 0x000fe20007f9e0ff */
[----:B------:R-:W-:Y:S01]  /*b390*/  IMAD.MOV.U32 R41, RZ, RZ, R5 ;  /* 0x000000ffff297224 */ /* 0x000fe200078e0005 */
[----:B------:R-:W-:Y:S02]  /*b3a0*/  ISETP.GE.AND P2, PT, R18, UR6, PT ;  /* 0x0000000612007c0c */ /* 0x000fe4000bf46270 */
[----:B------:R-:W-:Y:S01]  /*b3b0*/  R2UR UR4, R53 ;  /* 0x00000000350472ca */ /* 0x000fe200000e0000 */
[----:B------:R-:W-:Y:S01]  /*b3c0*/  IMAD.X R40, RZ, RZ, R49, P4 ;  /* 0x000000ffff287224 */ /* 0x000fe200020e0631 */
[----:B------:R-:W-:Y:S02]  /*b3d0*/  R2UR UR7, R52 ;  /* 0x00000000340772ca */ /* 0x000fe400000e0000 */
[----:B------:R-:W-:Y:S01]  /*b3e0*/  ISETP.GE.AND P5, PT, R213, UR6, PT ;  /* 0x00000006d5007c0c */ /* 0x000fe2000bfa6270 */
[----:B------:R-:W-:-:S02]  /*b3f0*/  IMAD R42, R40, UR60, RZ ;  /* 0x0000003c282a7c24 */ /* 0x000fc4000f8e02ff */
[----:B------:R-:W-:-:S04]  /*b400*/  IMAD.MOV.U32 R40, RZ, RZ, R94 ;  /* 0x000000ffff287224 */ /* 0x000fc800078e005e */
[----:B------:R-:W1:Y:S01]  /*b410*/  @!P2 LDS.128 R36, [R4+0x1400] ;  /* 0x001400000424a984 */ /* 0x000e620000000c00 */
[----:B------:R-:W-:-:S04]  /*b420*/  IMAD.WIDE.U32 R40, R43, UR60, R40 ;  /* 0x0000003c2b287c25 */ /* 0x000fc8000f8e0028 */
[----:B------:R-:W-:Y:S01]  /*b430*/  IMAD R43, R43, UR61, R42 ;  /* 0x0000003d2b2b7c24 */ /* 0x000fe2000f8e022a */
[----:B------:R-:W-:Y:S01]  /*b440*/  LEA R50, P4, R40, UR4, 0x1 ;  /* 0x0000000428327c11 */ /* 0x000fe2000f8808ff */
[----:B------:R-:W-:Y:S02]  /*b450*/  ULDC.64 UR4, c[0x0][0x208] ;  /* 0x0000820000047ab9 */ /* 0x000fe40000000a00 */
[----:B------:R-:W-:-:S05]  /*b460*/  IMAD.IADD R41, R41, 0x1, R43 ;  /* 0x0000000129297824 */ /* 0x000fca00078e022b */
        /* <DEDUP_REMOVED lines=10> */
.L_x_2737:
[----:B------:R-:W-:Y:S05]  /*b510*/  BSYNC B0 ;  /* 0x0000000000007941 */ /* 0x000fea0003800000 */
.L_x_2736:
[----:B--2---:R-:W-:Y:S01]  /*b520*/  VIADD R36, R212, 0x40 ;  /* 0x00000040d4247836 */ /* 0x004fe20000000000 */
[----:B------:R-:W-:Y:S04]  /*b530*/  BSSY B0, `(.L_x_2738) ;  /* 0x000001d000007945 */ /* 0x000fe80003800000 */
[----:B------:R-:W-:-:S13]  /*b540*/  ISETP.GE.AND P2, PT, R36, R3, PT ;  /* 0x000000032400720c */ /* 0x000fda0003f46270 */
[----:B------:R-:W-:Y:S05]  /*b550*/  @P2 BRA `(.L_x_2739) ;  /* 0x0000000000682947 */ /* 0x000fea0003800000 */
[----:B------:R-:W-:Y:S01]  /*b560*/  ULDC UR6, c[0x0][0x2f4] ;  /* 0x0000bd0000067ab9 */ /* 0x000fe20000000800 */
[----:B------:R-:W-:Y:S01]  /*b570*/  IADD3 R3, P4, R48, 0x40, RZ ;  /* 0x0000004030037810 */ /* 0x000fe20007f9e0ff */
[----:B------:R-:W-:Y:S01]  /*b580*/  IMAD.MOV.U32 R40, RZ, RZ, R94 ;  /* 0x000000ffff287224 */ /* 0x000fe200078e005e */
[----:B------:R-:W-:Y:S01]  /*b590*/  ISETP.GE.AND P2, PT, R18, UR6, PT ;  /* 0x0000000612007c0c */ /* 0x000fe2000bf46270 */
[----:B------:R-:W-:Y:S01]  /*b5a0*/  IMAD.MOV.U32 R41, RZ, RZ, R5 ;  /* 0x000000ffff297224 */ /* 0x000fe200078e0005 */
[----:B------:R-:W-:Y:S01]  /*b5b0*/  R2UR UR4, R53 ;  /* 0x00000000350472ca */ /* 0x000fe200000e0000 */
[----:B------:R-:W-:Y:S01]  /*b5c0*/  IMAD.X R48, RZ, RZ, R49, P4 ;  /* 0x000000ffff307224 */ /* 0x000fe200020e0631 */
[----:B------:R-:W-:Y:S01]  /*b5d0*/  R2UR UR7, R52 ;  /* 0x00000000340772ca */ /* 0x000fe200000e0000 */
[----:B------:R-:W-:Y:S01]  /*b5e0*/  IMAD.WIDE.U32 R40, R3, UR60, R40 ;  /* 0x0000003c03287c25 */ /* 0x000fe2000f8e0028 */
[----:B------:R-:W-:-:S03]  /*b5f0*/  ISETP.GE.AND P5, PT, R213, UR6, PT ;  /* 0x00000006d5007c0c */ /* 0x000fc6000bfa6270 */
[----:B------:R-:W-:-:S04]  /*b600*/  IMAD R48, R48, UR60, RZ ;  /* 0x0000003c30307c24 */ /* 0x000fc8000f8e02ff */
[----:B------:R-:W1:Y:S01]  /*b610*/  @!P2 LDS.128 R36, [R4+0x2400] ;  /* 0x002400000424a984 */ /* 0x000e620000000c00 */
[----:B------:R-:W-:Y:S01]  /*b620*/  IMAD R3, R3, UR61, R48 ;  /* 0x0000003d03037c24 */ /* 0x000fe2000f8e0230 */
[----:B------:R-:W-:Y:S01]  /*b630*/  LEA R48, P4, R40, UR4, 0x1 ;  /* 0x0000000428307c11 */ /* 0x000fe2000f8808ff */
[----:B------:R-:W-:Y:S02]  /*b640*/  ULDC.64 UR4, c[0x0][0x208] ;  /* 0x0000820000047ab9 */ /* 0x000fe40000000a00 */
[----:B------:R-:W-:-:S05]  /*b650*/  IMAD.IADD R3, R41, 0x1, R3 ;  /* 0x0000000129037824 */ /* 0x000fca00078e0203 */
[----:B------:R-:W-:Y:S02]  /*b660*/  LEA.HI.X R49, R40, UR7, R3, 0x1, P4 ;  /* 0x0000000728317c11 */ /* 0x000fe4000a0f0c03 */
[----:B------:R-:W-:Y:S01]  /*b670*/  ISETP.GE.AND P4, PT, R220, UR6, PT ;  /* 0x00000006dc007c0c */ /* 0x000fe2000bf86270 */
[----:B------:R-:W2:Y:S04]  /*b680*/  @!P5 LDS.128 R40, [R4+0x4c00] ;  /* 0x004c00000428d984 */ /* 0x000ea80000000c00 */
[----:B-1----:R-:W-:Y:S01]  /*b690*/  @!P2 STG.E.128 desc[UR4][R48.64], R36 ;  /* 0x000000243000a986 */ /* 0x002fe2000c101d04 */
[----:B------:R-:W-:-:S07]  /*b6a0*/  ISETP.GE.AND P2, PT, R221, UR6, PT ;  /* 0x00000006dd007c0c */ /* 0x000fce000bf46270 */
[----:B------:R-:W1:Y:S04]  /*b6b0*/  @!P4 LDS.128 R36, [R4+0x7400] ;  /* 0x007400000424c984 */ /* 0x000e680000000c00 */
[----:B--2---:R-:W-:Y:S04]  /*b6c0*/  @!P5 STG.E.128 desc[UR4][R48.64+0x80], R40 ;  /* 0x000080283000d986 */ /* 0x004fe8000c101d04 */
[----:B------:R-:W2:Y:S04]  /*b6d0*/  @!P2 LDS.128 R44, [R4+0x9c00] ;  /* 0x009c0000042ca984 */ /* 0x000ea80000000c00 */
[----:B-1----:R1:W-:Y:S04]  /*b6e0*/  @!P4 STG.E.128 desc[UR4][R48.64+0x100], R36 ;  /* 0x000100243000c986 */ /* 0x0023e8000c101d04 */
[----:B--2---:R1:W-:Y:S02]  /*b6f0*/  @!P2 STG.E.128 desc[UR4][R48.64+0x180], R44 ;  /* 0x0001802c3000a986 */ /* 0x0043e4000c101d04 */
.L_x_2739:
[----:B------:R-:W-:Y:S05]  /*b700*/  BSYNC B0 ;  /* 0x0000000000007941 */ /* 0x000fea0003800000 */
.L_x_2738:
[----:B------:R-:W2:Y:S01]  /*b710*/  LDL R3, [R1+0x10] ;  /* 0x0000100001037983 */ /* 0x000ea20000100800 */
[----:B0-----:R-:W-:Y:S01]  /*b720*/  @!P3 VIADD R0, R0, 0x388c0 ;  /* 0x000388c00000b836 */ /* 0x001fe20000000000 */
[----:B------:R-:W-:Y:S01]  /*b730*/  PLOP3.LUT P2, PT, PT, PT, PT, 0x8, 0x0 ;  /* 0x000000000000781c */ /* 0x000fe20003f4e170 */
[----:B------:R-:W-:Y:S01]  /*b740*/  VIADD R17, R17, 0x1 ;  /* 0x0000000111117836 */ /* 0x000fe20000000000 */
[----:B------:R-:W-:Y:S01]  /*b750*/  @!PT LDS RZ, [RZ] ;  /* 0x00000000fffff984 */ /* 0x000fe20000000800 */
[----:B------:R-:W-:Y:S01]  /*b760*/  @!PT LDS RZ, [RZ] ;  /* 0x00000000fffff984 */ /* 0x000fe20000000800 */
[----:B------:R-:W-:Y:S01]  /*b770*/  @!PT LDS RZ, [RZ] ;  /* 0x00000000fffff984 */ /* 0x000fe20000000800 */
[----:B------:R-:W-:Y:S01]  /*b780*/  @!PT LDS RZ, [RZ] ;  /* 0x00000000fffff984 */ /* 0x000fe20000000800 */
[----:B------:R0:W-:Y:S06]  /*b790*/  MEMBAR.ALL.CTA ;  /* 0x0000000000007992 */ /* 0x0001ec0000008000 */
[----:B0-----:R-:W0:Y:S01]  /*b7a0*/  FENCE.VIEW.ASYNC.S ;  /* 0x00000000000073c6 */ /* 0x001e220000000000 */
[----:B------:R-:W-:Y:S01]  /*b7b0*/  @!P3 PRMT R0, RZ, 0x654, R0 ;  /* 0x00000654ff00b816 */ /* 0x000fe20000000000 */
[----:B0-----:R0:W-:Y:S06]  /*b7c0*/  BAR.SYNC.DEFER_BLOCKING R169, 0x80 ;  /* 0x000200a90000751d */ /* 0x0011ec0000010000 */
[----:B------:R3:W-:Y:S01]  /*b7d0*/  @!P3 SYNCS.ARRIVE.TRANS64.RED.A1T0 RZ, [R0+URZ], RZ ;  /* 0x000000ff00ffb9a7 */ /* 0x0007e2000810043f */
[----:B------:R-:W-:-:S04]  /*b7e0*/  ISETP.NE.AND P3, PT, R17, 0x2, PT ;  /* 0x000000021100780c */ /* 0x000fc80003f65270 */
[----:B------:R-:W-:Y:S02]  /*b7f0*/  SEL R17, R17, RZ, P3 ;  /* 0x000000ff11117207 */ /* 0x000fe40001800000 */
[----:B---3--:R-:W-:-:S04]  /*b800*/  SEL R0, RZ, 0x1, P3 ;  /* 0x00000001ff007807 */ /* 0x008fc80001800000 */
[----:B------:R-:W-:Y:S02]  /*b810*/  LOP3.LUT R219, R219, R0, RZ, 0x3c, !PT ;  /* 0x00000000dbdb7212 */ /* 0x000fe400078e3cff */
[----:B--2---:R-:W-:-:S13]  /*b820*/  LOP3.LUT P4, RZ, R3, 0x2, RZ, 0xc0, !PT ;  /* 0x0000000203ff7812 */ /* 0x004fda000788c0ff */
[----:B0-----:R-:W-:Y:S05]  /*b830*/  @P4 BRA `(.L_x_2740) ;  /* 0xffffff7400ac4947 */ /* 0x001fea000383ffff */
.L_x_2628:
[----:B------:R-:W0:Y:S01]  /*b840*/  LDC R0, c[0x0][0x448] ;  /* 0x00011200ff007b82 */ /* 0x000e220000000800 */
[----:B------:R-:W-:Y:S01]  /*b850*/  BSSY B0, `(.L_x_2741) ;  /* 0x0000011000007945 */ /* 0x000fe20003800000 */
[----:B0-----:R-:W-:Y:S01]  /*b860*/  ISETP.NE.AND P0, PT, R0, 0x1, PT ;  /* 0x000000010000780c */ /* 0x001fe20003f05270 */
[----:B------:R-:W-:-:S12]  /*b870*/  VIADD R0, R231, 0x7f ;  /* 0x0000007fe7007836 */ /* 0x000fd80000000000 */
[----:B------:R-:W0:Y:S08]  /*b880*/  @P0 LDC R3, c[0x0][0x44c] ;  /* 0x00011300ff030b82 */ /* 0x000e300000000800 */
[----:B------:R-:W2:Y:S01]  /*b890*/  @P0 LDC R2, c[0x0][0x450] ;  /* 0x00011400ff020b82 */ /* 0x000ea20000000800 */
[----:B0-----:R-:W-:-:S05]  /*b8a0*/  @P0 IMAD.HI.U32 R3, R0, R3, RZ ;  /* 0x0000000300030227 */ /* 0x001fca00078e00ff */
[----:B--2---:R-:W-:Y:S01]  /*b8b0*/  @P0 SHF.R.U32.HI R0, RZ, R2, R3 ;  /* 0x00000002ff000219 */ /* 0x004fe20000011603 */
[----:B------:R-:W-:-:S04]  /*b8c0*/  IMAD.MOV.U32 R2, RZ, RZ, RZ ;  /* 0x000000ffff027224 */ /* 0x000fc800078e00ff */
[----:B------:R-:W-:-:S04]  /*b8d0*/  IMAD.IADD R0, R143, 0x1, R0 ;  /* 0x000000018f007824 */ /* 0x000fc800078e0200 */
[----:B------:R-:W-:-:S05]  /*b8e0*/  IMAD.HI R0, R0, 0x66666667, RZ ;  /* 0x6666666700007827 */ /* 0x000fca00078e02ff */
[----:B------:R-:W-:-:S04]  /*b8f0*/  SHF.R.U32.HI R3, RZ, 0x1f, R0 ;  /* 0x0000001fff037819 */ /* 0x000fc80000011600 */
[----:B------:R-:W-:-:S04]  /*b900*/  LEA.HI.SX32 R3, R0, R3, 0x1b ;  /* 0x0000000300037211 */ /* 0x000fc800078fdaff */
[----:B------:R-:W-:-:S04]  /*b910*/  VIMNMX R144, R144, R3, PT ;  /* 0x0000000390907248 */ /* 0x000fc80003fe0100 */
[----:B------:R-:W-:Y:S01]  /*b920*/  ISETP.GE.AND P0, PT, R144, 0x1, PT ;  /* 0x000000019000780c */ /* 0x000fe20003f06270 */
[----:B------:R-:W-:-:S12]  /*b930*/  @P2 BRA `(.L_x_2742) ;  /* 0x0000000000082947 */ /* 0x000fd80003800000 */
[----:B------:R-:W0:Y:S02]  /*b940*/  FENCE.VIEW.ASYNC.G ;  /* 0x00000000000073c6 */ /* 0x000e240000000100 */
[----:B0-----:R-:W-:Y:S06]  /*b950*/  BAR.ARV 0xc, 0x180 ;  /* 0x0306000000007b1d */ /* 0x001fec0000002000 */
.L_x_2742:
[----:B------:R-:W-:Y:S05]  /*b960*/  BSYNC B0 ;  /* 0x0000000000007941 */ /* 0x000fea0003800000 */
.L_x_2741:
[----:B------:R-:W-:Y:S04]  /*b970*/  BSSY B0, `(.L_x_2743) ;  /* 0x0000021000007945 */ /* 0x000fe80003800000 */
        /* <DEDUP_REMOVED lines=14> */
[----:B------:R0:W2:Y:S01]  /*ba60*/  F2I.FTZ.U32.TRUNC.NTZ R3, R2 ;  /* 0x0000000200037305 */ /* 0x0000a2000021f000 */
[----:B------:R-:W-:Y:S01]  /*ba70*/  ISETP.GE.AND P2, PT, R0, RZ, PT ;  /* 0x000000ff0000720c */ /* 0x000fe20003f46270 */
[----:B0-----:R-:W-:Y:S02]  /*ba80*/  IMAD.MOV.U32 R2, RZ, RZ, RZ ;  /* 0x000000ffff027224 */ /* 0x001fe400078e00ff */
        /* <DEDUP_REMOVED lines=15> */
.L_x_2744:
[----:B------:R-:W-:Y:S05]  /*bb80*/  BSYNC B0 ;  /* 0x0000000000007941 */ /* 0x000fea0003800000 */
.L_x_2743:
[----:B------:R-:W2:Y:S01]  /*bb90*/  LDL R0, [R1+0x88] ;  /* 0x0000880001007983 */ /* 0x000ea20000100800 */
[----:B------:R-:W-:Y:S01]  /*bba0*/  PLOP3.LUT P0, PT, PT, PT, PT, 0x80, 0x0 ;  /* 0x000000000000781c */ /* 0x000fe20003f0f070 */
[----:B------:R-:W-:Y:S01]  /*bbb0*/  IMAD.MOV.U32 R153, RZ, RZ, RZ ;  /* 0x000000ffff997224 */ /* 0x000fe200078e00ff */
[----:B------:R-:W-:Y:S01]  /*bbc0*/  CS2R R150, SRZ ;  /* 0x0000000000967805 */ /* 0x000fe2000001ff00 */
[----:B------:R-:W-:Y:S01]  /*bbd0*/  IMAD.MOV.U32 R154, RZ, RZ, RZ ;  /* 0x000000ffff9a7224 */ /* 0x000fe200078e00ff */
        /* <DEDUP_REMOVED lines=49> */
[----:B-1----:R-:W-:Y:S02]  /*bef0*/  CS2R R48, SRZ ;  /* 0x0000000000307805 */ /* 0x002fe4000001ff00 */
        /* <DEDUP_REMOVED lines=17> */
[----:B------:R-:W2:Y:S02]  /*c010*/  LDL R0, [R1+0x90] ;  /* 0x0000900001007983 */ /* 0x000ea40000100800 */
[----:B--2---:R-:W-:Y:S02]  /*c020*/  R2UR UR4, R0 ;  /* 0x00000000000472ca */ /* 0x004fe400000e0000 */
[----:B------:R-:W0:Y:S11]  /*c030*/  S2R R0, SR_TID.X ;  /* 0x0000000000007919 */ /* 0x000e360000002100 */
[----:B------:R-:W-:-:S06]  /*c040*/  ULOP3.LUT UP0, URZ, UR4, 0x9f, URZ, 0xc0, !UPT ;  /* 0x0000009f043f7892 */ /* 0x000fcc000f80c03f */
[----:B------:R-:W-:Y:S01]  /*c050*/  PLOP3.LUT P0, PT, PT, PT, UP0, 0x80, 0x0 ;  /* 0x000000000000781c */ /* 0x000fe20003f0f008 */
[----:B0-----:R-:W-:-:S05]  /*c060*/  VIADD R0, R0, 0xffffff80 ;  /* 0xffffff8000007836 */ /* 0x001fca0000000000 */
[----:B------:R-:W-:-:S04]  /*c070*/  SHF.R.S32.HI R3, RZ, 0x1f, R0 ;  /* 0x0000001fff037819 */ /* 0x000fc80000011400 */
[----:B------:R-:W-:-:S04]  /*c080*/  LEA.HI R3, R3, R0, RZ, 0x7 ;  /* 0x0000000003037211 */ /* 0x000fc800078f38ff */
[----:B------:R-:W-:-:S06]  /*c090*/  SHF.R.S32.HI R0, RZ, 0x7, R3 ;  /* 0x00000007ff007819 */ /* 0x000fcc0000011403 */
[----:B------:R-:W0:Y:S02]  /*c0a0*/  SHFL.IDX PT, R0, R0, RZ, 0x1f ;  /* 0x00001fff00007589 */ /* 0x000e2400000e0000 */
        /* <DEDUP_REMOVED lines=23> */
.L_x_2746:
        /* <DEDUP_REMOVED lines=13> */
.L_x_2750:
[----:B-1----:R1:W2:Y:S02]  /*c2f0*/  SYNCS.PHASECHK.TRANS64.TRYWAIT P0, [R16+URZ+0x38800], R3 ;  /* 0x03880003100075a7 */ /* 0x0022a4000800017f */
[----:B--2---:R-:W-:Y:S05]  /*c300*/  @!P0 NANOSLEEP.SYNCS 0x989680 ;  /* 0x009896800000895d */ /* 0x004fea0003900000 */
[----:B------:R-:W2:Y:S02]  /*c310*/  @!P0 SYNCS.PHASECHK.TRANS64 P0, [R16+URZ+0x38800], R3 ;  /* 0x03880003100085a7 */ /* 0x000ea4000800007f */
[----:B--2---:R-:W-:Y:S05]  /*c320*/  @!P0 BRA `(.L_x_2750) ;  /* 0xfffffffc00f08947 */ /* 0x004fea000383ffff */
.L_x_2749:
[----:B------:R-:W-:Y:S05]  /*c330*/  BSYNC B0 ;  /* 0x0000000000007941 */ /* 0x000fea0003800000 */
.L_x_2748:
[----:B------:R-:W-:Y:S05]  /*c340*/  BRA `(.L_x_2751) ;  /* 0x0000009c00687947 */ /* 0x000fea0003800000 */
.L_x_2747:
[----:B------:R-:W2:Y:S01]  /*c350*/  LDL R0, [R1+0x90] ;  /* 0x0000900001007983 */ /* 0x000ea20000100800 */
[----:B------:R-:W-:Y:S01]  /*c360*/  ULDC.64 UR6, c[0x0][0x408] ;  /* 0x0001020000067ab9 */ /* 0x000fe20000000a00 */
[----:B--2---:R-:W-:Y:S02]  /*c370*/  R2UR UR4, R0 ;  /* 0x00000000000472ca */ /* 0x004fe400000e0000 */
[----:B-----5:R-:W-:-:S05]  /*c380*/  SHF.R.S32.HI R0, RZ, 0x1f, R152 ;  /* 0x0000001fff007819 */ /* 0x020fca0000011498 */
[----:B------:R-:W-:-:S04]  /*c390*/  IMAD R5, R0, UR6, RZ ;  /* 0x0000000600057c24 */ /* 0x000fc8000f8e02ff */
[----:B------:R-:W-:Y:S02]  /*c3a0*/  IMAD R5, R152, UR7, R5 ;  /* 0x0000000798057c24 */ /* 0x000fe4000f8e0205 */
[----:B------:R-:W-:-:S03]  /*c3b0*/  ULOP3.LUT UP0, URZ, UR4, 0x3ff, URZ, 0xc0, !UPT ;  /* 0x000003ff043f7892 */ /* 0x000fc6000f80c03f */
[----:B------:R-:W-:Y:S02]  /*c3c0*/  ULDC.64 UR4, c[0x0][0x3f8] ;  /* 0x0000fe0000047ab9 */ /* 0x000fe40000000a00 */
[----:B------:R-:W-:Y:S01]  /*c3d0*/  IMAD R3, R0, UR4, RZ ;  /* 0x0000000400037c24 */ /* 0x000fe2000f8e02ff */
[----:B------:R-:W-:Y:S01]  /*c3e0*/  PLOP3.LUT P0, PT, PT, PT, UP0, 0x80, 0x0 ;  /* 0x000000000000781c */ /* 0x000fe20003f0f008 */
[----:B------:R-:W-:-:S04]  /*c3f0*/  IMAD.WIDE.U32 R24, R152, UR4, RZ ;  /* 0x0000000498187c25 */ /* 0x000fc8000f8e00ff */
        /* <DEDUP_REMOVED lines=21> */
.L_x_2752:
[----:B------:R-:W2:Y:S01]  /*c550*/  LDL R20, [R1+0x60] ;  /* 0x0000600001147983 */ /* 0x000ea20000100800 */
[----:B------:R-:W-:Y:S01]  /*c560*/  ULDC.U8 UR4, c[0x0][0x410] ;  /* 0x0001040000047ab9 */ /* 0x000fe20000000000 */
[----:B------:R-:W-:Y:S01]  /*c570*/  IMAD.IADD R0, R212, 0x1, R231 ;  /* 0x00000001d4007824 */ /* 0x000fe200078e02e7 */
[----:B------:R-:W-:Y:S01]  /*c580*/  ISETP.NE.AND P0, PT, RZ, UR4, PT ;  /* 0x00000004ff007c0c */ /* 0x000fe2000bf05270 */
[----:B------:R-:W-:Y:S02]  /*c590*/  BSSY B0, `(.L_x_2753) ;  /* 0x00009ad000007945 */ /* 0x000fe40003800000 */
[----:B--2---:R-:W-:-:S10]  /*c5a0*/  IMAD R3, R20, 0x20, R0 ;  /* 0x0000002014037824 */ /* 0x004fd400078e0200 */
[----:B------:R-:W-:Y:S05]  /*c5b0*/  @!P0 BRA `(.L_x_2754) ;  /* 0x0000004c001c8947 */ /* 0x000fea0003800000 */
        /* <DEDUP_REMOVED lines=33> */
.L_x_3076:
        /* <DEDUP_REMOVED lines=23> */
[C---:B------:R-:W-:Y:S01]  /*c940*/  @!P3 IMAD.SHL.U32 R21, R22.reuse, 0x2, RZ ;  /* 0x000000021615b824 */ /* 0x040fe200078e00ff */
[----:B------:R-:W-:-:S03]  /*c950*/  @!P3 SHF.L.U64.HI R4, R22, 0x1, R23 ;  /* 0x000000011604b819 */ /* 0x000fc60000010217 */
[----:B------:R-:W-:Y:S01]  /*c960*/  @!P2 IMAD.SHL.U32 R13, R215, 0x2, RZ ;  /* 0x00000002d70da824 */ /* 0x000fe200078e00ff */
[-C--:B--2---:R-:W-:Y:S02]  /*c970*/  @!P3 IADD3 R24, P5, R6, R21.reuse, RZ ;  /* 0x000000150618b210 */ /* 0x084fe40007fbe0ff */
[----:B----4-:R-:W-:Y:S02]  /*c980*/  @!P3 IADD3 R20, P4, R8, R21, RZ ;  /* 0x000000150814b210 */ /* 0x010fe40007f9e0ff */
[-C--:B------:R-:W-:Y:S01]  /*c990*/  @!P2 IADD3 R14, P6, R6, R13.reuse, RZ ;  /* 0x0000000d060ea210 */ /* 0x080fe20007fde0ff */
[--C-:B-1----:R-:W-:Y:S01]  /*c9a0*/  @!P3 IMAD.X R25, R7, 0x1, R4.reuse, P5 ;  /* 0x000000010719b824 */ /* 0x102fe200028e0604 */
[----:B------:R-:W-:Y:S01]  /*c9b0*/  @!P2 IADD3 R12, P5, R8, R13, RZ ;  /* 0x0000000d080ca210 */ /* 0x000fe20007fbe0ff */
[----:B---3--:R-:W-:Y:S01]  /*c9c0*/  @!P3 IMAD.X R21, R9, 0x1, R4, P4 ;  /* 0x000000010915b824 */ /* 0x008fe200020e0604 */
[----:B------:R-:W-:Y:S02]  /*c9d0*/  CS2R R70, SRZ ;  /* 0x0000000000467805 */ /* 0x000fe4000001ff00 */
[----:B------:R-:W-:-:S02]  /*c9e0*/  CS2R R72, SRZ ;  /* 0x0000000000487805 */ /* 0x000fc4000001ff00 */
[----:B------:R-:W-:Y:S02]  /*c9f0*/  CS2R R66, SRZ ;  /* 0x0000000000427805 */ /* 0x000fe4000001ff00 */
[----:B------:R-:W-:Y:S02]  /*ca00*/  CS2R R68, SRZ ;  /* 0x0000000000447805 */ /* 0x000fe4000001ff00 */
[----:B------:R-:W-:Y:S02]  /*ca10*/  CS2R R62, SRZ ;  /* 0x00000000003e7805 */ /* 0x000fe4000001ff00 */
[----:B------:R-:W-:Y:S01]  /*ca20*/  CS2R R64, SRZ ;  /* 0x0000000000407805 */ /* 0x000fe2000001ff00 */
[----:B------:R1:W5:Y:S04]  /*ca30*/  @!P3 LD.E.64 R74, desc[UR6][R24.64] ;  /* 0x00000006184ab980 */ /* 0x000368000c101b00 */
[----:B------:R1:W5:Y:S01]  /*ca40*/  @!P3 LD.E.64 R76, desc[UR6][R20.64] ;  /* 0x00000006144cb980 */ /* 0x000362000c101b00 */
[----:B------:R-:W-:Y:S01]  /*ca50*/  @!P2 SHF.L.U64.HI R34, R215, 0x1, R11 ;  /* 0x00000001d722a819 */ /* 0x000fe2000001020b */
[C---:B------:R-:W-:Y:S01]  /*ca60*/  @!P1 IMAD.SHL.U32 R11, R214.reuse, 0x2, RZ ;  /* 0x00000002d60b9824 */ /* 0x040fe200078e00ff */
[----:B------:R-:W-:-:S03]  /*ca70*/  @!P1 SHF.L.U64.HI R28, R214, 0x1, R10 ;  /* 0x00000001d61c9819 */ /* 0x000fc6000001020a */
[--C-:B------:R-:W-:Y:S01]  /*ca80*/  @!P2 IMAD.X R15, R7, 0x1, R34.reuse, P6 ;  /* 0x00000001070fa824 */ /* 0x100fe200030e0622 */
[-C--:B------:R-:W-:Y:S01]  /*ca90*/  @!P1 IADD3 R10, P4, R6, R11.reuse, RZ ;  /* 0x0000000b060a9210 */ /* 0x080fe20007f9e0ff */
[----:B------:R-:W-:Y:S01]  /*caa0*/  @!P2 IMAD.X R13, R9, 0x1, R34, P5 ;  /* 0x00000001090da824 */ /* 0x000fe200028e0622 */
[C---:B------:R-:W-:Y:S01]  /*cab0*/  @!P0 SHF.L.U64.HI R26, R217.reuse, 0x1, R5 ;  /* 0x00000001d91a8819 */ /* 0x040fe20000010205 */
[----:B------:R-:W-:Y:S01]  /*cac0*/  @!P0 IMAD.SHL.U32 R5, R217, 0x2, RZ ;  /* 0x00000002d9058824 */ /* 0x000fe200078e00ff */
[----:B------:R-:W-:Y:S01]  /*cad0*/  @!P1 IADD3 R4, P6, R8, R11, RZ ;  /* 0x0000000b08049210 */ /* 0x000fe20007fde0ff */
[--C-:B------:R-:W-:Y:S01]  /*cae0*/  @!P1 IMAD.X R11, R7, 0x1, R28.reuse, P4 ;  /* 0x00000001070b9824 */ /* 0x100fe200020e061c */
[----:B------:R1:W5:Y:S02]  /*caf0*/  @!P2 LD.E.64 R70, desc[UR6][R14.64] ;  /* 0x000000060e46a980 */ /* 0x000364000c101b00 */
[-C--:B------:R-:W-:Y:S02]  /*cb00*/  @!P0 IADD3 R6, P5, R6, R5.reuse, RZ ;  /* 0x0000000506068210 */ /* 0x080fe40007fbe0ff */
[----:B------:R-:W-:Y:S01]  /*cb10*/  @!P0 IADD3 R8, P4, R8, R5, RZ ;  /* 0x0000000508088210 */ /* 0x000fe20007f9e0ff */
[----:B------:R-:W-:Y:S01]  /*cb20*/  @!P1 IMAD.X R5, R9, 0x1, R28, P6 ;  /* 0x0000000109059824 */ /* 0x000fe200030e061c */
[----:B------:R1:W5:Y:S01]  /*cb30*/  @!P2 LD.E.64 R72, desc[UR6][R12.64] ;  /* 0x000000060c48a980 */ /* 0x000362000c101b00 */
[----:B------:R-:W-:-:S02]  /*cb40*/  @!P0 IMAD.X R7, R7, 0x1, R26, P5 ;  /* 0x0000000107078824 */ /* 0x000fc400028e061a */
[----:B------:R-:W-:Y:S01]  /*cb50*/  @!P0 IMAD.X R9, R9, 0x1, R26, P4 ;  /* 0x0000000109098824 */ /* 0x000fe200020e061a */
[----:B------:R1:W5:Y:S04]  /*cb60*/  @!P1 LD.E.64 R66, desc[UR6][R10.64] ;  /* 0x000000060a429980 */ /* 0x000368000c101b00 */
[----:B------:R1:W5:Y:S04]  /*cb70*/  @!P1 LD.E.64 R68, desc[UR6][R4.64] ;  /* 0x0000000604449980 */ /* 0x000368000c101b00 */
[----:B------:R1:W5:Y:S04]  /*cb80*/  @!P0 LD.E.64 R62, desc[UR6][R6.64] ;  /* 0x00000006063e8980 */ /* 0x000368000c101b00 */
[----:B------:R1:W5:Y:S02]  /*cb90*/  @!P0 LD.E.64 R64, desc[UR6][R8.64] ;  /* 0x0000000608408980 */ /* 0x000364000c101b00 */
.L_x_2757:
[----:B------:R-:W-:Y:S05]  /*cba0*/  BSYNC B1 ;  /* 0x0000000000017941 */ /* 0x000fea0003800000 */
.L_x_2756:
[----:B-1---5:R-:W-:Y:S01]  /*cbb0*/  IMAD.MOV.U32 R4, RZ, RZ, R62 ;  /* 0x000000ffff047224 */ /* 0x022fe200078e003e */
[----:B------:R-:W-:Y:S01]  /*cbc0*/  UMOV UR4, 0xffffffff ;  /* 0xffffffff00047882 */ /* 0x000fe20000000000 */
[----:B------:R-:W-:Y:S01]  /*cbd0*/  IMAD.MOV.U32 R5, RZ, RZ, R63 ;  /* 0x000000ffff057224 */ /* 0x000fe200078e003f */
[----:B------:R-:W-:Y:S01]  /*cbe0*/  CS2R R46, SRZ ;  /* 0x00000000002e7805 */ /* 0x000fe2000001ff00 */
[----:B--2---:R-:W-:Y:S02]  /*cbf0*/  IMAD.MOV.U32 R6, RZ, RZ, R66 ;  /* 0x000000ffff067224 */ /* 0x004fe400078e0042 */
        /* <DEDUP_REMOVED lines=22> */
[----:B------:R-:W-:Y:S02]  /*cd60*/  PRMT R113, R113, 0x5410, R5 ;  /* 0x0000541071717816 */ /* 0x000fe40000000005 */
[----:B------:R-:W-:-:S02]  /*cd70*/  PRMT R114, R114, 0x5410, R6 ;  /* 0x0000541072727816 */ /* 0x000fc40000000006 */
[----:B------:R-:W-:Y:S01]  /*cd80*/  PRMT R95, R7, 0x7610, R95 ;  /* 0x00007610075f7816 */ /* 0x000fe2000000005f */
[----:B------:R-:W-:Y:S06]  /*cd90*/  BRA.DIV UR4, `(.L_x_2758) ;  /* 0x00000272049c7947 */ /* 0x000fec000b800000 */
[----:B------:R1:W2:Y:S04]  /*cda0*/  SHFL.IDX PT, R7, R33, 0x1, 0x181f ;  /* 0x00381f0021077f89 */ /* 0x0002a800000e0000 */
[----:B------:R1:W0:Y:S04]  /*cdb0*/  SHFL.IDX PT, R6, R32, 0x1, 0x181f ;  /* 0x00381f0020067f89 */ /* 0x00022800000e0000 */
[----:B---3--:R1:W3:Y:S04]  /*cdc0*/  SHFL.IDX PT, R9, R31, 0x1, 0x181f ;  /* 0x00381f001f097f89 */ /* 0x0082e800000e0000 */
[----:B----4-:R1:W4:Y:S02]  /*cdd0*/  SHFL.IDX PT, R8, R30, 0x1, 0x181f ;  /* 0x00381f001e087f89 */ /* 0x01032400000e0000 */
.L_x_3082:
        /* <DEDUP_REMOVED lines=19> */
[C---:B------:R-:W-:Y:S01]  /*cf10*/  @!P3 IMAD.SHL.U32 R21, R22.reuse, 0x2, RZ ;  /* 0x000000021615b824 */ /* 0x040fe200078e00ff */
[----:B------:R-:W-:Y:S01]  /*cf20*/  @!P3 SHF.L.U64.HI R4, R22, 0x1, R23 ;  /* 0x000000011604b819 */ /* 0x000fe20000010217 */
[----:B------:R-:W-:-:S03]  /*cf30*/  @!P2 IMAD.SHL.U32 R13, R215, 0x2, RZ ;  /* 0x00000002d70da824 */ /* 0x000fc600078e00ff */
[-C--:B0-----:R-:W-:Y:S02]  /*cf40*/  @!P3 IADD3 R24, P5, R6, R21.reuse, RZ ;  /* 0x000000150618b210 */ /* 0x081fe40007fbe0ff */
[----:B----4-:R-:W-:Y:S02]  /*cf50*/  @!P3 IADD3 R20, P4, R8, R21, RZ ;  /* 0x000000150814b210 */ /* 0x010fe40007f9e0ff */
[-C--:B------:R-:W-:Y:S01]  /*cf60*/  @!P2 IADD3 R14, P6, R6, R13.reuse, RZ ;  /* 0x0000000d060ea210 */ /* 0x080fe20007fde0ff */
[--C-:B--2---:R-:W-:Y:S01]  /*cf70*/  @!P3 IMAD.X R25, R7, 0x1, R4.reuse, P5 ;  /* 0x000000010719b824 */ /* 0x104fe200028e0604 */
[----:B------:R-:W-:Y:S01]  /*cf80*/  @!P2 IADD3 R12, P5, R8, R13, RZ ;  /* 0x0000000d080ca210 */ /* 0x000fe20007fbe0ff */
[----:B---3--:R-:W-:Y:S02]  /*cf90*/  @!P3 IMAD.X R21, R9, 0x1, R4, P4 ;  /* 0x000000010915b824 */ /* 0x008fe400020e0604 */
[----:B------:R-:W-:Y:S01]  /*cfa0*/  @!P0 IMAD.SHL.U32 R27, R217, 0x2, RZ ;  /* 0x00000002d91b8824 */ /* 0x000fe200078e00ff */
[----:B------:R-:W-:-:S02]  /*cfb0*/  CS2R R58, SRZ ;  /* 0x00000000003a7805 */ /* 0x000fc4000001ff00 */
[----:B------:R-:W-:Y:S02]  /*cfc0*/  CS2R R60, SRZ ;  /* 0x00000000003c7805 */ /* 0x000fe4000001ff00 */
[----:B------:R-:W-:Y:S02]  /*cfd0*/  CS2R R54, SRZ ;  /* 0x0000000000367805 */ /* 0x000fe4000001ff00 */
[----:B------:R-:W-:Y:S02]  /*cfe0*/  CS2R R56, SRZ ;  /* 0x0000000000387805 */ /* 0x000fe4000001ff00 */
[----:B------:R-:W-:Y:S02]  /*cff0*/  CS2R R50, SRZ ;  /* 0x0000000000327805 */ /* 0x000fe4000001ff00 */
[----:B------:R-:W-:Y:S02]  /*d000*/  CS2R R52, SRZ ;  /* 0x0000000000347805 */ /* 0x000fe4000001ff00 */
[----:B------:R-:W-:-:S02]  /*d010*/  CS2R R46, SRZ ;  /* 0x00000000002e7805 */ /* 0x000fc4000001ff00 */
[----:B------:R-:W-:Y:S01]  /*d020*/  CS2R R48, SRZ ;  /* 0x0000000000307805 */ /* 0x000fe2000001ff00 */
[----:B------:R-:W-:Y:S02]  /*d030*/  ULDC.64 UR6, c[0x0][0x208] ;  /* 0x0000820000067ab9 */ /* 0x000fe40000000a00 */
[----:B------:R0:W5:Y:S04]  /*d040*/  @!P3 LD.E.64 R58, desc[UR6][R24.64] ;  /* 0x00000006183ab980 */ /* 0x000168000c101b00 */
[----:B------:R0:W5:Y:S01]  /*d050*/  @!P3 LD.E.64 R60, desc[UR6][R20.64] ;  /* 0x00000006143cb980 */ /* 0x000162000c101b00 */
[C---:B------:R-:W-:Y:S01]  /*d060*/  @!P1 SHF.L.U64.HI R28, R214.reuse, 0x1, R5 ;  /* 0x00000001d61c9819 */ /* 0x040fe20000010205 */
[----:B------:R-:W-:Y:S01]  /*d070*/  @!P1 IMAD.SHL.U32 R5, R214, 0x2, RZ ;  /* 0x00000002d6059824 */ /* 0x000fe200078e00ff */
[----:B------:R-:W-:-:S02]  /*d080*/  @!P2 SHF.L.U64.HI R26, R215, 0x1, R11 ;  /* 0x00000001d71aa819 */ /* 0x000fc4000001020b */
[----:B------:R-:W-:Y:S02]  /*d090*/  @!P0 SHF.L.U64.HI R34, R217, 0x1, R10 ;  /* 0x00000001d9228819 */ /* 0x000fe4000001020a */
[-C--:B------:R-:W-:Y:S01]  /*d0a0*/  @!P1 IADD3 R10, P4, R6, R5.reuse, RZ ;  /* 0x00000005060a9210 */ /* 0x080fe20007f9e0ff */
[--C-:B------:R-:W-:Y:S01]  /*d0b0*/  @!P2 IMAD.X R15, R7, 0x1, R26.reuse, P6 ;  /* 0x00000001070fa824 */ /* 0x100fe200030e061a */
[----:B------:R-:W-:Y:S01]  /*d0c0*/  @!P1 IADD3 R4, P6, R8, R5, RZ ;  /* 0x0000000508049210 */ /* 0x000fe20007fde0ff */
[----:B------:R-:W-:Y:S01]  /*d0d0*/  @!P2 IMAD.X R13, R9, 0x1, R26, P5 ;  /* 0x00000001090da824 */ /* 0x000fe200028e061a */
[-C--:B------:R-:W-:Y:S01]  /*d0e0*/  @!P0 IADD3 R6, P5, R6, R27.reuse, RZ ;  /* 0x0000001b06068210 */ /* 0x080fe20007fbe0ff */
[--C-:B------:R-:W-:Y:S01]  /*d0f0*/  @!P1 IMAD.X R11, R7, 0x1, R28.reuse, P4 ;  /* 0x00000001070b9824 */ /* 0x100fe200020e061c */
        /* <DEDUP_REMOVED lines=8> */
[----:B------:R0:W5:Y:S04]  /*d180*/  @!P0 LD.E.64 R46, desc[UR6][R6.64] ;  /* 0x00000006062e8980 */ /* 0x000168000c101b00 */
[----:B------:R0:W5:Y:S02]  /*d190*/  @!P0 LD.E.64 R48, desc[UR6][R8.64] ;  /* 0x0000000608308980 */ /* 0x000164000c101b00 */
.L_x_2760:
[----:B------:R-:W-:Y:S05]  /*d1a0*/  BSYNC B1 ;  /* 0x0000000000017941 */ /* 0x000fea0003800000 */
.L_x_2759:
[----:B0----5:R-:W-:Y:S01]  /*d1b0*/  IMAD.MOV.U32 R4, RZ, RZ, R46 ;  /* 0x000000ffff047224 */ /* 0x021fe200078e002e */
[----:B------:R-:W-:Y:S01]  /*d1c0*/  UMOV UR4, 0xffffffff ;  /* 0xffffffff00047882 */ /* 0x000fe20000000000 */
[----:B------:R-:W-:Y:S02]  /*d1d0*/  IMAD.MOV.U32 R5, RZ, RZ, R47 ;  /* 0x000000ffff057224 */ /* 0x000fe400078e002f */
[----:B------:R-:W-:Y:S02]  /*d1e0*/  IMAD.MOV.U32 R6, RZ, RZ, R50 ;  /* 0x000000ffff067224 */ /* 0x000fe400078e0032 */
[----:B--2---:R-:W-:Y:S01]  /*d1f0*/  IMAD.MOV.U32 R7, RZ, RZ, R51 ;  /* 0x000000ffff077224 */ /* 0x004fe200078e0033 */
        /* <DEDUP_REMOVED lines=22> */
[----:B------:R0:W0:Y:S04]  /*d360*/  SHFL.IDX PT, R6, R32, 0x2, 0x181f ;  /* 0x00581f0020067f89 */ /* 0x00002800000e0000 */
[----:B---3--:R3:W0:Y:S04]  /*d370*/  SHFL.IDX PT, R9, R31, 0x2, 0x181f ;  /* 0x00581f001f097f89 */ /* 0x00862800000e0000 */
[----:B----4-:R3:W4:Y:S02]  /*d380*/  SHFL.IDX PT, R8, R30, 0x2, 0x181f ;  /* 0x00581f001e087f89 */ /* 0x01072400000e0000 */
.L_x_3088:
        /* <DEDUP_REMOVED lines=26> */
[-C--:B0-----:R-:W-:Y:S02]  /*d530*/  @!P3 IADD3 R24, P5, R6, R21.reuse, RZ ;  /* 0x000000150618b210 */ /* 0x081fe40007fbe0ff */
[----:B----4-:R-:W-:Y:S02]  /*d540*/  @!P3 IADD3 R20, P4, R8, R21, RZ ;  /* 0x000000150814b210 */ /* 0x010fe40007f9e0ff */
[-C--:B------:R-:W-:Y:S01]  /*d550*/  @!P2 IADD3 R14, P6, R6, R13.reuse, RZ ;  /* 0x0000000d060ea210 */ /* 0x080fe20007fde0ff */
[--C-:B--2---:R-:W-:Y:S01]  /*d560*/  @!P3 IMAD.X R25, R7, 0x1, R4.reuse, P5 ;  /* 0x000000010719b824 */ /* 0x104fe200028e0604 */
[----:B------:R-:W-:Y:S01]  /*d570*/  @!P2 IADD3 R12, P5, R8, R13, RZ ;  /* 0x0000000d080ca210 */ /* 0x000fe20007fbe0ff */
[----:B------:R-:W-:Y:S01]  /*d580*/  @!P3 IMAD.X R21, R9, 0x1, R4, P4 ;  /* 0x000000010915b824 */ /* 0x000fe200020e0604 */
[----:B------:R-:W-:Y:S02]  /*d590*/  CS2R R38, SRZ ;  /* 0x0000000000267805 */ /* 0x000fe4000001ff00 */
[----:B------:R-:W-:-:S02]  /*d5a0*/  CS2R R40, SRZ ;  /* 0x0000000000287805 */ /* 0x000fc4000001ff00 */
[----:B------:R-:W-:Y:S01]  /*d5b0*/  CS2R R36, SRZ ;  /* 0x0000000000247805 */ /* 0x000fe2000001ff00 */
[----:B------:R0:W5:Y:S04]  /*d5c0*/  @!P3 LD.E.64 R42, desc[UR6][R24.64] ;  /* 0x00000006182ab980 */ /* 0x000168000c101b00 */
[----:B------:R0:W5:Y:S01]  /*d5d0*/  @!P3 LD.E.64 R44, desc[UR6][R20.64] ;  /* 0x00000006142cb980 */ /* 0x000162000c101b00 */
[----:B---3--:R-:W-:Y:S01]  /*d5e0*/  @!P2 SHF.L.U64.HI R34, R215, 0x1, R11 ;  /* 0x00000001d722a819 */ /* 0x008fe2000001020b */
        /* <DEDUP_REMOVED lines=9> */
[----:B------:R-:W-:Y:S01]  /*d680*/  CS2R R34, SRZ ;  /* 0x0000000000227805 */ /* 0x000fe2000001ff00 */
[----:B------:R0:W5:Y:S01]  /*d690*/  @!P2 LD.E.64 R38, desc[UR6][R14.64] ;  /* 0x000000060e26a980 */ /* 0x000162000c101b00 */
[-C--:B------:R-:W-:Y:S02]  /*d6a0*/  @!P0 IADD3 R6, P5, R6, R5.reuse, RZ ;  /* 0x0000000506068210 */ /* 0x080fe40007fbe0ff */
[----:B------:R-:W-:Y:S01]  /*d6b0*/  @!P0 IADD3 R8, P4, R8, R5, RZ ;  /* 0x0000000508088210 */ /* 0x000fe20007f9e0ff */
[----:B------:R-:W-:Y:S01]  /*d6c0*/  @!P1 IMAD.X R5, R9, 0x1, R26, P6 ;  /* 0x0000000109059824 */ /* 0x000fe200030e061a */
[----:B------:R-:W-:Y:S01]  /*d6d0*/  CS2R R26, SRZ ;  /* 0x00000000001a7805 */ /* 0x000fe2000001ff00 */
[--C-:B------:R-:W-:Y:S01]  /*d6e0*/  @!P0 IMAD.X R7, R7, 0x1, R28.reuse, P5 ;  /* 0x0000000107078824 */ /* 0x100fe200028e061c */
[----:B------:R0:W5:Y:S01]  /*d6f0*/  @!P2 LD.E.64 R40, desc[UR6][R12.64] ;  /* 0x000000060c28a980 */ /* 0x000162000c101b00 */
[----:B------:R-:W-:Y:S01]  /*d700*/  @!P0 IMAD.X R9, R9, 0x1, R28, P4 ;  /* 0x0000000109098824 */ /* 0x000fe200020e061c */
[----:B------:R-:W-:-:S02]  /*d710*/  CS2R R28, SRZ ;  /* 0x00000000001c7805 */ /* 0x000fc4000001ff00 */
[----:B------:R0:W5:Y:S04]  /*d720*/  @!P1 LD.E.64 R34, desc[UR6][R10.64] ;  /* 0x000000060a229980 */ /* 0x000168000c101b00 */
[----:B------:R0:W5:Y:S04]  /*d730*/  @!P1 LD.E.64 R36, desc[UR6][R4.64] ;  /* 0x0000000604249980 */ /* 0x000168000c101b00 */
[----:B------:R0:W5:Y:S04]  /*d740*/  @!P0 LD.E.64 R28, desc[UR6][R6.64] ;  /* 0x00000006061c8980 */ /* 0x000168000c101b00 */
[----:B------:R0:W5:Y:S02]  /*d750*/  @!P0 LD.E.64 R26, desc[UR6][R8.64] ;  /* 0x00000006081a8980 */ /* 0x000164000c101b00 */
.L_x_2763:
[----:B------:R-:W-:Y:S05]  /*d760*/  BSYNC B1 ;  /* 0x0000000000017941 */ /* 0x000fea0003800000 */
.L_x_2762:
[----:B0----5:R-:W-:Y:S01]  /*d770*/  IMAD.MOV.U32 R5, RZ, RZ, R34 ;  /* 0x000000ffff057224 */ /* 0x021fe200078e0022 */
[----:B------:R-:W-:Y:S01]  /*d780*/  UMOV UR4, 0xffffffff ;  /* 0xffffffff00047882 */ /* 0x000fe20000000000 */
[----:B------:R-:W-:Y:S02]  /*d790*/  IMAD.MOV.U32 R4, RZ, RZ, R35 ;  /* 0x000000ffff047224 */ /* 0x000fe400078e0023 */
[----:B--2---:R-:W-:Y:S02]  /*d7a0*/  IMAD.MOV.U32 R7, RZ, RZ, R28 ;  /* 0x000000ffff077224 */ /* 0x004fe400078e001c */
        /* <DEDUP_REMOVED lines=20> */
[----:B------:R-:W-:Y:S02]  /*d8f0*/  CS2R R4, SRZ ;  /* 0x0000000000047805 */ /* 0x000fe4000001ff00 */
[----:B------:R-:W-:Y:S01]  /*d900*/  PRMT R93, R7, 0x5410, R6 ;  /* 0x00005410075d7816 */ /* 0x000fe20000000006 */
[----:B------:R-:W-:Y:S06]  /*d910*/  BRA.DIV UR4, `(.L_x_2764) ;  /* 0x0000026a04a47947 */ /* 0x000fec000b800000 */
[----:B------:R0:W2:Y:S04]  /*d920*/  SHFL.IDX PT, R9, R33, 0x3, 0x181f ;  /* 0x00781f0021097f89 */ /* 0x0000a800000e0000 */
[----:B----4-:R0:W4:Y:S04]  /*d930*/  SHFL.IDX PT, R8, R32, 0x3, 0x181f ;  /* 0x00781f0020087f89 */ /* 0x01012800000e0000 */
[----:B------:R0:W0:Y:S04]  /*d940*/  SHFL.IDX PT, R78, R31, 0x3, 0x181f ;  /* 0x00781f001f4e7f89 */ /* 0x00002800000e0000 */
[----:B------:R0:W0:Y:S02]  /*d950*/  SHFL.IDX PT, R10, R30, 0x3, 0x181f ;  /* 0x00781f001e0a7f89 */ /* 0x00002400000e0000 */
.L_x_3094:
[----:B------:R-:W5:Y:S01]  /*d960*/  LDL R11, [R1+0x78] ;  /* 0x00007800010b7983 */ /* 0x000f620000100800 */
[----:B------:R-:W-:Y:S01]  /*d970*/  VIADD R7, R0, 0x60 ;  /* 0x0000006000077836 */ /* 0x000fe20000000000 */
[----:B------:R-:W-:Y:S01]  /*d980*/  BSSY B1, `(.L_x_2765) ;  /* 0x000003f000017945 */ /* 0x000fe20003800000 */
[----:B------:R-:W-:Y:S02]  /*d990*/  CS2R R12, SRZ ;  /* 0x00000000000c7805 */ /* 0x000fe4000001ff00 */
[----:B------:R-:W-:Y:S02]  /*d9a0*/  CS2R R20, SRZ ;  /* 0x0000000000147805 */ /* 0x000fe4000001ff00 */
[----:B01-3--:R-:W-:Y:S02]  /*d9b0*/  CS2R R30, SRZ ;  /* 0x00000000001e7805 */ /* 0x00bfe4000001ff00 */
[----:B------:R-:W-:Y:S02]  /*d9c0*/  ISETP.GE.AND P0, PT, R7, R3, PT ;  /* 0x000000030700720c */ /* 0x000fe40003f06270 */
[----:B------:R-:W-:-:S02]  /*d9d0*/  CS2R R14, SRZ ;  /* 0x00000000000e7805 */ /* 0x000fc4000001ff00 */
[----:B------:R-:W-:Y:S02]  /*d9e0*/  CS2R R24, SRZ ;  /* 0x0000000000187805 */ /* 0x000fe4000001ff00 */
[----:B------:R-:W-:Y:S02]  /*d9f0*/  CS2R R32, SRZ ;  /* 0x0000000000207805 */ /* 0x000fe4000001ff00 */
[----:B-----5:R-:W-:-:S04]  /*da00*/  LEA.HI R6, R11, R11, RZ, 0x1 ;  /* 0x0000000b0b067211 */ /* 0x020fc800078f08ff */
[----:B------:R-:W-:Y:S02]  /*da10*/  LOP3.LUT R0, R6, 0xfffffffe, RZ, 0xc0, !PT ;  /* 0xfffffffe06007812 */ /* 0x000fe400078ec0ff */
[----:B------:R-:W-:-:S03]  /*da20*/  CS2R R6, SRZ ;  /* 0x0000000000067805 */ /* 0x000fc6000001ff00 */
[----:B------:R-:W-:-:S05]  /*da30*/  IMAD.IADD R0, R11, 0x1, -R0 ;  /* 0x000000010b007824 */ /* 0x000fca00078e0a00 */
[----:B------:R-:W-:Y:S01]  /*da40*/  SHF.L.U32 R0, R0, 0x1f, RZ ;  /* 0x0000001f00007819 */ /* 0x000fe200000006ff */
[----:B------:R-:W-:Y:S06]  /*da50*/  @P0 BRA `(.L_x_2766) ;  /* 0x0000000000c40947 */ /* 0x000fec0003800000 */
[----:B------:R-:W3:Y:S01]  /*da60*/  LDL R82, [R1+0x9c] ;  /* 0x00009c0001527983 */ /* 0x000ee20000100800 */
[----:B------:R-:W-:-:S03]  /*da70*/  ULDC UR4, c[0x0][0x3f4] ;  /* 0x0000fd0000047ab9 */ /* 0x000fc60000000800 */
[----:B------:R-:W3:Y:S04]  /*da80*/  LDL R79, [R1+0x98] ;  /* 0x00009800014f7983 */ /* 0x000ee80000100800 */
[----:B------:R-:W3:Y:S01]  /*da90*/  LDL R11, [R1+0x94] ;  /* 0x00009400010b7983 */ /* 0x000ee20000100800 */
[----:B------:R-:W-:Y:S02]  /*daa0*/  ISETP.GE.AND P3, PT, R22, UR4, PT ;  /* 0x0000000416007c0c */ /* 0x000fe4000bf66270 */
[----:B------:R-:W-:Y:S02]  /*dab0*/  CS2R R32, SRZ ;  /* 0x0000000000207805 */ /* 0x000fe4000001ff00 */
[----:B------:R-:W-:Y:S01]  /*dac0*/  ISETP.GE.AND P2, PT, R215, UR4, PT ;  /* 0x00000004d7007c0c */ /* 0x000fe2000bf46270 */
[----:B------:R-:W-:Y:S01]  /*dad0*/  ULDC.64 UR6, c[0x0][0x208] ;  /* 0x0000820000067ab9 */ /* 0x000fe20000000a00 */
[----:B------:R-:W-:-:S02]  /*dae0*/  ISETP.GE.AND P1, PT, R214, UR4, PT ;  /* 0x00000004d6007c0c */ /* 0x000fc4000bf26270 */
[----:B------:R-:W-:-:S05]  /*daf0*/  ISETP.GE.AND P0, PT, R217, UR4, PT ;  /* 0x00000004d9007c0c */ /* 0x000fca000bf06270 */
[C---:B------:R-:W-:Y:S01]  /*db00*/  @!P3 IMAD.SHL.U32 R24, R22.reuse, 0x2, RZ ;  /* 0x000000021618b824 */ /* 0x040fe200078e00ff */
[----:B------:R-:W-:-:S03]  /*db10*/  @!P3 SHF.L.U64.HI R4, R22, 0x1, R23 ;  /* 0x000000011604b819 */ /* 0x000fc60000010217 */
[----:B------:R-:W-:Y:S02]  /*db20*/  @!P2 IMAD.SHL.U32 R14, R215, 0x2, RZ ;  /* 0x00000002d70ea824 */ /* 0x000fe400078e00ff */
[----:B------:R-:W-:Y:S01]  /*db30*/  @!P1 IMAD.SHL.U32 R6, R214, 0x2, RZ ;  /* 0x00000002d6069824 */ /* 0x000fe200078e00ff */
[-C--:B----4-:R-:W-:Y:S01]  /*db40*/  @!P3 IADD3 R20, P5, R8, R24.reuse, RZ ;  /* 0x000000180814b210 */ /* 0x090fe20007fbe0ff */
[----:B------:R-:W-:Y:S01]  /*db50*/  @!P0 IMAD.SHL.U32 R30, R217, 0x2, RZ ;  /* 0x00000002d91e8824 */ /* 0x000fe200078e00ff */
[----:B------:R-:W-:Y:S02]  /*db60*/  @!P3 IADD3 R24, P4, R10, R24, RZ ;  /* 0x000000180a18b210 */ /* 0x000fe40007f9e0ff */
[-C--:B------:R-:W-:Y:S01]  /*db70*/  @!P2 IADD3 R12, P6, R8, R14.reuse, RZ ;  /* 0x0000000e080ca210 */ /* 0x080fe20007fde0ff */
[--C-:B--2---:R-:W-:Y:S01]  /*db80*/  @!P3 IMAD.X R21, R9, 0x1, R4.reuse, P5 ;  /* 0x000000010915b824 */ /* 0x104fe200028e0604 */
[----:B------:R-:W-:Y:S01]  /*db90*/  @!P2 IADD3 R14, P5, R10, R14, RZ ;  /* 0x0000000e0a0ea210 */ /* 0x000fe20007fbe0ff */
[----:B------:R-:W-:Y:S01]  /*dba0*/  @!P3 IMAD.X R25, R78, 0x1, R4, P4 ;  /* 0x000000014e19b824 */ /* 0x000fe200020e0604 */
[----:B------:R-:W-:-:S04]  /*dbb0*/  @!P1 IADD3 R4, P4, R8, R6, RZ ;  /* 0x0000000608049210 */ /* 0x000fc80007f9e0ff */
[----:B------:R0:W5:Y:S02]  /*dbc0*/  @!P3 LD.E.64 R32, desc[UR6][R24.64] ;  /* 0x000000061820b980 */ /* 0x000164000c101b00 */
[----:B0-----:R-:W-:Y:S02]  /*dbd0*/  CS2R R24, SRZ ;  /* 0x0000000000187805 */ /* 0x001fe4000001ff00 */
[----:B---3--:R-:W-:Y:S02]  /*dbe0*/  @!P2 SHF.L.U64.HI R5, R215, 0x1, R82 ;  /* 0x00000001d705a819 */ /* 0x008fe40000010252 */
[----:B------:R-:W-:-:S03]  /*dbf0*/  @!P1 SHF.L.U64.HI R7, R214, 0x1, R79 ;  /* 0x00000001d6079819 */ /* 0x000fc6000001024f */
[C-C-:B------:R-:W-:Y:S01]  /*dc00*/  @!P2 IMAD.X R13, R9.reuse, 0x1, R5.reuse, P6 ;  /* 0x00000001090da824 */ /* 0x140fe200030e0605 */
[----:B------:R-:W-:Y:S01]  /*dc10*/  @!P1 IADD3 R6, P6, R10, R6, RZ ;  /* 0x000000060a069210 */ /* 0x000fe20007fde0ff */
[----:B------:R-:W-:Y:S01]  /*dc20*/  @!P2 IMAD.X R15, R78, 0x1, R5, P5 ;  /* 0x000000014e0fa824 */ /* 0x000fe200028e0605 */
[-C--:B------:R-:W-:Y:S01]  /*dc30*/  @!P0 IADD3 R8, P5, R8, R30.reuse, RZ ;  /* 0x0000001e08088210 */ /* 0x080fe20007fbe0ff */
[--C-:B------:R-:W-:Y:S01]  /*dc40*/  @!P1 IMAD.X R5, R9, 0x1, R7.reuse, P4 ;  /* 0x0000000109059824 */ /* 0x100fe200020e0607 */
[----:B------:R-:W-:Y:S02]  /*dc50*/  @!P0 IADD3 R10, P4, R10, R30, RZ ;  /* 0x0000001e0a0a8210 */ /* 0x000fe40007f9e0ff */
[----:B------:R-:W-:Y:S01]  /*dc60*/  CS2R R30, SRZ ;  /* 0x00000000001e7805 */ /* 0x000fe2000001ff00 */
[----:B------:R-:W5:Y:S01]  /*dc70*/  @!P2 LD.E.64 R24, desc[UR6][R14.64] ;  /* 0x000000060e18a980 */ /* 0x000f62000c101b00 */
[----:B------:R-:W-:Y:S01]  /*dc80*/  @!P1 IMAD.X R7, R78, 0x1, R7, P6 ;  /* 0x000000014e079824 */ /* 0x000fe200030e0607 */
[----:B------:R-:W-:-:S03]  /*dc90*/  @!P0 SHF.L.U64.HI R11, R217, 0x1, R11 ;  /* 0x00000001d90b8819 */ /* 0x000fc6000001020b */
[----:B------:R0:W5:Y:S02]  /*dca0*/  @!P3 LD.E.64 R30, desc[UR6][R20.64] ;  /* 0x00000006141eb980 */ /* 0x000164000c101b00 */
[--C-:B------:R-:W-:Y:S02]  /*dcb0*/  @!P0 IMAD.X R9, R9, 0x1, R11.reuse, P5 ;  /* 0x0000000109098824 */ /* 0x100fe400028e060b */
[----:B------:R-:W-:Y:S01]  /*dcc0*/  @!P0 IMAD.X R11, R78, 0x1, R11, P4 ;  /* 0x000000014e0b8824 */ /* 0x000fe200020e060b */
[----:B0-----:R-:W-:Y:S02]  /*dcd0*/  CS2R R20, SRZ ;  /* 0x0000000000147805 */ /* 0x001fe4000001ff00 */
[----:B------:R-:W-:-:S04]  /*dce0*/  CS2R R14, SRZ ;  /* 0x00000000000e7805 */ /* 0x000fc8000001ff00 */
[----:B------:R0:W5:Y:S04]  /*dcf0*/  @!P2 LD.E.64 R20, desc[UR6][R12.64] ;  /* 0x000000060c14a980 */ /* 0x000168000c101b00 */
[----:B------:R1:W5:Y:S01]  /*dd00*/  @!P1 LD.E.64 R14, desc[UR6][R6.64] ;  /* 0x00000006060e9980 */ /* 0x000362000c101b00 */
[----:B0-----:R-:W-:Y:S02]  /*dd10*/  CS2R R12, SRZ ;  /* 0x00000000000c7805 */ /* 0x001fe4000001ff00 */
[----:B-1----:R-:W-:-:S04]  /*dd20*/  CS2R R6, SRZ ;  /* 0x0000000000067805 */ /* 0x002fc8000001ff00 */
[----:B------:R0:W5:Y:S04]  /*dd30*/  @!P1 LD.E.64 R12, desc[UR6][R4.64] ;  /* 0x00000006040c9980 */ /* 0x000168000c101b00 */
[----:B------:R1:W5:Y:S01]  /*dd40*/  @!P0 LD.E.64 R6, desc[UR6][R10.64] ;  /* 0x000000060a068980 */ /* 0x000362000c101b00 */
[----:B0-----:R-:W-:-:S06]  /*dd50*/  CS2R R4, SRZ ;  /* 0x0000000000047805 */ /* 0x001fcc000001ff00 */
[----:B------:R1:W5:Y:S02]  /*dd60*/  @!P0 LD.E.64 R4, desc[UR6][R8.64] ;  /* 0x0000000608048980 */ /* 0x000364000c101b00 */
.L_x_2766:
[----:B------:R-:W-:Y:S05]  /*dd70*/  BSYNC B1 ;  /* 0x0000000000017941 */ /* 0x000fea0003800000 */
.L_x_2765:
[----:B------:R-:W0:Y:S01]  /*dd80*/  SYNCS.PHASECHK.TRANS64.TRYWAIT P0, [R16+URZ+0x38800], R0 ;  /* 0x03880000100075a7 */ /* 0x000e22000800017f */
[----:B-12--5:R-:W-:Y:S01]  /*dd90*/  IMAD.MOV.U32 R9, RZ, RZ, R4 ;  /* 0x000000ffff097224 */ /* 0x026fe200078e0004 */
[----:B------:R-:W-:Y:S01]  /*dda0*/  BSSY B1, `(.L_x_2767) ;  /* 0x000000d000017945 */ /* 0x000fe20003800000 */
[----:B----4-:R-:W-:Y:S02]  /*ddb0*/  IMAD.MOV.U32 R8, RZ, RZ, R5 ;  /* 0x000000ffff087224 */ /* 0x010fe400078e0005 */
[----:B------:R-:W-:Y:S02]  /*ddc0*/  IMAD.MOV.U32 R11, RZ, RZ, R12 ;  /* 0x000000ffff0b7224 */ /* 0x000fe400078e000c */
[----:B------:R-:W-:Y:S01]  /*ddd0*/  IMAD.MOV.U32 R10, RZ, RZ, R13 ;  /* 0x000000ffff0a7224 */ /* 0x000fe200078e000d */
[----:B------:R-:W-:Y:S01]  /*dde0*/  PRMT R78, R9, 0x5410, R8 ;  /* 0x00005410094e7816 */ /* 0x000fe20000000008 */
[----:B------:R-:W-:Y:S02]  /*ddf0*/  IMAD.MOV.U32 R9, RZ, RZ, R20 ;  /* 0x000000ffff097224 */ /* 0x000fe400078e0014 */
[----:B------:R-:W-:Y:S01]  /*de00*/  IMAD.MOV.U32 R8, RZ, RZ, R21 ;  /* 0x000000ffff087224 */ /* 0x000fe200078e0015 */
[----:B------:R-:W-:-:S04]  /*de10*/  PRMT R82, R11, 0x5410, R10 ;  /* 0x000054100b527816 */ /* 0x000fc8000000000a */
[----:B------:R-:W-:Y:S01]  /*de20*/  PRMT R87, R9, 0x5410, R8 ;  /* 0x0000541009577816 */ /* 0x000fe20000000008 */
[----:B------:R-:W-:Y:S02]  /*de30*/  IMAD.MOV.U32 R9, RZ, RZ, R30 ;  /* 0x000000ffff097224 */ /* 0x000fe400078e001e */
[----:B------:R-:W-:-:S05]  /*de40*/  IMAD.MOV.U32 R8, RZ, RZ, R31 ;  /* 0x000000ffff087224 */ /* 0x000fca00078e001f */
[----:B------:R-:W-:Y:S01]  /*de50*/  PRMT R98, R8, 0x5410, R9 ;  /* 0x0000541008627816 */ /* 0x000fe20000000009 */
[----:B0-----:R-:W-:Y:S06]  /*de60*/  @!P0 BRA `(.L_x_2768) ;  /* 0x0000026400c48947 */ /* 0x001fec0003800000 */
.L_x_3095:
[----:B------:R-:W-:Y:S05]  /*de70*/  BSYNC B1 ;  /* 0x0000000000017941 */ /* 0x000fea0003800000 */
.L_x_2767:
[----:B------:R-:W-:Y:S01]  /*de80*/  IMAD.MOV.U32 R8, RZ, RZ, R6 ;  /* 0x000000ffff087224 */ /* 0x000fe200078e0006 */
[----:B------:R-:W-:Y:S01]  /*de90*/  BSSY B1, `(.L_x_2769) ;  /* 0x00000d6000017945 */ /* 0x000fe20003800000 */
[----:B0-----:R-:W-:-:S05]  /*dea0*/  IMAD.MOV.U32 R0, RZ, RZ, R7 ;  /* 0x000000ffff007224 */ /* 0x001fca00078e0007 */
[----:B------:R-:W-:Y:S01]  /*deb0*/  PRMT R79, R8, 0x5410, R0 ;  /* 0x00005410084f7816 */ /* 0x000fe20000000000 */
[----:B------:R-:W-:Y:S02]  /*dec0*/  IMAD.MOV.U32 R8, RZ, RZ, R14 ;  /* 0x000000ffff087224 */ /* 0x000fe400078e000e */
[----:B------:R-:W-:-:S05]  /*ded0*/  IMAD.MOV.U32 R0, RZ, RZ, R15 ;  /* 0x000000ffff007224 */ /* 0x000fca00078e000f */
[----:B------:R-:W-:Y:S01]  /*dee0*/  PRMT R83, R8, 0x5410, R0 ;  /* 0x0000541008537816 */ /* 0x000fe20000000000 */
[----:B------:R-:W-:Y:S01]  /*def0*/  IMAD.MOV.U32 R8, RZ, RZ, R24 ;  /* 0x000000ffff087224 */ /* 0x000fe200078e0018 */
[----:B------:R-:W-:Y:S01]  /*df00*/  VIADDMNMX R0, R3, -R231, 0x80, PT ;  /* 0x0000008003007446 */ /* 0x000fe200038009e7 */
[----:B------:R-:W-:-:S03]  /*df10*/  IMAD.MOV.U32 R3, RZ, RZ, R25 ;  /* 0x000000ffff037224 */ /* 0x000fc600078e0019 */
[----:B------:R-:W-:Y:S02]  /*df20*/  ISETP.GE.AND P0, PT, R212, R0, PT ;  /* 0x00000000d400720c */ /* 0x000fe40003f06270 */
[----:B------:R-:W-:Y:S01]  /*df30*/  PRMT R94, R8, 0x5410, R3 ;  /* 0x00005410085e7816 */ /* 0x000fe20000000003 */
[----:B------:R-:W-:Y:S02]  /*df40*/  IMAD.MOV.U32 R8, RZ, RZ, R32 ;  /* 0x000000ffff087224 */ /* 0x000fe400078e0020 */
[----:B------:R-:W-:-:S05]  /*df50*/  IMAD.MOV.U32 R3, RZ, RZ, R33 ;  /* 0x000000ffff037224 */ /* 0x000fca00078e0021 */
[----:B------:R-:W-:-:S03]  /*df60*/  PRMT R103, R8, 0x5410, R3 ;  /* 0x0000541008677816 */ /* 0x000fc60000000003 */
[----:B------:R-:W-:Y:S05]  /*df70*/  @P0 BRA `(.L_x_2770) ;  /* 0x0000000c001c0947 */ /* 0x000fea0003800000 */
[----:B------:R-:W0:Y:S01]  /*df80*/  LDC R3, c[0x0][0x3f4] ;  /* 0x0000fd00ff037b82 */ /* 0x000e220000000800 */
[----:B------:R-:W-:Y:S01]  /*df90*/  BSSY B2, `(.L_x_2771) ;  /* 0x0000034000027945 */ /* 0x000fe20003800000 */
[-C--:B0-----:R-:W-:Y:S02]  /*dfa0*/  ISETP.GE.AND P0, PT, R22, R3.reuse, PT ;  /* 0x000000031600720c */ /* 0x081fe40003f06270 */
[-C--:B------:R-:W-:Y:S02]  /*dfb0*/  ISETP.GE.AND P1, PT, R215, R3.reuse, PT ;  /* 0x00000003d700720c */ /* 0x080fe40003f26270 */
[-C--:B------:R-:W-:Y:S02]  /*dfc0*/  ISETP.GE.AND P2, PT, R214, R3.reuse, PT ;  /* 0x00000003d600720c */ /* 0x080fe40003f46270 */
[----:B------:R-:W-:-:S07]  /*dfd0*/  ISETP.GE.AND P3, PT, R217, R3, PT ;  /* 0x00000003d900720c */ /* 0x000fce0003f66270 */
[----:B------:R-:W-:Y:S06]  /*dfe0*/  @P0 BRA `(.L_x_2772) ;  /* 0x0000000000b80947 */ /* 0x000fec0003800000 */
[----:B------:R-:W0:Y:S01]  /*dff0*/  LDS.128 R8, [R230] ;  /* 0x00000000e6087984 */ /* 0x000e220000000c00 */
[----:B------:R-:W-:Y:S02]  /*e000*/  SHF.R.U32.HI R88, RZ, 0x10, R75 ;  /* 0x00000010ff587819 */ /* 0x000fe4000001164b */
[----:B------:R-:W-:Y:S02]  /*e010*/  SHF.R.U32.HI R89, RZ, 0x10, R77 ;  /* 0x00000010ff597819 */ /* 0x000fe4000001164d */
[C---:B------:R-:W-:Y:S02]  /*e020*/  PRMT R88, R95.reuse, 0x5432, R88 ;  /* 0x000054325f587816 */ /* 0x040fe40000000058 */
[----:B------:R-:W-:Y:S02]  /*e030*/  PRMT R89, R95, 0x5410, R89 ;  /* 0x000054105f597816 */ /* 0x000fe40000000059 */
[----:B------:R-:W-:Y:S01]  /*e040*/  SHF.R.U64 R75, R74, 0x10, R75 ;  /* 0x000000104a4b7819 */ /* 0x000fe2000000124b */
[----:B------:R-:W-:Y:S01]  /*e050*/  IMAD.U32 R96, R88, 0x10000, RZ ;  /* 0x0001000058607824 */ /* 0x000fe200078e00ff */
[----:B------:R-:W-:Y:S01]  /*e060*/  SHF.R.U64 R76, R76, 0x10, R77 ;  /* 0x000000104c4c7819 */ /* 0x000fe2000000124d */
[C---:B------:R-:W-:Y:S01]  /*e070*/  IMAD.U32 R3, R89.reuse, 0x10000, RZ ;  /* 0x0001000059037824 */ /* 0x040fe200078e00ff */
[----:B------:R-:W-:-:S02]  /*e080*/  LOP3.LUT R74, R89, 0xffff0000, RZ, 0xc0, !PT ;  /* 0xffff0000594a7812 */ /* 0x000fc400078ec0ff */
[----:B------:R-:W-:Y:S02]  /*e090*/  LOP3.LUT R88, R88, 0xffff0000, RZ, 0xc0, !PT ;  /* 0xffff000058587812 */ /* 0x000fe400078ec0ff */
[C---:B------:R-:W-:Y:S02]  /*e0a0*/  PRMT R76, R114.reuse, 0x5432, R76 ;  /* 0x00005432724c7816 */ /* 0x040fe4000000004c */
[----:B------:R-:W-:Y:S02]  /*e0b0*/  PRMT R75, R114, 0x5410, R75 ;  /* 0x00005410724b7816 */ /* 0x000fe4000000004b */
[C---:B0-----:R-:W-:Y:S01]  /*e0c0*/  LOP3.LUT R97, R10.reuse, 0xffff0000, RZ, 0xc0, !PT ;  /* 0xffff00000a617812 */ /* 0x041fe200078ec0ff */
[----:B------:R-:W-:Y:S01]  /*e0d0*/  IMAD.U32 R95, R10, 0x10000, RZ ;  /* 0x000100000a5f7824 */ /* 0x000fe200078e00ff */
[C---:B------:R-:W-:Y:S01]  /*e0e0*/  LOP3.LUT R77, R11.reuse, 0xffff0000, RZ, 0xc0, !PT ;  /* 0xffff00000b4d7812 */ /* 0x040fe200078ec0ff */
[----:B------:R-:W-:Y:S02]  /*e0f0*/  IMAD.U32 R89, R11, 0x10000, RZ ;  /* 0x000100000b597824 */ /* 0x000fe400078e00ff */
[CC--:B------:R-:W-:Y:S01]  /*e100*/  FMUL.FTZ R10, R97.reuse, R3.reuse ;  /* 0x00000003610a7220 */ /* 0x0c0fe20000410000 */
[----:B------:R-:W-:Y:S01]  /*e110*/  FMUL.FTZ R97, R97, R96 ;  /* 0x0000006061617220 */ /* 0x000fe20000410000 */
[C---:B------:R-:W-:Y:S01]  /*e120*/  FMUL.FTZ R11, R77.reuse, R74 ;  /* 0x0000004a4d0b7220 */ /* 0x040fe20000410000 */
[----:B------:R-:W-:Y:S01]  /*e130*/  FMUL.FTZ R77, R77, R88 ;  /* 0x000000584d4d7220 */ /* 0x000fe20000410000 */
[C---:B------:R-:W-:Y:S01]  /*e140*/  FFMA.FTZ R10, R95.reuse, R96, -R10 ;  /* 0x000000605f0a7223 */ /* 0x040fe2000001080a */
[----:B------:R-:W-:Y:S01]  /*e150*/  FFMA.FTZ R3, R95, R3, R97 ;  /* 0x000000035f037223 */ /* 0x000fe20000010061 */
[----:B------:R-:W-:Y:S01]  /*e160*/  LOP3.LUT R95, R8, 0xffff0000, RZ, 0xc0, !PT ;  /* 0xffff0000085f7812 */ /* 0x000fe200078ec0ff */
[C---:B------:R-:W-:Y:S01]  /*e170*/  FFMA.FTZ R74, R89.reuse, R74, R77 ;  /* 0x0000004a594a7223 */ /* 0x040fe2000001004d */
[----:B------:R-:W-:Y:S01]  /*e180*/  FFMA.FTZ R11, R89, R88, -R11 ;  /* 0x00000058590b7223 */ /* 0x000fe2000001080b */
[C---:B------:R-:W-:Y:S01]  /*e190*/  IMAD.U32 R77, R76.reuse, 0x10000, RZ ;  /* 0x000100004c4d7824 */ /* 0x040fe200078e00ff */
[----:B------:R-:W-:Y:S01]  /*e1a0*/  LOP3.LUT R76, R76, 0xffff0000, RZ, 0xc0, !PT ;  /* 0xffff00004c4c7812 */ /* 0x000fe200078ec0ff */
[C---:B------:R-:W-:Y:S01]  /*e1b0*/  IMAD.U32 R88, R75.reuse, 0x10000, RZ ;  /* 0x000100004b587824 */ /* 0x040fe200078e00ff */
[----:B------:R-:W-:Y:S01]  /*e1c0*/  LOP3.LUT R75, R75, 0xffff0000, RZ, 0xc0, !PT ;  /* 0xffff00004b4b7812 */ /* 0x000fe200078ec0ff */
[----:B------:R-:W-:-:S02]  /*e1d0*/  IMAD.U32 R8, R8, 0x10000, RZ ;  /* 0x0001000008087824 */ /* 0x000fc400078e00ff */
[CC--:B------:R-:W-:Y:S01]  /*e1e0*/  FMUL.FTZ R89, R95.reuse, R77.reuse ;  /* 0x0000004d5f597220 */ /* 0x0c0fe20000410000 */
        /* <DEDUP_REMOVED lines=14> */
.L_x_2772:
[----:B------:R-:W-:Y:S05]  /*e2d0*/  BSYNC B2 ;  /* 0x0000000000027941 */ /* 0x000fea0003800000 */
.L_x_2771:
[----:B------:R-:W-:Y:S04]  /*e2e0*/  BSSY B2, `(.L_x_2773) ;  /* 0x0000030000027945 */ /* 0x000fe80003800000 */
[----:B------:R-:W-:Y:S05]  /*e2f0*/  @P1 BRA `(.L_x_2774) ;  /* 0x0000000000b81947 */ /* 0x000fea0003800000 */
[----:B0-----:R-:W0:Y:S01]  /*e300*/  LDS.128 R8, [R230+0x4000] ;  /* 0x00400000e6087984 */ /* 0x001e220000000c00 */
[----:B------:R-:W-:Y:S02]  /*e310*/  SHF.R.U32.HI R3, RZ, 0x10, R71 ;  /* 0x00000010ff037819 */ /* 0x000fe40000011647 */
[----:B------:R-:W-:Y:S02]  /*e320*/  SHF.R.U32.HI R74, RZ, 0x10, R73 ;  /* 0x00000010ff4a7819 */ /* 0x000fe40000011649 */
[C---:B------:R-:W-:Y:S02]  /*e330*/  PRMT R3, R113.reuse, 0x5410, R3 ;  /* 0x0000541071037816 */ /* 0x040fe40000000003 */
[----:B------:R-:W-:Y:S02]  /*e340*/  PRMT R74, R113, 0x5432, R74 ;  /* 0x00005432714a7816 */ /* 0x000fe4000000004a */
[----:B------:R-:W-:Y:S01]  /*e350*/  SHF.R.U64 R70, R70, 0x10, R71 ;  /* 0x0000001046467819 */ /* 0x000fe20000001247 */
[C---:B------:R-:W-:Y:S01]  /*e360*/  IMAD.U32 R76, R3.reuse, 0x10000, RZ ;  /* 0x00010000034c7824 */ /* 0x040fe200078e00ff */
[----:B------:R-:W-:Y:S01]  /*e370*/  SHF.R.U64 R71, R72, 0x10, R73 ;  /* 0x0000001048477819 */ /* 0x000fe20000001249 */
[----:B------:R-:W-:Y:S01]  /*e380*/  IMAD.U32 R75, R74, 0x10000, RZ ;  /* 0x000100004a4b7824 */ /* 0x000fe200078e00ff */
        /* <DEDUP_REMOVED lines=36> */
[----:B------:R1:W-:Y:S02]  /*e5d0*/  STS.128 [R230+0x4000], R8 ;  /* 0x00400008e6007388 */ /* 0x0003e40000000c00 */
.L_x_2774:
[----:B------:R-:W-:Y:S05]  /*e5e0*/  BSYNC B2 ;  /* 0x0000000000027941 */ /* 0x000fea0003800000 */
.L_x_2773:
[----:B------:R-:W-:Y:S04]  /*e5f0*/  BSSY B2, `(.L_x_2775) ;  /* 0x0000030000027945 */ /* 0x000fe80003800000 */
[----:B------:R-:W-:Y:S05]  /*e600*/  @P2 BRA `(.L_x_2776) ;  /* 0x0000000000b82947 */ /* 0x000fea0003800000 */
[----:B01----:R-:W0:Y:S01]  /*e610*/  LDS.128 R8, [R230+0x8000] ;  /* 0x00800000e6087984 */ /* 0x003e220000000c00 */
[----:B------:R-:W-:Y:S02]  /*e620*/  SHF.R.U64 R3, R66, 0x10, R67 ;  /* 0x0000001042037819 */ /* 0x000fe40000001243 */
[----:B------:R-:W-:Y:S02]  /*e630*/  SHF.R.U32.HI R66, RZ, 0x10, R69 ;  /* 0x00000010ff427819 */ /* 0x000fe40000011645 */
[----:B------:R-:W-:Y:S02]  /*e640*/  SHF.R.U32.HI R70, RZ, 0x10, R67 ;  /* 0x00000010ff467819 */ /* 0x000fe40000011643 */
[----:B------:R-:W-:Y:S02]  /*e650*/  PRMT R66, R110, 0x5410, R66 ;  /* 0x000054106e427816 */ /* 0x000fe40000000042 */
[----:B------:R-:W-:Y:S02]  /*e660*/  SHF.R.U64 R67, R68, 0x10, R69 ;  /* 0x0000001044437819 */ /* 0x000fe40000001245 */
[C---:B------:R-:W-:Y:S01]  /*e670*/  PRMT R70, R111.reuse, 0x5410, R70 ;  /* 0x000054106f467816 */ /* 0x040fe20000000046 */
[----:B------:R-:W-:Y:S01]  /*e680*/  IMAD.U32 R71, R66, 0x10000, RZ ;  /* 0x0001000042477824 */ /* 0x000fe200078e00ff */
[----:B------:R-:W-:-:S02]  /*e690*/  PRMT R69, R111, 0x5432, R3 ;  /* 0x000054326f457816 */ /* 0x000fc40000000003 */
[----:B------:R-:W-:Y:S01]  /*e6a0*/  LOP3.LUT R66, R66, 0xffff0000, RZ, 0xc0, !PT ;  /* 0xffff000042427812 */ /* 0x000fe200078ec0ff */
[----:B------:R-:W-:Y:S01]  /*e6b0*/  IMAD.U32 R74, R70, 0x10000, RZ ;  /* 0x00010000464a7824 */ /* 0x000fe200078e00ff */
[----:B------:R-:W-:Y:S02]  /*e6c0*/  PRMT R67, R110, 0x5432, R67 ;  /* 0x000054326e437816 */ /* 0x000fe40000000043 */
[----:B------:R-:W-:Y:S02]  /*e6d0*/  LOP3.LUT R70, R70, 0xffff0000, RZ, 0xc0, !PT ;  /* 0xffff000046467812 */ /* 0x000fe400078ec0ff */
[C---:B0-----:R-:W-:Y:S01]  /*e6e0*/  LOP3.LUT R68, R10.reuse, 0xffff0000, RZ, 0xc0, !PT ;  /* 0xffff00000a447812 */ /* 0x041fe200078ec0ff */
[----:B------:R-:W-:Y:S02]  /*e6f0*/  IMAD.U32 R3, R10, 0x10000, RZ ;  /* 0x000100000a037824 */ /* 0x000fe400078e00ff */
[C---:B------:R-:W-:Y:S01]  /*e700*/  IMAD.U32 R10, R11.reuse, 0x10000, RZ ;  /* 0x000100000b0a7824 */ /* 0x040fe200078e00ff */
[----:B------:R-:W-:Y:S01]  /*e710*/  LOP3.LUT R11, R11, 0xffff0000, RZ, 0xc0, !PT ;  /* 0xffff00000b0b7812 */ /* 0x000fe200078ec0ff */
[CC--:B------:R-:W-:Y:S01]  /*e720*/  FMUL.FTZ R75, R68.reuse, R71.reuse ;  /* 0x00000047444b7220 */ /* 0x0c0fe20000410000 */
[-C--:B------:R-:W-:Y:S01]  /*e730*/  FMUL.FTZ R68, R68, R74.reuse ;  /* 0x0000004a44447220 */ /* 0x080fe20000410000 */
[C---:B------:R-:W-:Y:S01]  /*e740*/  IMAD.U32 R73, R8.reuse, 0x10000, RZ ;  /* 0x0001000008497824 */ /* 0x040fe200078e00ff */
[----:B------:R-:W-:Y:S01]  /*e750*/  LOP3.LUT R8, R8, 0xffff0000, RZ, 0xc0, !PT ;  /* 0xffff000008087812 */ /* 0x000fe200078ec0ff */
[----:B------:R-:W-:Y:S01]  /*e760*/  FFMA.FTZ R75, R3, R74, -R75 ;  /* 0x0000004a034b7223 */ /* 0x000fe2000001084b */
[----:B------:R-:W-:Y:S01]  /*e770*/  FMUL.FTZ R74, R11, R66 ;  /* 0x000000420b4a7220 */ /* 0x000fe20000410000 */
[----:B------:R-:W-:Y:S01]  /*e780*/  FFMA.FTZ R68, R3, R71, R68 ;  /* 0x0000004703447223 */ /* 0x000fe20000010044 */
[----:B------:R-:W-:-:S02]  /*e790*/  IMAD.U32 R72, R9, 0x10000, RZ ;  /* 0x0001000009487824 */ /* 0x000fc400078e00ff */
[-C--:B------:R-:W-:Y:S01]  /*e7a0*/  FMUL.FTZ R11, R11, R70.reuse ;  /* 0x000000460b0b7220 */ /* 0x080fe20000410000 */
[C---:B------:R-:W-:Y:S01]  /*e7b0*/  FFMA.FTZ R74, R10.reuse, R70, -R74 ;  /* 0x000000460a4a7223 */ /* 0x040fe2000001084a */
[----:B------:R-:W-:Y:S01]  /*e7c0*/  IMAD.U32 R3, R67, 0x10000, RZ ;  /* 0x0001000043037824 */ /* 0x000fe200078e00ff */
[----:B------:R-:W-:Y:S01]  /*e7d0*/  LOP3.LUT R9, R9, 0xffff0000, RZ, 0xc0, !PT ;  /* 0xffff000009097812 */ /* 0x000fe200078ec0ff */
[----:B------:R-:W-:Y:S01]  /*e7e0*/  IMAD.U32 R70, R69, 0x10000, RZ ;  /* 0x0001000045467824 */ /* 0x000fe200078e00ff */
[----:B------:R-:W-:Y:S01]  /*e7f0*/  LOP3.LUT R67, R67, 0xffff0000, RZ, 0xc0, !PT ;  /* 0xffff000043437812 */ /* 0x000fe200078ec0ff */
[----:B------:R-:W-:Y:S01]  /*e800*/  FFMA.FTZ R11, R10, R66, R11 ;  /* 0x000000420a0b7223 */ /* 0x000fe2000001000b */
[----:B------:R-:W-:Y:S01]  /*e810*/  LOP3.LUT R69, R69, 0xffff0000, RZ, 0xc0, !PT ;  /* 0xffff000045457812 */ /* 0x000fe200078ec0ff */
[C---:B------:R-:W-:Y:S01]  /*e820*/  FMUL.FTZ R10, R8.reuse, R3 ;  /* 0x00000003080a7220 */ /* 0x040fe20000410000 */
[----:B------:R-:W-:Y:S01]  /*e830*/  FMUL.FTZ R66, R8, R70 ;  /* 0x0000004608427220 */ /* 0x000fe20000410000 */
[----:B------:R-:W-:Y:S01]  /*e840*/  FMUL.FTZ R8, R9, R67 ;  /* 0x0000004309087220 */ /* 0x000fe20000410000 */
[----:B------:R-:W-:Y:S01]  /*e850*/  F2FP.BF16.F32.PACK_AB R11, R11, R74 ;  /* 0x0000004a0b0b723e */ /* 0x000fe200000010ff */
[----:B------:R-:W-:Y:S01]  /*e860*/  FMUL.FTZ R9, R9, R69 ;  /* 0x0000004509097220 */ /* 0x000fe20000410000 */
[C---:B------:R-:W-:Y:S01]  /*e870*/  FFMA.FTZ R70, R73.reuse, R70, -R10 ;  /* 0x0000004649467223 */ /* 0x040fe2000001080a */
[----:B------:R-:W-:Y:S01]  /*e880*/  FFMA.FTZ R66, R73, R3, R66 ;  /* 0x0000000349427223 */ /* 0x000fe20000010042 */
[C---:B------:R-:W-:Y:S01]  /*e890*/  FFMA.FTZ R69, R72.reuse, R69, -R8 ;  /* 0x0000004548457223 */ /* 0x040fe20000010808 */
[----:B------:R-:W-:Y:S01]  /*e8a0*/  FFMA.FTZ R9, R72, R67, R9 ;  /* 0x0000004348097223 */ /* 0x000fe20000010009 */
[----:B------:R-:W-:-:S02]  /*e8b0*/  F2FP.BF16.F32.PACK_AB R10, R68, R75 ;  /* 0x0000004b440a723e */ /* 0x000fc400000010ff */
[----:B------:R-:W-:Y:S02]  /*e8c0*/  F2FP.BF16.F32.PACK_AB R8, R66, R70 ;  /* 0x000000464208723e */ /* 0x000fe400000010ff */
[----:B------:R-:W-:-:S05]  /*e8d0*/  F2FP.BF16.F32.PACK_AB R9, R9, R69 ;  /* 0x000000450909723e */ /* 0x000fca00000010ff */
[----:B------:R2:W-:Y:S02]  /*e8e0*/  STS.128 [R230+0x8000], R8 ;  /* 0x00800008e6007388 */ /* 0x0005e40000000c00 */
.L_x_2776:
[----:B------:R-:W-:Y:S05]  /*e8f0*/  BSYNC B2 ;  /* 0x0000000000027941 */ /* 0x000fea0003800000 */
.L_x_2775:
[----:B------:R-:W-:Y:S05]  /*e900*/  @P3 BRA `(.L_x_2770) ;  /* 0x0000000000b83947 */ /* 0x000fea0003800000 */
[----:B012---:R-:W0:Y:S01]  /*e910*/  LDS.128 R8, [R230+0xc000] ;  /* 0x00c00000e6087984 */ /* 0x007e220000000c00 */
        /* <DEDUP_REMOVED lines=8> */
[----:B------:R-:W-:Y:S01]  /*e9a0*/  IMAD.U32 R70, R64, 0x10000, RZ ;  /* 0x0001000040467824 */ /* 0x000fe200078e00ff */
[----:B------:R-:W-:Y:S02]  /*e9b0*/  PRMT R63, R108, 0x5432, R63 ;  /* 0x000054326c3f7816 */ /* 0x000fe4000000003f */
[----:B------:R-:W-:Y:S02]  /*e9c0*/  LOP3.LUT R64, R64, 0xffff0000, RZ, 0xc0, !PT ;  /* 0xffff000040407812 */ /* 0x000fe400078ec0ff */
[----:B0-----:R-:W-:Y:S01]  /*e9d0*/  LOP3.LUT R66, R10, 0xffff0000, RZ, 0xc0, !PT ;  /* 0xffff00000a427812 */ /* 0x001fe200078ec0ff */
        /* <DEDUP_REMOVED lines=33> */
.L_x_2770:
[----:B------:R-:W-:Y:S05]  /*ebf0*/  BSYNC B1 ;  /* 0x0000000000017941 */ /* 0x000fea0003800000 */
.L_x_2769:
[----:B------:R-:W-:Y:S01]  /*ec00*/  VIADD R3, R212, 0x20 ;  /* 0x00000020d4037836 */ /* 0x000fe20000000000 */
[----:B------:R-:W-:Y:S04]  /*ec10*/  BSSY B1, `(.L_x_2777) ;  /* 0x00000ca000017945 */ /* 0x000fe80003800000 */
[----:B------:R-:W-:-:S13]  /*ec20*/  ISETP.GE.AND P0, PT, R3, R0, PT ;  /* 0x000000000300720c */ /* 0x000fda0003f06270 */
[----:B------:R-:W-:Y:S05]  /*ec30*/  @P0 BRA `(.L_x_2778) ;  /* 0x0000000c001c0947 */ /* 0x000fea0003800000 */
[----:B------:R-:W4:Y:S01]  /*ec40*/  LDC R3, c[0x0][0x3f4] ;  /* 0x0000fd00ff037b82 */ /* 0x000f220000000800 */
[----:B------:R-:W-:Y:S01]  /*ec50*/  BSSY B2, `(.L_x_2779) ;  /* 0x0000034000027945 */ /* 0x000fe20003800000 */
[-C--:B----4-:R-:W-:Y:S02]  /*ec60*/  ISETP.GE.AND P0, PT, R22, R3.reuse, PT ;  /* 0x000000031600720c */ /* 0x090fe40003f06270 */
[-C--:B------:R-:W-:Y:S02]  /*ec70*/  ISETP.GE.AND P1, PT, R215, R3.reuse, PT ;  /* 0x00000003d700720c */ /* 0x080fe40003f26270 */
[-C--:B------:R-:W-:Y:S02]  /*ec80*/  ISETP.GE.AND P2, PT, R214, R3.reuse, PT ;  /* 0x00000003d600720c */ /* 0x080fe40003f46270 */
[----:B------:R-:W-:-:S07]  /*ec90*/  ISETP.GE.AND P3, PT, R217, R3, PT ;  /* 0x00000003d900720c */ /* 0x000fce0003f66270 */
[----:B------:R-:W-:Y:S06]  /*eca0*/  @P0 BRA `(.L_x_2780) ;  /* 0x0000000000b80947 */ /* 0x000fec0003800000 */
[----:B0123--:R-:W0:Y:S01]  /*ecb0*/  LDS.128 R8, [R230+0x1000] ;  /* 0x00100000e6087984 */ /* 0x00fe220000000c00 */
        /* <DEDUP_REMOVED lines=9> */
[----:B------:R-:W-:Y:S02]  /*ed50*/  LOP3.LUT R107, R107, 0xffff0000, RZ, 0xc0, !PT ;  /* 0xffff00006b6b7812 */ /* 0x000fe400078ec0ff */
[----:B0-----:R-:W-:Y:S01]  /*ed60*/  LOP3.LUT R60, R10, 0xffff0000, RZ, 0xc0, !PT ;  /* 0xffff00000a3c7812 */ /* 0x001fe200078ec0ff */
[C---:B------:R-:W-:Y:S01]  /*ed70*/  IMAD.U32 R63, R8.reuse, 0x10000, RZ ;  /* 0x00010000083f7824 */ /* 0x040fe200078e00ff */
[----:B------:R-:W-:Y:S01]  /*ed80*/  LOP3.LUT R61, R8, 0xffff0000, RZ, 0xc0, !PT ;  /* 0xffff0000083d7812 */ /* 0x000fe200078ec0ff */
[----:B------:R-:W-:Y:S02]  /*ed90*/  IMAD.U32 R59, R10, 0x10000, RZ ;  /* 0x000100000a3b7824 */ /* 0x000fe400078e00ff */
        /* <DEDUP_REMOVED lines=8> */
[-C--:B------:R-:W-:Y:S01]  /*ee20*/  FMUL.FTZ R66, R11, R107.reuse ;  /* 0x0000006b0b427220 */ /* 0x080fe20000410000 */
[C---:B------:R-:W-:Y:S01]  /*ee30*/  FFMA.FTZ R65, R59.reuse, R8, -R65 ;  /* 0x000000083b417223 */ /* 0x040fe20000010841 */
[----:B------:R-:W-:Y:S01]  /*ee40*/  FFMA.FTZ R60, R59, R64, R60 ;  /* 0x000000403b3c7223 */ /* 0x000fe2000001003c */
[-C--:B------:R-:W-:Y:S01]  /*ee50*/  FMUL.FTZ R11, R11, R106.reuse ;  /* 0x0000006a0b0b7220 */ /* 0x080fe20000410000 */
[C---:B------:R-:W-:Y:S01]  /*ee60*/  IMAD.U32 R8, R58.reuse, 0x10000, RZ ;  /* 0x000100003a087824 */ /* 0x040fe200078e00ff */
[----:B------:R-:W-:Y:S01]  /*ee70*/  LOP3.LUT R58, R58, 0xffff0000, RZ, 0xc0, !PT ;  /* 0xffff00003a3a7812 */ /* 0x000fe200078ec0ff */
[C---:B------:R-:W-:Y:S01]  /*ee80*/  IMAD.U32 R59, R3.reuse, 0x10000, RZ ;  /* 0x00010000033b7824 */ /* 0x040fe200078e00ff */
[----:B------:R-:W-:Y:S01]  /*ee90*/  LOP3.LUT R3, R3, 0xffff0000, RZ, 0xc0, !PT ;  /* 0xffff000003037812 */ /* 0x000fe200078ec0ff */
[C---:B------:R-:W-:Y:S01]  /*eea0*/  FFMA.FTZ R66, R10.reuse, R106, -R66 ;  /* 0x0000006a0a427223 */ /* 0x040fe20000010842 */
        /* <DEDUP_REMOVED lines=14> */
.L_x_2780:
[----:B------:R-:W-:Y:S05]  /*ef90*/  BSYNC B2 ;  /* 0x0000000000027941 */ /* 0x000fea0003800000 */
.L_x_2779:
[----:B------:R-:W-:Y:S04]  /*efa0*/  BSSY B2, `(.L_x_2781) ;  /* 0x0000030000027945 */ /* 0x000fe80003800000 */
[----:B------:R-:W-:Y:S05]  /*efb0*/  @P1 BRA `(.L_x_2782) ;  /* 0x0000000000b81947 */ /* 0x000fea0003800000 */
[----:B01234-:R-:W0:Y:S01]  /*efc0*/  LDS.128 R8, [R230+0x5000] ;  /* 0x00500000e6087984 */ /* 0x01fe220000000c00 */
        /* <DEDUP_REMOVED lines=45> */
.L_x_2782:
[----:B------:R-:W-:Y:S05]  /*f2a0*/  BSYNC B2 ;  /* 0x0000000000027941 */ /* 0x000fea0003800000 */
.L_x_2781:
        /* <DEDUP_REMOVED lines=22> */
[----:B------:R-:W-:Y:S01]  /*f410*/  FMUL.FTZ R52, R52, R8 ;  /* 0x0000000834347220 */ /* 0x000fe20000410000 */
[C---:B------:R-:W-:Y:S01]  /*f420*/  IMAD.U32 R54, R9.reuse, 0x10000, RZ ;  /* 0x0001000009367824 */ /* 0x040fe200078e00ff */
[----:B------:R-:W-:Y:S01]  /*f430*/  LOP3.LUT R9, R9, 0xffff0000, RZ, 0xc0, !PT ;  /* 0xffff000009097812 */ /* 0x000fe200078ec0ff */
        /* <DEDUP_REMOVED lines=23> */
.L_x_2784:
[----:B------:R-:W-:Y:S05]  /*f5b0*/  BSYNC B2 ;  /* 0x0000000000027941 */ /* 0x000fea0003800000 */
.L_x_2783:
[----:B------:R-:W-:Y:S05]  /*f5c0*/  @P3 BRA `(.L_x_2778) ;  /* 0x0000000000b83947 */ /* 0x000fea0003800000 */
[----:B01234-:R-:W0:Y:S01]  /*f5d0*/  LDS.128 R8, [R230+0xd000] ;  /* 0x00d00000e6087984 */ /* 0x01fe220000000c00 */
[--C-:B------:R-:W-:Y:S02]  /*f5e0*/  SHF.R.U64 R50, R46, 0x10, R47.reuse ;  /* 0x000000102e327819 */ /* 0x100fe4000000122f */
[----:B------:R-:W-:Y:S02]  /*f5f0*/  SHF.R.U32.HI R46, RZ, 0x10, R47 ;  /* 0x00000010ff2e7819 */ /* 0x000fe4000001162f */
[--C-:B------:R-:W-:Y:S02]  /*f600*/  SHF.R.U64 R47, R48, 0x10, R49.reuse ;  /* 0x00000010302f7819 */ /* 0x100fe40000001231 */
[----:B------:R-:W-:Y:S02]  /*f610*/  SHF.R.U32.HI R49, RZ, 0x10, R49 ;  /* 0x00000010ff317819 */ /* 0x000fe40000011631 */
[C---:B------:R-:W-:Y:S02]  /*f620*/  PRMT R3, R91.reuse, 0x5432, R50 ;  /* 0x000054325b037816 */ /* 0x040fe40000000032 */
[----:B------:R-:W-:-:S02]  /*f630*/  PRMT R91, R91, 0x5410, R46 ;  /* 0x000054105b5b7816 */ /* 0x000fc4000000002e */
[C---:B------:R-:W-:Y:S02]  /*f640*/  PRMT R46, R90.reuse, 0x5432, R47 ;  /* 0x000054325a2e7816 */ /* 0x040fe4000000002f */
[----:B------:R-:W-:Y:S01]  /*f650*/  PRMT R90, R90, 0x5410, R49 ;  /* 0x000054105a5a7816 */ /* 0x000fe20000000031 */
[C---:B------:R-:W-:Y:S01]  /*f660*/  IMAD.U32 R48, R91.reuse, 0x10000, RZ ;  /* 0x000100005b307824 */ /* 0x040fe200078e00ff */
[----:B------:R-:W-:Y:S02]  /*f670*/  LOP3.LUT R53, R91, 0xffff0000, RZ, 0xc0, !PT ;  /* 0xffff00005b357812 */ /* 0x000fe400078ec0ff */
        /* <DEDUP_REMOVED lines=35> */
.L_x_2778:
[----:B------:R-:W-:Y:S05]  /*f8b0*/  BSYNC B1 ;  /* 0x0000000000017941 */ /* 0x000fea0003800000 */
.L_x_2777:
[----:B------:R-:W-:Y:S01]  /*f8c0*/  VIADD R3, R212, 0x40 ;  /* 0x00000040d4037836 */ /* 0x000fe20000000000 */
[----:B------:R-:W-:Y:S04]  /*f8d0*/  BSSY B1, `(.L_x_2785) ;  /* 0x00000ca000017945 */ /* 0x000fe80003800000 */
[----:B------:R-:W-:-:S13]  /*f8e0*/  ISETP.GE.AND P0, PT, R3, R0, PT ;  /* 0x000000000300720c */ /* 0x000fda0003f06270 */
[----:B------:R-:W-:Y:S05]  /*f8f0*/  @P0 BRA `(.L_x_2786) ;  /* 0x0000000c001c0947 */ /* 0x000fea0003800000 */
[----:B------:R-:W5:Y:S01]  /*f900*/  LDC R3, c[0x0][0x3f4] ;  /* 0x0000fd00ff037b82 */ /* 0x000f620000000800 */
[----:B------:R-:W-:Y:S01]  /*f910*/  BSSY B2, `(.L_x_2787) ;  /* 0x0000034000027945 */ /* 0x000fe20003800000 */
[-C--:B-----5:R-:W-:Y:S02]  /*f920*/  ISETP.GE.AND P0, PT, R22, R3.reuse, PT ;  /* 0x000000031600720c */ /* 0x0a0fe40003f06270 */
[-C--:B------:R-:W-:Y:S02]  /*f930*/  ISETP.GE.AND P1, PT, R215, R3.reuse, PT ;  /* 0x00000003d700720c */ /* 0x080fe40003f26270 */
[-C--:B------:R-:W-:Y:S02]  /*f940*/  ISETP.GE.AND P2, PT, R214, R3.reuse, PT ;  /* 0x00000003d600720c */ /* 0x080fe40003f46270 */
[----:B------:R-:W-:-:S07]  /*f950*/  ISETP.GE.AND P3, PT, R217, R3, PT ;  /* 0x00000003d900720c */ /* 0x000fce0003f66270 */
[----:B------:R-:W-:Y:S06]  /*f960*/  @P0 BRA `(.L_x_2788) ;  /* 0x0000000000b80947 */ /* 0x000fec0003800000 */
[----:B01234-:R-:W0:Y:S01]  /*f970*/  LDS.128 R8, [R230+0x2000] ;  /* 0x00200000e6087984 */ /* 0x01fe220000000c00 */
        /* <DEDUP_REMOVED lines=45> */
.L_x_2788:
[----:B------:R-:W-:Y:S05]  /*fc50*/  BSYNC B2 ;  /* 0x0000000000027941 */ /* 0x000fea0003800000 */
.L_x_2787:
        /* <DEDUP_REMOVED lines=48> */
.L_x_2790:
[----:B------:R-:W-:Y:S05]  /*ff60*/  BSYNC B2 ;  /* 0x0000000000027941 */ /* 0x000fea0003800000 */
.L_x_2789:
[----:B------:R-:W-:Y:S04]  /*ff70*/  BSSY B2, `(.L_x_2791) ;  /* 0x0000030000027945 */ /* 0x000fe80003800000 */
[----:B------:R-:W-:Y:S05]  /*ff80*/  @P2 BRA `(.L_x_2792) ;  /* 0x0000000000b82947 */ /* 0x000fea0003800000 */
        /* <DEDUP_REMOVED lines=46> */
.L_x_2792:
[----:B------:R-:W-:Y:S05]  /*10270*/  BSYNC B2 ;  /* 0x0000000000027941 */ /* 0x000fea0003800000 */
.L_x_2791:
        /* <DEDUP_REMOVED lines=47> */
.L_x_2786:
[----:B------:R-:W-:Y:S05]  /*10570*/  BSYNC B1 ;  /* 0x0000000000017941 */ /* 0x000fea0003800000 */
.L_x_2785:
[----:B------:R-:W-:-:S05]  /*10580*/  VIADD R3, R212, 0x60 ;  /* 0x00000060d4037836 */ /* 0x000fca0000000000 */
        /* <DEDUP_REMOVED lines=19> */
[----:B------:R-:W-:Y:S02]  /*106c0*/  IMAD.U32 R31, R103, 0x10000, RZ ;  /* 0x00010000671f7824 */ /* 0x000fe400078e00ff */
        /* <DEDUP_REMOVED lines=35> */
.L_x_2795:
[----:B------:R-:W-:Y:S05]  /*10900*/  BSYNC B1 ;  /* 0x0000000000017941 */ /* 0x000fea0003800000 */
.L_x_2794:
        /* <DEDUP_REMOVED lines=48> */
.L_x_2797:
[----:B------:R-:W-:Y:S05]  /*10c10*/  BSYNC B1 ;  /* 0x0000000000017941 */ /* 0x000fea0003800000 */
.L_x_2796:
        /* <DEDUP_REMOVED lines=48> */
.L_x_2799:
[----:B------:R-:W-:Y:S05]  /*10f20*/  BSYNC B1 ;  /* 0x0000000000017941 */ /* 0x000fea0003800000 */
.L_x_2798:
        /* <DEDUP_REMOVED lines=48> */
.L_x_2754:
        /* <DEDUP_REMOVED lines=32> */
.L_x_3101:
        /* <DEDUP_REMOVED lines=41> */
.L_x_2802:
[----:B------:R-:W-:Y:S05]  /*116c0*/  BSYNC B1 ;  /* 0x0000000000017941 */ /* 0x000fea0003800000 */
.L_x_2801:
[----:B-1---5:R-:W-:Y:S01]  /*116d0*/  IMAD.MOV.U32 R4, RZ, RZ, R68 ;  /* 0x000000ffff047224 */ /* 0x022fe200078e0044 */
[----:B------:R-:W-:Y:S01]  /*116e0*/  UMOV UR4, 0xffffffff ;  /* 0xffffffff00047882 */ /* 0x000fe20000000000 */
[----:B------:R-:W-:Y:S01]  /*116f0*/  IMAD.MOV.U32 R5, RZ, RZ, R69 ;  /* 0x000000ffff057224 */ /* 0x000fe200078e0045 */
[----:B------:R-:W-:Y:S01]  /*11700*/  CS2R R52, SRZ ;  /* 0x0000000000347805 */ /* 0x000fe2000001ff00 */
[----:B------:R-:W-:Y:S02]  /*11710*/  IMAD.MOV.U32 R6, RZ, RZ, R70 ;  /* 0x000000ffff067224 */ /* 0x000fe400078e0046 */
[----:B---3--:R-:W-:Y:S01]  /*11720*/  IMAD.MOV.U32 R7, RZ, RZ, R71 ;  /* 0x000000ffff077224 */ /* 0x008fe200078e0047 */
        /* <DEDUP_REMOVED lines=32> */
.L_x_3107:
        /* <DEDUP_REMOVED lines=11> */
[----:B------:R-:W2:Y:S01]  /*119e0*/  LDL R4, [R1+0x64] ;  /* 0x0000640001047983 */ /* 0x000ea20000100800 */
        /* <DEDUP_REMOVED lines=21> */
[----:B0-----:R-:W-:Y:S02]  /*11b40*/  IMAD.MOV.U32 R9, RZ, RZ, R7 ;  /* 0x000000ffff097224 */ /* 0x001fe400078e0007 */
[----:B------:R-:W-:Y:S02]  /*11b50*/  @!P2 IMAD.X R5, R5, 0x1, R12, P0 ;  /* 0x000000010505a824 */ /* 0x000fe400000e060c */
[----:B------:R-:W-:-:S03]  /*11b60*/  @!P3 IMAD.WIDE R8, R13, 0x2, R8 ;  /* 0x000000020d08b825 */ /* 0x000fc600078e0208 */
[----:B------:R2:W5:Y:S01]  /*11b70*/  @!P2 LD.E.128 R44, desc[UR6][R4.64] ;  /* 0x00000006042ca980 */ /* 0x000562000c101d00 */
[----:B------:R-:W-:-:S03]  /*11b80*/  @!P2 IMAD.X R7, R7, 0x1, R12, P1 ;  /* 0x000000010707a824 */ /* 0x000fc600008e060c */
[----:B------:R2:W5:Y:S04]  /*11b90*/  @!P3 LD.E.128 R48, desc[UR6][R8.64] ;  /* 0x000000060830b980 */ /* 0x000568000c101d00 */
[----:B------:R2:W5:Y:S02]  /*11ba0*/  @!P2 LD.E.128 R52, desc[UR6][R6.64] ;  /* 0x000000060634a980 */ /* 0x000564000c101d00 */
.L_x_2805:
[----:B------:R-:W-:Y:S05]  /*11bb0*/  BSYNC B1 ;  /* 0x0000000000017941 */ /* 0x000fea0003800000 */
.L_x_2804:
        /* <DEDUP_REMOVED lines=29> */
[----:B------:R0:W0:Y:S02]  /*11d90*/  SHFL.IDX PT, R12, R20, 0x2, 0x181f ;  /* 0x00581f00140c7f89 */ /* 0x00002400000e0000 */
.L_x_3113:
        /* <DEDUP_REMOVED lines=14> */
[----:B---3--:R-:W-:Y:S01]  /*11e80*/  IMAD.MOV.U32 R8, RZ, RZ, R4 ;  /* 0x000000ffff087224 */ /* 0x008fe200078e0004 */
[----:B------:R-:W-:Y:S01]  /*11e90*/  ISETP.GE.AND P2, PT, R18, UR4, PT ;  /* 0x0000000412007c0c */ /* 0x000fe2000bf46270 */
[----:B--2---:R-:W-:Y:S01]  /*11ea0*/  IMAD.MOV.U32 R9, RZ, RZ, R5 ;  /* 0x000000ffff097224 */ /* 0x004fe200078e0005 */
[----:B------:R-:W-:Y:S02]  /*11eb0*/  ISETP.GE.AND P3, PT, R213, UR4, PT ;  /* 0x00000004d5007c0c */ /* 0x000fe4000bf66270 */
[----:B------:R-:W-:Y:S02]  /*11ec0*/  CS2R R24, SRZ ;  /* 0x0000000000187805 */ /* 0x000fe4000001ff00 */
[----:B------:R-:W-:Y:S01]  /*11ed0*/  CS2R R26, SRZ ;  /* 0x00000000001a7805 */ /* 0x000fe2000001ff00 */
[----:B------:R-:W-:-:S06]  /*11ee0*/  ULDC.64 UR6, c[0x0][0x208] ;  /* 0x0000820000067ab9 */ /* 0x000fcc0000000a00 */
[C---:B------:R-:W-:Y:S01]  /*11ef0*/  @!P2 IMAD.SHL.U32 R11, R18.reuse, 0x2, RZ ;  /* 0x00000002120ba824 */ /* 0x040fe200078e00ff */
[----:B----4-:R-:W-:-:S04]  /*11f00*/  @!P2 SHF.L.U64.HI R14, R18, 0x1, R19 ;  /* 0x00000001120ea819 */ /* 0x010fc80000010213 */
[----:B------:R-:W-:Y:S02]  /*11f10*/  @!P2 IADD3 R4, P0, R4, R11, RZ ;  /* 0x0000000b0404a210 */ /* 0x000fe40007f1e0ff */
        /* <DEDUP_REMOVED lines=8> */
[----:B------:R-:W-:Y:S01]  /*11fa0*/  @!P3 IMAD.SHL.U32 R13, R6, 0x8, RZ ;  /* 0x00000008060db824 */ /* 0x000fe200078e00ff */
        /* <DEDUP_REMOVED lines=9> */
.L_x_2808:
[----:B------:R-:W-:Y:S05]  /*12040*/  BSYNC B1 ;  /* 0x0000000000017941 */ /* 0x000fea0003800000 */
.L_x_2807:
[----:B--2--5:R-:W-:Y:S01]  /*12050*/  IMAD.MOV.U32 R5, RZ, RZ, R38 ;  /* 0x000000ffff057224 */ /* 0x024fe200078e0026 */
[----:B------:R-:W-:Y:S01]  /*12060*/  UMOV UR4, 0xffffffff ;  /* 0xffffffff00047882 */ /* 0x000fe20000000000 */
[----:B---3--:R-:W-:Y:S02]  /*12070*/  IMAD.MOV.U32 R4, RZ, RZ, R39 ;  /* 0x000000ffff047224 */ /* 0x008fe400078e0027 */
[----:B0-----:R-:W-:Y:S02]  /*12080*/  IMAD.MOV.U32 R7, RZ, RZ, R36 ;  /* 0x000000ffff077224 */ /* 0x001fe400078e0024 */
        /* <DEDUP_REMOVED lines=24> */
[----:B-1----:R-:W1:Y:S04]  /*12210*/  SHFL.IDX PT, R21, R21, 0x3, 0x181f ;  /* 0x00781f0015157f89 */ /* 0x002e6800000e0000 */
[----:B------:R-:W3:Y:S04]  /*12220*/  SHFL.IDX PT, R3, R3, 0x3, 0x181f ;  /* 0x00781f0003037f89 */ /* 0x000ee800000e0000 */
[----:B------:R0:W0:Y:S02]  /*12230*/  SHFL.IDX PT, R79, R20, 0x3, 0x181f ;  /* 0x00781f00144f7f89 */ /* 0x00002400000e0000 */
.L_x_3119:
[----:B------:R-:W5:Y:S01]  /*12240*/  LDL R12, [R1+0x78] ;  /* 0x00007800010c7983 */ /* 0x000f620000100800 */
[----:B------:R-:W-:Y:S01]  /*12250*/  VIADD R9, R0, 0x60 ;  /* 0x0000006000097836 */ /* 0x000fe20000000000 */
[----:B------:R-:W-:Y:S01]  /*12260*/  BSSY B1, `(.L_x_2810) ;  /* 0x000002c000017945 */ /* 0x000fe20003800000 */
[----:B------:R-:W-:Y:S02]  /*12270*/  CS2R R6, SRZ ;  /* 0x0000000000067805 */ /* 0x000fe4000001ff00 */
[----:B------:R-:W-:Y:S02]  /*12280*/  CS2R R10, SRZ ;  /* 0x00000000000a7805 */ /* 0x000fe4000001ff00 */
[----:B----4-:R-:W-:Y:S02]  /*12290*/  CS2R R14, SRZ ;  /* 0x00000000000e7805 */ /* 0x010fe4000001ff00 */
[----:B------:R-:W-:Y:S02]  /*122a0*/  ISETP.GE.AND P0, PT, R9, R78, PT ;  /* 0x0000004e0900720c */ /* 0x000fe40003f06270 */
[----:B0-----:R-:W-:-:S02]  /*122b0*/  CS2R R72, SRZ ;  /* 0x0000000000487805 */ /* 0x001fc4000001ff00 */
[----:B------:R-:W-:Y:S02]  /*122c0*/  CS2R R74, SRZ ;  /* 0x00000000004a7805 */ /* 0x000fe4000001ff00 */
[----:B-----5:R-:W-:-:S04]  /*122d0*/  LEA.HI R8, R12, R12, RZ, 0x1 ;  /* 0x0000000c0c087211 */ /* 0x020fc800078f08ff */
[----:B------:R-:W-:Y:S02]  /*122e0*/  LOP3.LUT R0, R8, 0xfffffffe, RZ, 0xc0, !PT ;  /* 0xfffffffe08007812 */ /* 0x000fe400078ec0ff */
[----:B------:R-:W-:-:S03]  /*122f0*/  CS2R R8, SRZ ;  /* 0x0000000000087805 */ /* 0x000fc6000001ff00 */
[----:B------:R-:W-:Y:S01]  /*12300*/  IMAD.IADD R0, R12, 0x1, -R0 ;  /* 0x000000010c007824 */ /* 0x000fe200078e0a00 */
[----:B------:R-:W-:-:S04]  /*12310*/  CS2R R12, SRZ ;  /* 0x00000000000c7805 */ /* 0x000fc8000001ff00 */
[----:B------:R-:W-:Y:S01]  /*12320*/  SHF.L.U32 R0, R0, 0x1f, RZ ;  /* 0x0000001f00007819 */ /* 0x000fe200000006ff */
[----:B------:R-:W-:Y:S06]  /*12330*/  @P0 BRA `(.L_x_2811) ;  /* 0x0000000000780947 */ /* 0x000fec0003800000 */
[----:B------:R-:W4:Y:S01]  /*12340*/  LDL R20, [R1+0x64] ;  /* 0x0000640001147983 */ /* 0x000f220000100800 */
[----:B------:R-:W-:Y:S01]  /*12350*/  ULDC UR4, c[0x0][0x3f4] ;  /* 0x0000fd0000047ab9 */ /* 0x000fe20000000800 */
[----:B-1----:R-:W-:Y:S01]  /*12360*/  IMAD.MOV.U32 R4, RZ, RZ, R21 ;  /* 0x000000ffff047224 */ /* 0x002fe200078e0015 */
[----:B------:R-:W-:Y:S01]  /*12370*/  ISETP.GE.AND P2, PT, R18, UR4, PT ;  /* 0x0000000412007c0c */ /* 0x000fe2000bf46270 */
[----:B--2---:R-:W-:Y:S01]  /*12380*/  IMAD.MOV.U32 R5, RZ, RZ, R77 ;  /* 0x000000ffff057224 */ /* 0x004fe200078e004d */
[----:B------:R-:W-:Y:S01]  /*12390*/  ISETP.GE.AND P3, PT, R213, UR4, PT ;  /* 0x00000004d5007c0c */ /* 0x000fe2000bf66270 */
[----:B------:R-:W-:Y:S01]  /*123a0*/  IMAD.MOV.U32 R6, RZ, RZ, R79 ;  /* 0x000000ffff067224 */ /* 0x000fe200078e004f */
[----:B------:R-:W-:Y:S01]  /*123b0*/  CS2R R72, SRZ ;  /* 0x0000000000487805 */ /* 0x000fe2000001ff00 */
[----:B---3--:R-:W-:Y:S01]  /*123c0*/  IMAD.MOV.U32 R7, RZ, RZ, R3 ;  /* 0x000000ffff077224 */ /* 0x008fe200078e0003 */
[----:B------:R-:W-:Y:S02]  /*123d0*/  CS2R R74, SRZ ;  /* 0x00000000004a7805 */ /* 0x000fe4000001ff00 */
[----:B------:R-:W-:Y:S01]  /*123e0*/  CS2R R10, SRZ ;  /* 0x00000000000a7805 */ /* 0x000fe2000001ff00 */
[----:B------:R-:W-:-:S04]  /*123f0*/  ULDC.64 UR6, c[0x0][0x208] ;  /* 0x0000820000067ab9 */ /* 0x000fc80000000a00 */
[C---:B------:R-:W-:Y:S01]  /*12400*/  @!P2 IMAD.SHL.U32 R76, R18.reuse, 0x2, RZ ;  /* 0x00000002124ca824 */ /* 0x040fe200078e00ff */
[----:B------:R-:W-:Y:S02]  /*12410*/  @!P2 SHF.L.U64.HI R12, R18, 0x1, R19 ;  /* 0x00000001120ca819 */ /* 0x000fe40000010213 */
[----:B------:R-:W-:Y:S01]  /*12420*/  CS2R R14, SRZ ;  /* 0x00000000000e7805 */ /* 0x000fe2000001ff00 */
[----:B----4-:R-:W-:Y:S01]  /*12430*/  @!P3 IMAD.SHL.U32 R8, R20, 0x8, RZ ;  /* 0x000000081408b824 */ /* 0x010fe200078e00ff */
[-C--:B------:R-:W-:Y:S02]  /*12440*/  @!P2 IADD3 R20, P0, R21, R76.reuse, RZ ;  /* 0x0000004c1514a210 */ /* 0x080fe40007f1e0ff */
[----:B------:R-:W-:Y:S01]  /*12450*/  @!P2 IADD3 R76, P1, R79, R76, RZ ;  /* 0x0000004c4f4ca210 */ /* 0x000fe20007f3e0ff */
[----:B------:R-:W-:-:S04]  /*12460*/  @!P3 IMAD.WIDE R4, R8, 0x2, R4 ;  /* 0x000000020804b825 */ /* 0x000fc800078e0204 */
[----:B------:R-:W-:Y:S01]  /*12470*/  @!P3 IMAD.WIDE R6, R8, 0x2, R6 ;  /* 0x000000020806b825 */ /* 0x000fe200078e0206 */
[----:B------:R-:W-:Y:S01]  /*12480*/  CS2R R8, SRZ ;  /* 0x0000000000087805 */ /* 0x000fe2000001ff00 */
[----:B------:R0:W5:Y:S02]  /*12490*/  @!P3 LD.E.128 R72, desc[UR6][R4.64] ;  /* 0x000000060448b980 */ /* 0x000164000c101d00 */
[--C-:B------:R-:W-:Y:S02]  /*124a0*/  @!P2 IMAD.X R21, R77, 0x1, R12.reuse, P0 ;  /* 0x000000014d15a824 */ /* 0x100fe400000e060c */
[----:B------:R-:W-:Y:S01]  /*124b0*/  @!P2 IMAD.X R77, R3, 0x1, R12, P1 ;  /* 0x00000001034da824 */ /* 0x000fe200008e060c */
[----:B------:R1:W5:Y:S01]  /*124c0*/  @!P3 LD.E.128 R8, desc[UR6][R6.64] ;  /* 0x000000060608b980 */ /* 0x000362000c101d00 */
[----:B------:R-:W-:Y:S02]  /*124d0*/  CS2R R12, SRZ ;  /* 0x00000000000c7805 */ /* 0x000fe4000001ff00 */
[----:B0-----:R-:W-:-:S04]  /*124e0*/  CS2R R4, SRZ ;  /* 0x0000000000047805 */ /* 0x001fc8000001ff00 */
[----:B------:R0:W5:Y:S01]  /*124f0*/  @!P2 LD.E.128 R12, desc[UR6][R20.64] ;  /* 0x00000006140ca980 */ /* 0x000162000c101d00 */
[----:B-1----:R-:W-:-:S06]  /*12500*/  CS2R R6, SRZ ;  /* 0x0000000000067805 */ /* 0x002fcc000001ff00 */
[----:B------:R0:W5:Y:S02]  /*12510*/  @!P2 LD.E.128 R4, desc[UR6][R76.64] ;  /* 0x000000064c04a980 */ /* 0x000164000c101d00 */
.L_x_2811:
[----:B------:R-:W-:Y:S05]  /*12520*/  BSYNC B1 ;  /* 0x0000000000017941 */ /* 0x000fea0003800000 */
.L_x_2810:
[----:B------:R-:W4:Y:S01]  /*12530*/  SYNCS.PHASECHK.TRANS64.TRYWAIT P0, [R16+URZ+0x38800], R0 ;  /* 0x03880000100075a7 */ /* 0x000f22000800017f */
[----:B0----5:R-:W-:Y:S01]  /*12540*/  IMAD.MOV.U32 R20, RZ, RZ, R4 ;  /* 0x000000ffff147224 */ /* 0x021fe200078e0004 */
[----:B------:R-:W-:Y:S01]  /*12550*/  BSSY B1, `(.L_x_2812) ;  /* 0x000000d000017945 */ /* 0x000fe20003800000 */
[----:B---3--:R-:W-:Y:S02]  /*12560*/  IMAD.MOV.U32 R3, RZ, RZ, R5 ;  /* 0x000000ffff037224 */ /* 0x008fe400078e0005 */
[----:B------:R-:W-:Y:S02]  /*12570*/  IMAD.MOV.U32 R76, RZ, RZ, R6 ;  /* 0x000000ffff4c7224 */ /* 0x000fe400078e0006 */
[----:B-1----:R-:W-:Y:S01]  /*12580*/  IMAD.MOV.U32 R21, RZ, RZ, R7 ;  /* 0x000000ffff157224 */ /* 0x002fe200078e0007 */
        /* <DEDUP_REMOVED lines=8> */
[----:B----4-:R-:W-:Y:S06]  /*12610*/  @!P0 BRA `(.L_x_2813) ;  /* 0x0000022400b48947 */ /* 0x010fec0003800000 */
.L_x_3120:
[----:B------:R-:W-:Y:S05]  /*12620*/  BSYNC B1 ;  /* 0x0000000000017941 */ /* 0x000fea0003800000 */
.L_x_2812:
[----:B------:R-:W-:Y:S01]  /*12630*/  IMAD.MOV.U32 R3, RZ, RZ, R12 ;  /* 0x000000ffff037224 */ /* 0x000fe200078e000c */
[----:B------:R-:W-:Y:S01]  /*12640*/  BSSY B1, `(.L_x_2814) ;  /* 0x00000e8000017945 */ /* 0x000fe20003800000 */
[----:B0-----:R-:W-:Y:S02]  /*12650*/  IMAD.MOV.U32 R0, RZ, RZ, R13 ;  /* 0x000000ffff007224 */ /* 0x001fe400078e000d */
[----:B------:R-:W-:-:S03]  /*12660*/  IMAD.MOV.U32 R20, RZ, RZ, R72 ;  /* 0x000000ffff147224 */ /* 0x000fc600078e0048 */
[----:B------:R-:W-:Y:S01]  /*12670*/  PRMT R99, R3, 0x5410, R0 ;  /* 0x0000541003637816 */ /* 0x000fe20000000000 */
[----:B------:R-:W-:Y:S02]  /*12680*/  IMAD.MOV.U32 R3, RZ, RZ, R14 ;  /* 0x000000ffff037224 */ /* 0x000fe400078e000e */
[----:B------:R-:W-:-:S05]  /*12690*/  IMAD.MOV.U32 R0, RZ, RZ, R15 ;  /* 0x000000ffff007224 */ /* 0x000fca00078e000f */
[----:B------:R-:W-:Y:S01]  /*126a0*/  PRMT R100, R3, 0x5410, R0 ;  /* 0x0000541003647816 */ /* 0x000fe20000000000 */
[----:B------:R-:W-:Y:S01]  /*126b0*/  IMAD.MOV.U32 R3, RZ, RZ, R73 ;  /* 0x000000ffff037224 */ /* 0x000fe200078e0049 */
[----:B------:R-:W-:-:S04]  /*126c0*/  VIADDMNMX R0, R78, -R231, 0x80, PT ;  /* 0x000000804e007446 */ /* 0x000fc800038009e7 */
        /* <DEDUP_REMOVED lines=8> */
[----:B------:R-:W-:Y:S01]  /*12750*/  IMAD.SHL.U32 R123, R212, 0x40, RZ ;  /* 0x00000040d47b7824 */ /* 0x000fe200078e00ff */
[----:B0-----:R-:W-:-:S13]  /*12760*/  ISETP.GE.AND P0, PT, R18, R3, PT ;  /* 0x000000031200720c */ /* 0x001fda0003f06270 */
[----:B------:R-:W-:Y:S05]  /*12770*/  @P0 BRA `(.L_x_2817) ;  /* 0x0000000400a00947 */ /* 0x000fea0003800000 */
[----:B------:R-:W3:Y:S01]  /*12780*/  LDL R76, [R1+0x60] ;  /* 0x00006000014c7983 */ /* 0x000ee20000100800 */
[----:B------:R-:W-:Y:S02]  /*12790*/  SHF.R.U64 R101, R68, 0x10, R69 ;  /* 0x0000001044657819 */ /* 0x000fe40000001245 */
[----:B------:R-:W-:Y:S01]  /*127a0*/  SHF.R.U64 R96, R60, 0x10, R61 ;  /* 0x000000103c607819 */ /* 0x000fe2000000123d */
[----:B------:R-:W0:Y:S01]  /*127b0*/  LDS.128 R80, [R230] ;  /* 0x00000000e6507984 */ /* 0x000e220000000c00 */
[----:B------:R-:W-:Y:S02]  /*127c0*/  PRMT R101, R89, 0x5410, R101 ;  /* 0x0000541059657816 */ /* 0x000fe40000000065 */
[----:B------:R-:W-:Y:S02]  /*127d0*/  SHF.R.U32.HI R94, RZ, 0x10, R69 ;  /* 0x00000010ff5e7819 */ /* 0x000fe40000011645 */
[----:B------:R-:W-:Y:S02]  /*127e0*/  PRMT R96, R104, 0x5432, R96 ;  /* 0x0000543268607816 */ /* 0x000fe40000000060 */
[----:B------:R-:W-:Y:S01]  /*127f0*/  SHF.R.U32.HI R95, RZ, 0x10, R61 ;  /* 0x00000010ff5f7819 */ /* 0x000fe2000001163d */
[----:B------:R-:W-:Y:S01]  /*12800*/  IMAD.U32 R61, R101, 0x10000, RZ ;  /* 0x00010000653d7824 */ /* 0x000fe200078e00ff */
[----:B------:R-:W-:-:S02]  /*12810*/  SHF.R.U64 R60, R62, 0x10, R63 ;  /* 0x000000103e3c7819 */ /* 0x000fc4000000123f */
[----:B------:R-:W-:Y:S02]  /*12820*/  SHF.R.U32.HI R88, RZ, 0x10, R63 ;  /* 0x00000010ff587819 */ /* 0x000fe4000001163f */
[----:B------:R-:W-:Y:S01]  /*12830*/  PRMT R94, R89, 0x5432, R94 ;  /* 0x00005432595e7816 */ /* 0x000fe2000000005e */
[----:B------:R-:W-:Y:S01]  /*12840*/  IMAD.U32 R89, R96, 0x10000, RZ ;  /* 0x0001000060597824 */ /* 0x000fe200078e00ff */
[--C-:B------:R-:W-:Y:S02]  /*12850*/  SHF.R.U64 R70, R70, 0x10, R71.reuse ;  /* 0x0000001046467819 */ /* 0x100fe40000001247 */
[----:B------:R-:W-:Y:S01]  /*12860*/  SHF.R.U32.HI R62, RZ, 0x10, R71 ;  /* 0x00000010ff3e7819 */ /* 0x000fe20000011647 */
[----:B------:R-:W-:Y:S01]  /*12870*/  IMAD.U32 R71, R94, 0x10000, RZ ;  /* 0x000100005e477824 */ /* 0x000fe200078e00ff */
[C---:B------:R-:W-:Y:S02]  /*12880*/  PRMT R95, R102.reuse, 0x5410, R95 ;  /* 0x00005410665f7816 */ /* 0x040fe4000000005f */
[----:B------:R-:W-:-:S02]  /*12890*/  PRMT R70, R102, 0x5432, R70 ;  /* 0x0000543266467816 */ /* 0x000fc40000000046 */
[----:B------:R-:W-:Y:S02]  /*128a0*/  PRMT R62, R103, 0x5432, R62 ;  /* 0x00005432673e7816 */ /* 0x000fe4000000003e */
[----:B------:R-:W-:Y:S02]  /*128b0*/  PRMT R88, R122, 0x5432, R88 ;  /* 0x000054327a587816 */ /* 0x000fe40000000058 */
[----:B------:R-:W-:Y:S02]  /*128c0*/  LOP3.LUT R101, R101, 0xffff0000, RZ, 0xc0, !PT ;  /* 0xffff000065657812 */ /* 0x000fe400078ec0ff */
[----:B------:R-:W-:Y:S01]  /*128d0*/  LOP3.LUT R96, R96, 0xffff0000, RZ, 0xc0, !PT ;  /* 0xffff000060607812 */ /* 0x000fe200078ec0ff */
[----:B------:R-:W-:Y:S01]  /*128e0*/  IMAD.U32 R104, R88, 0x10000, RZ ;  /* 0x0001000058687824 */ /* 0x000fe200078e00ff */
[----:B------:R-:W-:Y:S01]  /*128f0*/  PRMT R60, R121, 0x5432, R60 ;  /* 0x00005432793c7816 */ /* 0x000fe2000000003c */
[C---:B0-----:R-:W-:Y:S01]  /*12900*/  IMAD.U32 R68, R80.reuse, 0x10000, RZ ;  /* 0x0001000050447824 */ /* 0x041fe200078e00ff */
[----:B------:R-:W-:-:S02]  /*12910*/  LOP3.LUT R80, R80, 0xffff0000, RZ, 0xc0, !PT ;  /* 0xffff000050507812 */ /* 0x000fc400078ec0ff */
[----:B---3--:R-:W-:-:S04]  /*12920*/  LEA.HI R20, R3, R76, RZ, 0x1d ;  /* 0x0000004c03147211 */ /* 0x008fc800078fe8ff */
[----:B------:R-:W-:Y:S01]  /*12930*/  SHF.R.S32.HI R76, RZ, 0x1f, R20 ;  /* 0x0000001fff4c7819 */ /* 0x000fe20000011414 */
[----:B--2---:R-:W-:-:S03]  /*12940*/  IMAD.SHL.U32 R77, R20, 0x8, RZ ;  /* 0x00000008144d7824 */ /* 0x004fc600078e00ff */
[----:B------:R-:W-:Y:S02]  /*12950*/  LEA.HI R76, R76, R20, RZ, 0x3 ;  /* 0x000000144c4c7211 */ /* 0x000fe400078f18ff */
[----:B------:R-:W-:-:S03]  /*12960*/  LOP3.LUT R20, R77, 0x38, RZ, 0xc0, !PT ;  /* 0x000000384d147812 */ /* 0x000fc600078ec0ff */
[----:B------:R-:W-:Y:S01]  /*12970*/  IMAD.SHL.U32 R76, R76, 0x400, RZ ;  /* 0x000004004c4c7824 */ /* 0x000fe200078e00ff */
[----:B------:R-:W-:-:S04]  /*12980*/  LOP3.LUT R20, R20, 0x1c0, R123, 0xf8, !PT ;  /* 0x000001c014147812 */ /* 0x000fc800078ef87b */
[----:B------:R-:W-:Y:S02]  /*12990*/  LOP3.LUT R20, R20, R228, RZ, 0x3c, !PT ;  /* 0x000000e414147212 */ /* 0x000fe400078e3cff */
[----:B------:R-:W-:-:S04]  /*129a0*/  LOP3.LUT R76, R76, 0x7fffe000, RZ, 0xc0, !PT ;  /* 0x7fffe0004c4c7812 */ /* 0x000fc800078ec0ff */
[----:B------:R-:W-:-:S05]  /*129b0*/  IADD3 R20, R20, R76, R227 ;  /* 0x0000004c14147210 */ /* 0x000fca0007ffe0e3 */
[----:B------:R-:W-:-:S05]  /*129c0*/  IMAD R20, R20, 0x2, R16 ;  /* 0x0000000214147824 */ /* 0x000fca00078e0210 */
[----:B------:R-:W0:Y:S02]  /*129d0*/  LDS.128 R76, [R20+0x14400] ;  /* 0x01440000144c7984 */ /* 0x000e240000000c00 */
[----:B0-----:R-:W-:Y:S02]  /*129e0*/  IMAD.U32 R63, R76, 0x10000, RZ ;  /* 0x000100004c3f7824 */ /* 0x001fe400078e00ff */
        /* <DEDUP_REMOVED lines=10> */
[----:B------:R-:W-:Y:S01]  /*12a90*/  IMAD.U32 R63, R95, 0x10000, RZ ;  /* 0x000100005f3f7824 */ /* 0x000fe200078e00ff */
[----:B------:R-:W-:-:S03]  /*12aa0*/  LOP3.LUT R81, R81, 0xffff0000, RZ, 0xc0, !PT ;  /* 0xffff000051517812 */ /* 0x000fc600078ec0ff */
[-C--:B------:R-:W-:Y:S01]  /*12ab0*/  FFMA.FTZ R61, R69, R63.reuse, -R61 ;  /* 0x0000003f453d7223 */ /* 0x080fe2000001083d */
[----:B------:R-:W-:Y:S01]  /*12ac0*/  FMUL.FTZ R63, R102, R63 ;  /* 0x0000003f663f7220 */ /* 0x000fe20000410000 */
[C---:B------:R-:W-:Y:S01]  /*12ad0*/  IMAD.U32 R102, R83.reuse, 0x10000, RZ ;  /* 0x0001000053667824 */ /* 0x040fe200078e00ff */
[----:B------:R-:W-:Y:S02]  /*12ae0*/  LOP3.LUT R83, R83, 0xffff0000, RZ, 0xc0, !PT ;  /* 0xffff000053537812 */ /* 0x000fe400078ec0ff */
[----:B------:R-:W-:Y:S01]  /*12af0*/  FFMA.FTZ R69, R69, R71, R63 ;  /* 0x0000004745457223 */ /* 0x000fe2000001003f */
[C---:B------:R-:W-:Y:S01]  /*12b00*/  IMAD.U32 R71, R62.reuse, 0x10000, RZ ;  /* 0x000100003e477824 */ /* 0x040fe200078e00ff */
[----:B------:R-:W-:-:S03]  /*12b10*/  LOP3.LUT R62, R62, 0xffff0000, RZ, 0xc0, !PT ;  /* 0xffff00003e3e7812 */ /* 0x000fc600078ec0ff */
[C---:B------:R-:W-:Y:S01]  /*12b20*/  FMUL.FTZ R63, R103.reuse, R71 ;  /* 0x00000047673f7220 */ /* 0x040fe20000410000 */
[----:B------:R-:W-:-:S03]  /*12b30*/  FMUL.FTZ R103, R103, R104 ;  /* 0x0000006867677220 */ /* 0x000fc60000410000 */
[C---:B------:R-:W-:Y:S01]  /*12b40*/  FFMA.FTZ R63, R102.reuse, R104, -R63 ;  /* 0x00000068663f7223 */ /* 0x040fe2000001083f */
[----:B------:R-:W-:Y:S01]  /*12b50*/  FFMA.FTZ R71, R102, R71, R103 ;  /* 0x0000004766477223 */ /* 0x000fe20000010067 */
[----:B------:R-:W-:-:S05]  /*12b60*/  LOP3.LUT R102, R76, 0xffff0000, RZ, 0xc0, !PT ;  /* 0xffff00004c667812 */ /* 0x000fca00078ec0ff */
[----:B------:R-:W-:-:S04]  /*12b70*/  FMUL.FTZ R76, R102, R101 ;  /* 0x00000065664c7220 */ /* 0x000fc80000410000 */
[-C--:B------:R-:W-:Y:S01]  /*12b80*/  FFMA.FTZ R76, R80, R96.reuse, -R76 ;  /* 0x00000060504c7223 */ /* 0x080fe2000001084c */
[----:B------:R-:W-:Y:S01]  /*12b90*/  FMUL.FTZ R96, R102, R96 ;  /* 0x0000006066607220 */ /* 0x000fe20000410000 */
[----:B------:R-:W-:-:S03]  /*12ba0*/  IMAD.U32 R102, R78, 0x10000, RZ ;  /* 0x000100004e667824 */ /* 0x000fc600078e00ff */
[----:B------:R-:W-:Y:S01]  /*12bb0*/  FFMA.FTZ R80, R80, R101, R96 ;  /* 0x0000006550507223 */ /* 0x000fe20000010060 */
[----:B------:R-:W-:Y:S01]  /*12bc0*/  LOP3.LUT R96, R94, 0xffff0000, RZ, 0xc0, !PT ;  /* 0xffff00005e607812 */ /* 0x000fe200078ec0ff */
[C---:B------:R-:W-:Y:S01]  /*12bd0*/  IMAD.U32 R101, R70.reuse, 0x10000, RZ ;  /* 0x0001000046657824 */ /* 0x040fe200078e00ff */
[----:B------:R-:W-:Y:S02]  /*12be0*/  LOP3.LUT R94, R95, 0xffff0000, RZ, 0xc0, !PT ;  /* 0xffff00005f5e7812 */ /* 0x000fe400078ec0ff */
[----:B------:R-:W-:Y:S01]  /*12bf0*/  LOP3.LUT R70, R70, 0xffff0000, RZ, 0xc0, !PT ;  /* 0xffff000046467812 */ /* 0x000fe200078ec0ff */
[C---:B------:R-:W-:Y:S01]  /*12c00*/  FMUL.FTZ R95, R77.reuse, R96 ;  /* 0x000000604d5f7220 */ /* 0x040fe20000410000 */
[----:B------:R-:W-:Y:S01]  /*12c10*/  F2FP.BF16.F32.PACK_AB R68, R80, R68 ;  /* 0x000000445044723e */ /* 0x000fe200000010ff */
[-C--:B------:R-:W-:Y:S02]  /*12c20*/  FMUL.FTZ R77, R77, R94.reuse ;  /* 0x0000005e4d4d7220 */ /* 0x080fe40000410000 */
[----:B------:R-:W-:-:S02]  /*12c30*/  FFMA.FTZ R94, R81, R94, -R95 ;  /* 0x0000005e515e7223 */ /* 0x000fc4000001085f */
[----:B------:R-:W-:Y:S01]  /*12c40*/  FFMA.FTZ R95, R81, R96, R77 ;  /* 0x00000060515f7223 */ /* 0x000fe2000001004d */
[----:B------:R-:W-:Y:S02]  /*12c50*/  IMAD.U32 R96, R82, 0x10000, RZ ;  /* 0x0001000052607824 */ /* 0x000fe400078e00ff */
[----:B------:R-:W-:Y:S01]  /*12c60*/  FMUL.FTZ R81, R102, R101 ;  /* 0x0000006566517220 */ /* 0x000fe20000410000 */
[C---:B------:R-:W-:Y:S01]  /*12c70*/  IMAD.U32 R77, R60.reuse, 0x10000, RZ ;  /* 0x000100003c4d7824 */ /* 0x040fe200078e00ff */
[----:B------:R-:W-:Y:S02]  /*12c80*/  LOP3.LUT R60, R60, 0xffff0000, RZ, 0xc0, !PT ;  /* 0xffff00003c3c7812 */ /* 0x000fe400078ec0ff */
[----:B------:R-:W-:Y:S01]  /*12c90*/  LOP3.LUT R82, R82, 0xffff0000, RZ, 0xc0, !PT ;  /* 0xffff000052527812 */ /* 0x000fe200078ec0ff */
[-C--:B------:R-:W-:Y:S01]  /*12ca0*/  FFMA.FTZ R81, R96, R77.reuse, -R81 ;  /* 0x0000004d60517223 */ /* 0x080fe20000010851 */
[----:B------:R-:W-:Y:S01]  /*12cb0*/  FMUL.FTZ R77, R102, R77 ;  /* 0x0000004d664d7220 */ /* 0x000fe20000410000 */
[----:B------:R-:W-:-:S02]  /*12cc0*/  F2FP.BF16.F32.PACK_AB R61, R94, R61 ;  /* 0x0000003d5e3d723e */ /* 0x000fc400000010ff */
[----:B------:R-:W-:Y:S01]  /*12cd0*/  F2FP.BF16.F32.PACK_AB R69, R95, R69 ;  /* 0x000000455f45723e */ /* 0x000fe200000010ff */
[----:B------:R-:W-:Y:S01]  /*12ce0*/  FFMA.FTZ R77, R96, R101, R77 ;  /* 0x00000065604d7223 */ /* 0x000fe2000001004d */
[----:B------:R-:W-:-:S05]  /*12cf0*/  LOP3.LUT R96, R78, 0xffff0000, RZ, 0xc0, !PT ;  /* 0xffff00004e607812 */ /* 0x000fca00078ec0ff */
[----:B------:R-:W-:-:S04]  /*12d00*/  FMUL.FTZ R78, R96, R70 ;  /* 0x00000046604e7220 */ /* 0x000fc80000410000 */
[-C--:B------:R-:W-:Y:S01]  /*12d10*/  FFMA.FTZ R78, R82, R60.reuse, -R78 ;  /* 0x0000003c524e7223 */ /* 0x080fe2000001084e */
[----:B------:R-:W-:-:S04]  /*12d20*/  FMUL.FTZ R60, R96, R60 ;  /* 0x0000003c603c7220 */ /* 0x000fc80000410000 */
[----:B------:R-:W-:Y:S01]  /*12d30*/  FFMA.FTZ R70, R82, R70, R60 ;  /* 0x0000004652467223 */ /* 0x000fe2000001003c */
[----:B------:R-:W-:Y:S01]  /*12d40*/  LOP3.LUT R82, R88, 0xffff0000, RZ, 0xc0, !PT ;  /* 0xffff000058527812 */ /* 0x000fe200078ec0ff */
[----:B------:R-:W-:-:S03]  /*12d50*/  FMUL.FTZ R60, R79, R62 ;  /* 0x0000003e4f3c7220 */ /* 0x000fc60000410000 */
[----:B------:R-:W-:Y:S01]  /*12d60*/  F2FP.BF16.F32.PACK_AB R70, R70, R77 ;  /* 0x0000004d4646723e */ /* 0x000fe200000010ff */
[-C--:B------:R-:W-:Y:S01]  /*12d70*/  FMUL.FTZ R79, R79, R82.reuse ;  /* 0x000000524f4f7220 */ /* 0x080fe20000410000 */
[C---:B------:R-:W-:Y:S01]  /*12d80*/  FFMA.FTZ R82, R83.reuse, R82, -R60 ;  /* 0x0000005253527223 */ /* 0x040fe2000001083c */
[----:B------:R-:W-:Y:S02]  /*12d90*/  F2FP.BF16.F32.PACK_AB R60, R76, R89 ;  /* 0x000000594c3c723e */ /* 0x000fe400000010ff */
[----:B------:R-:W-:Y:S01]  /*12da0*/  FFMA.FTZ R79, R83, R62, R79 ;  /* 0x0000003e534f7223 */ /* 0x000fe2000001004f */
[----:B------:R-:W-:Y:S02]  /*12db0*/  F2FP.BF16.F32.PACK_AB R62, R78, R81 ;  /* 0x000000514e3e723e */ /* 0x000fe400000010ff */
[----:B------:R-:W-:Y:S02]  /*12dc0*/  F2FP.BF16.F32.PACK_AB R63, R82, R63 ;  /* 0x0000003f523f723e */ /* 0x000fe400000010ff */
[----:B------:R-:W-:-:S03]  /*12dd0*/  F2FP.BF16.F32.PACK_AB R71, R79, R71 ;  /* 0x000000474f47723e */ /* 0x000fc600000010ff */
[----:B------:R0:W-:Y:S04]  /*12de0*/  STS.128 [R230], R60 ;  /* 0x0000003ce6007388 */ /* 0x0001e80000000c00 */
[----:B------:R0:W-:Y:S02]  /*12df0*/  STS.128 [R20+0x14400], R68 ;  /* 0x0144004414007388 */ /* 0x0001e40000000c00 */
.L_x_2817:
[----:B------:R-:W-:Y:S05]  /*12e00*/  BSYNC B2 ;  /* 0x0000000000027941 */ /* 0x000fea0003800000 */
.L_x_2816:
[----:B------:R-:W-:-:S13]  /*12e10*/  ISETP.GE.AND P0, PT, R213, R3, PT ;  /* 0x00000003d500720c */ /* 0x000fda0003f06270 */
[----:B------:R-:W-:Y:S05]  /*12e20*/  @P0 BRA `(.L_x_2815) ;  /* 0x0000000400a40947 */ /* 0x000fea0003800000 */
[----:B0-----:R-:W3:Y:S04]  /*12e30*/  LDL R20, [R1+0x64] ;  /* 0x0000640001147983 */ /* 0x001ee80000100800 */
[----:B------:R-:W4:Y:S01]  /*12e40*/  LDL R94, [R1+0xb4] ;  /* 0x0000b400015e7983 */ /* 0x000f220000100800 */
[----:B------:R-:W-:Y:S02]  /*12e50*/  SHF.R.U64 R78, R64, 0x10, R65 ;  /* 0x00000010404e7819 */ /* 0x000fe40000001241 */
[----:B------:R-:W-:Y:S02]  /*12e60*/  SHF.R.U64 R79, R56, 0x10, R57 ;  /* 0x00000010384f7819 */ /* 0x000fe40000001239 */
[C---:B------:R-:W-:Y:S02]  /*12e70*/  PRMT R78, R120.reuse, 0x5410, R78 ;  /* 0x00005410784e7816 */ /* 0x040fe4000000004e */
[----:B------:R-:W-:-:S02]  /*12e80*/  PRMT R79, R120, 0x5432, R79 ;  /* 0x00005432784f7816 */ /* 0x000fc4000000004f */
[----:B------:R-:W-:Y:S02]  /*12e90*/  SHF.R.U32.HI R82, RZ, 0x10, R57 ;  /* 0x00000010ff527819 */ /* 0x000fe40000011639 */
[----:B------:R-:W-:Y:S01]  /*12ea0*/  SHF.R.U32.HI R56, RZ, 0x10, R65 ;  /* 0x00000010ff387819 */ /* 0x000fe20000011641 */
[----:B------:R-:W-:Y:S01]  /*12eb0*/  IMAD.U32 R81, R79, 0x10000, RZ ;  /* 0x000100004f517824 */ /* 0x000fe200078e00ff */
[C---:B------:R-:W-:Y:S02]  /*12ec0*/  PRMT R82, R119.reuse, 0x5432, R82 ;  /* 0x0000543277527816 */ /* 0x040fe40000000052 */
[----:B------:R-:W-:Y:S02]  /*12ed0*/  PRMT R56, R119, 0x5410, R56 ;  /* 0x0000541077387816 */ /* 0x000fe40000000038 */
[--C-:B------:R-:W-:Y:S02]  /*12ee0*/  SHF.R.U32.HI R80, RZ, 0x10, R67.reuse ;  /* 0x00000010ff507819 */ /* 0x100fe40000011643 */
[----:B------:R-:W-:-:S02]  /*12ef0*/  SHF.R.U64 R66, R66, 0x10, R67 ;  /* 0x0000001042427819 */ /* 0x000fc40000001243 */
[----:B------:R-:W-:Y:S02]  /*12f00*/  LOP3.LUT R79, R79, 0xffff0000, RZ, 0xc0, !PT ;  /* 0xffff00004f4f7812 */ /* 0x000fe400078ec0ff */
[----:B------:R-:W-:Y:S02]  /*12f10*/  SHF.R.U64 R58, R58, 0x10, R59 ;  /* 0x000000103a3a7819 */ /* 0x000fe4000000123b */
[C---:B------:R-:W-:Y:S02]  /*12f20*/  PRMT R66, R117.reuse, 0x5410, R66 ;  /* 0x0000541075427816 */ /* 0x040fe40000000042 */
[----:B------:R-:W-:Y:S02]  /*12f30*/  PRMT R58, R117, 0x5432, R58 ;  /* 0x00005432753a7816 */ /* 0x000fe4000000003a */
[----:B------:R-:W-:-:S05]  /*12f40*/  PRMT R80, R118, 0x5410, R80 ;  /* 0x0000541076507816 */ /* 0x000fca0000000050 */
[C---:B------:R-:W-:Y:S01]  /*12f50*/  IMAD.U32 R83, R80.reuse, 0x10000, RZ ;  /* 0x0001000050537824 */ /* 0x040fe200078e00ff */
[----:B------:R-:W-:Y:S02]  /*12f60*/  LOP3.LUT R80, R80, 0xffff0000, RZ, 0xc0, !PT ;  /* 0xffff000050507812 */ /* 0x000fe400078ec0ff */
[----:B---3--:R-:W-:-:S04]  /*12f70*/  LEA.HI R20, R3, R20, RZ, 0x1d ;  /* 0x0000001403147211 */ /* 0x008fc800078fe8ff */
[----:B------:R-:W-:Y:S01]  /*12f80*/  SHF.R.S32.HI R3, RZ, 0x1f, R20 ;  /* 0x0000001fff037819 */ /* 0x000fe20000011414 */
[----:B------:R-:W-:Y:S01]  /*12f90*/  IMAD.SHL.U32 R60, R20, 0x8, RZ ;  /* 0x00000008143c7824 */ /* 0x000fe200078e00ff */
[----:B----4-:R-:W0:Y:S02]  /*12fa0*/  LDS.128 R68, [R94] ;  /* 0x000000005e447984 */ /* 0x010e240000000c00 */
[----:B------:R-:W-:Y:S01]  /*12fb0*/  LEA.HI R3, R3, R20, RZ, 0x3 ;  /* 0x0000001403037211 */ /* 0x000fe200078f18ff */
[----:B------:R-:W-:Y:S01]  /*12fc0*/  IMAD.U32 R20, R78, 0x10000, RZ ;  /* 0x000100004e147824 */ /* 0x000fe200078e00ff */
[----:B------:R-:W-:Y:S02]  /*12fd0*/  LOP3.LUT R60, R60, 0x38, RZ, 0xc0, !PT ;  /* 0x000000383c3c7812 */ /* 0x000fe400078ec0ff */
[----:B------:R-:W-:Y:S01]  /*12fe0*/  LOP3.LUT R78, R78, 0xffff0000, RZ, 0xc0, !PT ;  /* 0xffff00004e4e7812 */ /* 0x000fe200078ec0ff */
[----:B------:R-:W-:Y:S01]  /*12ff0*/  IMAD.SHL.U32 R3, R3, 0x400, RZ ;  /* 0x0000040003037824 */ /* 0x000fe200078e00ff */
[----:B------:R-:W-:-:S04]  /*13000*/  LOP3.LUT R60, R60, 0x1c0, R123, 0xf8, !PT ;  /* 0x000001c03c3c7812 */ /* 0x000fc800078ef87b */
[----:B------:R-:W-:Y:S02]  /*13010*/  LOP3.LUT R60, R60, R228, RZ, 0x3c, !PT ;  /* 0x000000e43c3c7212 */ /* 0x000fe400078e3cff */
[----:B------:R-:W-:-:S04]  /*13020*/  LOP3.LUT R3, R3, 0x7fffe000, RZ, 0xc0, !PT ;  /* 0x7fffe00003037812 */ /* 0x000fc800078ec0ff */
[----:B------:R-:W-:-:S05]  /*13030*/  IADD3 R3, R60, R3, R227 ;  /* 0x000000033c037210 */ /* 0x000fca0007ffe0e3 */
[----:B------:R-:W-:-:S05]  /*13040*/  IMAD R3, R3, 0x2, R16 ;  /* 0x0000000203037824 */ /* 0x000fca00078e0210 */
[----:B------:R-:W1:Y:S01]  /*13050*/  LDS.128 R60, [R3+0x14400] ;  /* 0x01440000033c7984 */ /* 0x000e620000000c00 */
[----:B0-----:R-:W-:Y:S02]  /*13060*/  IMAD.U32 R76, R68, 0x10000, RZ ;  /* 0x00010000444c7824 */ /* 0x001fe400078e00ff */
[----:B------:R-:W-:Y:S02]  /*13070*/  IMAD.U32 R65, R69, 0x10000, RZ ;  /* 0x0001000045417824 */ /* 0x000fe400078e00ff */
[C---:B-1----:R-:W-:Y:S01]  /*13080*/  IMAD.U32 R57, R60.reuse, 0x10000, RZ ;  /* 0x000100003c397824 */ /* 0x042fe200078e00ff */
[----:B------:R-:W-:Y:S01]  /*13090*/  LOP3.LUT R67, R60, 0xffff0000, RZ, 0xc0, !PT ;  /* 0xffff00003c437812 */ /* 0x000fe200078ec0ff */
[C---:B------:R-:W-:Y:S01]  /*130a0*/  IMAD.U32 R88, R63.reuse, 0x10000, RZ ;  /* 0x000100003f587824 */ /* 0x040fe200078e00ff */
[----:B------:R-:W-:Y:S01]  /*130b0*/  LOP3.LUT R63, R63, 0xffff0000, RZ, 0xc0, !PT ;  /* 0xffff00003f3f7812 */ /* 0x000fe200078ec0ff */
[C---:B------:R-:W-:Y:S01]  /*130c0*/  FMUL.FTZ R64, R57.reuse, R20 ;  /* 0x0000001439407220 */ /* 0x040fe20000410000 */
[----:B------:R-:W-:Y:S01]  /*130d0*/  FMUL.FTZ R57, R57, R81 ;  /* 0x0000005139397220 */ /* 0x000fe20000410000 */
[C---:B------:R-:W-:Y:S01]  /*130e0*/  FMUL.FTZ R60, R67.reuse, R78 ;  /* 0x0000004e433c7220 */ /* 0x040fe20000410000 */
[----:B------:R-:W-:Y:S01]  /*130f0*/  FMUL.FTZ R67, R67, R79 ;  /* 0x0000004f43437220 */ /* 0x000fe20000410000 */
        /* <DEDUP_REMOVED lines=8> */
[----:B--2---:R-:W-:Y:S01]  /*13180*/  FMUL.FTZ R77, R64, R20 ;  /* 0x00000014404d7220 */ /* 0x004fe20000410000 */
[----:B------:R-:W-:Y:S01]  /*13190*/  FMUL.FTZ R89, R88, R83 ;  /* 0x0000005358597220 */ /* 0x000fe20000410000 */
[----:B------:R-:W-:-:S02]  /*131a0*/  FMUL.FTZ R64, R64, R57 ;  /* 0x0000003940407220 */ /* 0x000fc40000410000 */
[C---:B------:R-:W-:Y:S01]  /*131b0*/  FFMA.FTZ R57, R65.reuse, R57, -R77 ;  /* 0x0000003941397223 */ /* 0x040fe2000001084d */
[----:B------:R-:W-:Y:S01]  /*131c0*/  SHF.R.U32.HI R77, RZ, 0x10, R59 ;  /* 0x00000010ff4d7819 */ /* 0x000fe2000001163b */
[----:B------:R-:W-:Y:S01]  /*131d0*/  FFMA.FTZ R65, R65, R20, R64 ;  /* 0x0000001441417223 */ /* 0x000fe20000010040 */
[----:B------:R-:W-:Y:S01]  /*131e0*/  LOP3.LUT R59, R68, 0xffff0000, RZ, 0xc0, !PT ;  /* 0xffff0000443b7812 */ /* 0x000fe200078ec0ff */
[----:B------:R-:W-:Y:S01]  /*131f0*/  IMAD.U32 R20, R71, 0x10000, RZ ;  /* 0x0001000047147824 */ /* 0x000fe200078e00ff */
[----:B------:R-:W-:Y:S01]  /*13200*/  LOP3.LUT R68, R69, 0xffff0000, RZ, 0xc0, !PT ;  /* 0xffff000045447812 */ /* 0x000fe200078ec0ff */
[C---:B------:R-:W-:Y:S01]  /*13210*/  FMUL.FTZ R69, R61.reuse, R56 ;  /* 0x000000383d457220 */ /* 0x040fe20000410000 */
[----:B------:R-:W-:Y:S01]  /*13220*/  FMUL.FTZ R61, R61, R82 ;  /* 0x000000523d3d7220 */ /* 0x000fe20000410000 */
[----:B------:R-:W-:Y:S01]  /*13230*/  FFMA.FTZ R67, R59, R78, R67 ;  /* 0x0000004e3b437223 */ /* 0x000fe20000010043 */
[----:B------:R-:W-:Y:S02]  /*13240*/  IMAD.U32 R78, R62, 0x10000, RZ ;  /* 0x000100003e4e7824 */ /* 0x000fe400078e00ff */
[C---:B------:R-:W-:Y:S01]  /*13250*/  FFMA.FTZ R69, R68.reuse, R82, -R69 ;  /* 0x0000005244457223 */ /* 0x040fe20000010845 */
[----:B------:R-:W-:Y:S01]  /*13260*/  FFMA.FTZ R61, R68, R56, R61 ;  /* 0x00000038443d7223 */ /* 0x000fe2000001003d */
[----:B------:R-:W-:-:S02]  /*13270*/  IMAD.U32 R56, R66, 0x10000, RZ ;  /* 0x0001000042387824 */ /* 0x000fc400078e00ff */
[----:B------:R-:W-:Y:S01]  /*13280*/  FFMA.FTZ R60, R59, R79, -R60 ;  /* 0x0000004f3b3c7223 */ /* 0x000fe2000001083c */
[----:B------:R-:W-:Y:S01]  /*13290*/  IMAD.U32 R68, R58, 0x10000, RZ ;  /* 0x000100003a447824 */ /* 0x000fe200078e00ff */
[----:B------:R-:W-:Y:S01]  /*132a0*/  PRMT R77, R118, 0x5432, R77 ;  /* 0x00005432764d7816 */ /* 0x000fe2000000004d */
[----:B------:R-:W-:Y:S02]  /*132b0*/  IMAD.U32 R59, R70, 0x10000, RZ ;  /* 0x00010000463b7824 */ /* 0x000fe400078e00ff */
[C---:B------:R-:W-:Y:S01]  /*132c0*/  FMUL.FTZ R79, R78.reuse, R56 ;  /* 0x000000384e4f7220 */ /* 0x040fe20000410000 */
[-C--:B------:R-:W-:Y:S01]  /*132d0*/  FMUL.FTZ R78, R78, R68.reuse ;  /* 0x000000444e4e7220 */ /* 0x080fe20000410000 */
[----:B------:R-:W-:Y:S01]  /*132e0*/  LOP3.LUT R66, R66, 0xffff0000, RZ, 0xc0, !PT ;  /* 0xffff000042427812 */ /* 0x000fe200078ec0ff */
[----:B------:R-:W-:Y:S01]  /*132f0*/  IMAD.U32 R64, R77, 0x10000, RZ ;  /* 0x000100004d407824 */ /* 0x000fe200078e00ff */
[----:B------:R-:W-:Y:S01]  /*13300*/  LOP3.LUT R62, R62, 0xffff0000, RZ, 0xc0, !PT ;  /* 0xffff00003e3e7812 */ /* 0x000fe200078ec0ff */
[C---:B------:R-:W-:Y:S01]  /*13310*/  FFMA.FTZ R68, R59.reuse, R68, -R79 ;  /* 0x000000443b447223 */ /* 0x040fe2000001084f */
[----:B------:R-:W-:Y:S01]  /*13320*/  FFMA.FTZ R59, R59, R56, R78 ;  /* 0x000000383b3b7223 */ /* 0x000fe2000001004e */
[----:B------:R-:W-:Y:S01]  /*13330*/  LOP3.LUT R56, R70, 0xffff0000, RZ, 0xc0, !PT ;  /* 0xffff000046387812 */ /* 0x000fe200078ec0ff */
[-C--:B------:R-:W-:Y:S01]  /*13340*/  FMUL.FTZ R88, R88, R64.reuse ;  /* 0x0000004058587220 */ /* 0x080fe20000410000 */
[----:B------:R-:W-:Y:S01]  /*13350*/  LOP3.LUT R58, R58, 0xffff0000, RZ, 0xc0, !PT ;  /* 0xffff00003a3a7812 */ /* 0x000fe200078ec0ff */
[----:B------:R-:W-:Y:S01]  /*13360*/  FFMA.FTZ R64, R20, R64, -R89 ;  /* 0x0000004014407223 */ /* 0x000fe20000010859 */
[----:B------:R-:W-:Y:S01]  /*13370*/  LOP3.LUT R70, R71, 0xffff0000, RZ, 0xc0, !PT ;  /* 0xffff000047467812 */ /* 0x000fe200078ec0ff */
[C---:B------:R-:W-:Y:S01]  /*13380*/  FMUL.FTZ R71, R62.reuse, R66 ;  /* 0x000000423e477220 */ /* 0x040fe20000410000 */
[----:B------:R-:W-:Y:S01]  /*13390*/  LOP3.LUT R77, R77, 0xffff0000, RZ, 0xc0, !PT ;  /* 0xffff00004d4d7812 */ /* 0x000fe200078ec0ff */
[-C--:B------:R-:W-:Y:S01]  /*133a0*/  FMUL.FTZ R62, R62, R58.reuse ;  /* 0x0000003a3e3e7220 */ /* 0x080fe20000410000 */
[----:B------:R-:W-:Y:S01]  /*133b0*/  FFMA.FTZ R20, R20, R83, R88 ;  /* 0x0000005314147223 */ /* 0x000fe20000010058 */
[C---:B------:R-:W-:Y:S01]  /*133c0*/  FFMA.FTZ R58, R56.reuse, R58, -R71 ;  /* 0x0000003a383a7223 */ /* 0x040fe20000010847 */
[C---:B------:R-:W-:Y:S01]  /*133d0*/  FMUL.FTZ R71, R63.reuse, R80 ;  /* 0x000000503f477220 */ /* 0x040fe20000410000 */
[----:B------:R-:W-:Y:S01]  /*133e0*/  FMUL.FTZ R63, R63, R77 ;  /* 0x0000004d3f3f7220 */ /* 0x000fe20000410000 */
[----:B------:R-:W-:Y:S01]  /*133f0*/  FFMA.FTZ R62, R56, R66, R62 ;  /* 0x00000042383e7223 */ /* 0x000fe2000001003e */
[----:B------:R-:W-:Y:S01]  /*13400*/  F2FP.BF16.F32.PACK_AB R56, R60, R81 ;  /* 0x000000513c38723e */ /* 0x000fe200000010ff */
        /* <DEDUP_REMOVED lines=11> */
.L_x_2815:
[----:B------:R-:W-:Y:S05]  /*134c0*/  BSYNC B1 ;  /* 0x0000000000017941 */ /* 0x000fea0003800000 */
.L_x_2814:
[----:B-1----:R-:W-:Y:S01]  /*134d0*/  VIADD R3, R212, 0x20 ;  /* 0x00000020d4037836 */ /* 0x002fe20000000000 */
[----:B------:R-:W-:Y:S04]  /*134e0*/  BSSY B1, `(.L_x_2818) ;  /* 0x00000db000017945 */ /* 0x000fe80003800000 */
[----:B------:R-:W-:-:S13]  /*134f0*/  ISETP.GE.AND P0, PT, R3, R0, PT ;  /* 0x000000000300720c */ /* 0x000fda0003f06270 */
[----:B------:R-:W-:Y:S05]  /*13500*/  @P0 BRA `(.L_x_2819) ;  /* 0x0000000c00600947 */ /* 0x000fea0003800000 */
[----:B------:R-:W1:Y:S01]  /*13510*/  LDC R3, c[0x0][0x3f4] ;  /* 0x0000fd00ff037b82 */ /* 0x000e620000000800 */
[----:B------:R-:W-:Y:S01]  /*13520*/  BSSY B2, `(.L_x_2820) ;  /* 0x000006d000027945 */ /* 0x000fe20003800000 */
[----:B------:R-:W-:Y:S02]  /*13530*/  SHF.R.U32.HI R82, RZ, 0x3, R223 ;  /* 0x00000003ff527819 */ /* 0x000fe400000116df */
[-C--:B-1----:R-:W-:Y:S02]  /*13540*/  ISETP.GE.AND P0, PT, R18, R3.reuse, PT ;  /* 0x000000031200720c */ /* 0x082fe40003f06270 */
[----:B------:R-:W-:-:S11]  /*13550*/  ISETP.GE.AND P1, PT, R213, R3, PT ;  /* 0x00000003d500720c */ /* 0x000fd60003f26270 */
[----:B------:R-:W-:Y:S05]  /*13560*/  @P0 BRA `(.L_x_2821) ;  /* 0x0000000400a00947 */ /* 0x000fea0003800000 */
[----:B0-----:R-:W3:Y:S04]  /*13570*/  LDL R20, [R1+0x60] ;  /* 0x0000600001147983 */ /* 0x001ee80000100800 */
[----:B------:R-:W4:Y:S01]  /*13580*/  LDL R83, [R1+0xb0] ;  /* 0x0000b00001537983 */ /* 0x000f220000100800 */
[--C-:B------:R-:W-:Y:S02]  /*13590*/  SHF.R.U64 R44, R44, 0x10, R45.reuse ;  /* 0x000000102c2c7819 */ /* 0x100fe4000000122d */
[----:B------:R-:W-:Y:S02]  /*135a0*/  SHF.R.U32.HI R64, RZ, 0x10, R45 ;  /* 0x00000010ff407819 */ /* 0x000fe4000001162d */
[----:B------:R-:W-:Y:S02]  /*135b0*/  SHF.R.U64 R45, R46, 0x10, R47 ;  /* 0x000000102e2d7819 */ /* 0x000fe4000000122f */
[----:B------:R-:W-:-:S02]  /*135c0*/  SHF.R.U64 R46, R52, 0x10, R53 ;  /* 0x00000010342e7819 */ /* 0x000fc40000001235 */
[----:B------:R-:W-:Y:S02]  /*135d0*/  PRMT R44, R115, 0x5410, R44 ;  /* 0x00005410732c7816 */ /* 0x000fe4000000002c */
[----:B------:R-:W-:Y:S02]  /*135e0*/  PRMT R46, R113, 0x5410, R46 ;  /* 0x00005410712e7816 */ /* 0x000fe4000000002e */
[----:B------:R-:W-:Y:S01]  /*135f0*/  SHF.R.U32.HI R53, RZ, 0x10, R53 ;  /* 0x00000010ff357819 */ /* 0x000fe20000011635 */
[----:B------:R-:W-:Y:S01]  /*13600*/  IMAD.U32 R78, R44, 0x10000, RZ ;  /* 0x000100002c4e7824 */ /* 0x000fe200078e00ff */
[--C-:B------:R-:W-:Y:S01]  /*13610*/  SHF.R.U64 R52, R54, 0x10, R55.reuse ;  /* 0x0000001036347819 */ /* 0x100fe20000001237 */
[----:B--2---:R-:W-:Y:S01]  /*13620*/  IMAD.U32 R77, R46, 0x10000, RZ ;  /* 0x000100002e4d7824 */ /* 0x004fe200078e00ff */
[----:B------:R-:W-:Y:S02]  /*13630*/  SHF.R.U32.HI R54, RZ, 0x10, R55 ;  /* 0x00000010ff367819 */ /* 0x000fe40000011637 */
[----:B------:R-:W-:-:S02]  /*13640*/  SHF.R.U32.HI R47, RZ, 0x10, R47 ;  /* 0x00000010ff2f7819 */ /* 0x000fc4000001162f */
[----:B------:R-:W-:Y:S02]  /*13650*/  PRMT R53, R113, 0x5432, R53 ;  /* 0x0000543271357816 */ /* 0x000fe40000000035 */
[----:B------:R-:W-:Y:S02]  /*13660*/  PRMT R64, R115, 0x5432, R64 ;  /* 0x0000543273407816 */ /* 0x000fe40000000040 */
[----:B------:R-:W-:Y:S01]  /*13670*/  PRMT R54, R114, 0x5432, R54 ;  /* 0x0000543272367816 */ /* 0x000fe20000000036 */
[----:B------:R-:W-:Y:S01]  /*13680*/  IMAD.U32 R79, R53, 0x10000, RZ ;  /* 0x00010000354f7824 */ /* 0x000fe200078e00ff */
[----:B------:R-:W-:Y:S01]  /*13690*/  PRMT R47, R116, 0x5432, R47 ;  /* 0x00005432742f7816 */ /* 0x000fe2000000002f */
[----:B------:R-:W-:Y:S01]  /*136a0*/  IMAD.U32 R81, R64, 0x10000, RZ ;  /* 0x0001000040517824 */ /* 0x000fe200078e00ff */
[----:B------:R-:W-:Y:S01]  /*136b0*/  LOP3.LUT R46, R46, 0xffff0000, RZ, 0xc0, !PT ;  /* 0xffff00002e2e7812 */ /* 0x000fe200078ec0ff */
[----:B------:R-:W-:Y:S01]  /*136c0*/  IMAD.U32 R80, R54, 0x10000, RZ ;  /* 0x0001000036507824 */ /* 0x000fe200078e00ff */
[----:B------:R-:W-:-:S02]  /*136d0*/  LOP3.LUT R44, R44, 0xffff0000, RZ, 0xc0, !PT ;  /* 0xffff00002c2c7812 */ /* 0x000fc400078ec0ff */
[----:B------:R-:W-:Y:S02]  /*136e0*/  PRMT R52, R114, 0x5410, R52 ;  /* 0x0000541072347816 */ /* 0x000fe40000000034 */
[----:B------:R-:W-:Y:S02]  /*136f0*/  PRMT R45, R116, 0x5410, R45 ;  /* 0x00005410742d7816 */ /* 0x000fe4000000002d */
[----:B------:R-:W-:Y:S02]  /*13700*/  LOP3.LUT R53, R53, 0xffff0000, RZ, 0xc0, !PT ;  /* 0xffff000035357812 */ /* 0x000fe400078ec0ff */
[----:B------:R-:W-:Y:S02]  /*13710*/  LOP3.LUT R64, R64, 0xffff0000, RZ, 0xc0, !PT ;  /* 0xffff000040407812 */ /* 0x000fe400078ec0ff */
[----:B---3--:R-:W-:-:S04]  /*13720*/  LEA.HI R20, R3, R20, RZ, 0x1d ;  /* 0x0000001403147211 */ /* 0x008fc800078fe8ff */
        /* <DEDUP_REMOVED lines=8> */
[----:B----4-:R-:W0:Y:S03]  /*137b0*/  LDS.128 R56, [R83] ;  /* 0x0000000053387984 */ /* 0x010e260000000c00 */
        /* <DEDUP_REMOVED lines=16> */
[CC--:B------:R-:W-:Y:S01]  /*138c0*/  FMUL.FTZ R62, R70.reuse, R77.reuse ;  /* 0x0000004d463e7220 */ /* 0x0c0fe20000410000 */
[-C--:B------:R-:W-:Y:S01]  /*138d0*/  FMUL.FTZ R70, R70, R78.reuse ;  /* 0x0000004e46467220 */ /* 0x080fe20000410000 */
[C---:B------:R-:W-:Y:S01]  /*138e0*/  IMAD.U32 R76, R63.reuse, 0x10000, RZ ;  /* 0x000100003f4c7824 */ /* 0x040fe200078e00ff */
[----:B------:R-:W-:Y:S01]  /*138f0*/  LOP3.LUT R63, R63, 0xffff0000, RZ, 0xc0, !PT ;  /* 0xffff00003f3f7812 */ /* 0x000fe200078ec0ff */
[C---:B------:R-:W-:Y:S01]  /*13900*/  FFMA.FTZ R78, R55.reuse, R78, -R62 ;  /* 0x0000004e374e7223 */ /* 0x040fe2000001083e */
[----:B------:R-:W-:Y:S01]  /*13910*/  FFMA.FTZ R70, R55, R77, R70 ;  /* 0x0000004d37467223 */ /* 0x000fe20000010046 */
[----:B------:R-:W-:-:S02]  /*13920*/  IMAD.U32 R55, R47, 0x10000, RZ ;  /* 0x000100002f377824 */ /* 0x000fc400078e00ff */
[C---:B------:R-:W-:Y:S01]  /*13930*/  FMUL.FTZ R62, R69.reuse, R79 ;  /* 0x0000004f453e7220 */ /* 0x040fe20000410000 */
[----:B------:R-:W-:Y:S01]  /*13940*/  FMUL.FTZ R69, R69, R81 ;  /* 0x0000005145457220 */ /* 0x000fe20000410000 */
[C---:B------:R-:W-:Y:S01]  /*13950*/  FMUL.FTZ R77, R76.reuse, R80 ;  /* 0x000000504c4d7220 */ /* 0x040fe20000410000 */
[----:B------:R-:W-:Y:S01]  /*13960*/  FMUL.FTZ R76, R76, R55 ;  /* 0x000000374c4c7220 */ /* 0x000fe20000410000 */
[C---:B------:R-:W-:Y:S01]  /*13970*/  FFMA.FTZ R62, R65.reuse, R81, -R62 ;  /* 0x00000051413e7223 */ /* 0x040fe2000001083e */
[----:B------:R-:W-:Y:S01]  /*13980*/  FFMA.FTZ R69, R65, R79, R69 ;  /* 0x0000004f41457223 */ /* 0x000fe20000010045 */
[----:B------:R-:W-:Y:S01]  /*13990*/  FFMA.FTZ R77, R68, R55, -R77 ;  /* 0x00000037444d7223 */ /* 0x000fe2000001084d */
[----:B------:R-:W-:Y:S01]  /*139a0*/  FMUL.FTZ R65, R58, R46 ;  /* 0x0000002e3a417220 */ /* 0x000fe20000410000 */
[----:B------:R-:W-:Y:S01]  /*139b0*/  FFMA.FTZ R55, R68, R80, R76 ;  /* 0x0000005044377223 */ /* 0x000fe2000001004c */
[----:B------:R-:W-:Y:S01]  /*139c0*/  FMUL.FTZ R58, R58, R44 ;  /* 0x0000002c3a3a7220 */ /* 0x000fe20000410000 */
[----:B------:R-:W-:-:S02]  /*139d0*/  IMAD.U32 R68, R52, 0x10000, RZ ;  /* 0x0001000034447824 */ /* 0x000fc400078e00ff */
[C---:B------:R-:W-:Y:S01]  /*139e0*/  FFMA.FTZ R44, R56.reuse, R44, -R65 ;  /* 0x0000002c382c7223 */ /* 0x040fe20000010841 */
[----:B------:R-:W-:Y:S02]  /*139f0*/  IMAD.U32 R76, R45, 0x10000, RZ ;  /* 0x000100002d4c7824 */ /* 0x000fe400078e00ff */
[----:B------:R-:W-:Y:S01]  /*13a00*/  FFMA.FTZ R58, R56, R46, R58 ;  /* 0x0000002e383a7223 */ /* 0x000fe2000001003a */
[----:B------:R-:W-:Y:S01]  /*13a10*/  FMUL.FTZ R46, R61, R68 ;  /* 0x000000443d2e7220 */ /* 0x000fe20000410000 */
[----:B------:R-:W-:Y:S01]  /*13a20*/  FMUL.FTZ R65, R71, R53 ;  /* 0x0000003547417220 */ /* 0x000fe20000410000 */
[----:B------:R-:W-:Y:S01]  /*13a30*/  FMUL.FTZ R61, R61, R76 ;  /* 0x0000004c3d3d7220 */ /* 0x000fe20000410000 */
[----:B------:R-:W-:Y:S01]  /*13a40*/  LOP3.LUT R52, R52, 0xffff0000, RZ, 0xc0, !PT ;  /* 0xffff000034347812 */ /* 0x000fe200078ec0ff */
[-C--:B------:R-:W-:Y:S01]  /*13a50*/  FMUL.FTZ R71, R71, R64.reuse ;  /* 0x0000004047477220 */ /* 0x080fe20000410000 */
[----:B------:R-:W-:Y:S01]  /*13a60*/  LOP3.LUT R56, R54, 0xffff0000, RZ, 0xc0, !PT ;  /* 0xffff000036387812 */ /* 0x000fe200078ec0ff */
[----:B------:R-:W-:Y:S01]  /*13a70*/  FFMA.FTZ R65, R67, R64, -R65 ;  /* 0x0000004043417223 */ /* 0x000fe20000010841 */
[----:B------:R-:W-:Y:S01]  /*13a80*/  LOP3.LUT R45, R45, 0xffff0000, RZ, 0xc0, !PT ;  /* 0xffff00002d2d7812 */ /* 0x000fe200078ec0ff */
[C---:B------:R-:W-:Y:S01]  /*13a90*/  FFMA.FTZ R54, R66.reuse, R68, R61 ;  /* 0x0000004442367223 */ /* 0x040fe2000001003d */
[----:B------:R-:W-:Y:S01]  /*13aa0*/  LOP3.LUT R47, R47, 0xffff0000, RZ, 0xc0, !PT ;  /* 0xffff00002f2f7812 */ /* 0x000fe200078ec0ff */
[----:B------:R-:W-:Y:S01]  /*13ab0*/  FFMA.FTZ R46, R66, R76, -R46 ;  /* 0x0000004c422e7223 */ /* 0x000fe2000001082e */
[C---:B------:R-:W-:Y:S01]  /*13ac0*/  FMUL.FTZ R64, R60.reuse, R52 ;  /* 0x000000343c407220 */ /* 0x040fe20000410000 */
[C---:B------:R-:W-:Y:S01]  /*13ad0*/  FMUL.FTZ R61, R63.reuse, R56 ;  /* 0x000000383f3d7220 */ /* 0x040fe20000410000 */
[----:B------:R-:W-:Y:S01]  /*13ae0*/  FMUL.FTZ R66, R60, R45 ;  /* 0x0000002d3c427220 */ /* 0x000fe20000410000 */
[----:B------:R-:W-:Y:S01]  /*13af0*/  FMUL.FTZ R63, R63, R47 ;  /* 0x0000002f3f3f7220 */ /* 0x000fe20000410000 */
[----:B------:R-:W-:Y:S01]  /*13b00*/  FFMA.FTZ R60, R57, R45, -R64 ;  /* 0x0000002d393c7223 */ /* 0x000fe20000010840 */
        /* <DEDUP_REMOVED lines=14> */
.L_x_2821:
[----:B------:R-:W-:Y:S05]  /*13bf0*/  BSYNC B2 ;  /* 0x0000000000027941 */ /* 0x000fea0003800000 */
.L_x_2820:
[----:B------:R-:W-:Y:S05]  /*13c00*/  @P1 BRA `(.L_x_2819) ;  /* 0x0000000400a01947 */ /* 0x000fea0003800000 */
[----:B01----:R-:W3:Y:S04]  /*13c10*/  LDL R20, [R1+0x64] ;  /* 0x0000640001147983 */ /* 0x003ee80000100800 */
[----:B------:R-:W4:Y:S01]  /*13c20*/  LDL R69, [R1+0xac] ;  /* 0x0000ac0001457983 */ /* 0x000f220000100800 */
[----:B---3--:R-:W-:-:S04]  /*13c30*/  LEA.HI R3, R3, R20, RZ, 0x1d ;  /* 0x0000001403037211 */ /* 0x008fc800078fe8ff */
[----:B------:R-:W-:Y:S01]  /*13c40*/  SHF.R.S32.HI R44, RZ, 0x1f, R3 ;  /* 0x0000001fff2c7819 */ /* 0x000fe20000011403 */
[----:B------:R-:W-:-:S03]  /*13c50*/  IMAD.SHL.U32 R20, R3, 0x8, RZ ;  /* 0x0000000803147824 */ /* 0x000fc600078e00ff */
[----:B------:R-:W-:Y:S02]  /*13c60*/  LEA.HI R44, R44, R3, RZ, 0x3 ;  /* 0x000000032c2c7211 */ /* 0x000fe400078f18ff */
[----:B------:R-:W-:Y:S02]  /*13c70*/  LOP3.LUT R3, R223, 0x38, R20, 0xf8, !PT ;  /* 0x00000038df037812 */ /* 0x000fe400078ef814 */
[----:B------:R-:W-:Y:S01]  /*13c80*/  SHF.R.U64 R20, R40, 0x10, R41 ;  /* 0x0000001028147819 */ /* 0x000fe20000001229 */
[----:B------:R-:W-:Y:S01]  /*13c90*/  IMAD.SHL.U32 R44, R44, 0x400, RZ ;  /* 0x000004002c2c7824 */ /* 0x000fe200078e00ff */
[----:B------:R-:W-:Y:S02]  /*13ca0*/  LOP3.LUT R3, R3, R82, RZ, 0x3c, !PT ;  /* 0x0000005203037212 */ /* 0x000fe400078e3cff */
[----:B------:R-:W-:Y:S02]  /*13cb0*/  SHF.R.U64 R40, R42, 0x10, R43 ;  /* 0x000000102a287819 */ /* 0x000fe4000000122b */
[----:B------:R-:W-:-:S02]  /*13cc0*/  LOP3.LUT R44, R44, 0x7fffe000, RZ, 0xc0, !PT ;  /* 0x7fffe0002c2c7812 */ /* 0x000fc400078ec0ff */
[----:B------:R-:W-:Y:S02]  /*13cd0*/  SHF.R.U64 R42, R48, 0x10, R49 ;  /* 0x00000010302a7819 */ /* 0x000fe40000001231 */
[----:B------:R-:W-:Y:S02]  /*13ce0*/  IADD3 R3, R3, R44, R226 ;  /* 0x0000002c03037210 */ /* 0x000fe40007ffe0e2 */
[----:B----4-:R-:W0:Y:S01]  /*13cf0*/  LDS.128 R44, [R69] ;  /* 0x00000000452c7984 */ /* 0x010e220000000c00 */
[----:B------:R-:W-:Y:S02]  /*13d00*/  PRMT R42, R109, 0x5410, R42 ;  /* 0x000054106d2a7816 */ /* 0x000fe4000000002a */
[----:B------:R-:W-:Y:S01]  /*13d10*/  IMAD R3, R3, 0x2, R16 ;  /* 0x0000000203037824 */ /* 0x000fe200078e0210 */
[--C-:B------:R-:W-:Y:S02]  /*13d20*/  SHF.R.U64 R48, R50, 0x10, R51.reuse ;  /* 0x0000001032307819 */ /* 0x100fe40000001233 */
[----:B------:R-:W-:Y:S01]  /*13d30*/  PRMT R20, R111, 0x5410, R20 ;  /* 0x000054106f147816 */ /* 0x000fe20000000014 */
[----:B------:R-:W-:Y:S01]  /*13d40*/  IMAD.U32 R64, R42, 0x10000, RZ ;  /* 0x000100002a407824 */ /* 0x000fe200078e00ff */
[----:B------:R-:W1:Y:S01]  /*13d50*/  LDS.128 R52, [R3+0x14400] ;  /* 0x0144000003347984 */ /* 0x000e620000000c00 */
[----:B------:R-:W-:-:S02]  /*13d60*/  SHF.R.U32.HI R50, RZ, 0x10, R51 ;  /* 0x00000010ff327819 */ /* 0x000fc40000011633 */
[----:B------:R-:W-:Y:S01]  /*13d70*/  SHF.R.U32.HI R43, RZ, 0x10, R43 ;  /* 0x00000010ff2b7819 */ /* 0x000fe2000001162b */
[----:B------:R-:W-:Y:S01]  /*13d80*/  IMAD.U32 R65, R20, 0x10000, RZ ;  /* 0x0001000014417824 */ /* 0x000fe200078e00ff */
[----:B------:R-:W-:Y:S02]  /*13d90*/  SHF.R.U32.HI R49, RZ, 0x10, R49 ;  /* 0x00000010ff317819 */ /* 0x000fe40000011631 */
[----:B------:R-:W-:Y:S02]  /*13da0*/  PRMT R50, R110, 0x5432, R50 ;  /* 0x000054326e327816 */ /* 0x000fe40000000032 */
[----:B------:R-:W-:Y:S02]  /*13db0*/  SHF.R.U32.HI R41, RZ, 0x10, R41 ;  /* 0x00000010ff297819 */ /* 0x000fe40000011629 */
[----:B------:R-:W-:Y:S01]  /*13dc0*/  PRMT R43, R112, 0x5432, R43 ;  /* 0x00005432702b7816 */ /* 0x000fe2000000002b */
[----:B------:R-:W-:Y:S01]  /*13dd0*/  IMAD.U32 R67, R50, 0x10000, RZ ;  /* 0x0001000032437824 */ /* 0x000fe200078e00ff */
[----:B------:R-:W-:-:S02]  /*13de0*/  PRMT R49, R109, 0x5432, R49 ;  /* 0x000054326d317816 */ /* 0x000fc40000000031 */
[----:B------:R-:W-:Y:S02]  /*13df0*/  PRMT R41, R111, 0x5432, R41 ;  /* 0x000054326f297816 */ /* 0x000fe40000000029 */
[----:B------:R-:W-:Y:S01]  /*13e00*/  LOP3.LUT R42, R42, 0xffff0000, RZ, 0xc0, !PT ;  /* 0xffff00002a2a7812 */ /* 0x000fe200078ec0ff */
[----:B------:R-:W-:Y:S01]  /*13e10*/  IMAD.U32 R66, R49, 0x10000, RZ ;  /* 0x0001000031427824 */ /* 0x000fe200078e00ff */
[----:B------:R-:W-:Y:S01]  /*13e20*/  LOP3.LUT R20, R20, 0xffff0000, RZ, 0xc0, !PT ;  /* 0xffff000014147812 */ /* 0x000fe200078ec0ff */
[----:B------:R-:W-:Y:S01]  /*13e30*/  IMAD.U32 R68, R41, 0x10000, RZ ;  /* 0x0001000029447824 */ /* 0x000fe200078e00ff */
[----:B------:R-:W-:Y:S02]  /*13e40*/  PRMT R48, R110, 0x5410, R48 ;  /* 0x000054106e307816 */ /* 0x000fe40000000030 */
[----:B------:R-:W-:Y:S02]  /*13e50*/  LOP3.LUT R49, R49, 0xffff0000, RZ, 0xc0, !PT ;  /* 0xffff000031317812 */ /* 0x000fe400078ec0ff */
[----:B------:R-:W-:-:S02]  /*13e60*/  PRMT R40, R112, 0x5410, R40 ;  /* 0x0000541070287816 */ /* 0x000fc40000000028 */
        /* <DEDUP_REMOVED lines=24> */
[C---:B------:R-:W-:Y:S01]  /*13ff0*/  FMUL.FTZ R54, R60.reuse, R66 ;  /* 0x000000423c367220 */ /* 0x040fe20000410000 */
[----:B------:R-:W-:Y:S01]  /*14000*/  FMUL.FTZ R60, R60, R68 ;  /* 0x000000443c3c7220 */ /* 0x000fe20000410000 */
[-C--:B------:R-:W-:Y:S01]  /*14010*/  FMUL.FTZ R63, R63, R51.reuse ;  /* 0x000000333f3f7220 */ /* 0x080fe20000410000 */
[C---:B------:R-:W-:Y:S01]  /*14020*/  FFMA.FTZ R64, R59.reuse, R51, -R64 ;  /* 0x000000333b407223 */ /* 0x040fe20000010840 */
[----:B------:R-:W-:Y:S01]  /*14030*/  FMUL.FTZ R51, R46, R42 ;  /* 0x0000002a2e337220 */ /* 0x000fe20000410000 */
[C---:B------:R-:W-:Y:S01]  /*14040*/  FFMA.FTZ R54, R56.reuse, R68, -R54 ;  /* 0x0000004438367223 */ /* 0x040fe20000010836 */
[----:B------:R-:W-:Y:S01]  /*14050*/  FFMA.FTZ R60, R56, R66, R60 ;  /* 0x00000042383c7223 */ /* 0x000fe2000001003c */
[-C--:B------:R-:W-:Y:S01]  /*14060*/  FMUL.FTZ R46, R46, R20.reuse ;  /* 0x000000142e2e7220 */ /* 0x080fe20000410000 */
[----:B------:R-:W-:Y:S01]  /*14070*/  FFMA.FTZ R51, R44, R20, -R51 ;  /* 0x000000142c337223 */ /* 0x000fe20000010833 */
[----:B------:R-:W-:Y:S01]  /*14080*/  FFMA.FTZ R63, R59, R67, R63 ;  /* 0x000000433b3f7223 */ /* 0x000fe2000001003f */
[----:B------:R-:W-:-:S02]  /*14090*/  IMAD.U32 R56, R48, 0x10000, RZ ;  /* 0x0001000030387824 */ /* 0x000fc400078e00ff */
[----:B------:R-:W-:Y:S01]  /*140a0*/  FMUL.FTZ R20, R62, R49 ;  /* 0x000000313e147220 */ /* 0x000fe20000410000 */
[----:B------:R-:W-:Y:S02]  /*140b0*/  IMAD.U32 R59, R40, 0x10000, RZ ;  /* 0x00010000283b7824 */ /* 0x000fe400078e00ff */
[-C--:B------:R-:W-:Y:S01]  /*140c0*/  FMUL.FTZ R62, R62, R41.reuse ;  /* 0x000000293e3e7220 */ /* 0x080fe20000410000 */
[----:B------:R-:W-:Y:S01]  /*140d0*/  LOP3.LUT R48, R48, 0xffff0000, RZ, 0xc0, !PT ;  /* 0xffff000030307812 */ /* 0x000fe200078ec0ff */
[----:B------:R-:W-:Y:S01]  /*140e0*/  FFMA.FTZ R44, R44, R42, R46 ;  /* 0x0000002a2c2c7223 */ /* 0x000fe2000001002e */
[----:B------:R-:W-:Y:S01]  /*140f0*/  LOP3.LUT R40, R40, 0xffff0000, RZ, 0xc0, !PT ;  /* 0xffff000028287812 */ /* 0x000fe200078ec0ff */
[C---:B------:R-:W-:Y:S01]  /*14100*/  FFMA.FTZ R41, R58.reuse, R41, -R20 ;  /* 0x000000293a297223 */ /* 0x040fe20000010814 */
[----:B------:R-:W-:Y:S01]  /*14110*/  LOP3.LUT R43, R43, 0xffff0000, RZ, 0xc0, !PT ;  /* 0xffff00002b2b7812 */ /* 0x000fe200078ec0ff */
[----:B------:R-:W-:Y:S01]  /*14120*/  FFMA.FTZ R62, R58, R49, R62 ;  /* 0x000000313a3e7223 */ /* 0x000fe2000001003e */
[----:B------:R-:W-:Y:S01]  /*14130*/  FMUL.FTZ R42, R53, R56 ;  /* 0x00000038352a7220 */ /* 0x000fe20000410000 */
[C---:B------:R-:W-:Y:S01]  /*14140*/  FMUL.FTZ R20, R52.reuse, R48 ;  /* 0x0000003034147220 */ /* 0x040fe20000410000 */
[----:B------:R-:W-:Y:S01]  /*14150*/  FMUL.FTZ R49, R55, R50 ;  /* 0x0000003237317220 */ /* 0x000fe20000410000 */
[----:B------:R-:W-:Y:S01]  /*14160*/  FMUL.FTZ R53, R53, R59 ;  /* 0x0000003b35357220 */ /* 0x000fe20000410000 */
[-C--:B------:R-:W-:Y:S01]  /*14170*/  FMUL.FTZ R52, R52, R40.reuse ;  /* 0x0000002834347220 */ /* 0x080fe20000410000 */
[----:B------:R-:W-:Y:S01]  /*14180*/  FMUL.FTZ R55, R55, R43 ;  /* 0x0000002b37377220 */ /* 0x000fe20000410000 */
[----:B------:R-:W-:Y:S01]  /*14190*/  FFMA.FTZ R42, R57, R59, -R42 ;  /* 0x0000003b392a7223 */ /* 0x000fe2000001082a */
        /* <DEDUP_REMOVED lines=15> */
.L_x_2819:
[----:B------:R-:W-:Y:S05]  /*14290*/  BSYNC B1 ;  /* 0x0000000000017941 */ /* 0x000fea0003800000 */
.L_x_2818:
[----:B---3--:R-:W-:Y:S01]  /*142a0*/  VIADD R3, R212, 0x40 ;  /* 0x00000040d4037836 */ /* 0x008fe20000000000 */
[----:B------:R-:W-:Y:S04]  /*142b0*/  BSSY B1, `(.L_x_2822) ;  /* 0x00000e5000017945 */ /* 0x000fe80003800000 */
[----:B------:R-:W-:-:S13]  /*142c0*/  ISETP.GE.AND P0, PT, R3, R0, PT ;  /* 0x000000000300720c */ /* 0x000fda0003f06270 */
[----:B------:R-:W-:Y:S05]  /*142d0*/  @P0 BRA `(.L_x_2823) ;  /* 0x0000000c00880947 */ /* 0x000fea0003800000 */
[----:B------:R-:W3:Y:S01]  /*142e0*/  LDC R3, c[0x0][0x3f4] ;  /* 0x0000fd00ff037b82 */ /* 0x000ee20000000800 */
[----:B------:R-:W-:Y:S01]  /*142f0*/  BSSY B2, `(.L_x_2824) ;  /* 0x000006d000027945 */ /* 0x000fe20003800000 */
[----:B------:R-:W-:Y:S02]  /*14300*/  SHF.R.U32.HI R59, RZ, 0x3, R222 ;  /* 0x00000003ff3b7819 */ /* 0x000fe400000116de */
[-C--:B---3--:R-:W-:Y:S02]  /*14310*/  ISETP.GE.AND P0, PT, R18, R3.reuse, PT ;  /* 0x000000031200720c */ /* 0x088fe40003f06270 */
[----:B------:R-:W-:-:S11]  /*14320*/  ISETP.GE.AND P1, PT, R213, R3, PT ;  /* 0x00000003d500720c */ /* 0x000fd60003f26270 */
[----:B------:R-:W-:Y:S05]  /*14330*/  @P0 BRA `(.L_x_2825) ;  /* 0x0000000400a00947 */ /* 0x000fea0003800000 */
[----:B01----:R-:W3:Y:S04]  /*14340*/  LDL R20, [R1+0x60] ;  /* 0x0000600001147983 */ /* 0x003ee80000100800 */
[----:B------:R-:W4:Y:S01]  /*14350*/  LDL R61, [R1+0xa8] ;  /* 0x0000a800013d7983 */ /* 0x000f220000100800 */
[--C-:B------:R-:W-:Y:S02]  /*14360*/  SHF.R.U64 R28, R28, 0x10, R29.reuse ;  /* 0x000000101c1c7819 */ /* 0x100fe4000000121d */
[----:B------:R-:W-:Y:S02]  /*14370*/  SHF.R.U32.HI R48, RZ, 0x10, R29 ;  /* 0x00000010ff307819 */ /* 0x000fe4000001161d */
[--C-:B------:R-:W-:Y:S02]  /*14380*/  SHF.R.U64 R29, R30, 0x10, R31.reuse ;  /* 0x000000101e1d7819 */ /* 0x100fe4000000121f */
[----:B------:R-:W-:-:S02]  /*14390*/  SHF.R.U32.HI R31, RZ, 0x10, R31 ;  /* 0x00000010ff1f7819 */ /* 0x000fc4000001161f */
[----:B------:R-:W-:Y:S02]  /*143a0*/  SHF.R.U64 R30, R36, 0x10, R37 ;  /* 0x00000010241e7819 */ /* 0x000fe40000001225 */
[C---:B------:R-:W-:Y:S02]  /*143b0*/  PRMT R29, R108.reuse, 0x5410, R29 ;  /* 0x000054106c1d7816 */ /* 0x040fe4000000001d */
[----:B------:R-:W-:Y:S02]  /*143c0*/  PRMT R108, R108, 0x5432, R31 ;  /* 0x000054326c6c7816 */ /* 0x000fe4000000001f */
[----:B------:R-:W-:Y:S02]  /*143d0*/  PRMT R31, R105, 0x5410, R30 ;  /* 0x00005410691f7816 */ /* 0x000fe4000000001e */
[----:B------:R-:W-:Y:S02]  /*143e0*/  SHF.R.U32.HI R36, RZ, 0x10, R37 ;  /* 0x00000010ff247819 */ /* 0x000fe40000011625 */
[----:B------:R-:W-:Y:S01]  /*143f0*/  PRMT R28, R107, 0x5410, R28 ;  /* 0x000054106b1c7816 */ /* 0x000fe2000000001c */
[----:B------:R-:W-:Y:S01]  /*14400*/  IMAD.U32 R57, R31, 0x10000, RZ ;  /* 0x000100001f397824 */ /* 0x000fe200078e00ff */
[----:B------:R-:W-:-:S02]  /*14410*/  SHF.R.U64 R37, R38, 0x10, R39 ;  /* 0x0000001026257819 */ /* 0x000fc40000001227 */
[----:B------:R-:W-:Y:S01]  /*14420*/  PRMT R105, R105, 0x5432, R36 ;  /* 0x0000543269697816 */ /* 0x000fe20000000024 */
[----:B------:R-:W-:Y:S01]  /*14430*/  IMAD.U32 R53, R28, 0x10000, RZ ;  /* 0x000100001c357824 */ /* 0x000fe200078e00ff */
[----:B------:R-:W-:Y:S02]  /*14440*/  SHF.R.U32.HI R39, RZ, 0x10, R39 ;  /* 0x00000010ff277819 */ /* 0x000fe40000011627 */
[----:B------:R-:W-:Y:S01]  /*14450*/  PRMT R107, R107, 0x5432, R48 ;  /* 0x000054326b6b7816 */ /* 0x000fe20000000030 */
[C---:B------:R-:W-:Y:S01]  /*14460*/  IMAD.U32 R54, R105.reuse, 0x10000, RZ ;  /* 0x0001000069367824 */ /* 0x040fe200078e00ff */
[C---:B------:R-:W-:Y:S02]  /*14470*/  PRMT R30, R106.reuse, 0x5410, R37 ;  /* 0x000054106a1e7816 */ /* 0x040fe40000000025 */
[----:B------:R-:W-:Y:S02]  /*14480*/  PRMT R106, R106, 0x5432, R39 ;  /* 0x000054326a6a7816 */ /* 0x000fe40000000027 */
[----:B------:R-:W-:-:S03]  /*14490*/  LOP3.LUT R105, R105, 0xffff0000, RZ, 0xc0, !PT ;  /* 0xffff000069697812 */ /* 0x000fc600078ec0ff */
[C---:B------:R-:W-:Y:S01]  /*144a0*/  IMAD.U32 R55, R106.reuse, 0x10000, RZ ;  /* 0x000100006a377824 */ /* 0x040fe200078e00ff */
        /* <DEDUP_REMOVED lines=13> */
[----:B0-----:R-:W-:Y:S01]  /*14580*/  IMAD.U32 R49, R40, 0x10000, RZ ;  /* 0x0001000028317824 */ /* 0x001fe200078e00ff */
[----:B------:R-:W-:Y:S01]  /*14590*/  LOP3.LUT R37, R42, 0xffff0000, RZ, 0xc0, !PT ;  /* 0xffff00002a257812 */ /* 0x000fe200078ec0ff */
[C---:B------:R-:W-:Y:S01]  /*145a0*/  IMAD.U32 R39, R41.reuse, 0x10000, RZ ;  /* 0x0001000029277824 */ /* 0x040fe200078e00ff */
[----:B------:R-:W-:Y:S01]  /*145b0*/  LOP3.LUT R36, R40, 0xffff0000, RZ, 0xc0, !PT ;  /* 0xffff000028247812 */ /* 0x000fe200078ec0ff */
[----:B------:R-:W-:Y:S01]  /*145c0*/  IMAD.U32 R38, R42, 0x10000, RZ ;  /* 0x000100002a267824 */ /* 0x000fe200078e00ff */
        /* <DEDUP_REMOVED lines=12> */
[----:B------:R-:W-:Y:S01]  /*14690*/  IMAD.U32 R56, R107, 0x10000, RZ ;  /* 0x000100006b387824 */ /* 0x000fe200078e00ff */
[C---:B------:R-:W-:Y:S01]  /*146a0*/  LOP3.LUT R44, R46.reuse, 0xffff0000, RZ, 0xc0, !PT ;  /* 0xffff00002e2c7812 */ /* 0x040fe200078ec0ff */
[----:B------:R-:W-:Y:S01]  /*146b0*/  IMAD.U32 R45, R46, 0x10000, RZ ;  /* 0x000100002e2d7824 */ /* 0x000fe200078e00ff */
[----:B------:R-:W-:Y:S01]  /*146c0*/  LOP3.LUT R46, R47, 0xffff0000, RZ, 0xc0, !PT ;  /* 0xffff00002f2e7812 */ /* 0x000fe200078ec0ff */
[----:B------:R-:W-:Y:S01]  /*146d0*/  FFMA.FTZ R49, R49, R57, R58 ;  /* 0x0000003931317223 */ /* 0x000fe2000001003a */
[-C--:B------:R-:W-:Y:S01]  /*146e0*/  FMUL.FTZ R58, R51, R56.reuse ;  /* 0x00000038333a7220 */ /* 0x080fe20000410000 */
[----:B------:R-:W-:Y:S01]  /*146f0*/  FFMA.FTZ R47, R39, R56, -R60 ;  /* 0x00000038272f7223 */ /* 0x000fe2000001083c */
[----:B------:R-:W-:Y:S02]  /*14700*/  IMAD.U32 R57, R108, 0x10000, RZ ;  /* 0x000100006c397824 */ /* 0x000fe400078e00ff */
[C---:B------:R-:W-:Y:S01]  /*14710*/  FMUL.FTZ R56, R52.reuse, R55 ;  /* 0x0000003734387220 */ /* 0x040fe20000410000 */
[----:B------:R-:W-:Y:S01]  /*14720*/  LOP3.LUT R53, R31, 0xffff0000, RZ, 0xc0, !PT ;  /* 0xffff00001f357812 */ /* 0x000fe200078ec0ff */
[----:B------:R-:W-:Y:S01]  /*14730*/  FFMA.FTZ R51, R39, R54, R58 ;  /* 0x0000003627337223 */ /* 0x000fe2000001003a */
[-C--:B------:R-:W-:Y:S01]  /*14740*/  FMUL.FTZ R52, R52, R57.reuse ;  /* 0x0000003934347220 */ /* 0x080fe20000410000 */
[----:B------:R-:W-:Y:S01]  /*14750*/  FFMA.FTZ R31, R41, R57, -R56 ;  /* 0x00000039291f7223 */ /* 0x000fe20000010838 */
[----:B------:R-:W-:Y:S01]  /*14760*/  LOP3.LUT R57, R28, 0xffff0000, RZ, 0xc0, !PT ;  /* 0xffff00001c397812 */ /* 0x000fe200078ec0ff */
[----:B------:R-:W-:-:S02]  /*14770*/  IMAD.U32 R28, R30, 0x10000, RZ ;  /* 0x000100001e1c7824 */ /* 0x000fc400078e00ff */
[----:B------:R-:W-:Y:S01]  /*14780*/  FFMA.FTZ R39, R41, R55, R52 ;  /* 0x0000003729277223 */ /* 0x000fe20000010034 */
[C---:B------:R-:W-:Y:S01]  /*14790*/  FMUL.FTZ R41, R42.reuse, R53 ;  /* 0x000000352a297220 */ /* 0x040fe20000410000 */
[----:B------:R-:W-:Y:S01]  /*147a0*/  LOP3.LUT R107, R107, 0xffff0000, RZ, 0xc0, !PT ;  /* 0xffff00006b6b7812 */ /* 0x000fe200078ec0ff */
[-C--:B------:R-:W-:Y:S01]  /*147b0*/  FMUL.FTZ R55, R42, R57.reuse ;  /* 0x000000392a377220 */ /* 0x080fe20000410000 */
[----:B------:R-:W-:Y:S02]  /*147c0*/  IMAD.U32 R52, R29, 0x10000, RZ ;  /* 0x000100001d347824 */ /* 0x000fe400078e00ff */
[----:B------:R-:W-:Y:S01]  /*147d0*/  FFMA.FTZ R41, R36, R57, -R41 ;  /* 0x0000003924297223 */ /* 0x000fe20000010829 */
[----:B------:R-:W-:Y:S01]  /*147e0*/  FMUL.FTZ R57, R48, R105 ;  /* 0x0000006930397220 */ /* 0x000fe20000410000 */
[----:B------:R-:W-:Y:S01]  /*147f0*/  FFMA.FTZ R36, R36, R53, R55 ;  /* 0x0000003524247223 */ /* 0x000fe20000010037 */
[C---:B------:R-:W-:Y:S01]  /*14800*/  FMUL.FTZ R53, R45.reuse, R28 ;  /* 0x0000001c2d357220 */ /* 0x040fe20000410000 */
[-C--:B------:R-:W-:Y:S01]  /*14810*/  FMUL.FTZ R48, R48, R107.reuse ;  /* 0x0000006b30307220 */ /* 0x080fe20000410000 */
[-C--:B------:R-:W-:Y:S01]  /*14820*/  FMUL.FTZ R55, R45, R52.reuse ;  /* 0x000000342d377220 */ /* 0x080fe20000410000 */
[----:B------:R-:W-:Y:S01]  /*14830*/  LOP3.LUT R30, R30, 0xffff0000, RZ, 0xc0, !PT ;  /* 0xffff00001e1e7812 */ /* 0x000fe200078ec0ff */
[----:B------:R-:W-:Y:S01]  /*14840*/  FFMA.FTZ R42, R40, R107, -R57 ;  /* 0x0000006b282a7223 */ /* 0x000fe20000010839 */
[----:B------:R-:W-:Y:S01]  /*14850*/  LOP3.LUT R29, R29, 0xffff0000, RZ, 0xc0, !PT ;  /* 0xffff00001d1d7812 */ /* 0x000fe200078ec0ff */
[----:B------:R-:W-:Y:S01]  /*14860*/  FFMA.FTZ R45, R38, R52, -R53 ;  /* 0x00000034262d7223 */ /* 0x000fe20000010835 */
[----:B------:R-:W-:Y:S01]  /*14870*/  LOP3.LUT R108, R108, 0xffff0000, RZ, 0xc0, !PT ;  /* 0xffff00006c6c7812 */ /* 0x000fe200078ec0ff */
[----:B------:R-:W-:Y:S01]  /*14880*/  FFMA.FTZ R40, R40, R105, R48 ;  /* 0x0000006928287223 */ /* 0x000fe20000010030 */
[----:B------:R-:W-:Y:S01]  /*14890*/  FFMA.FTZ R38, R38, R28, R55 ;  /* 0x0000001c26267223 */ /* 0x000fe20000010037 */
[----:B------:R-:W-:Y:S01]  /*148a0*/  FMUL.FTZ R28, R44, R30 ;  /* 0x0000001e2c1c7220 */ /* 0x000fe20000410000 */
[----:B------:R-:W-:Y:S01]  /*148b0*/  FMUL.FTZ R48, R46, R106 ;  /* 0x0000006a2e307220 */ /* 0x000fe20000410000 */
[-C--:B------:R-:W-:Y:S01]  /*148c0*/  FMUL.FTZ R53, R44, R29.reuse ;  /* 0x0000001d2c357220 */ /* 0x080fe20000410000 */
[-C--:B------:R-:W-:Y:S01]  /*148d0*/  FMUL.FTZ R55, R46, R108.reuse ;  /* 0x0000006c2e377220 */ /* 0x080fe20000410000 */
        /* <DEDUP_REMOVED lines=14> */
.L_x_2825:
[----:B------:R-:W-:Y:S05]  /*149c0*/  BSYNC B2 ;  /* 0x0000000000027941 */ /* 0x000fea0003800000 */
.L_x_2824:
[----:B------:R-:W-:Y:S05]  /*149d0*/  @P1 BRA `(.L_x_2823) ;  /* 0x0000000400c81947 */ /* 0x000fea0003800000 */
[----:B01-3--:R-:W3:Y:S04]  /*149e0*/  LDL R20, [R1+0x90] ;  /* 0x0000900001147983 */ /* 0x00bee80000100800 */
[----:B------:R-:W4:Y:S01]  /*149f0*/  LDL R28, [R1+0x64] ;  /* 0x00006400011c7983 */ /* 0x000f220000100800 */
[--C-:B------:R-:W-:Y:S02]  /*14a00*/  SHF.R.U64 R43, R24, 0x10, R25.reuse ;  /* 0x00000010182b7819 */ /* 0x100fe40000001219 */
[----:B------:R-:W-:Y:S02]  /*14a10*/  SHF.R.U32.HI R41, RZ, 0x10, R25 ;  /* 0x00000010ff297819 */ /* 0x000fe40000011619 */
[----:B------:R-:W-:Y:S02]  /*14a20*/  SHF.R.U64 R25, R32, 0x10, R33 ;  /* 0x0000001020197819 */ /* 0x000fe40000001221 */
[----:B------:R-:W-:-:S02]  /*14a30*/  SHF.R.U64 R32, R34, 0x10, R35 ;  /* 0x0000001022207819 */ /* 0x000fc40000001223 */
[----:B------:R-:W-:Y:S02]  /*14a40*/  SHF.R.U32.HI R34, RZ, 0x10, R35 ;  /* 0x00000010ff227819 */ /* 0x000fe40000011623 */
[----:B------:R-:W-:Y:S02]  /*14a50*/  PRMT R40, R90, 0x5410, R25 ;  /* 0x000054105a287816 */ /* 0x000fe40000000019 */
[--C-:B------:R-:W-:Y:S02]  /*14a60*/  SHF.R.U64 R24, R26, 0x10, R27.reuse ;  /* 0x000000101a187819 */ /* 0x100fe4000000121b */
[----:B------:R-:W-:Y:S02]  /*14a70*/  SHF.R.U32.HI R26, RZ, 0x10, R27 ;  /* 0x00000010ff1a7819 */ /* 0x000fe4000001161b */
[----:B------:R-:W-:Y:S02]  /*14a80*/  PRMT R27, R92, 0x5410, R43 ;  /* 0x000054105c1b7816 */ /* 0x000fe4000000002b */
[C---:B------:R-:W-:Y:S01]  /*14a90*/  PRMT R32, R91.reuse, 0x5410, R32 ;  /* 0x000054105b207816 */ /* 0x040fe20000000020 */
[----:B------:R-:W-:Y:S01]  /*14aa0*/  IMAD.U32 R46, R40, 0x10000, RZ ;  /* 0x00010000282e7824 */ /* 0x000fe200078e00ff */
[----:B------:R-:W-:-:S02]  /*14ab0*/  PRMT R91, R91, 0x5432, R34 ;  /* 0x000054325b5b7816 */ /* 0x000fc40000000022 */
[----:B------:R-:W-:Y:S02]  /*14ac0*/  SHF.R.U32.HI R33, RZ, 0x10, R33 ;  /* 0x00000010ff217819 */ /* 0x000fe40000011621 */
[----:B------:R-:W-:Y:S02]  /*14ad0*/  PRMT R92, R92, 0x5432, R41 ;  /* 0x000054325c5c7816 */ /* 0x000fe40000000029 */
[C---:B------:R-:W-:Y:S02]  /*14ae0*/  PRMT R24, R93.reuse, 0x5410, R24 ;  /* 0x000054105d187816 */ /* 0x040fe40000000018 */
[----:B------:R-:W-:Y:S02]  /*14af0*/  PRMT R90, R90, 0x5432, R33 ;  /* 0x000054325a5a7816 */ /* 0x000fe40000000021 */
[----:B------:R-:W-:-:S03]  /*14b00*/  PRMT R93, R93, 0x5432, R26 ;  /* 0x000054325d5d7816 */ /* 0x000fc6000000001a */
[C---:B------:R-:W-:Y:S01]  /*14b10*/  IMAD.U32 R47, R90.reuse, 0x10000, RZ ;  /* 0x000100005a2f7824 */ /* 0x040fe200078e00ff */
[----:B------:R-:W-:Y:S02]  /*14b20*/  LOP3.LUT R90, R90, 0xffff0000, RZ, 0xc0, !PT ;  /* 0xffff00005a5a7812 */ /* 0x000fe400078ec0ff */
[----:B---3--:R-:W-:Y:S02]  /*14b30*/  R2UR UR4, R20 ;  /* 0x00000000140472ca */ /* 0x008fe400000e0000 */
[----:B------:R-:W-:Y:S02]  /*14b40*/  SHF.R.S32.HI R20, RZ, 0x1f, R213 ;  /* 0x0000001fff147819 */ /* 0x000fe400000114d5 */
[----:B----4-:R-:W-:Y:S02]  /*14b50*/  LEA.HI R3, R3, R28, RZ, 0x1d ;  /* 0x0000001c03037211 */ /* 0x010fe400078fe8ff */
[CC--:B------:R-:W-:Y:S02]  /*14b60*/  LEA.HI R28, R20.reuse, R213.reuse, RZ, 0x6 ;  /* 0x000000d5141c7211 */ /* 0x0c0fe400078f30ff */
[----:B------:R-:W-:-:S02]  /*14b70*/  LEA.HI R29, R20, R213, RZ, 0x3 ;  /* 0x000000d5141d7211 */ /* 0x000fc400078f18ff */
[----:B------:R-:W-:Y:S01]  /*14b80*/  SHF.R.S32.HI R20, RZ, 0x1f, R3 ;  /* 0x0000001fff147819 */ /* 0x000fe20000011403 */
[----:B------:R-:W-:-:S03]  /*14b90*/  IMAD.SHL.U32 R28, R28, 0x80, RZ ;  /* 0x000000801c1c7824 */ /* 0x000fc600078e00ff */
[----:B------:R-:W-:Y:S01]  /*14ba0*/  LEA.HI R20, R20, R3, RZ, 0x3 ;  /* 0x0000000314147211 */ /* 0x000fe200078f18ff */
[----:B------:R-:W-:Y:S01]  /*14bb0*/  IMAD.SHL.U32 R3, R3, 0x8, RZ ;  /* 0x0000000803037824 */ /* 0x000fe200078e00ff */
[----:B------:R-:W-:-:S03]  /*14bc0*/  LOP3.LUT R30, R28, 0xffffe000, RZ, 0xc0, !PT ;  /* 0xffffe0001c1e7812 */ /* 0x000fc600078ec0ff */
[----:B------:R-:W-:Y:S01]  /*14bd0*/  IMAD.SHL.U32 R28, R20, 0x400, RZ ;  /* 0x00000400141c7824 */ /* 0x000fe200078e00ff */
[C---:B------:R-:W-:Y:S02]  /*14be0*/  LOP3.LUT R3, R222.reuse, 0x38, R3, 0xf8, !PT ;  /* 0x00000038de037812 */ /* 0x040fe400078ef803 */
[----:B------:R-:W-:Y:S02]  /*14bf0*/  LOP3.LUT R29, R222, 0x38, R29, 0xf8, !PT ;  /* 0x00000038de1d7812 */ /* 0x000fe400078ef81d */
[-C--:B------:R-:W-:Y:S02]  /*14c00*/  LOP3.LUT R20, R3, R59.reuse, RZ, 0x3c, !PT ;  /* 0x0000003b03147212 */ /* 0x080fe400078e3cff */
[----:B------:R-:W-:Y:S02]  /*14c10*/  LOP3.LUT R28, R28, 0x7fffe000, RZ, 0xc0, !PT ;  /* 0x7fffe0001c1c7812 */ /* 0x000fe400078ec0ff */
[----:B------:R-:W-:Y:S02]  /*14c20*/  LOP3.LUT R29, R29, R59, RZ, 0x3c, !PT ;  /* 0x0000003b1d1d7212 */ /* 0x000fe400078e3cff */
[----:B------:R-:W-:-:S02]  /*14c30*/  IADD3 R37, R20, R28, R225 ;  /* 0x0000001c14257210 */ /* 0x000fc40007ffe0e1 */
[----:B------:R-:W-:-:S03]  /*14c40*/  IADD3 R29, R29, R30, R225 ;  /* 0x0000001e1d1d7210 */ /* 0x000fc60007ffe0e1 */
[----:B------:R-:W-:Y:S01]  /*14c50*/  IMAD R20, R37, 0x2, R16 ;  /* 0x0000000225147824 */ /* 0x000fe200078e0210 */
[----:B------:R-:W-:-:S04]  /*14c60*/  LEA R3, R29, UR4, 0x1 ;  /* 0x000000041d037c11 */ /* 0x000fc8000f8e08ff */
[----:B------:R-:W0:Y:S04]  /*14c70*/  LDS.128 R36, [R20+0x14400] ;  /* 0x0144000014247984 */ /* 0x000e280000000c00 */
[----:B------:R-:W1:Y:S01]  /*14c80*/  LDS.128 R28, [R3] ;  /* 0x00000000031c7984 */ /* 0x000e620000000c00 */
[C---:B0-----:R-:W-:Y:S01]  /*14c90*/  IMAD.U32 R34, R36.reuse, 0x10000, RZ ;  /* 0x0001000024227824 */ /* 0x041fe200078e00ff */
[----:B------:R-:W-:Y:S01]  /*14ca0*/  LOP3.LUT R43, R36, 0xffff0000, RZ, 0xc0, !PT ;  /* 0xffff0000242b7812 */ /* 0x000fe200078ec0ff */
[C---:B------:R-:W-:Y:S01]  /*14cb0*/  IMAD.U32 R44, R37.reuse, 0x10000, RZ ;  /* 0x00010000252c7824 */ /* 0x040fe200078e00ff */
[----:B------:R-:W-:Y:S01]  /*14cc0*/  LOP3.LUT R36, R37, 0xffff0000, RZ, 0xc0, !PT ;  /* 0xffff000025247812 */ /* 0x000fe200078ec0ff */
[----:B------:R-:W-:Y:S02]  /*14cd0*/  IMAD.U32 R37, R27, 0x10000, RZ ;  /* 0x000100001b257824 */ /* 0x000fe400078e00ff */
[----:B------:R-:W-:Y:S01]  /*14ce0*/  FMUL.FTZ R48, R34, R46 ;  /* 0x0000002e22307220 */ /* 0x000fe20000410000 */
[----:B-1----:R-:W-:Y:S01]  /*14cf0*/  IMAD.U32 R35, R28, 0x10000, RZ ;  /* 0x000100001c237824 */ /* 0x002fe200078e00ff */
[C---:B------:R-:W-:Y:S01]  /*14d00*/  LOP3.LUT R25, R30.reuse, 0xffff0000, RZ, 0xc0, !PT ;  /* 0xffff00001e197812 */ /* 0x040fe200078ec0ff */
[----:B------:R-:W-:Y:S01]  /*14d10*/  IMAD.U32 R26, R30, 0x10000, RZ ;  /* 0x000100001e1a7824 */ /* 0x000fe200078e00ff */
[C---:B------:R-:W-:Y:S01]  /*14d20*/  LOP3.LUT R33, R29.reuse, 0xffff0000, RZ, 0xc0, !PT ;  /* 0xffff00001d217812 */ /* 0x040fe200078ec0ff */
[----:B------:R-:W-:Y:S01]  /*14d30*/  IMAD.U32 R41, R29, 0x10000, RZ ;  /* 0x000100001d297824 */ /* 0x000fe200078e00ff */
[C---:B------:R-:W-:Y:S01]  /*14d40*/  LOP3.LUT R30, R31.reuse, 0xffff0000, RZ, 0xc0, !PT ;  /* 0xffff00001f1e7812 */ /* 0x040fe200078ec0ff */
[----:B------:R-:W-:-:S02]  /*14d50*/  IMAD.U32 R42, R31, 0x10000, RZ ;  /* 0x000100001f2a7824 */ /* 0x000fc400078e00ff */
[-C--:B------:R-:W-:Y:S01]  /*14d60*/  FMUL.FTZ R50, R34, R37.reuse ;  /* 0x0000002522327220 */ /* 0x080fe20000410000 */
[C---:B------:R-:W-:Y:S01]  /*14d70*/  IMAD.U32 R31, R38.reuse, 0x10000, RZ ;  /* 0x00010000261f7824 */ /* 0x040fe200078e00ff */
[----:B------:R-:W-:Y:S01]  /*14d80*/  LOP3.LUT R29, R38, 0xffff0000, RZ, 0xc0, !PT ;  /* 0xffff0000261d7812 */ /* 0x000fe200078ec0ff */
[----:B------:R-:W-:Y:S01]  /*14d90*/  FFMA.FTZ R34, R35, R37, -R48 ;  /* 0x0000002523227223 */ /* 0x000fe20000010830 */
[C---:B------:R-:W-:Y:S01]  /*14da0*/  IMAD.U32 R45, R39.reuse, 0x10000, RZ ;  /* 0x00010000272d7824 */ /* 0x040fe200078e00ff */
[----:B------:R-:W-:Y:S01]  /*14db0*/  LOP3.LUT R38, R39, 0xffff0000, RZ, 0xc0, !PT ;  /* 0xffff000027267812 */ /* 0x000fe200078ec0ff */
[----:B------:R-:W-:Y:S02]  /*14dc0*/  IMAD.U32 R37, R92, 0x10000, RZ ;  /* 0x000100005c257824 */ /* 0x000fe400078e00ff */
[----:B------:R-:W-:Y:S02]  /*14dd0*/  IMAD.U32 R48, R91, 0x10000, RZ ;  /* 0x000100005b307824 */ /* 0x000fe400078e00ff */
[----:B------:R-:W-:-:S02]  /*14de0*/  IMAD.U32 R39, R93, 0x10000, RZ ;  /* 0x000100005d277824 */ /* 0x000fc400078e00ff */
[----:B------:R-:W-:Y:S01]  /*14df0*/  FFMA.FTZ R35, R35, R46, R50 ;  /* 0x0000002e23237223 */ /* 0x000fe20000010032 */
[C---:B------:R-:W-:Y:S01]  /*14e00*/  FMUL.FTZ R52, R44.reuse, R47 ;  /* 0x0000002f2c347220 */ /* 0x040fe20000410000 */
[----:B------:R-:W-:Y:S01]  /*14e10*/  FMUL.FTZ R46, R44, R37 ;  /* 0x000000252c2e7220 */ /* 0x000fe20000410000 */
[CC--:B------:R-:W-:Y:S01]  /*14e20*/  FMUL.FTZ R49, R45.reuse, R48.reuse ;  /* 0x000000302d317220 */ /* 0x0c0fe20000410000 */
[----:B------:R-:W-:Y:S01]  /*14e30*/  LOP3.LUT R44, R40, 0xffff0000, RZ, 0xc0, !PT ;  /* 0xffff0000282c7812 */ /* 0x000fe200078ec0ff */
[-C--:B------:R-:W-:Y:S01]  /*14e40*/  FMUL.FTZ R45, R45, R39.reuse ;  /* 0x000000272d2d7220 */ /* 0x080fe20000410000 */
[----:B------:R-:W-:Y:S02]  /*14e50*/  LOP3.LUT R27, R27, 0xffff0000, RZ, 0xc0, !PT ;  /* 0xffff00001b1b7812 */ /* 0x000fe400078ec0ff */
[----:B------:R-:W-:Y:S01]  /*14e60*/  LOP3.LUT R28, R28, 0xffff0000, RZ, 0xc0, !PT ;  /* 0xffff00001c1c7812 */ /* 0x000fe200078ec0ff */
[C---:B------:R-:W-:Y:S01]  /*14e70*/  FFMA.FTZ R40, R42.reuse, R48, R45 ;  /* 0x000000302a287223 */ /* 0x040fe2000001002d */
[C---:B------:R-:W-:Y:S01]  /*14e80*/  FMUL.FTZ R45, R43.reuse, R44 ;  /* 0x0000002c2b2d7220 */ /* 0x040fe20000410000 */
[----:B------:R-:W-:Y:S01]  /*14e90*/  FFMA.FTZ R39, R42, R39, -R49 ;  /* 0x000000272a277223 */ /* 0x000fe20000010831 */
[----:B------:R-:W-:Y:S01]  /*14ea0*/  FMUL.FTZ R43, R43, R27 ;  /* 0x0000001b2b2b7220 */ /* 0x000fe20000410000 */
[----:B------:R-:W-:-:S02]  /*14eb0*/  IMAD.U32 R42, R32, 0x10000, RZ ;  /* 0x00010000202a7824 */ /* 0x000fc400078e00ff */
[----:B------:R-:W-:Y:S01]  /*14ec0*/  FFMA.FTZ R45, R28, R27, -R45 ;  /* 0x0000001b1c2d7223 */ /* 0x000fe2000001082d */
[----:B------:R-:W-:Y:S02]  /*14ed0*/  IMAD.U32 R27, R24, 0x10000, RZ ;  /* 0x00010000181b7824 */ /* 0x000fe400078e00ff */
[----:B------:R-:W-:Y:S01]  /*14ee0*/  FFMA.FTZ R28, R28, R44, R43 ;  /* 0x0000002c1c1c7223 */ /* 0x000fe2000001002b */
[C---:B------:R-:W-:Y:S01]  /*14ef0*/  FMUL.FTZ R43, R31.reuse, R42 ;  /* 0x0000002a1f2b7220 */ /* 0x040fe20000410000 */
[----:B------:R-:W-:Y:S01]  /*14f00*/  LOP3.LUT R32, R32, 0xffff0000, RZ, 0xc0, !PT ;  /* 0xffff000020207812 */ /* 0x000fe200078ec0ff */
[----:B------:R-:W-:Y:S01]  /*14f10*/  FMUL.FTZ R31, R31, R27 ;  /* 0x0000001b1f1f7220 */ /* 0x000fe20000410000 */
[----:B------:R-:W-:Y:S02]  /*14f20*/  LOP3.LUT R24, R24, 0xffff0000, RZ, 0xc0, !PT ;  /* 0xffff000018187812 */ /* 0x000fe400078ec0ff */
[----:B------:R-:W-:Y:S02]  /*14f30*/  LOP3.LUT R91, R91, 0xffff0000, RZ, 0xc0, !PT ;  /* 0xffff00005b5b7812 */ /* 0x000fe400078ec0ff */
[----:B------:R-:W-:-:S02]  /*14f40*/  LOP3.LUT R92, R92, 0xffff0000, RZ, 0xc0, !PT ;  /* 0xffff00005c5c7812 */ /* 0x000fc400078ec0ff */
[----:B------:R-:W-:Y:S01]  /*14f50*/  LOP3.LUT R93, R93, 0xffff0000, RZ, 0xc0, !PT ;  /* 0xffff00005d5d7812 */ /* 0x000fe200078ec0ff */
[C---:B------:R-:W-:Y:S01]  /*14f60*/  FFMA.FTZ R37, R41.reuse, R37, -R52 ;  /* 0x0000002529257223 */ /* 0x040fe20000010834 */
[C---:B------:R-:W-:Y:S01]  /*14f70*/  FFMA.FTZ R43, R26.reuse, R27, -R43 ;  /* 0x0000001b1a2b7223 */ /* 0x040fe2000001082b */
[----:B------:R-:W-:Y:S01]  /*14f80*/  FFMA.FTZ R31, R26, R42, R31 ;  /* 0x0000002a1a1f7223 */ /* 0x000fe2000001001f */
[----:B------:R-:W-:Y:S01]  /*14f90*/  FFMA.FTZ R41, R41, R47, R46 ;  /* 0x0000002f29297223 */ /* 0x000fe2000001002e */
[C---:B------:R-:W-:Y:S01]  /*14fa0*/  FMUL.FTZ R26, R29.reuse, R32 ;  /* 0x000000201d1a7220 */ /* 0x040fe20000410000 */
[----:B------:R-:W-:Y:S01]  /*14fb0*/  FMUL.FTZ R46, R36, R90 ;  /* 0x0000005a242e7220 */ /* 0x000fe20000410000 */
[----:B------:R-:W-:Y:S01]  /*14fc0*/  FMUL.FTZ R29, R29, R24 ;  /* 0x000000181d1d7220 */ /* 0x000fe20000410000 */
[----:B------:R-:W-:Y:S01]  /*14fd0*/  FMUL.FTZ R27, R38, R91 ;  /* 0x0000005b261b7220 */ /* 0x000fe20000410000 */
[-C--:B------:R-:W-:Y:S01]  /*14fe0*/  FMUL.FTZ R47, R36, R92.reuse ;  /* 0x0000005c242f7220 */ /* 0x080fe20000410000 */
[-C--:B------:R-:W-:Y:S01]  /*14ff0*/  FMUL.FTZ R38, R38, R93.reuse ;  /* 0x0000005d26267220 */ /* 0x080fe20000410000 */
[----:B------:R-:W-:Y:S01]  /*15000*/  FFMA.FTZ R46, R33, R92, -R46 ;  /* 0x0000005c212e7223 */ /* 0x000fe2000001082e */
[C---:B------:R-:W-:Y:S01]  /*15010*/  FFMA.FTZ R26, R25.reuse, R24, -R26 ;  /* 0x00000018191a7223 */ /* 0x040fe2000001081a */
[----:B------:R-:W-:Y:S01]  /*15020*/  FFMA.FTZ R32, R25, R32, R29 ;  /* 0x0000002019207223 */ /* 0x000fe2000001001d */
        /* <DEDUP_REMOVED lines=10> */
[----:B------:R-:W-:Y:S01]  /*150d0*/  F2FP.BF16.F32.PACK_AB R31, R91, R40 ;  /* 0x000000285b1f723e */ /* 0x000fe200000010ff */
[----:B------:R4:W-:Y:S04]  /*150e0*/  STS.128 [R3], R24 ;  /* 0x0000001803007388 */ /* 0x0009e80000000c00 */
[----:B------:R4:W-:Y:S02]  /*150f0*/  STS.128 [R20+0x14400], R28 ;  /* 0x0144001c14007388 */ /* 0x0009e40000000c00 */
.L_x_2823:
[----:B------:R-:W-:Y:S05]  /*15100*/  BSYNC B1 ;  /* 0x0000000000017941 */ /* 0x000fea0003800000 */
.L_x_2822:
[----:B----4-:R-:W-:-:S05]  /*15110*/  VIADD R3, R212, 0x60 ;  /* 0x00000060d4037836 */ /* 0x010fca0000000000 */
[----:B------:R-:W-:-:S13]  /*15120*/  ISETP.GE.AND P0, PT, R3, R0, PT ;  /* 0x000000000300720c */ /* 0x000fda0003f06270 */
[----:B------:R-:W-:Y:S05]  /*15130*/  @P0 BRA `(.L_x_2793) ;  /* 0x0000000c00c80947 */ /* 0x000fea0003800000 */
[----:B------:R4:W5:Y:S01]  /*15140*/  LDL R43, [R1+0x90] ;  /* 0x00009000012b7983 */ /* 0x0009620000100800 */
[----:B------:R-:W0:Y:S01]  /*15150*/  LDC R0, c[0x0][0x3f4] ;  /* 0x0000fd00ff007b82 */ /* 0x000e220000000800 */
[----:B------:R-:W-:Y:S01]  /*15160*/  BSSY B1, `(.L_x_2826) ;  /* 0x0000076000017945 */ /* 0x000fe20003800000 */
[-C--:B0-----:R-:W-:Y:S02]  /*15170*/  ISETP.GE.AND P0, PT, R18, R0.reuse, PT ;  /* 0x000000001200720c */ /* 0x081fe40003f06270 */
[----:B------:R-:W-:-:S11]  /*15180*/  ISETP.GE.AND P1, PT, R213, R0, PT ;  /* 0x00000000d500720c */ /* 0x000fd60003f26270 */
[----:B----4-:R-:W-:Y:S05]  /*15190*/  @P0 BRA `(.L_x_2827) ;  /* 0x0000000400c80947 */ /* 0x010fea0003800000 */
[----:B-1-3--:R-:W3:Y:S01]  /*151a0*/  LDL R20, [R1+0x60] ;  /* 0x0000600001147983 */ /* 0x00aee20000100800 */
[----:B------:R-:W-:Y:S01]  /*151b0*/  SHF.R.S32.HI R26, RZ, 0x1f, R3 ;  /* 0x0000001fff1a7819 */ /* 0x000fe20000011403 */
[----:B------:R-:W-:Y:S01]  /*151c0*/  IMAD.SHL.U32 R24, R3, 0x40, RZ ;  /* 0x0000004003187824 */ /* 0x000fe200078e00ff */
[----:B-----5:R-:W-:Y:S02]  /*151d0*/  R2UR UR4, R43 ;  /* 0x000000002b0472ca */ /* 0x020fe400000e0000 */
[----:B------:R-:W-:Y:S02]  /*151e0*/  LEA.HI R26, R26, R3, RZ, 0x3 ;  /* 0x000000031a1a7211 */ /* 0x000fe400078f18ff */
[----:B------:R-:W-:Y:S02]  /*151f0*/  LOP3.LUT R27, R24, 0x1c0, RZ, 0xc0, !PT ;  /* 0x000001c0181b7812 */ /* 0x000fe400078ec0ff */
[----:B------:R-:W-:Y:S01]  /*15200*/  SHF.R.U64 R36, R12, 0x10, R13 ;  /* 0x000000100c247819 */ /* 0x000fe2000000120d */
[----:B------:R-:W-:Y:S01]  /*15210*/  IMAD.SHL.U32 R26, R26, 0x40, RZ ;  /* 0x000000401a1a7824 */ /* 0x000fe200078e00ff */
[----:B------:R-:W-:-:S02]  /*15220*/  SHF.R.U32.HI R29, RZ, 0x3, R27 ;  /* 0x00000003ff1d7819 */ /* 0x000fc4000001161b */
[----:B------:R-:W-:Y:S02]  /*15230*/  LOP3.LUT R24, R27, 0x38, R18, 0xf8, !PT ;  /* 0x000000381b187812 */ /* 0x000fe400078ef812 */
[----:B------:R-:W-:Y:S02]  /*15240*/  LOP3.LUT R26, R26, 0xfffffe00, RZ, 0xc0, !PT ;  /* 0xfffffe001a1a7812 */ /* 0x000fe400078ec0ff */
[----:B------:R-:W-:Y:S02]  /*15250*/  SHF.R.U64 R38, R4, 0x10, R5 ;  /* 0x0000001004267819 */ /* 0x000fe40000001205 */
[----:B------:R-:W-:Y:S02]  /*15260*/  SHF.R.U32.HI R34, RZ, 0x10, R13 ;  /* 0x00000010ff227819 */ /* 0x000fe4000001160d */
[----:B------:R-:W-:Y:S02]  /*15270*/  SHF.R.U64 R13, R6, 0x10, R7 ;  /* 0x00000010060d7819 */ /* 0x000fe40000001207 */
[----:B------:R-:W-:-:S02]  /*15280*/  PRMT R36, R99, 0x5410, R36 ;  /* 0x0000541063247816 */ /* 0x000fc40000000024 */
[----:B------:R-:W-:Y:S02]  /*15290*/  PRMT R38, R97, 0x5410, R38 ;  /* 0x0000541061267816 */ /* 0x000fe40000000026 */
[----:B------:R-:W-:Y:S01]  /*152a0*/  SHF.R.U32.HI R12, RZ, 0x10, R5 ;  /* 0x00000010ff0c7819 */ /* 0x000fe20000011605 */
[----:B------:R-:W-:Y:S01]  /*152b0*/  IMAD.U32 R37, R36, 0x10000, RZ ;  /* 0x0001000024257824 */ /* 0x000fe200078e00ff */
[----:B------:R-:W-:Y:S01]  /*152c0*/  SHF.R.U32.HI R5, RZ, 0x10, R7 ;  /* 0x00000010ff057819 */ /* 0x000fe20000011607 */
[----:B------:R-:W-:Y:S01]  /*152d0*/  IMAD.U32 R39, R38, 0x10000, RZ ;  /* 0x0001000026277824 */ /* 0x000fe200078e00ff */
[----:B------:R-:W-:Y:S02]  /*152e0*/  SHF.R.U64 R33, R14, 0x10, R15 ;  /* 0x000000100e217819 */ /* 0x000fe4000000120f */
[----:B------:R-:W-:Y:S02]  /*152f0*/  PRMT R7, R98, 0x5410, R13 ;  /* 0x0000541062077816 */ /* 0x000fe4000000000d */
[----:B------:R-:W-:-:S02]  /*15300*/  PRMT R99, R99, 0x5432, R34 ;  /* 0x0000543263637816 */ /* 0x000fc40000000022 */
[----:B------:R-:W-:Y:S02]  /*15310*/  PRMT R97, R97, 0x5432, R12 ;  /* 0x0000543261617816 */ /* 0x000fe4000000000c */
[----:B------:R-:W-:Y:S02]  /*15320*/  PRMT R98, R98, 0x5432, R5 ;  /* 0x0000543262627816 */ /* 0x000fe40000000005 */
[----:B------:R-:W-:Y:S02]  /*15330*/  PRMT R4, R100, 0x5410, R33 ;  /* 0x0000541064047816 */ /* 0x000fe40000000021 */
[----:B------:R-:W-:Y:S02]  /*15340*/  SHF.R.U32.HI R15, RZ, 0x10, R15 ;  /* 0x00000010ff0f7819 */ /* 0x000fe4000001160f */
[----:B------:R-:W-:Y:S02]  /*15350*/  LOP3.LUT R38, R38, 0xffff0000, RZ, 0xc0, !PT ;  /* 0xffff000026267812 */ /* 0x000fe400078ec0ff */
[----:B------:R-:W-:-:S02]  /*15360*/  PRMT R100, R100, 0x5432, R15 ;  /* 0x0000543264647816 */ /* 0x000fc4000000000f */
[----:B------:R-:W-:Y:S02]  /*15370*/  LOP3.LUT R36, R36, 0xffff0000, RZ, 0xc0, !PT ;  /* 0xffff000024247812 */ /* 0x000fe400078ec0ff */
[----:B---3--:R-:W-:-:S04]  /*15380*/  LEA.HI R20, R0, R20, RZ, 0x1d ;  /* 0x0000001400147211 */ /* 0x008fc800078fe8ff */
[----:B------:R-:W-:-:S04]  /*15390*/  SHF.R.S32.HI R25, RZ, 0x1f, R20 ;  /* 0x0000001fff197819 */ /* 0x000fc80000011414 */
[----:B------:R-:W-:Y:S01]  /*153a0*/  LEA.HI R25, R25, R20, RZ, 0x3 ;  /* 0x0000001419197211 */ /* 0x000fe200078f18ff */
[----:B------:R-:W-:-:S04]  /*153b0*/  IMAD.SHL.U32 R20, R20, 0x8, RZ ;  /* 0x0000000814147824 */ /* 0x000fc800078e00ff */
[----:B------:R-:W-:Y:S01]  /*153c0*/  IMAD.SHL.U32 R25, R25, 0x400, RZ ;  /* 0x0000040019197824 */ /* 0x000fe200078e00ff */
[----:B------:R-:W-:Y:S02]  /*153d0*/  LOP3.LUT R20, R27, 0x38, R20, 0xf8, !PT ;  /* 0x000000381b147812 */ /* 0x000fe400078ef814 */
[----:B------:R-:W-:Y:S02]  /*153e0*/  LOP3.LUT R27, R26, R24, R29, 0xf6, !PT ;  /* 0x000000181a1b7212 */ /* 0x000fe400078ef61d */
[----:B------:R-:W-:Y:S02]  /*153f0*/  LOP3.LUT R24, R20, R29, RZ, 0x3c, !PT ;  /* 0x0000001d14187212 */ /* 0x000fe400078e3cff */
[----:B------:R-:W-:Y:S02]  /*15400*/  LOP3.LUT R25, R25, 0x7fffe000, RZ, 0xc0, !PT ;  /* 0x7fffe00019197812 */ /* 0x000fe400078ec0ff */
[----:B------:R-:W-:Y:S02]  /*15410*/  LEA R20, R27, UR4, 0x1 ;  /* 0x000000041b147c11 */ /* 0x000fe4000f8e08ff */
[----:B------:R-:W-:-:S03]  /*15420*/  IADD3 R29, R24, R25, R26 ;  /* 0x00000019181d7210 */ /* 0x000fc60007ffe01a */
        /* <DEDUP_REMOVED lines=9> */
[----:B------:R-:W-:Y:S01]  /*154c0*/  IMAD.U32 R24, R25, 0x10000, RZ ;  /* 0x0001000019187824 */ /* 0x000fe200078e00ff */
[----:B-1----:R-:W-:Y:S01]  /*154d0*/  LOP3.LUT R12, R30, 0xffff0000, RZ, 0xc0, !PT ;  /* 0xffff00001e0c7812 */ /* 0x002fe200078ec0ff */
[C---:B------:R-:W-:Y:S01]  /*154e0*/  IMAD.U32 R13, R28.reuse, 0x10000, RZ ;  /* 0x000100001c0d7824 */ /* 0x040fe200078e00ff */
[----:B------:R-:W-:Y:S01]  /*154f0*/  LOP3.LUT R27, R28, 0xffff0000, RZ, 0xc0, !PT ;  /* 0xffff00001c1b7812 */ /* 0x000fe200078ec0ff */
[----:B------:R-:W-:Y:S01]  /*15500*/  IMAD.U32 R34, R30, 0x10000, RZ ;  /* 0x000100001e227824 */ /* 0x000fe200078e00ff */
[C---:B------:R-:W-:Y:S01]  /*15510*/  LOP3.LUT R30, R31.reuse, 0xffff0000, RZ, 0xc0, !PT ;  /* 0xffff00001f1e7812 */ /* 0x040fe200078ec0ff */
[----:B------:R-:W-:-:S02]  /*15520*/  IMAD.U32 R35, R31, 0x10000, RZ ;  /* 0x000100001f237824 */ /* 0x000fc400078e00ff */
[C---:B------:R-:W-:Y:S01]  /*15530*/  FMUL.FTZ R41, R13.reuse, R39 ;  /* 0x000000270d297220 */ /* 0x040fe20000410000 */
[-C--:B------:R-:W-:Y:S01]  /*15540*/  FMUL.FTZ R31, R13, R37.reuse ;  /* 0x000000250d1f7220 */ /* 0x080fe20000410000 */
[----:B------:R-:W-:Y:S02]  /*15550*/  IMAD.U32 R28, R29, 0x10000, RZ ;  /* 0x000100001d1c7824 */ /* 0x000fe400078e00ff */
[----:B------:R-:W-:Y:S01]  /*15560*/  FMUL.FTZ R40, R27, R38 ;  /* 0x000000261b287220 */ /* 0x000fe20000410000 */
[C---:B------:R-:W-:Y:S01]  /*15570*/  FFMA.FTZ R13, R14.reuse, R37, -R41 ;  /* 0x000000250e0d7223 */ /* 0x040fe20000010829 */
[----:B------:R-:W-:Y:S01]  /*15580*/  FFMA.FTZ R39, R14, R39, R31 ;  /* 0x000000270e277223 */ /* 0x000fe2000001001f */
[----:B------:R-:W-:Y:S02]  /*15590*/  IMAD.U32 R37, R97, 0x10000, RZ ;  /* 0x0001000061257824 */ /* 0x000fe400078e00ff */
[----:B------:R-:W-:Y:S01]  /*155a0*/  FMUL.FTZ R14, R27, R36 ;  /* 0x000000241b0e7220 */ /* 0x000fe20000410000 */
[----:B------:R-:W-:-:S02]  /*155b0*/  IMAD.U32 R31, R99, 0x10000, RZ ;  /* 0x00010000631f7824 */ /* 0x000fc400078e00ff */
[----:B------:R-:W-:Y:S01]  /*155c0*/  FFMA.FTZ R40, R15, R36, -R40 ;  /* 0x000000240f287223 */ /* 0x000fe20000010828 */
[----:B------:R-:W-:Y:S01]  /*155d0*/  FMUL.FTZ R27, R28, R37 ;  /* 0x000000251c1b7220 */ /* 0x000fe20000410000 */
[----:B------:R-:W-:Y:S02]  /*155e0*/  IMAD.U32 R36, R98, 0x10000, RZ ;  /* 0x0001000062247824 */ /* 0x000fe400078e00ff */
[-C--:B------:R-:W-:Y:S01]  /*155f0*/  FMUL.FTZ R42, R28, R31.reuse ;  /* 0x0000001f1c2a7220 */ /* 0x080fe20000410000 */
[----:B------:R-:W-:Y:S02]  /*15600*/  IMAD.U32 R28, R100, 0x10000, RZ ;  /* 0x00010000641c7824 */ /* 0x000fe400078e00ff */
[C---:B------:R-:W-:Y:S01]  /*15610*/  FFMA.FTZ R31, R24.reuse, R31, -R27 ;  /* 0x0000001f181f7223 */ /* 0x040fe2000001081b */
[----:B------:R-:W-:Y:S01]  /*15620*/  LOP3.LUT R29, R29, 0xffff0000, RZ, 0xc0, !PT ;  /* 0xffff00001d1d7812 */ /* 0x000fe200078ec0ff */
[----:B------:R-:W-:Y:S01]  /*15630*/  FFMA.FTZ R42, R24, R37, R42 ;  /* 0x00000025182a7223 */ /* 0x000fe2000001002a */
[----:B------:R-:W-:Y:S01]  /*15640*/  FFMA.FTZ R38, R15, R38, R14 ;  /* 0x000000260f267223 */ /* 0x000fe2000001000e */
[----:B------:R-:W-:Y:S01]  /*15650*/  FMUL.FTZ R44, R35, R36 ;  /* 0x00000024232c7220 */ /* 0x000fe20000410000 */
[----:B------:R-:W-:Y:S01]  /*15660*/  LOP3.LUT R24, R97, 0xffff0000, RZ, 0xc0, !PT ;  /* 0xffff000061187812 */ /* 0x000fe200078ec0ff */
[----:B------:R-:W-:Y:S01]  /*15670*/  FMUL.FTZ R46, R35, R28 ;  /* 0x0000001c232e7220 */ /* 0x000fe20000410000 */
[----:B------:R-:W-:Y:S01]  /*15680*/  LOP3.LUT R14, R99, 0xffff0000, RZ, 0xc0, !PT ;  /* 0xffff0000630e7812 */ /* 0x000fe200078ec0ff */
[----:B------:R-:W-:-:S02]  /*15690*/  IMAD.U32 R27, R7, 0x10000, RZ ;  /* 0x00010000071b7824 */ /* 0x000fc400078e00ff */
[----:B------:R-:W-:Y:S01]  /*156a0*/  FFMA.FTZ R44, R33, R28, -R44 ;  /* 0x0000001c212c7223 */ /* 0x000fe2000001082c */
[----:B------:R-:W-:Y:S01]  /*156b0*/  LOP3.LUT R25, R25, 0xffff0000, RZ, 0xc0, !PT ;  /* 0xffff000019197812 */ /* 0x000fe200078ec0ff */
[C---:B------:R-:W-:Y:S01]  /*156c0*/  FMUL.FTZ R28, R29.reuse, R24 ;  /* 0x000000181d1c7220 */ /* 0x040fe20000410000 */
[----:B------:R-:W-:Y:S01]  /*156d0*/  FMUL.FTZ R29, R29, R14 ;  /* 0x0000000e1d1d7220 */ /* 0x000fe20000410000 */
[----:B------:R-:W-:Y:S01]  /*156e0*/  FFMA.FTZ R46, R33, R36, R46 ;  /* 0x00000024212e7223 */ /* 0x000fe2000001002e */
[----:B------:R-:W-:Y:S02]  /*156f0*/  IMAD.U32 R15, R4, 0x10000, RZ ;  /* 0x00010000040f7824 */ /* 0x000fe400078e00ff */
[C---:B------:R-:W-:Y:S01]  /*15700*/  FMUL.FTZ R33, R34.reuse, R27 ;  /* 0x0000001b22217220 */ /* 0x040fe20000410000 */
[C---:B------:R-:W-:Y:S01]  /*15710*/  FFMA.FTZ R28, R25.reuse, R14, -R28 ;  /* 0x0000000e191c7223 */ /* 0x040fe2000001081c */
[----:B------:R-:W-:Y:S01]  /*15720*/  FFMA.FTZ R29, R25, R24, R29 ;  /* 0x00000018191d7223 */ /* 0x000fe2000001001d */
[-C--:B------:R-:W-:Y:S01]  /*15730*/  FMUL.FTZ R25, R34, R15.reuse ;  /* 0x0000000f22197220 */ /* 0x080fe20000410000 */
[----:B------:R-:W-:Y:S01]  /*15740*/  FFMA.FTZ R33, R6, R15, -R33 ;  /* 0x0000000f06217223 */ /* 0x000fe20000010821 */
        /* <DEDUP_REMOVED lines=8> */
[C---:B------:R-:W-:Y:S01]  /*157d0*/  FFMA.FTZ R6, R5.reuse, R4, -R6 ;  /* 0x0000000405067223 */ /* 0x040fe20000010806 */
        /* <DEDUP_REMOVED lines=14> */
.L_x_2827:
[----:B------:R-:W-:Y:S05]  /*158c0*/  BSYNC B1 ;  /* 0x0000000000017941 */ /* 0x000fea0003800000 */
.L_x_2826:
[----:B------:R-:W-:Y:S05]  /*158d0*/  @P1 BRA `(.L_x_2793) ;  /* 0x0000000400e01947 */ /* 0x000fea0003800000 */
[----:B0-----:R-:W4:Y:S01]  /*158e0*/  LDL R7, [R1+0x64] ;  /* 0x0000640001077983 */ /* 0x001f220000100800 */
[----:B------:R-:W-:Y:S01]  /*158f0*/  SHF.R.S32.HI R4, RZ, 0x1f, R3 ;  /* 0x0000001fff047819 */ /* 0x000fe20000011403 */
[----:B------:R-:W-:Y:S01]  /*15900*/  IMAD.SHL.U32 R5, R3, 0x40, RZ ;  /* 0x0000004003057824 */ /* 0x000fe200078e00ff */
[----:B------:R-:W-:Y:S02]  /*15910*/  SHF.R.S32.HI R6, RZ, 0x1f, R213 ;  /* 0x0000001fff067819 */ /* 0x000fe400000114d5 */
[----:B------:R-:W-:Y:S02]  /*15920*/  LEA.HI R4, R4, R3, RZ, 0x3 ;  /* 0x0000000304047211 */ /* 0x000fe400078f18ff */
[----:B-----5:R-:W-:Y:S02]  /*15930*/  R2UR UR4, R43 ;  /* 0x000000002b0472ca */ /* 0x020fe400000e0000 */
[----:B------:R-:W-:Y:S01]  /*15940*/  SHF.R.U64 R8, R8, 0x10, R9 ;  /* 0x0000001008087819 */ /* 0x000fe20000001209 */
[----:B------:R-:W-:Y:S01]  /*15950*/  IMAD.SHL.U32 R4, R4, 0x40, RZ ;  /* 0x0000004004047824 */ /* 0x000fe200078e00ff */
[----:B------:R-:W-:-:S02]  /*15960*/  SHF.R.U64 R25, R72, 0x10, R73 ;  /* 0x0000001048197819 */ /* 0x000fc40000001249 */
[----:B---3--:R-:W-:Y:S02]  /*15970*/  PRMT R29, R21, 0x5410, R8 ;  /* 0x00005410151d7816 */ /* 0x008fe40000000008 */
[----:B------:R-:W-:Y:S02]  /*15980*/  PRMT R26, R86, 0x5410, R25 ;  /* 0x00005410561a7816 */ /* 0x000fe40000000019 */
[----:B------:R-:W-:Y:S01]  /*15990*/  SHF.R.U32.HI R30, RZ, 0x10, R9 ;  /* 0x00000010ff1e7819 */ /* 0x000fe20000011609 */
[----:B------:R-:W-:Y:S01]  /*159a0*/  IMAD.U32 R31, R29, 0x10000, RZ ;  /* 0x000100001d1f7824 */ /* 0x000fe200078e00ff */
[----:B------:R-:W-:Y:S01]  /*159b0*/  SHF.R.U32.HI R73, RZ, 0x10, R73 ;  /* 0x00000010ff497819 */ /* 0x000fe20000011649 */
[----:B------:R-:W-:Y:S01]  /*159c0*/  IMAD.U32 R27, R26, 0x10000, RZ ;  /* 0x000100001a1b7824 */ /* 0x000fe200078e00ff */
[----:B------:R-:W-:Y:S02]  /*159d0*/  SHF.R.U64 R32, R10, 0x10, R11 ;  /* 0x000000100a207819 */ /* 0x000fe4000000120b */
[----:B------:R-:W-:-:S02]  /*159e0*/  PRMT R30, R21, 0x5432, R30 ;  /* 0x00005432151e7816 */ /* 0x000fc4000000001e */
[----:B------:R-:W-:Y:S02]  /*159f0*/  SHF.R.U32.HI R10, RZ, 0x10, R11 ;  /* 0x00000010ff0a7819 */ /* 0x000fe4000001160b */
[----:B------:R-:W-:Y:S02]  /*15a00*/  PRMT R86, R86, 0x5432, R73 ;  /* 0x0000543256567816 */ /* 0x000fe40000000049 */
[--C-:B------:R-:W-:Y:S02]  /*15a10*/  SHF.R.U64 R28, R74, 0x10, R75.reuse ;  /* 0x000000104a1c7819 */ /* 0x100fe4000000124b */
[----:B------:R-:W-:Y:S02]  /*15a20*/  PRMT R32, R85, 0x5410, R32 ;  /* 0x0000541055207816 */ /* 0x000fe40000000020 */
[----:B------:R-:W-:Y:S02]  /*15a30*/  LOP3.LUT R29, R29, 0xffff0000, RZ, 0xc0, !PT ;  /* 0xffff00001d1d7812 */ /* 0x000fe400078ec0ff */
[----:B------:R-:W-:-:S02]  /*15a40*/  SHF.R.U32.HI R74, RZ, 0x10, R75 ;  /* 0x00000010ff4a7819 */ /* 0x000fc4000001164b */
[----:B------:R-:W-:Y:S02]  /*15a50*/  PRMT R85, R85, 0x5432, R10 ;  /* 0x0000543255557816 */ /* 0x000fe4000000000a */
[C---:B------:R-:W-:Y:S02]  /*15a60*/  PRMT R28, R87.reuse, 0x5410, R28 ;  /* 0x00005410571c7816 */ /* 0x040fe4000000001c */
[----:B------:R-:W-:Y:S02]  /*15a70*/  PRMT R87, R87, 0x5432, R74 ;  /* 0x0000543257577816 */ /* 0x000fe4000000004a */
[----:B----4-:R-:W-:Y:S02]  /*15a80*/  LEA.HI R0, R0, R7, RZ, 0x1d ;  /* 0x0000000700007211 */ /* 0x010fe400078fe8ff */
[----:B------:R-:W-:Y:S02]  /*15a90*/  LOP3.LUT R7, R5, 0x1c0, RZ, 0xc0, !PT ;  /* 0x000001c005077812 */ /* 0x000fe400078ec0ff */
[----:B------:R-:W-:-:S02]  /*15aa0*/  SHF.R.S32.HI R3, RZ, 0x1f, R0 ;  /* 0x0000001fff037819 */ /* 0x000fc40000011400 */
[-C--:B------:R-:W-:Y:S02]  /*15ab0*/  LEA.HI R5, R6, R213.reuse, RZ, 0x6 ;  /* 0x000000d506057211 */ /* 0x080fe400078f30ff */
[----:B------:R-:W-:Y:S01]  /*15ac0*/  LEA.HI R3, R3, R0, RZ, 0x3 ;  /* 0x0000000003037211 */ /* 0x000fe200078f18ff */
[----:B------:R-:W-:Y:S01]  /*15ad0*/  IMAD.SHL.U32 R0, R0, 0x8, RZ ;  /* 0x0000000800007824 */ /* 0x000fe200078e00ff */
[----:B------:R-:W-:Y:S01]  /*15ae0*/  SHF.R.U32.HI R13, RZ, 0x3, R7 ;  /* 0x00000003ff0d7819 */ /* 0x000fe20000011607 */
[----:B------:R-:W-:Y:S01]  /*15af0*/  IMAD.SHL.U32 R12, R5, 0x80, RZ ;  /* 0x00000080050c7824 */ /* 0x000fe200078e00ff */
[----:B------:R-:W-:Y:S01]  /*15b00*/  LOP3.LUT R5, R4, 0xfffffe00, RZ, 0xc0, !PT ;  /* 0xfffffe0004057812 */ /* 0x000fe200078ec0ff */
[----:B------:R-:W-:Y:S01]  /*15b10*/  IMAD.SHL.U32 R4, R3, 0x400, RZ ;  /* 0x0000040003047824 */ /* 0x000fe200078e00ff */
[----:B------:R-:W-:Y:S02]  /*15b20*/  LOP3.LUT R0, R7, 0x38, R0, 0xf8, !PT ;  /* 0x0000003807007812 */ /* 0x000fe400078ef800 */
[----:B------:R-:W-:-:S02]  /*15b30*/  LEA.HI R6, R6, R213, RZ, 0x3 ;  /* 0x000000d506067211 */ /* 0x000fc400078f18ff */
[-C--:B------:R-:W-:Y:S02]  /*15b40*/  LOP3.LUT R3, R0, R13.reuse, RZ, 0x3c, !PT ;  /* 0x0000000d00037212 */ /* 0x080fe400078e3cff */
[----:B------:R-:W-:Y:S02]  /*15b50*/  LOP3.LUT R4, R4, 0x7fffe000, RZ, 0xc0, !PT ;  /* 0x7fffe00004047812 */ /* 0x000fe400078ec0ff */
[----:B------:R-:W-:Y:S02]  /*15b60*/  LOP3.LUT R6, R7, 0x38, R6, 0xf8, !PT ;  /* 0x0000003807067812 */ /* 0x000fe400078ef806 */
[----:B------:R-:W-:Y:S02]  /*15b70*/  IADD3 R3, R3, R4, R5 ;  /* 0x0000000403037210 */ /* 0x000fe40007ffe005 */
[----:B------:R-:W-:Y:S02]  /*15b80*/  LOP3.LUT R12, R12, 0xffffe000, RZ, 0xc0, !PT ;  /* 0xffffe0000c0c7812 */ /* 0x000fe400078ec0ff */
[----:B------:R-:W-:Y:S01]  /*15b90*/  LOP3.LUT R6, R6, R13, RZ, 0x3c, !PT ;  /* 0x0000000d06067212 */ /* 0x000fe200078e3cff */
[----:B------:R-:W-:-:S03]  /*15ba0*/  IMAD R3, R3, 0x2, R16 ;  /* 0x0000000203037824 */ /* 0x000fc600078e0210 */
[----:B------:R-:W-:Y:S02]  /*15bb0*/  IADD3 R6, R6, R12, R5 ;  /* 0x0000000c06067210 */ /* 0x000fe40007ffe005 */
[----:B------:R-:W1:Y:S02]  /*15bc0*/  LDS.128 R12, [R3+0x14400] ;  /* 0x01440000030c7984 */ /* 0x000e640000000c00 */
[----:B------:R-:W-:-:S05]  /*15bd0*/  LEA R0, R6, UR4, 0x1 ;  /* 0x0000000406007c11 */ /* 0x000fca000f8e08ff */
[----:B------:R-:W0:Y:S01]  /*15be0*/  LDS.128 R4, [R0] ;  /* 0x0000000000047984 */ /* 0x000e220000000c00 */
[C---:B-1----:R-:W-:Y:S01]  /*15bf0*/  IMAD.U32 R20, R12.reuse, 0x10000, RZ ;  /* 0x000100000c147824 */ /* 0x042fe200078e00ff */
[----:B------:R-:W-:Y:S01]  /*15c00*/  LOP3.LUT R12, R12, 0xffff0000, RZ, 0xc0, !PT ;  /* 0xffff00000c0c7812 */ /* 0x000fe200078ec0ff */
[C---:B------:R-:W-:Y:S01]  /*15c10*/  IMAD.U32 R21, R13.reuse, 0x10000, RZ ;  /* 0x000100000d157824 */ /* 0x040fe200078e00ff */
[----:B------:R-:W-:Y:S01]  /*15c20*/  LOP3.LUT R13, R13, 0xffff0000, RZ, 0xc0, !PT ;  /* 0xffff00000d0d7812 */ /* 0x000fe200078ec0ff */
[C---:B------:R-:W-:Y:S01]  /*15c30*/  FMUL.FTZ R33, R20.reuse, R31 ;  /* 0x0000001f14217220 */ /* 0x040fe20000410000 */
[----:B------:R-:W-:Y:S01]  /*15c40*/  FMUL.FTZ R35, R20, R27 ;  /* 0x0000001b14237220 */ /* 0x000fe20000410000 */
[----:B------:R-:W-:Y:S02]  /*15c50*/  IMAD.U32 R20, R30, 0x10000, RZ ;  /* 0x000100001e147824 */ /* 0x000fe400078e00ff */
[----:B------:R-:W-:Y:S01]  /*15c60*/  FMUL.FTZ R37, R12, R29 ;  /* 0x0000001d0c257220 */ /* 0x000fe20000410000 */
[C---:B0-----:R-:W-:Y:S01]  /*15c70*/  IMAD.U32 R8, R4.reuse, 0x10000, RZ ;  /* 0x0001000004087824 */ /* 0x041fe200078e00ff */
[----:B------:R-:W-:Y:S01]  /*15c80*/  LOP3.LUT R4, R4, 0xffff0000, RZ, 0xc0, !PT ;  /* 0xffff000004047812 */ /* 0x000fe200078ec0ff */
[----:B------:R-:W-:-:S02]  /*15c90*/  IMAD.U32 R9, R5, 0x10000, RZ ;  /* 0x0001000005097824 */ /* 0x000fc400078e00ff */
[----:B------:R-:W-:Y:S01]  /*15ca0*/  FMUL.FTZ R36, R21, R20 ;  /* 0x0000001415247220 */ /* 0x000fe20000410000 */
[----:B------:R-:W-:Y:S01]  /*15cb0*/  FFMA.FTZ R33, R8, R27, -R33 ;  /* 0x0000001b08217223 */ /* 0x000fe20000010821 */
[----:B------:R-:W-:Y:S01]  /*15cc0*/  LOP3.LUT R27, R26, 0xffff0000, RZ, 0xc0, !PT ;  /* 0xffff00001a1b7812 */ /* 0x000fe200078ec0ff */
[----:B------:R-:W-:Y:S01]  /*15cd0*/  FFMA.FTZ R35, R8, R31, R35 ;  /* 0x0000001f08237223 */ /* 0x000fe20000010023 */
[----:B------:R-:W-:Y:S01]  /*15ce0*/  IMAD.U32 R8, R86, 0x10000, RZ ;  /* 0x0001000056087824 */ /* 0x000fe200078e00ff */
[----:B------:R-:W-:Y:S01]  /*15cf0*/  LOP3.LUT R30, R30, 0xffff0000, RZ, 0xc0, !PT ;  /* 0xffff00001e1e7812 */ /* 0x000fe200078ec0ff */
[----:B------:R-:W-:Y:S02]  /*15d00*/  IMAD.U32 R25, R15, 0x10000, RZ ;  /* 0x000100000f197824 */ /* 0x000fe400078e00ff */
[-C--:B------:R-:W-:Y:S01]  /*15d10*/  FMUL.FTZ R31, R12, R27.reuse ;  /* 0x0000001b0c1f7220 */ /* 0x080fe20000410000 */
[----:B------:R-:W-:Y:S02]  /*15d20*/  IMAD.U32 R12, R85, 0x10000, RZ ;  /* 0x00010000550c7824 */ /* 0x000fe400078e00ff */
[-C--:B------:R-:W-:Y:S01]  /*15d30*/  FMUL.FTZ R21, R21, R8.reuse ;  /* 0x0000000815157220 */ /* 0x080fe20000410000 */
[C---:B------:R-:W-:Y:S01]  /*15d40*/  FFMA.FTZ R26, R4.reuse, R27, -R37 ;  /* 0x0000001b041a7223 */ /* 0x040fe20000010825 */
[----:B------:R-:W-:Y:S01]  /*15d50*/  FFMA.FTZ R34, R4, R29, R31 ;  /* 0x0000001d04227223 */ /* 0x000fe2000001001f */
[----:B------:R-:W-:Y:S01]  /*15d60*/  FFMA.FTZ R36, R9, R8, -R36 ;  /* 0x0000000809247223 */ /* 0x000fe20000010824 */
[----:B------:R-:W-:-:S02]  /*15d70*/  IMAD.U32 R11, R7, 0x10000, RZ ;  /* 0x00010000070b7824 */ /* 0x000fc400078e00ff */
[----:B------:R-:W-:Y:S01]  /*15d80*/  FFMA.FTZ R20, R9, R20, R21 ;  /* 0x0000001409147223 */ /* 0x000fe20000010015 */
[----:B------:R-:W-:Y:S02]  /*15d90*/  IMAD.U32 R4, R87, 0x10000, RZ ;  /* 0x0001000057047824 */ /* 0x000fe400078e00ff */
[C---:B------:R-:W-:Y:S01]  /*15da0*/  FMUL.FTZ R8, R25.reuse, R12 ;  /* 0x0000000c19087220 */ /* 0x040fe20000410000 */
[----:B------:R-:W-:Y:S01]  /*15db0*/  IMAD.U32 R24, R14, 0x10000, RZ ;  /* 0x000100000e187824 */ /* 0x000fe200078e00ff */
[----:B------:R-:W-:Y:S01]  /*15dc0*/  LOP3.LUT R86, R86, 0xffff0000, RZ, 0xc0, !PT ;  /* 0xffff000056567812 */ /* 0x000fe200078ec0ff */
[----:B------:R-:W-:Y:S02]  /*15dd0*/  IMAD.U32 R21, R32, 0x10000, RZ ;  /* 0x0001000020157824 */ /* 0x000fe400078e00ff */
[-C--:B------:R-:W-:Y:S01]  /*15de0*/  FMUL.FTZ R38, R25, R4.reuse ;  /* 0x0000000419267220 */ /* 0x080fe20000410000 */
[----:B------:R-:W-:Y:S01]  /*15df0*/  FFMA.FTZ R29, R11, R4, -R8 ;  /* 0x000000040b1d7223 */ /* 0x000fe20000010808 */
[----:B------:R-:W-:Y:S01]  /*15e00*/  LOP3.LUT R5, R5, 0xffff0000, RZ, 0xc0, !PT ;  /* 0xffff000005057812 */ /* 0x000fe200078ec0ff */
[----:B------:R-:W-:-:S02]  /*15e10*/  IMAD.U32 R10, R6, 0x10000, RZ ;  /* 0x00010000060a7824 */ /* 0x000fc400078e00ff */
[C---:B------:R-:W-:Y:S01]  /*15e20*/  FMUL.FTZ R4, R13.reuse, R30 ;  /* 0x0000001e0d047220 */ /* 0x040fe20000410000 */
[----:B------:R-:W-:Y:S02]  /*15e30*/  IMAD.U32 R9, R28, 0x10000, RZ ;  /* 0x000100001c097824 */ /* 0x000fe400078e00ff */
[C---:B------:R-:W-:Y:S01]  /*15e40*/  FMUL.FTZ R25, R24.reuse, R21 ;  /* 0x0000001518197220 */ /* 0x040fe20000410000 */
[----:B------:R-:W-:Y:S01]  /*15e50*/  FMUL.FTZ R13, R13, R86 ;  /* 0x000000560d0d7220 */ /* 0x000fe20000410000 */
[----:B------:R-:W-:Y:S01]  /*15e60*/  FFMA.FTZ R38, R11, R12, R38 ;  /* 0x0000000c0b267223 */ /* 0x000fe20000010026 */
[-C--:B------:R-:W-:Y:S01]  /*15e70*/  FMUL.FTZ R27, R24, R9.reuse ;  /* 0x00000009181b7220 */ /* 0x080fe20000410000 */
[----:B------:R-:W-:Y:S01]  /*15e80*/  FFMA.FTZ R25, R10, R9, -R25 ;  /* 0x000000090a197223 */ /* 0x000fe20000010819 */
[----:B------:R-:W-:Y:S01]  /*15e90*/  LOP3.LUT R14, R14, 0xffff0000, RZ, 0xc0, !PT ;  /* 0xffff00000e0e7812 */ /* 0x000fe200078ec0ff */
[----:B------:R-:W-:Y:S01]  /*15ea0*/  FFMA.FTZ R11, R5, R86, -R4 ;  /* 0x00000056050b7223 */ /* 0x000fe20000010804 */
[----:B------:R-:W-:Y:S01]  /*15eb0*/  LOP3.LUT R15, R15, 0xffff0000, RZ, 0xc0, !PT ;  /* 0xffff00000f0f7812 */ /* 0x000fe200078ec0ff */
[----:B------:R-:W-:Y:S01]  /*15ec0*/  FFMA.FTZ R13, R5, R30, R13 ;  /* 0x0000001e050d7223 */ /* 0x000fe2000001000d */
[----:B------:R-:W-:Y:S01]  /*15ed0*/  LOP3.LUT R9, R32, 0xffff0000, RZ, 0xc0, !PT ;  /* 0xffff000020097812 */ /* 0x000fe200078ec0ff */
[----:B------:R-:W-:Y:S01]  /*15ee0*/  FFMA.FTZ R10, R10, R21, R27 ;  /* 0x000000150a0a7223 */ /* 0x000fe2000001001b */
[----:B------:R-:W-:-:S02]  /*15ef0*/  LOP3.LUT R8, R85, 0xffff0000, RZ, 0xc0, !PT ;  /* 0xffff000055087812 */ /* 0x000fc400078ec0ff */
[----:B------:R-:W-:Y:S01]  /*15f00*/  LOP3.LUT R5, R28, 0xffff0000, RZ, 0xc0, !PT ;  /* 0xffff00001c057812 */ /* 0x000fe200078ec0ff */
[----:B------:R-:W-:Y:S01]  /*15f10*/  FMUL.FTZ R21, R14, R9 ;  /* 0x000000090e157220 */ /* 0x000fe20000410000 */
[----:B------:R-:W-:Y:S01]  /*15f20*/  LOP3.LUT R4, R87, 0xffff0000, RZ, 0xc0, !PT ;  /* 0xffff000057047812 */ /* 0x000fe200078ec0ff */
[----:B------:R-:W-:Y:S01]  /*15f30*/  FMUL.FTZ R24, R15, R8 ;  /* 0x000000080f187220 */ /* 0x000fe20000410000 */
[----:B------:R-:W-:Y:S01]  /*15f40*/  LOP3.LUT R6, R6, 0xffff0000, RZ, 0xc0, !PT ;  /* 0xffff000006067812 */ /* 0x000fe200078ec0ff */
[-C--:B------:R-:W-:Y:S01]  /*15f50*/  FMUL.FTZ R14, R14, R5.reuse ;  /* 0x000000050e0e7220 */ /* 0x080fe20000410000 */
[----:B------:R-:W-:Y:S01]  /*15f60*/  LOP3.LUT R7, R7, 0xffff0000, RZ, 0xc0, !PT ;  /* 0xffff000007077812 */ /* 0x000fe200078ec0ff */
[-C--:B------:R-:W-:Y:S02]  /*15f70*/  FMUL.FTZ R27, R15, R4.reuse ;  /* 0x000000040f1b7220 */ /* 0x080fe40000410000 */
        /* <DEDUP_REMOVED lines=14> */
.L_x_2793:
[----:B------:R-:W-:Y:S05]  /*16060*/  BSYNC B0 ;  /* 0x0000000000007941 */ /* 0x000fea0003800000 */
.L_x_2753:
[----:B------:R-:W-:Y:S01]  /*16070*/  @!PT LDS RZ, [RZ] ;  /* 0x00000000fffff984 */ /* 0x000fe20000000800 */
[----:B------:R-:W-:Y:S01]  /*16080*/  @!PT LDS RZ, [RZ] ;  /* 0x00000000fffff984 */ /* 0x000fe20000000800 */
[----:B------:R-:W-:Y:S01]  /*16090*/  @!PT LDS RZ, [RZ] ;  /* 0x00000000fffff984 */ /* 0x000fe20000000800 */
[----:B------:R-:W-:Y:S01]  /*160a0*/  @!PT LDS RZ, [RZ] ;  /* 0x00000000fffff984 */ /* 0x000fe20000000800 */
[----:B------:R1:W-:Y:S06]  /*160b0*/  MEMBAR.ALL.CTA ;  /* 0x0000000000007992 */ /* 0x0003ec0000008000 */
[----:B-1----:R-:W1:Y:S01]  /*160c0*/  FENCE.VIEW.ASYNC.S ;  /* 0x00000000000073c6 */ /* 0x002e620000000000 */
[----:B------:R-:W-:Y:S05]  /*160d0*/  WARPSYNC.ALL ;  /* 0x0000000000007948 */ /* 0x000fea0003800000 */
[----:B-1----:R-:W-:Y:S06]  /*160e0*/  BAR.SYNC.DEFER_BLOCKING 0xd, 0x100 ;  /* 0x0344000000007b1d */ /* 0x002fec0000010000 */
.L_x_2751:
[----:B----4-:R-:W4:Y:S02]  /*160f0*/  LDL R0, [R1+0x5c] ;  /* 0x00005c0001007983 */ /* 0x010f240000100800 */
[----:B----4-:R-:W-:-:S13]  /*16100*/  R2UR UR4, R0 ;  /* 0x00000000000472ca */ /* 0x010fda00000e0000 */
[----:B------:R-:W-:-:S05]  /*16110*/  IMAD.U32 R0, RZ, RZ, UR4 ;  /* 0x00000004ff007e24 */ /* 0x000fca000f8e00ff */
[----:B------:R-:W-:-:S13]  /*16120*/  ISETP.NE.AND P0, PT, R0, 0x3, PT ;  /* 0x000000030000780c */ /* 0x000fda0003f05270 */
[----:B------:R-:W-:Y:S05]  /*16130*/  @!P0 BRA `(.L_x_2828) ;  /* 0x0000000000048947 */ /* 0x000fea0003800000 */
[----:B------:R-:W-:Y:S01]  /*16140*/  BPT.TRAP 0x1 ;  /* 0x000000040000795c */ /* 0x000fe20000300000 */
.L_x_2828:
[----:B------:R-:W-:Y:S01]  /*16150*/  IMAD R0, R216, 0x8, R16 ;  /* 0x00000008d8007824 */ /* 0x000fe200078e0210 */
[----:B01----:R-:W-:-:S04]  /*16160*/  SHF.L.U32 R3, R218, 0x1f, RZ ;  /* 0x0000001fda037819 */ /* 0x003fc800000006ff */
[----:B------:R0:W1:Y:S01]  /*16170*/  SYNCS.PHASECHK.TRANS64.TRYWAIT P2, [R0+URZ+0x38830], R3 ;  /* 0x03883003000075a7 */ /* 0x000062000804017f */
[----:B------:R-:W-:Y:S05]  /*16180*/  @!P0 BRA `(.L_x_2829) ;  /* 0x0000000000048947 */ /* 0x000fea0003800000 */
[----:B------:R-:W-:Y:S01]  /*16190*/  BPT.TRAP 0x1 ;  /* 0x000000040000795c */ /* 0x000fe20000300000 */
.L_x_2829:
[----:B------:R-:W4:Y:S02]  /*161a0*/  S2R R4, SR_TID.X ;  /* 0x0000000000047919 */ /* 0x000f240000002100 */
[----:B----4-:R-:W-:-:S04]  /*161b0*/  LOP3.LUT R4, R4, 0x7f, RZ, 0xc0, !PT ;  /* 0x0000007f04047812 */ /* 0x010fc800078ec0ff */
[----:B------:R-:W-:Y:S01]  /*161c0*/  ISETP.NE.AND P1, PT, R4, RZ, PT ;  /* 0x000000ff0400720c */ /* 0x000fe20003f25270 */
[----:B-1----:R-:W-:-:S12]  /*161d0*/  @P2 BRA `(.L_x_2830) ;  /* 0x0000000000082947 */ /* 0x002fd80003800000 */
[----:B------:R-:W1:Y:S02]  /*161e0*/  SYNCS.PHASECHK.TRANS64.TRYWAIT P2, [R0+URZ+0x38830], R3 ;  /* 0x03883003000075a7 */ /* 0x000e64000804017f */
[----:B-1----:R-:W-:Y:S05]  /*161f0*/  @!P2 BRA `(.L_x_2831) ;  /* 0x000001e800d0a947 */ /* 0x002fea0003800000 */
.L_x_2830:
[----:B------:R-:W-:Y:S05]  /*16200*/  WARPSYNC.ALL ;  /* 0x0000000000007948 */ /* 0x000fea0003800000 */
[----:B01----:R-:W-:Y:S01]  /*16210*/  VIADD R3, R16, 0x24400 ;  /* 0x0002440010037836 */ /* 0x003fe20000000000 */
[----:B------:R-:W-:Y:S01]  /*16220*/  R2UR UR12, R84 ;  /* 0x00000000540c72ca */ /* 0x000fe200000e0000 */
[----:B------:R-:W-:Y:S01]  /*16230*/  IMAD.MOV.U32 R5, RZ, RZ, 0x40000040 ;  /* 0x40000040ff057424 */ /* 0x000fe200078e00ff */
[----:B---3--:R-:W-:Y:S01]  /*16240*/  WARPGROUP.ARRIVE ;  /* 0x00000000000079c5 */ /* 0x008fe20000000000 */
[----:B------:R-:W-:Y:S01]  /*16250*/  UMOV UR9, 0x40000040 ;  /* 0x4000004000097882 */ /* 0x000fe20000000000 */
[----:B------:R-:W-:Y:S01]  /*16260*/  SHF.R.U32.HI R3, RZ, 0x4, R3 ;  /* 0x00000004ff037819 */ /* 0x000fe20000011603 */
[----:B------:R-:W-:Y:S01]  /*16270*/  IMAD.MOV.U32 R7, RZ, RZ, 0x40000040 ;  /* 0x40000040ff077424 */ /* 0x000fe200078e00ff */
[----:B------:R-:W-:Y:S01]  /*16280*/  R2UR UR11, R5 ;  /* 0x00000000050b72ca */ /* 0x000fe200000e0000 */
[----:B------:R-:W-:Y:S01]  /*16290*/  UMOV UR5, UR9 ;  /* 0x0000000900057c82 */ /* 0x000fe20008000000 */
[----:B------:R-:W-:Y:S01]  /*162a0*/  LOP3.LUT R3, R3, 0x3fff, RZ, 0xc0, !PT ;  /* 0x00003fff03037812 */ /* 0x000fe200078ec0ff */
[----:B--2---:R-:W-:Y:S01]  /*162b0*/  IMAD.MOV.U32 R9, RZ, RZ, 0x40000040 ;  /* 0x40000040ff097424 */ /* 0x004fe200078e00ff */
[----:B------:R-:W-:Y:S01]  /*162c0*/  R2UR UR7, R7 ;  /* 0x00000000070772ca */ /* 0x000fe200000e0000 */
[----:B------:R-:W-:Y:S01]  /*162d0*/  IMAD.MOV.U32 R7, RZ, RZ, 0x40000040 ;  /* 0x40000040ff077424 */ /* 0x000fe200078e00ff */
[----:B------:R-:W-:Y:S01]  /*162e0*/  LOP3.LUT R20, R3, 0x10000, RZ, 0xfc, !PT ;  /* 0x0001000003147812 */ /* 0x000fe200078efcff */
[----:B------:R-:W-:Y:S01]  /*162f0*/  ULOP3.LUT UR12, UR12, 0x10000, URZ, 0xfc, !UPT ;  /* 0x000100000c0c7892 */ /* 0x000fe2000f8efc3f */
[----:B------:R-:W-:Y:S01]  /*16300*/  IMAD.U32 R11, RZ, RZ, UR9 ;  /* 0x00000009ff0b7e24 */ /* 0x000fe2000f8e00ff */
[----:B------:R-:W-:Y:S01]  /*16310*/  UMOV UR17, 0x40000040 ;  /* 0x4000004000117882 */ /* 0x000fe20000000000 */
[----:B------:R-:W-:Y:S01]  /*16320*/  UMOV UR57, 0x40000040 ;  /* 0x4000004000397882 */ /* 0x000fe20000000000 */
[----:B------:R-:W-:Y:S01]  /*16330*/  IMAD R4, R216, 0xa00, R20 ;  /* 0x00000a00d8047824 */ /* 0x000fe200078e0214 */
[----:B------:R-:W-:Y:S01]  /*16340*/  UIADD3 UR56, UR12, 0x804, URZ ;  /* 0x000008040c387890 */ /* 0x000fe2000fffe03f */
[----:B------:R-:W0:Y:S01]  /*16350*/  LDC R3, c[0x0][0x448] ;  /* 0x00011200ff037b82 */ /* 0x000e220000000800 */
[----:B------:R-:W-:Y:S01]  /*16360*/  UMOV UR8, UR12 ;  /* 0x0000000c00087c82 */ /* 0x000fe20008000000 */
[C---:B------:R-:W-:Y:S01]  /*16370*/  VIADD R6, R4.reuse, 0x80 ;  /* 0x0000008004067836 */ /* 0x040fe20000000000 */
[C---:B------:R-:W-:Y:S01]  /*16380*/  R2UR UR10, R4.reuse ;  /* 0x00000000040a72ca */ /* 0x040fe200000e0000 */
[----:B------:R-:W-:Y:S01]  /*16390*/  UMOV UR4, UR8 ;  /* 0x0000000800047c82 */ /* 0x000fe20008000000 */
[----:B------:R-:W-:Y:S01]  /*163a0*/  VIADD R8, R4, 0x180 ;  /* 0x0000018004087836 */ /* 0x000fe20000000000 */
[----:B------:R-:W-:Y:S01]  /*163b0*/  UIADD3 UR52, UR12, 0x806, URZ ;  /* 0x000008060c347890 */ /* 0x000fe2000fffe03f */
[----:B------:R-:W-:Y:S01]  /*163c0*/  R2UR UR6, R6 ;  /* 0x00000000060672ca */ /* 0x000fe200000e0000 */
[----:B------:R-:W-:Y:S01]  /*163d0*/  VIADD R6, R4, 0x100 ;  /* 0x0000010004067836 */ /* 0x000fe20000000000 */
[----:B------:R-:W-:Y:S01]  /*163e0*/  UMOV UR53, 0x40000040 ;  /* 0x4000004000357882 */ /* 0x000fe20000000000 */
[----:B------:R-:W-:Y:S01]  /*163f0*/  IMAD.U32 R10, RZ, RZ, UR8 ;  /* 0x00000008ff0a7e24 */ /* 0x000fe2000f8e00ff */
[----:B------:R-:W-:Y:S01]  /*16400*/  UIADD3 UR48, UR12, 0xc00, URZ ;  /* 0x00000c000c307890 */ /* 0x000fe2000fffe03f */
[----:B------:R-:W-:Y:S01]  /*16410*/  @!P1 VIADD R0, R0, 0x38840 ;  /* 0x0003884000009836 */ /* 0x000fe20000000000 */
[----:B------:R-:W-:Y:S01]  /*16420*/  UMOV UR49, 0x40000040 ;  /* 0x4000004000317882 */ /* 0x000fe20000000000 */
[----:B------:R-:W-:Y:S01]  /*16430*/  UIADD3 UR44, UR12, 0xc02, URZ ;  /* 0x00000c020c2c7890 */ /* 0x000fe2000fffe03f */
[----:B------:R1:W-:Y:S01]  /*16440*/  STL.64 [R1+0x50], R10 ;  /* 0x0000500a01007387 */ /* 0x0003e20000100a00 */
[----:B------:R-:W-:Y:S01]  /*16450*/  HGMMA.64x16x16.F32.BF16 R56, gdesc[UR8], RZ, !UPT, gsb0 ;  /* 0x00200000083879f0 */ /* 0x000fe2000c0018ff */
[----:B------:R-:W-:Y:S01]  /*16460*/  UMOV UR45, 0x40000040 ;  /* 0x40000040002d7882 */ /* 0x000fe20000000000 */
[----:B------:R-:W-:Y:S01]  /*16470*/  UIADD3 UR40, UR12, 0xc04, URZ ;  /* 0x00000c040c287890 */ /* 0x000fe2000fffe03f */
[----:B------:R-:W-:Y:S01]  /*16480*/  @!P1 PRMT R0, RZ, 0x654, R0 ;  /* 0x00000654ff009816 */ /* 0x000fe20000000000 */
[----:B------:R-:W-:Y:S01]  /*16490*/  UMOV UR41, 0x40000040 ;  /* 0x4000004000297882 */ /* 0x000fe20000000000 */
[----:B------:R-:W-:Y:S01]  /*164a0*/  UIADD3 UR36, UR12, 0xc06, URZ ;  /* 0x00000c060c247890 */ /* 0x000fe2000fffe03f */
[----:B------:R-:W-:Y:S01]  /*164b0*/  BSSY B0, `(.L_x_2832) ;  /* 0x0000939000007945 */ /* 0x000fe20003800000 */
[----:B------:R-:W-:Y:S01]  /*164c0*/  UMOV UR37, 0x40000040 ;  /* 0x4000004000257882 */ /* 0x000fe20000000000 */
[----:B0-----:R-:W-:Y:S01]  /*164d0*/  ISETP.NE.AND P2, PT, R3, 0x1, PT ;  /* 0x000000010300780c */ /* 0x001fe20003f45270 */
[----:B------:R-:W-:Y:S01]  /*164e0*/  IMAD.IADD R3, R235, 0x1, R231 ;  /* 0x00000001eb037824 */ /* 0x000fe200078e02e7 */
[----:B------:R-:W-:Y:S01]  /*164f0*/  CS2R R150, SRZ ;  /* 0x0000000000967805 */ /* 0x000fe2000001ff00 */
[----:B-1----:R-:W-:Y:S01]  /*16500*/  IMAD.U32 R11, RZ, RZ, UR17 ;  /* 0x00000011ff0b7e24 */ /* 0x002fe2000f8e00ff */
        /* <DEDUP_REMOVED lines=46> */
[----:B-----5:R-:W-:-:S06]  /*167f0*/  WARPGROUP.ARRIVE ;  /* 0x00000000000079c5 */ /* 0x020fcc0000000000 */
        /* <DEDUP_REMOVED lines=419> */
[----:B------:R0:W-:Y:S02]  /*18230*/  STL.64 [R1], R10 ;  /* 0x0000000a01007387 */ /* 0x0001e40000100a00 */
[----:B0-----:R-:W0:Y:S01]  /*18240*/  @P2 LDC R10, c[0x0][0x44c] ;  /* 0x00011300ff0a2b82 */ /* 0x001e220000000800 */
[----:B------:R-:W-:Y:S02]  /*18250*/  WARPGROUP.DEPBAR.LE gsb0, 0x0 ;  /* 0x00008000000079c5 */ /* 0x000fe40000010000 */
[----:B------:R-:W-:Y:S01]  /*18260*/  WARPGROUP.ARRIVE ;  /* 0x00000000000079c5 */ /* 0x000fe20000000000 */
[----:B0-----:R-:W-:-:S05]  /*18270*/  @P2 IMAD.HI.U32 R5, R3, R10, RZ ;  /* 0x0000000a03052227 */ /* 0x001fca00078e00ff */
        /* <DEDUP_REMOVED lines=13> */
[----:B------:R-:W-:Y:S03]  /*18350*/  HGMMA.64x16x16.F32.BF16 R56, gdesc[UR16], R56, gsb0 ;  /* 0x00200000103879f0 */ /* 0x000fe60008001838 */
        /* <DEDUP_REMOVED lines=201> */
[----:B------:R-:W0:Y:S02]  /*18ff0*/  @P2 LDC R8, c[0x0][0x450] ;  /* 0x00011400ff082b82 */ /* 0x000e240000000800 */
[----:B0-----:R-:W-:Y:S01]  /*19000*/  @P2 SHF.R.U32.HI R3, RZ, R8, R5 ;  /* 0x00000008ff032219 */ /* 0x001fe20000011605 */
[----:B------:R-:W-:-:S04]  /*19010*/  IMAD R5, R2, -0x50, RZ ;  /* 0xffffffb002057824 */ /* 0x000fc800078e02ff */
[----:B------:R-:W0:Y:S01]  /*19020*/  SHFL.IDX PT, R8, R3, 0x1, 0x1c1f ;  /* 0x003c1f0003087f89 */ /* 0x000e2200000e0000 */
[----:B------:R-:W-:-:S04]  /*19030*/  IADD3 R5, -R234, 0x51, R5 ;  /* 0x00000051ea057810 */ /* 0x000fc80007ffe105 */
[----:B------:R-:W-:Y:S01]  /*19040*/  IADD3 R66, -R232, R5, R233 ;  /* 0x00000005e8427210 */ /* 0x000fe20007ffe1e9 */
        /* <DEDUP_REMOVED lines=46> */
[----:B------:R-:W-:Y:S01]  /*19330*/  ULDC UR38, c[0x0][0x988] ;  /* 0x0002620000267ab9 */ /* 0x000fe20000000800 */
[----:B------:R-:W-:Y:S01]  /*19340*/  ULDC UR39, c[0x0][0x988] ;  /* 0x0002620000277ab9 */ /* 0x000fe20000000800 */
[----:B------:R-:W-:Y:S02]  /*19350*/  WARPGROUP.DEPBAR.LE gsb0, 0x0 ;  /* 0x00008000000079c5 */ /* 0x000fe40000010000 */
[----:B------:R-:W-:-:S06]  /*19360*/  WARPGROUP.ARRIVE ;  /* 0x00000000000079c5 */ /* 0x000fcc0000000000 */
[----:B------:R-:W-:Y:S01]  /*19370*/  HGMMA.64x16x16.F32.BF16 R48, gdesc[UR4], R48, gsb0 ;  /* 0x00200000043079f0 */ /* 0x000fe20008001830 */
[----:B------:R-:W-:Y:S01]  /*19380*/  R2UR UR6, R6 ;  /* 0x00000000060672ca */ /* 0x000fe200000e0000 */
[----:B------:R-:W-:Y:S01]  /*19390*/  UMOV UR4, UR36 ;  /* 0x0000002400047c82 */ /* 0x000fe20008000000 */
[----:B------:R-:W-:Y:S01]  /*193a0*/  R2UR UR7, R7 ;  /* 0x00000000070772ca */ /* 0x000fe200000e0000 */
[----:B------:R-:W-:Y:S01]  /*193b0*/  UMOV UR5, UR37 ;  /* 0x0000002500057c82 */ /* 0x000fe20008000000 */
[C---:B------:R-:W-:Y:S02]  /*193c0*/  VIADD R6, R4.reuse, 0x906 ;  /* 0x0000090604067836 */ /* 0x040fe40000000000 */
[----:B------:R-:W-:Y:S02]  /*193d0*/  IMAD.MOV.U32 R7, RZ, RZ, 0x40000040 ;  /* 0x40000040ff077424 */ /* 0x000fe400078e00ff */
[----:B------:R-:W-:Y:S01]  /*193e0*/  VIADD R4, R4, 0x986 ;  /* 0x0000098604047836 */ /* 0x000fe20000000000 */
[----:B------:R-:W-:-:S02]  /*193f0*/  WARPGROUP.DEPBAR.LE gsb0, 0x0 ;  /* 0x00008000000079c5 */ /* 0x000fc40000010000 */
[----:B------:R-:W-:-:S06]  /*19400*/  WARPGROUP.ARRIVE ;  /* 0x00000000000079c5 */ /* 0x000fcc0000000000 */
[----:B------:R-:W-:Y:S01]  /*19410*/  HGMMA.64x16x16.F32.BF16 R40, gdesc[UR4], R40, gsb0 ;  /* 0x00200000042879f0 */ /* 0x000fe20008001828 */
[----:B------:R-:W-:Y:S01]  /*19420*/  R2UR UR6, R6 ;  /* 0x00000000060672ca */ /* 0x000fe200000e0000 */
[----:B------:R-:W-:Y:S01]  /*19430*/  UMOV UR4, UR36 ;  /* 0x0000002400047c82 */ /* 0x000fe20008000000 */
[----:B------:R-:W-:Y:S01]  /*19440*/  R2UR UR7, R7 ;  /* 0x00000000070772ca */ /* 0x000fe200000e0000 */
[----:B------:R-:W-:Y:S01]  /*19450*/  UMOV UR5, UR37 ;  /* 0x0000002500057c82 */ /* 0x000fe20008000000 */
[----:B------:R-:W-:-:S05]  /*19460*/  IMAD R7, R2, -0x50, R233 ;  /* 0xffffffb002077824 */ /* 0x000fca00078e02e9 */
[----:B------:R-:W-:-:S04]  /*19470*/  IADD3 R7, -R234, 0x50, R7 ;  /* 0x00000050ea077810 */ /* 0x000fc80007ffe107 */
[----:B0-----:R-:W-:-:S04]  /*19480*/  VIADDMNMX R6, R8, R66, R7, PT ;  /* 0x0000004208067246 */ /* 0x001fc80003800107 */
[C---:B------:R-:W-:Y:S02]  /*19490*/  ISETP.GT.AND P3, PT, R6.reuse, RZ, PT ;  /* 0x000000ff0600720c */ /* 0x040fe40003f64270 */
[C---:B------:R-:W-:Y:S02]  /*194a0*/  ISETP.GT.AND P4, PT, R6.reuse, 0x1, PT ;  /* 0x000000010600780c */ /* 0x040fe40003f84270 */
[----:B------:R-:W-:Y:S02]  /*194b0*/  ISETP.GT.AND P5, PT, R6, 0x8, PT ;  /* 0x000000080600780c */ /* 0x000fe40003fa4270 */
[----:B------:R-:W-:Y:S02]  /*194c0*/  FSEL R74, R59, -INF , P4 ;  /* 0xff8000003b4a7808 */ /* 0x000fe40002000000 */
[----:B------:R-:W-:Y:S02]  /*194d0*/  FSEL R70, R62, -INF , P5 ;  /* 0xff8000003e467808 */ /* 0x000fe40002800000 */
[----:B------:R-:W-:-:S04]  /*194e0*/  ISETP.GT.AND P4, PT, R6, 0x10, PT ;  /* 0x000000100600780c */ /* 0x000fc80003f84270 */
[----:B------:R-:W-:Y:S02]  /*194f0*/  FSEL R64, R50, -INF , P4 ;  /* 0xff80000032407808 */ /* 0x000fe40002000000 */
[----:B------:R-:W-:-:S04]  /*19500*/  ISETP.GT.AND P4, PT, R6, 0x18, PT ;  /* 0x000000180600780c */ /* 0x000fc80003f84270 */
[----:B------:R-:W-:Y:S02]  /*19510*/  FSEL R54, R54, -INF , P4 ;  /* 0xff80000036367808 */ /* 0x000fe40002000000 */
[----:B------:R-:W-:Y:S01]  /*19520*/  ISETP.GT.AND P4, PT, R6, 0x20, PT ;  /* 0x000000200600780c */ /* 0x000fe20003f84270 */
[----:B------:R-:W-:Y:S02]  /*19530*/  WARPGROUP.DEPBAR.LE gsb0, 0x0 ;  /* 0x00008000000079c5 */ /* 0x000fe40000010000 */
[----:B------:R-:W-:Y:S01]  /*19540*/  WARPGROUP.ARRIVE ;  /* 0x00000000000079c5 */ /* 0x000fe20000000000 */
[----:B------:R-:W-:Y:S02]  /*19550*/  FSEL R42, R42, -INF , P4 ;  /* 0xff8000002a2a7808 */ /* 0x000fe40002000000 */
[----:B------:R-:W-:-:S03]  /*19560*/  ISETP.GT.AND P4, PT, R6, 0x28, PT ;  /* 0x000000280600780c */ /* 0x000fc60003f84270 */
[----:B------:R-:W-:Y:S01]  /*19570*/  HGMMA.64x16x16.F32.BF16 R32, gdesc[UR4], R32, gsb0 ;  /* 0x00200000042079f0 */ /* 0x000fe20008001820 */
[----:B------:R-:W-:Y:S01]  /*19580*/  R2UR UR6, R4 ;  /* 0x00000000040672ca */ /* 0x000fe200000e0000 */
[----:B------:R-:W-:Y:S01]  /*19590*/  UMOV UR4, UR36 ;  /* 0x0000002400047c82 */ /* 0x000fe20008000000 */
[----:B------:R-:W-:Y:S01]  /*195a0*/  R2UR UR7, R5 ;  /* 0x00000000050772ca */ /* 0x000fe200000e0000 */
[----:B------:R-:W-:Y:S01]  /*195b0*/  UMOV UR5, UR37 ;  /* 0x0000002500057c82 */ /* 0x000fe20008000000 */
[----:B------:R-:W-:Y:S02]  /*195c0*/  FSEL R5, R58, -INF , P3 ;  /* 0xff8000003a057808 */ /* 0x000fe40001800000 */
        /* <DEDUP_REMOVED lines=17> */
[----:B------:R-:W-:Y:S02]  /*196e0*/  FSEL R46, R46, -INF , P4 ;  /* 0xff8000002e2e7808 */ /* 0x000fe40002000000 */
[----:B------:R-:W-:Y:S02]  /*196f0*/  FMNMX.FTZ R9, R50, R9, !PT ;  /* 0x0000000932097209 */ /* 0x000fe40007810000 */
[----:B------:R-:W-:Y:S02]  /*19700*/  ISETP.GT.AND P4, PT, R6, 0x30, PT ;  /* 0x000000300600780c */ /* 0x000fe40003f84270 */
[----:B------:R-:W-:-:S02]  /*19710*/  FSEL R14, R47, -INF , P3 ;  /* 0xff8000002f0e7808 */ /* 0x000fc40001800000 */
[----:B------:R-:W-:Y:S02]  /*19720*/  FMNMX.FTZ R9, R46, R9, !PT ;  /* 0x000000092e097209 */ /* 0x000fe40007810000 */
[----:B------:R-:W-:Y:S01]  /*19730*/  ISETP.GT.AND P3, PT, R6, 0x31, PT ;  /* 0x000000310600780c */ /* 0x000fe20003f64270 */
[----:B------:R-:W-:Y:S02]  /*19740*/  WARPGROUP.DEPBAR.LE gsb0, 0x0 ;  /* 0x00008000000079c5 */ /* 0x000fe40000010000 */
[----:B------:R-:W-:Y:S01]  /*19750*/  WARPGROUP.ARRIVE ;  /* 0x00000000000079c5 */ /* 0x000fe20000000000 */
[----:B------:R-:W-:Y:S02]  /*19760*/  FSEL R34, R34, -INF , P4 ;  /* 0xff80000022227808 */ /* 0x000fe40002000000 */
[----:B------:R-:W-:Y:S02]  /*19770*/  FMNMX.FTZ R9, R14, R9, !PT ;  /* 0x000000090e097209 */ /* 0x000fe40007810000 */
[----:B------:R-:W-:Y:S01]  /*19780*/  ISETP.GT.AND P4, PT, R6, 0x38, PT ;  /* 0x000000380600780c */ /* 0x000fe20003f84270 */
[----:B------:R-:W-:Y:S01]  /*19790*/  HGMMA.64x16x16.F32.BF16 R24, gdesc[UR4], R24, gsb0 ;  /* 0x00200000041879f0 */ /* 0x000fe20008001818 */
[----:B------:R-:W-:Y:S01]  /*197a0*/  FSEL R8, R35, -INF , P3 ;  /* 0xff80000023087808 */ /* 0x000fe20001800000 */
[----:B------:R-:W-:Y:S01]  /*197b0*/  ULDC UR4, c[0x0][0x988] ;  /* 0x0002620000047ab9 */ /* 0x000fe20000000800 */
        /* <DEDUP_REMOVED lines=10> */
[----:B------:R-:W-:Y:S01]  /*19860*/  FSEL R26, R26, -INF , P4 ;  /* 0xff8000001a1a7808 */ /* 0x000fe20002000000 */
[----:B------:R0:W-:Y:S01]  /*19870*/  @!P1 SYNCS.ARRIVE.TRANS64.RED.A1T0 RZ, [R0+URZ], RZ ;  /* 0x000000ff00ff99a7 */ /* 0x0001e2000810043f */
[----:B------:R-:W-:Y:S02]  /*19880*/  ISETP.GT.AND P4, PT, R6, 0x48, PT ;  /* 0x000000480600780c */ /* 0x000fe40003f84270 */
[----:B------:R-:W-:Y:S02]  /*19890*/  FSEL R10, R27, -INF , P3 ;  /* 0xff8000001b0a7808 */ /* 0x000fe40001800000 */
[----:B------:R-:W-:-:S02]  /*198a0*/  FMNMX.FTZ R9, R26, R9, !PT ;  /* 0x000000091a097209 */ /* 0x000fc40007810000 */
[----:B------:R-:W-:Y:S02]  /*198b0*/  ISETP.GT.AND P3, PT, R6, 0x49, PT ;  /* 0x000000490600780c */ /* 0x000fe40003f64270 */
[----:B------:R-:W-:Y:S02]  /*198c0*/  FSEL R30, R30, -INF , P4 ;  /* 0xff8000001e1e7808 */ /* 0x000fe40002000000 */
[----:B------:R-:W-:Y:S02]  /*198d0*/  FMNMX.FTZ R9, R10, R9, !PT ;  /* 0x000000090a097209 */ /* 0x000fe40007810000 */
[----:B------:R-:W-:Y:S01]  /*198e0*/  FSEL R6, R31, -INF , P3 ;  /* 0xff8000001f067808 */ /* 0x000fe20001800000 */
[----:B------:R-:W-:Y:S01]  /*198f0*/  IMAD.MOV.U32 R31, RZ, RZ, R231 ;  /* 0x000000ffff1f7224 */ /* 0x000fe200078e00e7 */
[----:B------:R-:W-:-:S04]  /*19900*/  FMNMX.FTZ R9, R30, R9, !PT ;  /* 0x000000091e097209 */ /* 0x000fc80007810000 */
[----:B------:R-:W-:Y:S02]  /*19910*/  FMNMX.FTZ R4, R6, R9, !PT ;  /* 0x0000000906047209 */ /* 0x000fe40007810000 */
[----:B------:R-:W1:Y:S04]  /*19920*/  SHFL.IDX PT, R9, R3, RZ, 0x1c1f ;  /* 0x001c1fff03097589 */ /* 0x000e6800000e0000 */
[----:B------:R-:W2:Y:S01]  /*19930*/  SHFL.BFLY PT, R11, R4, 0x2, 0x1f ;  /* 0x0c401f00040b7f89 */ /* 0x000ea200000e0000 */
[----:B-1----:R-:W-:Y:S02]  /*19940*/  VIADDMNMX R9, R9, R66, R7, PT ;  /* 0x0000004209097246 */ /* 0x002fe40003800107 */
[----:B--2---:R-:W-:Y:S02]  /*19950*/  FMNMX.FTZ R11, R4, R11, !PT ;  /* 0x0000000b040b7209 */ /* 0x004fe40007810000 */
[----:B------:R-:W-:-:S02]  /*19960*/  ISETP.GT.AND P3, PT, R9, RZ, PT ;  /* 0x000000ff0900720c */ /* 0x000fc40003f64270 */
[C---:B------:R-:W-:Y:S01]  /*19970*/  ISETP.GT.AND P4, PT, R9.reuse, 0x1, PT ;  /* 0x000000010900780c */ /* 0x040fe20003f84270 */
[----:B------:R-:W1:Y:S01]  /*19980*/  SHFL.BFLY PT, R72, R11, 0x1, 0x1f ;  /* 0x0c201f000b487f89 */ /* 0x000e6200000e0000 */
[----:B------:R-:W-:Y:S02]  /*19990*/  ISETP.GT.AND P5, PT, R9, 0x8, PT ;  /* 0x000000080900780c */ /* 0x000fe40003fa4270 */
[----:B------:R-:W-:Y:S02]  /*199a0*/  FSEL R56, R56, -INF , P3 ;  /* 0xff80000038387808 */ /* 0x000fe40001800000 */
[----:B------:R-:W-:Y:S02]  /*199b0*/  FSEL R57, R57, -INF , P4 ;  /* 0xff80000039397808 */ /* 0x000fe40002000000 */
[----:B------:R-:W-:Y:S02]  /*199c0*/  ISETP.GT.AND P6, PT, R9, 0x9, PT ;  /* 0x000000090900780c */ /* 0x000fe40003fc4270 */
[----:B------:R-:W-:-:S02]  /*199d0*/  FSEL R60, R60, -INF , P5 ;  /* 0xff8000003c3c7808 */ /* 0x000fc40002800000 */
[----:B------:R-:W-:Y:S02]  /*199e0*/  FMNMX.FTZ R3, R56, R57, !PT ;  /* 0x0000003938037209 */ /* 0x000fe40007810000 */
[----:B------:R-:W-:Y:S02]  /*199f0*/  FSEL R66, R61, -INF , P6 ;  /* 0xff8000003d427808 */ /* 0x000fe40003000000 */
[C---:B------:R-:W-:Y:S02]  /*19a00*/  ISETP.GT.AND P3, PT, R9.reuse, 0x10, PT ;  /* 0x000000100900780c */ /* 0x040fe40003f64270 */
[----:B------:R-:W-:Y:S01]  /*19a10*/  FMNMX.FTZ R7, R60, R3, !PT ;  /* 0x000000033c077209 */ /* 0x000fe20007810000 */
[----:B------:R-:W-:Y:S01]  /*19a20*/  IMAD.U32 R3, RZ, RZ, UR4 ;  /* 0x00000004ff037e24 */ /* 0x000fe2000f8e00ff */
[----:B------:R-:W-:Y:S02]  /*19a30*/  ISETP.GT.AND P4, PT, R9, 0x11, PT ;  /* 0x000000110900780c */ /* 0x000fe40003f84270 */
[----:B------:R-:W-:-:S02]  /*19a40*/  FSEL R48, R48, -INF , P3 ;  /* 0xff80000030307808 */ /* 0x000fc40001800000 */
[----:B------:R-:W-:Y:S02]  /*19a50*/  FMNMX.FTZ R7, R66, R7, !PT ;  /* 0x0000000742077209 */ /* 0x000fe40007810000 */
[----:B-1----:R-:W-:Y:S02]  /*19a60*/  FMNMX.FTZ R4, R11, R72, !PT ;  /* 0x000000480b047209 */ /* 0x002fe40007810000 */
[----:B------:R-:W-:Y:S02]  /*19a70*/  ISETP.GT.AND P5, PT, R9, 0x18, PT ;  /* 0x000000180900780c */ /* 0x000fe40003fa4270 */
[----:B------:R-:W-:Y:S01]  /*19a80*/  FSEL R72, R49, -INF , P4 ;  /* 0xff80000031487808 */ /* 0x000fe20002000000 */
[----:B------:R-:W-:Y:S01]  /*19a90*/  FMUL.FTZ R13, R4, R3 ;  /* 0x00000003040d7220 */ /* 0x000fe20000410000 */
        /* <DEDUP_REMOVED lines=10> */
[----:B------:R-:W-:Y:S02]  /*19b40*/  FSETP.NEU.FTZ.AND P6, PT, R4, -INF , PT ;  /* 0xff8000000400780b */ /* 0x000fe40003fdd000 */
[----:B------:R-:W-:Y:S02]  /*19b50*/  ISETP.GT.AND P4, PT, R9, 0x28, PT ;  /* 0x000000280900780c */ /* 0x000fe40003f84270 */
[----:B------:R-:W-:Y:S02]  /*19b60*/  FSEL R80, R41, -INF , P3 ;  /* 0xff80000029507808 */ /* 0x000fe40001800000 */
[----:B------:R-:W-:-:S02]  /*19b70*/  FMNMX.FTZ R11, R78, R11, !PT ;  /* 0x0000000b4e0b7209 */ /* 0x000fc40007810000 */
[----:B------:R-:W-:Y:S02]  /*19b80*/  FSEL R7, R13, RZ, P6 ;  /* 0x000000ff0d077208 */ /* 0x000fe40003000000 */
[----:B------:R-:W-:Y:S02]  /*19b90*/  ISETP.GT.AND P3, PT, R9, 0x29, PT ;  /* 0x000000290900780c */ /* 0x000fe40003f64270 */
[----:B------:R-:W-:Y:S01]  /*19ba0*/  FSEL R44, R44, -INF , P4 ;  /* 0xff8000002c2c7808 */ /* 0x000fe20002000000 */
[--C-:B------:R-:W-:Y:S01]  /*19bb0*/  FFMA.FTZ R40, R74, R3, -R7.reuse ;  /* 0x000000034a287223 */ /* 0x100fe20000010807 */
[----:B------:R-:W-:Y:S01]  /*19bc0*/  FMNMX.FTZ R11, R80, R11, !PT ;  /* 0x0000000b500b7209 */ /* 0x000fe20007810000 */
[-CC-:B------:R-:W-:Y:S01]  /*19bd0*/  FFMA.FTZ R211, R70, R3.reuse, -R7.reuse ;  /* 0x0000000346d37223 */ /* 0x180fe20000010807 */
[----:B------:R-:W-:Y:S01]  /*19be0*/  FSEL R74, R45, -INF , P3 ;  /* 0xff8000002d4a7808 */ /* 0x000fe20001800000 */
[-CC-:B------:R-:W-:Y:S01]  /*19bf0*/  FFMA.FTZ R205, R64, R3.reuse, -R7.reuse ;  /* 0x0000000340cd7223 */ /* 0x180fe20000010807 */
[C---:B------:R-:W-:Y:S01]  /*19c00*/  ISETP.GT.AND P3, PT, R9.reuse, 0x30, PT ;  /* 0x000000300900780c */ /* 0x040fe20003f64270 */
        /* <DEDUP_REMOVED lines=8> */
[--C-:B------:R-:W-:Y:S01]  /*19c90*/  FFMA.FTZ R195, R30, R3, -R7.reuse ;  /* 0x000000031ec37223 */ /* 0x100fe20000010807 */
[----:B------:R-:W-:Y:S01]  /*19ca0*/  ISETP.GT.AND P3, PT, R9, 0x38, PT ;  /* 0x000000380900780c */ /* 0x000fe20003f64270 */
[----:B------:R-:W1:Y:S01]  /*19cb0*/  @P2 LDC R30, c[0x0][0x44c] ;  /* 0x00011300ff1e2b82 */ /* 0x000e620000000800 */
[----:B------:R-:W-:Y:S01]  /*19cc0*/  FSEL R70, R33, -INF , P4 ;  /* 0xff80000021467808 */ /* 0x000fe20002000000 */
[----:B------:R-:W-:Y:S01]  /*19cd0*/  MUFU.EX2 R209, R209 ;  /* 0x000000d100d17308 */ /* 0x000fe20000000800 */
[----:B------:R-:W-:Y:S01]  /*19ce0*/  FMNMX.FTZ R11, R82, R11, !PT ;  /* 0x0000000b520b7209 */ /* 0x000fe20007810000 */
[-CC-:B------:R-:W-:Y:S01]  /*19cf0*/  FFMA.FTZ R197, R34, R3.reuse, -R7.reuse ;  /* 0x0000000322c57223 */ /* 0x180fe20000010807 */
[----:B------:R-:W-:Y:S01]  /*19d00*/  ISETP.GT.AND P4, PT, R9, 0x39, PT ;  /* 0x000000390900780c */ /* 0x000fe20003f84270 */
[--C-:B------:R-:W-:Y:S01]  /*19d10*/  FFMA.FTZ R201, R42, R3, -R7.reuse ;  /* 0x000000032ac97223 */ /* 0x100fe20000010807 */
[----:B------:R-:W-:Y:S01]  /*19d20*/  FSEL R36, R36, -INF , P3 ;  /* 0xff80000024247808 */ /* 0x000fe20001800000 */
[----:B------:R-:W2:Y:S01]  /*19d30*/  @P2 LDC R34, c[0x0][0x450] ;  /* 0x00011400ff222b82 */ /* 0x000ea20000000800 */
[----:B------:R-:W-:Y:S01]  /*19d40*/  FMNMX.FTZ R11, R70, R11, !PT ;  /* 0x0000000b460b7209 */ /* 0x000fe20007810000 */
[----:B------:R-:W3:Y:S01]  /*19d50*/  MUFU.EX2 R40, R40 ;  /* 0x0000002800287308 */ /* 0x000ee20000000800 */
[----:B------:R-:W-:Y:S01]  /*19d60*/  FSEL R68, R37, -INF , P4 ;  /* 0xff80000025447808 */ /* 0x000fe20002000000 */
[-CC-:B------:R-:W-:Y:S01]  /*19d70*/  FFMA.FTZ R42, R50, R3.reuse, -R7.reuse ;  /* 0x00000003322a7223 */ /* 0x180fe20000010807 */
[C---:B------:R-:W-:Y:S01]  /*19d80*/  ISETP.GT.AND P3, PT, R9.reuse, 0x40, PT ;  /* 0x000000400900780c */ /* 0x040fe20003f64270 */
[--C-:B------:R-:W-:Y:S01]  /*19d90*/  FFMA.FTZ R203, R46, R3, -R7.reuse ;  /* 0x000000032ecb7223 */ /* 0x100fe20000010807 */
[----:B------:R-:W-:Y:S01]  /*19da0*/  FMNMX.FTZ R11, R36, R11, !PT ;  /* 0x0000000b240b7209 */ /* 0x000fe20007810000 */
[-CC-:B------:R-:W-:Y:S01]  /*19db0*/  FFMA.FTZ R14, R14, R3.reuse, -R7.reuse ;  /* 0x000000030e0e7223 */ /* 0x180fe20000010807 */
[C---:B------:R-:W-:Y:S01]  /*19dc0*/  ISETP.GT.AND P4, PT, R9.reuse, 0x41, PT ;  /* 0x000000410900780c */ /* 0x040fe20003f84270 */
        /* <DEDUP_REMOVED lines=12> */
[----:B------:R-:W4:Y:S01]  /*19e90*/  MUFU.EX2 R211, R211 ;  /* 0x000000d300d37308 */ /* 0x000f220000000800 */
[----:B------:R-:W-:Y:S01]  /*19ea0*/  FSEL R84, R28, -INF , P3 ;  /* 0xff8000001c547808 */ /* 0x000fe20001800000 */
[----:B------:R-:W-:Y:S01]  /*19eb0*/  FFMA.FTZ R28, R62, R3, -R7 ;  /* 0x000000033e1c7223 */ /* 0x000fe20000010807 */
[----:B------:R-:W-:Y:S01]  /*19ec0*/  FMNMX.FTZ R11, R64, R11, !PT ;  /* 0x0000000b400b7209 */ /* 0x000fe20007810000 */
[----:B---3--:R-:W-:Y:S01]  /*19ed0*/  FADD.FTZ R26, R209, R40 ;  /* 0x00000028d11a7221 */ /* 0x008fe20000010000 */
[----:B------:R-:W-:Y:S01]  /*19ee0*/  FSEL R62, R29, -INF , P4 ;  /* 0xff8000001d3e7808 */ /* 0x000fe20002000000 */
[----:B-1----:R-:W-:Y:S01]  /*19ef0*/  @P2 IMAD.HI.U32 R29, R231, R30, RZ ;  /* 0x0000001ee71d2227 */ /* 0x002fe200078e00ff */
[----:B------:R-:W-:Y:S01]  /*19f00*/  FMNMX.FTZ R11, R84, R11, !PT ;  /* 0x0000000b540b7209 */ /* 0x000fe20007810000 */
[----:B------:R-:W1:Y:S01]  /*19f10*/  MUFU.EX2 R32, R32 ;  /* 0x0000002000207308 */ /* 0x000e620000000800 */
[----:B------:R-:W-:-:S02]  /*19f20*/  F2FP.BF16.F32.PACK_AB R209, R40, R209 ;  /* 0x000000d128d1723e */ /* 0x000fc400000010ff */
[----:B------:R-:W-:Y:S02]  /*19f30*/  CS2R R50, SRZ ;  /* 0x0000000000327805 */ /* 0x000fe4000001ff00 */
[----:B------:R-:W-:Y:S02]  /*19f40*/  FMNMX.FTZ R11, R62, R11, !PT ;  /* 0x0000000b3e0b7209 */ /* 0x000fe40007810000 */
[----:B------:R-:W-:Y:S02]  /*19f50*/  CS2R R46, SRZ ;  /* 0x00000000002e7805 */ /* 0x000fe4000001ff00 */
[----:B--2---:R-:W-:Y:S02]  /*19f60*/  @P2 SHF.R.U32.HI R31, RZ, R34, R29 ;  /* 0x00000022ff1f2219 */ /* 0x004fe4000001161d */
[----:B------:R-:W-:Y:S02]  /*19f70*/  CS2R R40, SRZ ;  /* 0x0000000000287805 */ /* 0x000fe4000001ff00 */
[----:B------:R-:W-:Y:S01]  /*19f80*/  CS2R R38, SRZ ;  /* 0x0000000000267805 */ /* 0x000fe2000001ff00 */
[----:B------:R-:W2:Y:S01]  /*19f90*/  SHFL.BFLY PT, R58, R11, 0x2, 0x1f ;  /* 0x0c401f000b3a7f89 */ /* 0x000ea200000e0000 */
[----:B------:R-:W3:Y:S01]  /*19fa0*/  MUFU.EX2 R205, R205 ;  /* 0x000000cd00cd7308 */ /* 0x000ee20000000800 */
[----:B----4-:R-:W-:Y:S01]  /*19fb0*/  FADD.FTZ R27, R211, R26 ;  /* 0x0000001ad31b7221 */ /* 0x010fe20000010000 */
[----:B------:R-:W-:-:S05]  /*19fc0*/  IADD3 R33, R31, R233, -R232 ;  /* 0x000000e91f217210 */ /* 0x000fca0007ffe8e8 */
[----:B------:R-:W-:Y:S01]  /*19fd0*/  IMAD.HI R224, R33, 0x66666667, RZ ;  /* 0x6666666721e07827 */ /* 0x000fe200078e02ff */
[----:B------:R-:W4:Y:S03]  /*19fe0*/  MUFU.EX2 R28, R28 ;  /* 0x0000001c001c7308 */ /* 0x000f260000000800 */
[C---:B-1----:R-:W-:Y:S01]  /*19ff0*/  FADD.FTZ R26, R32.reuse, R27 ;  /* 0x0000001b201a7221 */ /* 0x042fe20000010000 */
[----:B------:R-:W-:-:S04]  /*1a000*/  F2FP.BF16.F32.PACK_AB R211, R32, R211 ;  /* 0x000000d320d3723e */ /* 0x000fc800000010ff */
[----:B------:R-:W1:Y:S01]  /*1a010*/  MUFU.EX2 R207, R207 ;  /* 0x000000cf00cf7308 */ /* 0x000e620000000800 */
[----:B---3--:R-:W-:Y:S01]  /*1a020*/  FADD.FTZ R27, R205, R26 ;  /* 0x0000001acd1b7221 */ /* 0x008fe20000010000 */
[----:B--2---:R-:W-:-:S06]  /*1a030*/  FMNMX.FTZ R58, R11, R58, !PT ;  /* 0x0000003a0b3a7209 */ /* 0x004fcc0007810000 */
[----:B------:R-:W2:Y:S01]  /*1a040*/  MUFU.EX2 R54, R54 ;  /* 0x0000003600367308 */ /* 0x000ea20000000800 */
[C---:B----4-:R-:W-:Y:S01]  /*1a050*/  FADD.FTZ R30, R28.reuse, R27 ;  /* 0x0000001b1c1e7221 */ /* 0x050fe20000010000 */
[----:B------:R-:W-:Y:S01]  /*1a060*/  F2FP.BF16.F32.PACK_AB R205, R28, R205 ;  /* 0x000000cd1ccd723e */ /* 0x000fe200000010ff */
[----:B------:R-:W3:Y:S05]  /*1a070*/  SHFL.BFLY PT, R5, R58, 0x1, 0x1f ;  /* 0x0c201f003a057f89 */ /* 0x000eea00000e0000 */
[----:B------:R-:W-:Y:S01]  /*1a080*/  MUFU.EX2 R201, R201 ;  /* 0x000000c900c97308 */ /* 0x000fe20000000800 */
[----:B-1----:R-:W-:-:S07]  /*1a090*/  FADD.FTZ R31, R207, R30 ;  /* 0x0000001ecf1f7221 */ /* 0x002fce0000010000 */
[----:B------:R-:W-:Y:S01]  /*1a0a0*/  MUFU.EX2 R42, R42 ;  /* 0x0000002a002a7308 */ /* 0x000fe20000000800 */
[----:B--2---:R-:W-:-:S07]  /*1a0b0*/  F2FP.BF16.F32.PACK_AB R207, R54, R207 ;  /* 0x000000cf36cf723e */ /* 0x004fce00000010ff */
[----:B------:R-:W-:Y:S01]  /*1a0c0*/  MUFU.EX2 R203, R203 ;  /* 0x000000cb00cb7308 */ /* 0x000fe20000000800 */
[----:B---3--:R-:W-:Y:S02]  /*1a0d0*/  FMNMX.FTZ R5, R58, R5, !PT ;  /* 0x000000053a057209 */ /* 0x008fe40007810000 */
[----:B------:R-:W-:Y:S02]  /*1a0e0*/  CS2R R58, SRZ ;  /* 0x00000000003a7805 */ /* 0x000fe4000001ff00 */
        /* <DEDUP_REMOVED lines=21> */
[-CC-:B------:R-:W-:Y:S01]  /*1a240*/  FFMA.FTZ R198, R36, R3.reuse, -R15.reuse ;  /* 0x0000000324c67223 */ /* 0x180fe2000001080f */
[-CC-:B------:R-:W-:Y:S01]  /*1a250*/  FFMA.FTZ R24, R24, R3.reuse, -R15.reuse ;  /* 0x0000000318187223 */ /* 0x180fe2000001080f */
[-CC-:B------:R-:W-:Y:S01]  /*1a260*/  FFMA.FTZ R64, R64, R3.reuse, -R15.reuse ;  /* 0x0000000340407223 */ /* 0x180fe2000001080f */
[-CC-:B------:R-:W-:Y:S01]  /*1a270*/  FFMA.FTZ R84, R84, R3.reuse, -R15.reuse ;  /* 0x0000000354547223 */ /* 0x180fe2000001080f */
[----:B------:R-:W-:Y:S01]  /*1a280*/  FFMA.FTZ R62, R62, R3, -R15 ;  /* 0x000000033e3e7223 */ /* 0x000fe2000001080f */
[----:B------:R-:W-:-:S02]  /*1a290*/  CS2R R82, SRZ ;  /* 0x0000000000527805 */ /* 0x000fc4000001ff00 */
[----:B------:R-:W-:Y:S01]  /*1a2a0*/  CS2R R80, SRZ ;  /* 0x0000000000507805 */ /* 0x000fe2000001ff00 */
[----:B------:R-:W2:Y:S01]  /*1a2b0*/  MUFU.EX2 R210, R210 ;  /* 0x000000d200d27308 */ /* 0x000ea20000000800 */
[----:B------:R-:W-:Y:S02]  /*1a2c0*/  CS2R R78, SRZ ;  /* 0x00000000004e7805 */ /* 0x000fe4000001ff00 */
[----:B------:R-:W-:Y:S02]  /*1a2d0*/  CS2R R76, SRZ ;  /* 0x00000000004c7805 */ /* 0x000fe4000001ff00 */
[----:B------:R-:W-:Y:S02]  /*1a2e0*/  CS2R R74, SRZ ;  /* 0x00000000004a7805 */ /* 0x000fe4000001ff00 */
[----:B------:R-:W-:Y:S02]  /*1a2f0*/  CS2R R72, SRZ ;  /* 0x0000000000487805 */ /* 0x000fe4000001ff00 */
[----:B------:R-:W-:-:S02]  /*1a300*/  CS2R R70, SRZ ;  /* 0x0000000000467805 */ /* 0x000fc4000001ff00 */
[----:B------:R-:W-:Y:S02]  /*1a310*/  CS2R R66, SRZ ;  /* 0x0000000000427805 */ /* 0x000fe4000001ff00 */
[----:B------:R-:W-:Y:S01]  /*1a320*/  CS2R R60, SRZ ;  /* 0x00000000003c7805 */ /* 0x000fe2000001ff00 */
[----:B------:R-:W3:Y:S01]  /*1a330*/  MUFU.EX2 R9, R9 ;  /* 0x0000000900097308 */ /* 0x000ee20000000800 */
[----:B-1----:R-:W-:Y:S01]  /*1a340*/  FADD.FTZ R29, R208, R7 ;  /* 0x00000007d01d7221 */ /* 0x002fe20000010000 */
[----:B------:R-:W-:Y:S02]  /*1a350*/  F2FP.BF16.F32.PACK_AB R208, R7, R208 ;  /* 0x000000d007d0723e */ /* 0x000fe400000010ff */
[----:B------:R-:W-:Y:S02]  /*1a360*/  CS2R R56, SRZ ;  /* 0x0000000000387805 */ /* 0x000fe4000001ff00 */
[----:B------:R-:W-:Y:S02]  /*1a370*/  CS2R R52, SRZ ;  /* 0x0000000000347805 */ /* 0x000fe4000001ff00 */
[----:B------:R-:W-:-:S02]  /*1a380*/  CS2R R48, SRZ ;  /* 0x0000000000307805 */ /* 0x000fc4000001ff00 */
[----:B------:R-:W-:Y:S02]  /*1a390*/  CS2R R44, SRZ ;  /* 0x00000000002c7805 */ /* 0x000fe4000001ff00 */
[----:B------:R-:W-:Y:S01]  /*1a3a0*/  CS2R R36, SRZ ;  /* 0x0000000000247805 */ /* 0x000fe2000001ff00 */
[----:B------:R-:W0:Y:S01]  /*1a3b0*/  MUFU.EX2 R204, R204 ;  /* 0x000000cc00cc7308 */ /* 0x000e220000000800 */
[----:B--2---:R-:W-:-:S07]  /*1a3c0*/  FADD.FTZ R26, R210, R29 ;  /* 0x0000001dd21a7221 */ /* 0x004fce0000010000 */
[----:B------:R-:W1:Y:S01]  /*1a3d0*/  MUFU.EX2 R11, R11 ;  /* 0x0000000b000b7308 */ /* 0x000e620000000800 */
[C---:B---3--:R-:W-:Y:S01]  /*1a3e0*/  FADD.FTZ R29, R9.reuse, R26 ;  /* 0x0000001a091d7221 */ /* 0x048fe20000010000 */
[----:B------:R-:W-:Y:S01]  /*1a3f0*/  FADD.FTZ R26, R54, R31 ;  /* 0x0000001f361a7221 */ /* 0x000fe20000010000 */
[----:B------:R-:W-:Y:S02]  /*1a400*/  F2FP.BF16.F32.PACK_AB R210, R9, R210 ;  /* 0x000000d209d2723e */ /* 0x000fe400000010ff */
[----:B------:R-:W-:Y:S01]  /*1a410*/  CS2R R54, SRZ ;  /* 0x0000000000367805 */ /* 0x000fe2000001ff00 */
[----:B------:R-:W-:Y:S01]  /*1a420*/  FADD.FTZ R33, R201, R26 ;  /* 0x0000001ac9217221 */ /* 0x000fe20000010000 */
[----:B------:R-:W-:Y:S01]  /*1a430*/  F2FP.BF16.F32.PACK_AB R201, R42, R201 ;  /* 0x000000c92ac9723e */ /* 0x000fe200000010ff */
[----:B------:R-:W2:Y:S01]  /*1a440*/  MUFU.EX2 R206, R206 ;  /* 0x000000ce00ce7308 */ /* 0x000ea20000000800 */
[----:B0-----:R-:W-:Y:S01]  /*1a450*/  FADD.FTZ R0, R204, R29 ;  /* 0x0000001dcc007221 */ /* 0x001fe20000010000 */
[----:B------:R-:W-:Y:S01]  /*1a460*/  FADD.FTZ R26, R42, R33 ;  /* 0x000000212a1a7221 */ /* 0x000fe20000010000 */
[----:B------:R-:W-:Y:S01]  /*1a470*/  FFMA.FTZ R29, R68, R3, -R15 ;  /* 0x00000003441d7223 */ /* 0x000fe2000001080f */
[----:B------:R-:W-:-:S02]  /*1a480*/  CS2R R68, SRZ ;  /* 0x0000000000447805 */ /* 0x000fc4000001ff00 */
[----:B------:R-:W-:Y:S01]  /*1a490*/  CS2R R42, SRZ ;  /* 0x00000000002a7805 */ /* 0x000fe2000001ff00 */
[----:B------:R-:W-:Y:S01]  /*1a4a0*/  FADD.FTZ R33, R203, R26 ;  /* 0x0000001acb217221 */ /* 0x000fe20000010000 */
[C---:B------:R-:W-:Y:S01]  /*1a4b0*/  F2FP.BF16.F32.PACK_AB R203, R14.reuse, R203 ;  /* 0x000000cb0ecb723e */ /* 0x040fe200000010ff */
[----:B------:R-:W0:Y:S01]  /*1a4c0*/  MUFU.EX2 R13, R13 ;  /* 0x0000000d000d7308 */ /* 0x000e220000000800 */
[C---:B-1----:R-:W-:Y:S01]  /*1a4d0*/  FADD.FTZ R31, R11.reuse, R0 ;  /* 0x000000000b1f7221 */ /* 0x042fe20000010000 */
[----:B------:R-:W-:Y:S01]  /*1a4e0*/  FADD.FTZ R26, R14, R33 ;  /* 0x000000210e1a7221 */ /* 0x000fe20000010000 */
[----:B------:R-:W-:Y:S02]  /*1a4f0*/  SHF.R.U32.HI R33, RZ, 0x1f, R224 ;  /* 0x0000001fff217819 */ /* 0x000fe400000116e0 */
[----:B------:R-:W-:Y:S02]  /*1a500*/  F2FP.BF16.F32.PACK_AB R204, R11, R204 ;  /* 0x000000cc0bcc723e */ /* 0x000fe400000010ff */
[----:B------:R-:W-:Y:S01]  /*1a510*/  LEA.HI.SX32 R224, R224, R33, 0x1b ;  /* 0x00000021e0e07211 */ /* 0x000fe200078fdaff */
[----:B------:R-:W1:Y:S01]  /*1a520*/  MUFU.EX2 R200, R200 ;  /* 0x000000c800c87308 */ /* 0x000e620000000800 */
[----:B--2---:R-:W-:-:S02]  /*1a530*/  FADD.FTZ R0, R206, R31 ;  /* 0x0000001fce007221 */ /* 0x004fc40000010000 */
[----:B------:R-:W-:-:S05]  /*1a540*/  VIMNMX R224, R229, R224, !PT ;  /* 0x000000e0e5e07248 */ /* 0x000fca0007fe0100 */
[----:B------:R-:W2:Y:S01]  /*1a550*/  MUFU.EX2 R21, R21 ;  /* 0x0000001500157308 */ /* 0x000ea20000000800 */
[C---:B0-----:R-:W-:Y:S01]  /*1a560*/  FADD.FTZ R31, R13.reuse, R0 ;  /* 0x000000000d1f7221 */ /* 0x041fe20000010000 */
[----:B------:R-:W-:-:S06]  /*1a570*/  F2FP.BF16.F32.PACK_AB R206, R13, R206 ;  /* 0x000000ce0dce723e */ /* 0x000fcc00000010ff */
[----:B------:R-:W0:Y:S01]  /*1a580*/  MUFU.EX2 R202, R202 ;  /* 0x000000ca00ca7308 */ /* 0x000e220000000800 */
[----:B-1----:R-:W-:Y:S01]  /*1a590*/  FADD.FTZ R0, R200, R31 ;  /* 0x0000001fc8007221 */ /* 0x002fe20000010000 */
[----:B------:R-:W-:-:S06]  /*1a5a0*/  FADD.FTZ R31, R197, R26 ;  /* 0x0000001ac51f7221 */ /* 0x000fcc0000010000 */
[----:B------:R-:W1:Y:S01]  /*1a5b0*/  MUFU.EX2 R8, R8 ;  /* 0x0000000800087308 */ /* 0x000e620000000800 */
[C---:B--2---:R-:W-:Y:S01]  /*1a5c0*/  FADD.FTZ R15, R21.reuse, R0 ;  /* 0x00000000150f7221 */ /* 0x044fe20000010000 */
[----:B------:R-:W-:-:S06]  /*1a5d0*/  F2FP.BF16.F32.PACK_AB R200, R21, R200 ;  /* 0x000000c815c8723e */ /* 0x000fcc00000010ff */
[----:B------:R-:W2:Y:S01]  /*1a5e0*/  MUFU.EX2 R25, R25 ;  /* 0x0000001900197308 */ /* 0x000ea20000000800 */
[----:B0-----:R-:W-:-:S07]  /*1a5f0*/  FADD.FTZ R0, R202, R15 ;  /* 0x0000000fca007221 */ /* 0x001fce0000010000 */
[----:B------:R-:W0:Y:S01]  /*1a600*/  MUFU.EX2 R199, R199 ;  /* 0x000000c700c77308 */ /* 0x000e220000000800 */
[C---:B-1----:R-:W-:Y:S01]  /*1a610*/  FADD.FTZ R26, R8.reuse, R31 ;  /* 0x0000001f081a7221 */ /* 0x042fe20000010000 */
[----:B------:R-:W-:Y:S01]  /*1a620*/  F2FP.BF16.F32.PACK_AB R197, R8, R197 ;  /* 0x000000c508c5723e */ /* 0x000fe200000010ff */
[----:B------:R-:W-:Y:S02]  /*1a630*/  VIADD R8, R2, 0xfffffffe ;  /* 0xfffffffe02087836 */ /* 0x000fe40000000000 */
[----:B------:R-:W-:-:S03]  /*1a640*/  IMAD.MOV.U32 R2, RZ, RZ, 0x3f800000 ;  /* 0x3f800000ff027424 */ /* 0x000fc600078e00ff */
[----:B------:R-:W1:Y:S01]  /*1a650*/  MUFU.EX2 R196, R196 ;  /* 0x000000c400c47308 */ /* 0x000e620000000800 */
[C---:B--2---:R-:W-:Y:S01]  /*1a660*/  FADD.FTZ R31, R25.reuse, R0 ;  /* 0x00000000191f7221 */ /* 0x044fe20000010000 */
[----:B------:R-:W-:Y:S02]  /*1a670*/  ISETP.GE.AND P3, PT, R8, R224, PT ;  /* 0x000000e00800720c */ /* 0x000fe40003f66270 */
[----:B------:R-:W-:-:S04]  /*1a680*/  F2FP.BF16.F32.PACK_AB R202, R25, R202 ;  /* 0x000000ca19ca723e */ /* 0x000fc800000010ff */
        /* <DEDUP_REMOVED lines=11> */
[----:B-1----:R-:W-:Y:S01]  /*1a740*/  FADD.FTZ R33, R193, R26 ;  /* 0x0000001ac1217221 */ /* 0x002fe20000010000 */
[----:B------:R-:W-:-:S06]  /*1a750*/  CS2R R26, SRZ ;  /* 0x00000000001a7805 */ /* 0x000fcc000001ff00 */
[----:B------:R-:W1:Y:S01]  /*1a760*/  MUFU.EX2 R29, R29 ;  /* 0x0000001d001d7308 */ /* 0x000e620000000800 */
[----:B--2---:R-:W-:-:S07]  /*1a770*/  FADD.FTZ R0, R198, R31 ;  /* 0x0000001fc6007221 */ /* 0x004fce0000010000 */
[----:B------:R-:W2:Y:S01]  /*1a780*/  MUFU.EX2 R24, R24 ;  /* 0x0000001800187308 */ /* 0x000ea20000000800 */
[C---:B0-----:R-:W-:Y:S01]  /*1a790*/  FADD.FTZ R14, R10.reuse, R33 ;  /* 0x000000210a0e7221 */ /* 0x041fe20000010000 */
[----:B------:R-:W-:-:S06]  /*1a7a0*/  F2FP.BF16.F32.PACK_AB R193, R10, R193 ;  /* 0x000000c10ac1723e */ /* 0x000fcc00000010ff */
[----:B------:R0:W3:Y:S01]  /*1a7b0*/  MUFU.EX2 R15, R64 ;  /* 0x00000040000f7308 */ /* 0x0000e20000000800 */
[C---:B-1----:R-:W-:Y:S01]  /*1a7c0*/  FADD.FTZ R33, R29.reuse, R0 ;  /* 0x000000001d217221 */ /* 0x042fe20000010000 */
[----:B------:R-:W-:Y:S02]  /*1a7d0*/  F2FP.BF16.F32.PACK_AB R198, R29, R198 ;  /* 0x000000c61dc6723e */ /* 0x000fe400000010ff */
[----:B------:R-:W-:-:S04]  /*1a7e0*/  CS2R R28, SRZ ;  /* 0x00000000001c7805 */ /* 0x000fc8000001ff00 */
[----:B------:R-:W1:Y:S01]  /*1a7f0*/  MUFU.EX2 R195, R195 ;  /* 0x000000c300c37308 */ /* 0x000e620000000800 */
[----:B--2---:R-:W-:Y:S01]  /*1a800*/  FADD.FTZ R0, R24, R33 ;  /* 0x0000002118007221 */ /* 0x004fe20000010000 */
[----:B0-----:R-:W-:Y:S02]  /*1a810*/  CS2R R64, SRZ ;  /* 0x0000000000407805 */ /* 0x001fe4000001ff00 */
[----:B------:R-:W-:-:S04]  /*1a820*/  CS2R R32, SRZ ;  /* 0x0000000000207805 */ /* 0x000fc8000001ff00 */
[----:B------:R-:W0:Y:S01]  /*1a830*/  MUFU.EX2 R84, R84 ;  /* 0x0000005400547308 */ /* 0x000e220000000800 */
[C---:B---3--:R-:W-:Y:S01]  /*1a840*/  FADD.FTZ R7, R15.reuse, R0 ;  /* 0x000000000f077221 */ /* 0x048fe20000010000 */
[----:B------:R-:W-:Y:S02]  /*1a850*/  F2FP.BF16.F32.PACK_AB R192, R15, R24 ;  /* 0x000000180fc0723e */ /* 0x000fe400000010ff */
[----:B------:R-:W-:-:S04]  /*1a860*/  CS2R R24, SRZ ;  /* 0x0000000000187805 */ /* 0x000fc8000001ff00 */
[----:B------:R-:W2:Y:S01]  /*1a870*/  MUFU.EX2 R6, R6 ;  /* 0x0000000600067308 */ /* 0x000ea20000000800 */
[----:B-1----:R-:W-:-:S07]  /*1a880*/  FADD.FTZ R35, R195, R14 ;  /* 0x0000000ec3237221 */ /* 0x002fce0000010000 */
[----:B------:R1:W3:Y:S01]  /*1a890*/  MUFU.EX2 R31, R62 ;  /* 0x0000003e001f7308 */ /* 0x0002e20000000800 */
[----:B0-----:R-:W-:Y:S01]  /*1a8a0*/  FADD.FTZ R0, R84, R7 ;  /* 0x0000000754007221 */ /* 0x001fe20000010000 */
[C---:B--2---:R-:W-:Y:S01]  /*1a8b0*/  FADD.FTZ R12, R6.reuse, R35 ;  /* 0x00000023060c7221 */ /* 0x044fe20000010000 */
[----:B------:R-:W-:Y:S02]  /*1a8c0*/  F2FP.BF16.F32.PACK_AB R195, R6, R195 ;  /* 0x000000c306c3723e */ /* 0x000fe400000010ff */
[----:B-1----:R-:W-:Y:S02]  /*1a8d0*/  CS2R R62, SRZ ;  /* 0x00000000003e7805 */ /* 0x002fe4000001ff00 */
[----:B------:R-:W-:Y:S01]  /*1a8e0*/  CS2R R34, SRZ ;  /* 0x0000000000227805 */ /* 0x000fe2000001ff00 */
[C---:B---3--:R-:W-:Y:S01]  /*1a8f0*/  FADD.FTZ R13, R31.reuse, R0 ;  /* 0x000000001f0d7221 */ /* 0x048fe20000010000 */
[----:B------:R-:W-:Y:S01]  /*1a900*/  F2FP.BF16.F32.PACK_AB R194, R31, R84 ;  /* 0x000000541fc2723e */ /* 0x000fe200000010ff */
[----:B------:R-:W-:Y:S01]  /*1a910*/  IMAD.MOV.U32 R0, RZ, RZ, 0x3f800000 ;  /* 0x3f800000ff007424 */ /* 0x000fe200078e00ff */
[----:B------:R-:W-:-:S02]  /*1a920*/  CS2R R84, SRZ ;  /* 0x0000000000547805 */ /* 0x000fc4000001ff00 */
[----:B------:R-:W-:Y:S01]  /*1a930*/  CS2R R30, SRZ ;  /* 0x00000000001e7805 */ /* 0x000fe2000001ff00 */
[----:B------:R-:W-:Y:S06]  /*1a940*/  @!P3 BRA `(.L_x_2833) ;  /* 0x0000004c00bcb947 */ /* 0x000fec0003800000 */
[----:B------:R-:W-:Y:S01]  /*1a950*/  BSSY B1, `(.L_x_2833) ;  /* 0x00004ee000017945 */ /* 0x000fe20003800000 */
[----:B------:R-:W-:Y:S02]  /*1a960*/  IMAD.MOV.U32 R6, RZ, RZ, R4 ;  /* 0x000000ffff067224 */ /* 0x000fe400078e0004 */
[----:B------:R-:W-:Y:S02]  /*1a970*/  IMAD.MOV.U32 R7, RZ, RZ, R5 ;  /* 0x000000ffff077224 */ /* 0x000fe400078e0005 */
[----:B------:R-:W-:Y:S02]  /*1a980*/  IMAD.MOV.U32 R9, RZ, RZ, R218 ;  /* 0x000000ffff097224 */ /* 0x000fe400078e00da */
[----:B------:R-:W-:Y:S02]  /*1a990*/  IMAD.MOV.U32 R10, RZ, RZ, R216 ;  /* 0x000000ffff0a7224 */ /* 0x000fe400078e00d8 */
[----:B------:R-:W-:Y:S02]  /*1a9a0*/  IMAD.MOV.U32 R2, RZ, RZ, 0x3f800000 ;  /* 0x3f800000ff027424 */ /* 0x000fe400078e00ff */
[----:B------:R-:W-:-:S07]  /*1a9b0*/  IMAD.MOV.U32 R151, RZ, RZ, RZ ;  /* 0x000000ffff977224 */ /* 0x000fce00078e00ff */
.L_x_2844:
        /* <DEDUP_REMOVED lines=8> */
.L_x_2834:
[----:B------:R-:W-:Y:S01]  /*1aa40*/  IMAD R11, R3, 0x8, R16 ;  /* 0x00000008030b7824 */ /* 0x000fe200078e0210 */
[----:B------:R-:W-:-:S04]  /*1aa50*/  SHF.L.U32 R4, R218, 0x1f, RZ ;  /* 0x0000001fda047819 */ /* 0x000fc800000006ff */
[----:B------:R0:W1:Y:S01]  /*1aa60*/  SYNCS.PHASECHK.TRANS64.TRYWAIT P3, [R11+URZ+0x38830], R4 ;  /* 0x038830040b0075a7 */ /* 0x000062000806017f */
[----:B------:R-:W-:Y:S05]  /*1aa70*/  @!P0 BRA `(.L_x_2835) ;  /* 0x0000000000048947 */ /* 0x000fea0003800000 */
[----:B------:R-:W-:Y:S01]  /*1aa80*/  BPT.TRAP 0x1 ;  /* 0x000000040000795c */ /* 0x000fe20000300000 */
.L_x_2835:
[----:B------:R-:W-:Y:S01]  /*1aa90*/  IMAD R3, R216, 0xa00, R20 ;  /* 0x00000a00d8037824 */ /* 0x000fe200078e0214 */
[----:B------:R-:W-:Y:S03]  /*1aaa0*/  BSSY B2, `(.L_x_2836) ;  /* 0x0000006000027945 */ /* 0x000fe60003800000 */
[C---:B------:R-:W-:Y:S02]  /*1aab0*/  VIADD R15, R3.reuse, 0x80 ;  /* 0x00000080030f7836 */ /* 0x040fe40000000000 */
[----:B------:R-:W-:Y:S01]  /*1aac0*/  VIADD R152, R3, 0x100 ;  /* 0x0000010003987836 */ /* 0x000fe20000000000 */
[----:B-1----:R-:W-:Y:S06]  /*1aad0*/  @P3 BRA `(.L_x_2837) ;  /* 0x0000000000083947 */ /* 0x002fec0003800000 */
[----:B------:R-:W1:Y:S02]  /*1aae0*/  SYNCS.PHASECHK.TRANS64.TRYWAIT P3, [R11+URZ+0x38830], R4 ;  /* 0x038830040b0075a7 */ /* 0x000e64000806017f */
[----:B-1----:R-:W-:Y:S05]  /*1aaf0*/  @!P3 BRA `(.L_x_2838) ;  /* 0x000001a000a4b947 */ /* 0x002fea0003800000 */
.L_x_2837:
[----:B------:R-:W-:Y:S05]  /*1ab00*/  BSYNC B2 ;  /* 0x0000000000027941 */ /* 0x000fea0003800000 */
.L_x_2836:
[----:B------:R-:W2:Y:S04]  /*1ab10*/  LDL.64 R154, [R1+0x48] ;  /* 0x00004800019a7983 */ /* 0x000ea80000100a00 */
[----:B------:R-:W3:Y:S01]  /*1ab20*/  LDL.64 R156, [R1+0x50] ;  /* 0x00005000019c7983 */ /* 0x000ee20000100a00 */
[----:B01----:R-:W-:Y:S02]  /*1ab30*/  IMAD.MOV.U32 R4, RZ, RZ, R3 ;  /* 0x000000ffff047224 */ /* 0x003fe400078e0003 */
[----:B------:R-:W-:-:S03]  /*1ab40*/  IMAD.MOV.U32 R5, RZ, RZ, 0x40000040 ;  /* 0x40000040ff057424 */ /* 0x000fc600078e00ff */
[----:B------:R-:W-:Y:S02]  /*1ab50*/  R2UR UR6, R4 ;  /* 0x00000000040672ca */ /* 0x000fe400000e0000 */
[C---:B------:R-:W-:Y:S01]  /*1ab60*/  R2UR UR7, R5.reuse ;  /* 0x00000000050772ca */ /* 0x040fe200000e0000 */
[----:B------:R-:W-:Y:S01]  /*1ab70*/  WARPGROUP.ARRIVE ;  /* 0x00000000000079c5 */ /* 0x000fe20000000000 */
[----:B------:R-:W-:Y:S01]  /*1ab80*/  IMAD.MOV.U32 R4, RZ, RZ, R15 ;  /* 0x000000ffff047224 */ /* 0x000fe200078e000f */
[----:B------:R-:W-:-:S04]  /*1ab90*/  R2UR UR23, R5 ;  /* 0x00000000051772ca */ /* 0x000fc800000e0000 */
[----:B------:R-:W-:Y:S01]  /*1aba0*/  R2UR UR22, R4 ;  /* 0x00000000041672ca */ /* 0x000fe200000e0000 */
[----:B------:R-:W-:Y:S01]  /*1abb0*/  IMAD.MOV.U32 R153, RZ, RZ, 0x40000040 ;  /* 0x40000040ff997424 */ /* 0x000fe200078e00ff */
[----:B------:R-:W-:-:S04]  /*1abc0*/  R2UR UR26, R152 ;  /* 0x00000000981a72ca */ /* 0x000fc800000e0000 */
[----:B------:R-:W-:Y:S01]  /*1abd0*/  R2UR UR27, R153 ;  /* 0x00000000991b72ca */ /* 0x000fe200000e0000 */
[----:B------:R-:W-:Y:S02]  /*1abe0*/  VIADD R14, R3, 0x180 ;  /* 0x00000180030e7836 */ /* 0x000fe40000000000 */
[----:B------:R-:W-:-:S03]  /*1abf0*/  IMAD.MOV.U32 R15, RZ, RZ, 0x40000040 ;  /* 0x40000040ff0f7424 */ /* 0x000fc600078e00ff */
[----:B------:R-:W-:Y:S02]  /*1ac00*/  R2UR UR10, R14 ;  /* 0x000000000e0a72ca */ /* 0x000fe400000e0000 */
        /* <DEDUP_REMOVED lines=56> */
[----:B------:R-:W-:Y:S01]  /*1af90*/  VIADD R4, R3, 0x182 ;  /* 0x0000018203047836 */ /* 0x000fe20000000000 */
[----:B------:R-:W-:Y:S01]  /*1afa0*/  UMOV UR24, UR28 ;  /* 0x0000001c00187c82 */ /* 0x000fe20008000000 */
[----:B------:R-:W-:Y:S01]  /*1afb0*/  IMAD.MOV.U32 R5, RZ, RZ, 0x40000040 ;  /* 0x40000040ff057424 */ /* 0x000fe200078e00ff */
[----:B------:R-:W-:Y:S01]  /*1afc0*/  UMOV UR25, UR29 ;  /* 0x0000001d00197c82 */ /* 0x000fe20008000000 */
[----:B------:R-:W-:Y:S01]  /*1afd0*/  UMOV UR8, UR28 ;  /* 0x0000001c00087c82 */ /* 0x000fe20008000000 */
[----:B------:R-:W-:-:S02]  /*1afe0*/  WARPGROUP.DEPBAR.LE gsb0, 0x0 ;  /* 0x00008000000079c5 */ /* 0x000fc40000010000 */
[----:B------:R-:W-:Y:S01]  /*1aff0*/  WARPGROUP.ARRIVE ;  /* 0x00000000000079c5 */ /* 0x000fe20000000000 */
[----:B------:R-:W-:Y:S01]  /*1b000*/  UMOV UR9, UR29 ;  /* 0x0000001d00097c82 */ /* 0x000fe20008000000 */
[----:B------:R-:W2:Y:S04]  /*1b010*/  LDL.64 R14, [R1+0x38] ;  /* 0x00003800010e7983 */ /* 0x000ea80000100a00 */
[----:B------:R-:W-:Y:S01]  /*1b020*/  HGMMA.64x16x16.F32.BF16 R168, gdesc[UR20], R168, gsb0 ;  /* 0x0020000014a879f0 */ /* 0x000fe200080018a8 */
[----:B------:R-:W-:Y:S02]  /*1b030*/  R2UR UR26, R4 ;  /* 0x00000000041a72ca */ /* 0x000fe400000e0000 */
[----:B------:R-:W-:Y:S01]  /*1b040*/  R2UR UR27, R5 ;  /* 0x00000000051b72ca */ /* 0x000fe200000e0000 */
[----:B------:R-:W-:Y:S01]  /*1b050*/  VIADD R4, R3, 0x202 ;  /* 0x0000020203047836 */ /* 0x000fe20000000000 */
[----:B------:R-:W-:-:S02]  /*1b060*/  WARPGROUP.DEPBAR.LE gsb0, 0x0 ;  /* 0x00008000000079c5 */ /* 0x000fc40000010000 */
        /* <DEDUP_REMOVED lines=50> */
[----:B--2---:R-:W-:Y:S02]  /*1b390*/  R2UR UR28, R14 ;  /* 0x000000000e1c72ca */ /* 0x004fe400000e0000 */
[----:B------:R-:W-:Y:S02]  /*1b3a0*/  R2UR UR29, R15 ;  /* 0x000000000f1d72ca */ /* 0x000fe400000e0000 */
[----:B------:R-:W2:Y:S01]  /*1b3b0*/  LDL.64 R14, [R1+0x30] ;  /* 0x00003000010e7983 */ /* 0x000ea20000100a00 */
[----:B------:R-:W-:-:S02]  /*1b3c0*/  WARPGROUP.DEPBAR.LE gsb0, 0x0 ;  /* 0x00008000000079c5 */ /* 0x000fc40000010000 */
        /* <DEDUP_REMOVED lines=143> */
[----:B--2---:R-:W-:Y:S02]  /*1bcc0*/  R2UR UR30, R14 ;  /* 0x000000000e1e72ca */ /* 0x004fe400000e0000 */
[----:B------:R-:W-:Y:S02]  /*1bcd0*/  R2UR UR31, R15 ;  /* 0x000000000f1f72ca */ /* 0x000fe400000e0000 */
[----:B------:R-:W2:Y:S01]  /*1bce0*/  LDL.64 R14, [R1+0x18] ;  /* 0x00001800010e7983 */ /* 0x000ea20000100a00 */
[----:B------:R-:W-:Y:S02]  /*1bcf0*/  VIADD R4, R3, 0x284 ;  /* 0x0000028403047836 */ /* 0x000fe40000000000 */
[----:B------:R-:W-:-:S03]  /*1bd00*/  IMAD.MOV.U32 R5, RZ, RZ, 0x40000040 ;  /* 0x40000040ff057424 */ /* 0x000fc600078e00ff */
[----:B------:R-:W-:Y:S02]  /*1bd10*/  R2UR UR14, R4 ;  /* 0x00000000040e72ca */ /* 0x000fe400000e0000 */
[----:B------:R-:W-:Y:S01]  /*1bd20*/  R2UR UR15, R5 ;  /* 0x00000000050f72ca */ /* 0x000fe200000e0000 */
[----:B------:R-:W-:Y:S02]  /*1bd30*/  UMOV UR12, UR30 ;  /* 0x0000001e000c7c82 */ /* 0x000fe40008000000 */
[----:B------:R-:W-:Y:S01]  /*1bd40*/  UMOV UR13, UR31 ;  /* 0x0000001f000d7c82 */ /* 0x000fe20008000000 */
[----:B------:R-:W-:Y:S02]  /*1bd50*/  WARPGROUP.DEPBAR.LE gsb0, 0x0 ;  /* 0x00008000000079c5 */ /* 0x000fe40000010000 */
        /* <DEDUP_REMOVED lines=90> */
[----:B------:R-:W2:Y:S01]  /*1c300*/  LDL.64 R14, [R1] ;  /* 0x00000000010e7983 */ /* 0x000ea20000100a00 */
[----:B------:R-:W-:Y:S02]  /*1c310*/  R2UR UR26, R4 ;  /* 0x00000000041a72ca */ /* 0x000fe400000e0000 */
[----:B------:R-:W-:-:S06]  /*1c320*/  R2UR UR27, R5 ;  /* 0x00000000051b72ca */ /* 0x000fcc00000e0000 */
        /* <DEDUP_REMOVED lines=44> */
[----:B------:R-:W-:Y:S02]  /*1c5f0*/  R2UR UR7, R5 ;  /* 0x00000000050772ca */ /* 0x000fe400000e0000 */
[----:B--2---:R-:W-:Y:S02]  /*1c600*/  R2UR UR28, R14 ;  /* 0x000000000e1c72ca */ /* 0x004fe400000e0000 */
[----:B------:R-:W-:-:S11]  /*1c610*/  R2UR UR29, R15 ;  /* 0x000000000f1d72ca */ /* 0x000fd600000e0000 */
        /* <DEDUP_REMOVED lines=442> */
.L_x_2839:
[----:B------:R-:W-:Y:S01]  /*1e1c0*/  SHF.L.U32 R0, R9, 0x1f, RZ ;  /* 0x0000001f09007819 */ /* 0x000fe200000006ff */
[----:B------:R-:W-:-:S04]  /*1e1d0*/  IMAD R9, R10, 0x8, R16 ;  /* 0x000000080a097824 */ /* 0x000fc800078e0210 */
[----:B------:R0:W1:Y:S01]  /*1e1e0*/  SYNCS.PHASECHK.TRANS64.TRYWAIT P3, [R9+URZ+0x38850], R0 ;  /* 0x03885000090075a7 */ /* 0x000062000806017f */
[----:B------:R-:W-:Y:S05]  /*1e1f0*/  @!P0 BRA `(.L_x_2840) ;  /* 0x0000000000048947 */ /* 0x000fea0003800000 */
[----:B------:R-:W-:Y:S01]  /*1e200*/  BPT.TRAP 0x1 ;  /* 0x000000040000795c */ /* 0x000fe20000300000 */
.L_x_2840:
[----:B------:R-:W-:Y:S04]  /*1e210*/  BSSY B2, `(.L_x_2841) ;  /* 0x0000004000027945 */ /* 0x000fe80003800000 */
[----:B-1----:R-:W-:Y:S05]  /*1e220*/  @P3 BRA `(.L_x_2842) ;  /* 0x0000000000083947 */ /* 0x002fea0003800000 */
[----:B------:R-:W1:Y:S02]  /*1e230*/  SYNCS.PHASECHK.TRANS64.TRYWAIT P3, [R9+URZ+0x38850], R0 ;  /* 0x03885000090075a7 */ /* 0x000e64000806017f */
[----:B-1----:R-:W-:Y:S05]  /*1e240*/  @!P3 BRA `(.L_x_2843) ;  /* 0x0000016800e4b947 */ /* 0x002fea0003800000 */
.L_x_2842:
[----:B------:R-:W-:Y:S05]  /*1e250*/  BSYNC B2 ;  /* 0x0000000000027941 */ /* 0x000fea0003800000 */
.L_x_2841:
[----:B01----:R-:W-:Y:S01]  /*1e260*/  VIADD R0, R16, 0x400 ;  /* 0x0000040010007836 */ /* 0x003fe20000000000 */
[----:B------:R-:W-:Y:S01]  /*1e270*/  WARPGROUP.ARRIVE ;  /* 0x00000000000079c5 */ /* 0x000fe20000000000 */
[----:B------:R-:W-:Y:S02]  /*1e280*/  IMAD.MOV.U32 R3, RZ, RZ, 0x40000040 ;  /* 0x40000040ff037424 */ /* 0x000fe400078e00ff */
[----:B------:R-:W-:Y:S01]  /*1e290*/  IMAD.MOV.U32 R5, RZ, RZ, 0x40000040 ;  /* 0x40000040ff057424 */ /* 0x000fe200078e00ff */
[----:B------:R-:W-:Y:S01]  /*1e2a0*/  SHF.R.U32.HI R0, RZ, 0x4, R0 ;  /* 0x00000004ff007819 */ /* 0x000fe20000011600 */
[----:B------:R-:W-:Y:S01]  /*1e2b0*/  @!P1 VIADD R9, R9, 0x38860 ;  /* 0x0003886009099836 */ /* 0x000fe20000000000 */
[----:B------:R-:W-:Y:S01]  /*1e2c0*/  R2UR UR7, R3 ;  /* 0x00000000030772ca */ /* 0x000fe200000e0000 */
[----:B------:R-:W-:Y:S01]  /*1e2d0*/  IMAD.IADD R3, R235, 0x1, R231 ;  /* 0x00000001eb037824 */ /* 0x000fe200078e02e7 */
[----:B------:R-:W-:Y:S02]  /*1e2e0*/  LOP3.LUT R0, R0, 0x3fff, RZ, 0xc0, !PT ;  /* 0x00003fff00007812 */ /* 0x000fe400078ec0ff */
[----:B------:R-:W-:-:S02]  /*1e2f0*/  @!P1 PRMT R9, RZ, 0x654, R9 ;  /* 0x00000654ff099816 */ /* 0x000fc40000000009 */
[----:B------:R-:W-:-:S05]  /*1e300*/  LOP3.LUT R0, R0, 0x2800000, RZ, 0xfc, !PT ;  /* 0x0280000000007812 */ /* 0x000fca00078efcff */
[----:B------:R-:W-:Y:S02]  /*1e310*/  IMAD R2, R10, 0xa00, R0 ;  /* 0x00000a000a027824 */ /* 0x000fe400078e0200 */
[----:B------:R-:W0:Y:S02]  /*1e320*/  @P2 LDC R0, c[0x0][0x450] ;  /* 0x00011400ff002b82 */ /* 0x000e240000000800 */
[C---:B------:R-:W-:Y:S01]  /*1e330*/  VIADD R4, R2.reuse, 0x80 ;  /* 0x0000008002047836 */ /* 0x040fe20000000000 */
[----:B------:R-:W-:-:S13]  /*1e340*/  R2UR UR6, R2 ;  /* 0x00000000020672ca */ /* 0x000fda00000e0000 */
        /* <DEDUP_REMOVED lines=20> */
[----:B------:R-:W1:Y:S02]  /*1e490*/  @P2 LDC R4, c[0x0][0x44c] ;  /* 0x00011300ff042b82 */ /* 0x000e640000000800 */
[----:B-1----:R-:W-:-:S05]  /*1e4a0*/  @P2 IMAD.HI.U32 R4, R3, R4, RZ ;  /* 0x0000000403042227 */ /* 0x002fca00078e00ff */
[----:B0-----:R-:W-:Y:S01]  /*1e4b0*/  @P2 SHF.R.U32.HI R3, RZ, R0, R4 ;  /* 0x00000000ff032219 */ /* 0x001fe20000011604 */
[----:B------:R-:W-:-:S04]  /*1e4c0*/  IMAD R0, R8, -0x50, RZ ;  /* 0xffffffb008007824 */ /* 0x000fc800078e02ff */
[----:B------:R-:W0:Y:S01]  /*1e4d0*/  SHFL.IDX PT, R4, R3, RZ, 0x1c1f ;  /* 0x001c1fff03047589 */ /* 0x000e2200000e0000 */
[----:B------:R-:W-:-:S04]  /*1e4e0*/  IADD3 R0, -R234, 0x1, R0 ;  /* 0x00000001ea007810 */ /* 0x000fc80007ffe100 */
[----:B------:R-:W-:-:S05]  /*1e4f0*/  IADD3 R0, -R232, R0, R233 ;  /* 0x00000000e8007210 */ /* 0x000fca0007ffe1e9 */
[----:B0-----:R-:W-:-:S05]  /*1e500*/  IMAD.IADD R4, R0, 0x1, R4 ;  /* 0x0000000100047824 */ /* 0x001fca00078e0204 */
[C---:B------:R-:W-:Y:S02]  /*1e510*/  ISETP.GT.AND P3, PT, R4.reuse, RZ, PT ;  /* 0x000000ff0400720c */ /* 0x040fe40003f64270 */
[----:B------:R-:W-:Y:S02]  /*1e520*/  ISETP.GT.AND P4, PT, R4, 0x1, PT ;  /* 0x000000010400780c */ /* 0x000fe40003f84270 */
[----:B------:R-:W-:Y:S02]  /*1e530*/  FSEL R184, R184, -INF , P3 ;  /* 0xff800000b8b87808 */ /* 0x000fe40001800000 */
        /* <DEDUP_REMOVED lines=53> */
[----:B------:R0:W1:Y:S01]  /*1e890*/  SHFL.IDX PT, R4, R3, 0x1, 0x1c1f ;  /* 0x003c1f0003047f89 */ /* 0x00006200000e0000 */
[----:B------:R-:W-:Y:S02]  /*1e8a0*/  FMNMX.FTZ R5, R153, R5, !PT ;  /* 0x0000000599057209 */ /* 0x000fe40007810000 */
[----:B------:R-:W-:Y:S02]  /*1e8b0*/  FSEL R157, R157, -INF , P5 ;  /* 0xff8000009d9d7808 */ /* 0x000fe40002800000 */
[----:B------:R-:W-:Y:S01]  /*1e8c0*/  FMNMX.FTZ R5, R156, R5, !PT ;  /* 0x000000059c057209 */ /* 0x000fe20007810000 */
[----:B0-----:R-:W-:-:S03]  /*1e8d0*/  IMAD.MOV.U32 R3, RZ, RZ, 0x40000040 ;  /* 0x40000040ff037424 */ /* 0x001fc600078e00ff */
[----:B------:R-:W-:-:S05]  /*1e8e0*/  FMNMX.FTZ R5, R157, R5, !PT ;  /* 0x000000059d057209 */ /* 0x000fca0007810000 */
[----:B------:R-:W0:Y:S01]  /*1e8f0*/  SHFL.BFLY PT, R10, R5, 0x2, 0x1f ;  /* 0x0c401f00050a7f89 */ /* 0x000e2200000e0000 */
[----:B-1----:R-:W-:-:S05]  /*1e900*/  IMAD.IADD R0, R0, 0x1, R4 ;  /* 0x0000000100007824 */ /* 0x002fca00078e0204 */
[C---:B------:R-:W-:Y:S02]  /*1e910*/  ISETP.GT.AND P3, PT, R0.reuse, RZ, PT ;  /* 0x000000ff0000720c */ /* 0x040fe40003f64270 */
[C---:B------:R-:W-:Y:S02]  /*1e920*/  ISETP.GT.AND P4, PT, R0.reuse, 0x1, PT ;  /* 0x000000010000780c */ /* 0x040fe40003f84270 */
[C---:B------:R-:W-:Y:S02]  /*1e930*/  ISETP.GT.AND P5, PT, R0.reuse, 0x8, PT ;  /* 0x000000080000780c */ /* 0x040fe40003fa4270 */
[----:B------:R-:W-:Y:S02]  /*1e940*/  ISETP.GT.AND P6, PT, R0, 0x9, PT ;  /* 0x000000090000780c */ /* 0x000fe40003fc4270 */
[----:B------:R-:W-:Y:S02]  /*1e950*/  FSEL R186, R186, -INF , P3 ;  /* 0xff800000baba7808 */ /* 0x000fe40001800000 */
[----:B0-----:R-:W-:-:S02]  /*1e960*/  FMNMX.FTZ R5, R5, R10, !PT ;  /* 0x0000000a05057209 */ /* 0x001fc40007810000 */
[----:B------:R-:W-:Y:S02]  /*1e970*/  FSEL R187, R187, -INF , P4 ;  /* 0xff800000bbbb7808 */ /* 0x000fe40002000000 */
[----:B------:R-:W-:Y:S02]  /*1e980*/  FSEL R190, R190, -INF , P5 ;  /* 0xff800000bebe7808 */ /* 0x000fe40002800000 */
[----:B------:R-:W-:Y:S02]  /*1e990*/  FSEL R191, R191, -INF , P6 ;  /* 0xff800000bfbf7808 */ /* 0x000fe40003000000 */
[C---:B------:R-:W-:Y:S02]  /*1e9a0*/  ISETP.GT.AND P3, PT, R0.reuse, 0x10, PT ;  /* 0x000000100000780c */ /* 0x040fe40003f64270 */
[C---:B------:R-:W-:Y:S02]  /*1e9b0*/  ISETP.GT.AND P4, PT, R0.reuse, 0x11, PT ;  /* 0x000000110000780c */ /* 0x040fe40003f84270 */
[----:B------:R-:W-:-:S02]  /*1e9c0*/  ISETP.GT.AND P5, PT, R0, 0x18, PT ;  /* 0x000000180000780c */ /* 0x000fc40003fa4270 */
[----:B------:R-:W-:Y:S02]  /*1e9d0*/  ISETP.GT.AND P6, PT, R0, 0x19, PT ;  /* 0x000000190000780c */ /* 0x000fe40003fc4270 */
[----:B------:R-:W-:Y:S02]  /*1e9e0*/  FSEL R178, R178, -INF , P3 ;  /* 0xff800000b2b27808 */ /* 0x000fe40001800000 */
[----:B------:R-:W-:Y:S02]  /*1e9f0*/  FSEL R179, R179, -INF , P4 ;  /* 0xff800000b3b37808 */ /* 0x000fe40002000000 */
[----:B------:R-:W-:Y:S02]  /*1ea00*/  FSEL R182, R182, -INF , P5 ;  /* 0xff800000b6b67808 */ /* 0x000fe40002800000 */
[----:B------:R-:W-:Y:S02]  /*1ea10*/  FSEL R183, R183, -INF , P6 ;  /* 0xff800000b7b77808 */ /* 0x000fe40003000000 */
[----:B------:R-:W-:-:S02]  /*1ea20*/  ISETP.GT.AND P3, PT, R0, 0x20, PT ;  /* 0x000000200000780c */ /* 0x000fc40003f64270 */
[C---:B------:R-:W-:Y:S02]  /*1ea30*/  ISETP.GT.AND P4, PT, R0.reuse, 0x21, PT ;  /* 0x000000210000780c */ /* 0x040fe40003f84270 */
[C---:B------:R-:W-:Y:S02]  /*1ea40*/  ISETP.GT.AND P5, PT, R0.reuse, 0x28, PT ;  /* 0x000000280000780c */ /* 0x040fe40003fa4270 */
[----:B------:R-:W-:Y:S02]  /*1ea50*/  ISETP.GT.AND P6, PT, R0, 0x29, PT ;  /* 0x000000290000780c */ /* 0x000fe40003fc4270 */
[----:B------:R-:W-:Y:S02]  /*1ea60*/  FSEL R170, R170, -INF , P3 ;  /* 0xff800000aaaa7808 */ /* 0x000fe40001800000 */
[----:B------:R-:W-:Y:S02]  /*1ea70*/  FSEL R171, R171, -INF , P4 ;  /* 0xff800000abab7808 */ /* 0x000fe40002000000 */
[----:B------:R-:W-:-:S02]  /*1ea80*/  FSEL R174, R174, -INF , P5 ;  /* 0xff800000aeae7808 */ /* 0x000fc40002800000 */
[----:B------:R-:W-:Y:S02]  /*1ea90*/  FSEL R175, R175, -INF , P6 ;  /* 0xff800000afaf7808 */ /* 0x000fe40003000000 */
[C---:B------:R-:W-:Y:S02]  /*1eaa0*/  ISETP.GT.AND P3, PT, R0.reuse, 0x30, PT ;  /* 0x000000300000780c */ /* 0x040fe40003f64270 */
[C---:B------:R-:W-:Y:S02]  /*1eab0*/  ISETP.GT.AND P4, PT, R0.reuse, 0x31, PT ;  /* 0x000000310000780c */ /* 0x040fe40003f84270 */
[C---:B------:R-:W-:Y:S02]  /*1eac0*/  ISETP.GT.AND P5, PT, R0.reuse, 0x38, PT ;  /* 0x000000380000780c */ /* 0x040fe40003fa4270 */
[----:B------:R-:W-:Y:S02]  /*1ead0*/  ISETP.GT.AND P6, PT, R0, 0x39, PT ;  /* 0x000000390000780c */ /* 0x000fe40003fc4270 */
[----:B------:R-:W-:-:S02]  /*1eae0*/  FSEL R162, R162, -INF , P3 ;  /* 0xff800000a2a27808 */ /* 0x000fc40001800000 */
[----:B------:R-:W-:Y:S02]  /*1eaf0*/  FSEL R163, R163, -INF , P4 ;  /* 0xff800000a3a37808 */ /* 0x000fe40002000000 */
[----:B------:R-:W-:Y:S01]  /*1eb00*/  FSEL R166, R166, -INF , P5 ;  /* 0xff800000a6a67808 */ /* 0x000fe20002800000 */
[----:B------:R-:W-:Y:S02]  /*1eb10*/  WARPGROUP.DEPBAR.LE gsb0, 0x0 ;  /* 0x00008000000079c5 */ /* 0x000fe40000010000 */
[----:B------:R-:W-:Y:S01]  /*1eb20*/  WARPGROUP.ARRIVE ;  /* 0x00000000000079c5 */ /* 0x000fe20000000000 */
[----:B------:R-:W-:Y:S02]  /*1eb30*/  FSEL R167, R167, -INF , P6 ;  /* 0xff800000a7a77808 */ /* 0x000fe40003000000 */
[C---:B------:R-:W-:Y:S02]  /*1eb40*/  ISETP.GT.AND P6, PT, R0.reuse, 0x40, PT ;  /* 0x000000400000780c */ /* 0x040fe40003fc4270 */
[----:B------:R-:W-:Y:S01]  /*1eb50*/  ISETP.GT.AND P3, PT, R0, 0x41, PT ;  /* 0x000000410000780c */ /* 0x000fe20003f64270 */
[----:B------:R-:W-:Y:S01]  /*1eb60*/  HGMMA.64x256x16.F32.BF16 R24, R196, gdesc[UR4].tnspB, R24, gsb0 ;  /* 0x43e00004c4187df0 */ /* 0x000fe20008001818 */
[----:B------:R-:W-:-:S02]  /*1eb70*/  R2UR UR6, R2 ;  /* 0x00000000020672ca */ /* 0x000fc400000e0000 */
[----:B------:R-:W-:Y:S01]  /*1eb80*/  R2UR UR7, R3 ;  /* 0x00000000030772ca */ /* 0x000fe200000e0000 */
[----:B------:R-:W0:Y:S01]  /*1eb90*/  SHFL.BFLY PT, R2, R5, 0x1, 0x1f ;  /* 0x0c201f0005027f89 */ /* 0x000e2200000e0000 */
[C---:B------:R-:W-:Y:S01]  /*1eba0*/  ISETP.GT.AND P4, PT, R0.reuse, 0x48, PT ;  /* 0x000000480000780c */ /* 0x040fe20003f84270 */
[----:B------:R-:W-:Y:S01]  /*1ebb0*/  IMAD.U32 R3, RZ, RZ, UR39 ;  /* 0x00000027ff037e24 */ /* 0x000fe2000f8e00ff */
[----:B------:R-:W-:Y:S02]  /*1ebc0*/  ISETP.GT.AND P5, PT, R0, 0x49, PT ;  /* 0x000000490000780c */ /* 0x000fe40003fa4270 */
[----:B------:R-:W-:Y:S02]  /*1ebd0*/  FMNMX.FTZ R0, R186, R6, !PT ;  /* 0x00000006ba007209 */ /* 0x000fe40007810000 */
[----:B------:R-:W-:Y:S02]  /*1ebe0*/  FSEL R154, R154, -INF , P6 ;  /* 0xff8000009a9a7808 */ /* 0x000fe40003000000 */
[----:B0-----:R-:W-:-:S02]  /*1ebf0*/  FMNMX.FTZ R5, R5, R2, !PT ;  /* 0x0000000205057209 */ /* 0x001fc40007810000 */
[----:B------:R-:W-:Y:S02]  /*1ec00*/  FMNMX.FTZ R2, R187, R0, !PT ;  /* 0x00000000bb027209 */ /* 0x000fe40007810000 */
[C---:B------:R-:W-:Y:S01]  /*1ec10*/  FSETP.NEU.FTZ.AND P6, PT, R5.reuse, -INF , PT ;  /* 0xff8000000500780b */ /* 0x040fe20003fdd000 */
[----:B------:R-:W-:Y:S01]  /*1ec20*/  FMUL.FTZ R0, R5, R3 ;  /* 0x0000000305007220 */ /* 0x000fe20000410000 */
[----:B------:R-:W-:-:S04]  /*1ec30*/  FMNMX.FTZ R2, R190, R2, !PT ;  /* 0x00000002be027209 */ /* 0x000fc80007810000 */
[----:B------:R-:W-:Y:S02]  /*1ec40*/  FMNMX.FTZ R2, R191, R2, !PT ;  /* 0x00000002bf027209 */ /* 0x000fe40007810000 */
[----:B------:R-:W-:Y:S02]  /*1ec50*/  FSEL R0, R0, RZ, P6 ;  /* 0x000000ff00007208 */ /* 0x000fe40003000000 */
[----:B------:R-:W-:-:S03]  /*1ec60*/  FMNMX.FTZ R2, R178, R2, !PT ;  /* 0x00000002b2027209 */ /* 0x000fc60007810000 */
[-CC-:B------:R-:W-:Y:S01]  /*1ec70*/  FFMA.FTZ R10, R177, R3.reuse, -R0.reuse ;  /* 0x00000003b10a7223 */ /* 0x180fe20000010800 */
[----:B------:R-:W-:Y:S01]  /*1ec80*/  FMNMX.FTZ R2, R179, R2, !PT ;  /* 0x00000002b3027209 */ /* 0x000fe20007810000 */
[-CC-:B------:R-:W-:Y:S01]  /*1ec90*/  FFMA.FTZ R206, R180, R3.reuse, -R0.reuse ;  /* 0x00000003b4ce7223 */ /* 0x180fe20000010800 */
[----:B------:R-:W-:Y:S01]  /*1eca0*/  FSEL R177, R155, -INF , P3 ;  /* 0xff8000009bb17808 */ /* 0x000fe20001800000 */
        /* <DEDUP_REMOVED lines=11> */
[-CC-:B------:R-:W-:Y:S01]  /*1ed60*/  FFMA.FTZ R200, R168, R3.reuse, -R0.reuse ;  /* 0x00000003a8c87223 */ /* 0x180fe20000010800 */
[-CC-:B------:R-:W-:Y:S01]  /*1ed70*/  FFMA.FTZ R159, R169, R3.reuse, -R0.reuse ;  /* 0x00000003a99f7223 */ /* 0x180fe20000010800 */
[----:B------:R-:W-:Y:S01]  /*1ed80*/  FMNMX.FTZ R2, R171, R2, !PT ;  /* 0x00000002ab027209 */ /* 0x000fe20007810000 */
[-CC-:B------:R-:W-:Y:S01]  /*1ed90*/  FFMA.FTZ R202, R172, R3.reuse, -R0.reuse ;  /* 0x00000003acca7223 */ /* 0x180fe20000010800 */
[-CC-:B------:R-:W-:Y:S01]  /*1eda0*/  FFMA.FTZ R21, R173, R3.reuse, -R0.reuse ;  /* 0x00000003ad157223 */ /* 0x180fe20000010800 */
[-CC-:B------:R-:W-:Y:S01]  /*1edb0*/  FFMA.FTZ R155, R161, R3.reuse, -R0.reuse ;  /* 0x00000003a19b7223 */ /* 0x180fe20000010800 */
[----:B------:R-:W-:Y:S01]  /*1edc0*/  FMNMX.FTZ R2, R174, R2, !PT ;  /* 0x00000002ae027209 */ /* 0x000fe20007810000 */
[----:B------:R-:W-:Y:S01]  /*1edd0*/  FFMA.FTZ R158, R165, R3, -R0 ;  /* 0x00000003a59e7223 */ /* 0x000fe20000010800 */
[----:B------:R-:W-:Y:S02]  /*1ede0*/  MUFU.EX2 R208, R208 ;  /* 0x000000d000d07308 */ /* 0x000fe40000000800 */
[----:B------:R-:W-:-:S04]  /*1edf0*/  FMNMX.FTZ R2, R175, R2, !PT ;  /* 0x00000002af027209 */ /* 0x000fc80007810000 */
[----:B------:R-:W-:Y:S02]  /*1ee00*/  FMNMX.FTZ R2, R162, R2, !PT ;  /* 0x00000002a2027209 */ /* 0x000fe40007810000 */
        /* <DEDUP_REMOVED lines=10> */
[----:B------:R-:W-:-:S05]  /*1eeb0*/  FMNMX.FTZ R2, R184, R2, !PT ;  /* 0x00000002b8027209 */ /* 0x000fca0007810000 */
[----:B------:R-:W0:Y:S01]  /*1eec0*/  SHFL.BFLY PT, R4, R2, 0x2, 0x1f ;  /* 0x0c401f0002047f89 */ /* 0x000e2200000e0000 */
        /* <DEDUP_REMOVED lines=10> */
[----:B------:R-:W-:-:S03]  /*1ef70*/  FSETP.NEU.FTZ.AND P3, PT, R4, -INF , PT ;  /* 0xff8000000400780b */ /* 0x000fc60003f7d000 */
[----:B------:R-:W-:Y:S01]  /*1ef80*/  MUFU.EX2 R155, R155 ;  /* 0x0000009b009b7308 */ /* 0x000fe20000000800 */
[----:B------:R-:W-:-:S05]  /*1ef90*/  FSEL R2, R4, RZ, P3 ;  /* 0x000000ff04027208 */ /* 0x000fca0001800000 */
[----:B------:R-:W-:Y:S02]  /*1efa0*/  FADD.FTZ R2, -R2, R6 ;  /* 0x0000000602027221 */ /* 0x000fe40000010100 */
[----:B------:R-:W-:Y:S02]  /*1efb0*/  MUFU.EX2 R158, R158 ;  /* 0x0000009e009e7308 */ /* 0x000fe40000000800 */
[----:B------:R-:W-:-:S06]  /*1efc0*/  FMUL.FTZ R2, R2, R3 ;  /* 0x0000000302027220 */ /* 0x000fcc0000410000 */
[----:B------:R-:W-:Y:S01]  /*1efd0*/  MUFU.EX2 R2, R2 ;  /* 0x0000000200027308 */ /* 0x000fe20000000800 */
[----:B------:R-:W-:Y:S02]  /*1efe0*/  WARPGROUP.DEPBAR.LE gsb0, 0x0 ;  /* 0x00008000000079c5 */ /* 0x000fe40000010000 */
[----:B------:R-:W-:Y:S01]  /*1eff0*/  WARPGROUP.ARRIVE ;  /* 0x00000000000079c5 */ /* 0x000fe20000000000 */
[-CC-:B------:R-:W-:Y:S01]  /*1f000*/  FFMA.FTZ R196, R160, R3.reuse, -R0.reuse ;  /* 0x00000003a0c47223 */ /* 0x180fe20000010800 */
[----:B------:R-:W-:-:S04]  /*1f010*/  FFMA.FTZ R198, R164, R3, -R0 ;  /* 0x00000003a4c67223 */ /* 0x000fc80000010800 */
[----:B------:R-:W-:Y:S01]  /*1f020*/  HGMMA.64x256x16.F32.BF16 R24, R192, gdesc[UR4].tnspB, R24, gsb0 ;  /* 0x43e00004c0187df0 */ /* 0x000fe20008001818 */
[----:B------:R-:W-:Y:S08]  /*1f030*/  MUFU.EX2 R196, R196 ;  /* 0x000000c400c47308 */ /* 0x000ff00000000800 */
[----:B------:R-:W-:Y:S01]  /*1f040*/  MUFU.EX2 R198, R198 ;  /* 0x000000c600c67308 */ /* 0x000fe20000000800 */
[----:B------:R-:W-:-:S02]  /*1f050*/  WARPGROUP.DEPBAR.LE gsb0, 0x0 ;  /* 0x00008000000079c5 */ /* 0x000fc40000010000 */
[-CC-:B------:R-:W-:Y:S01]  /*1f060*/  FFMA.FTZ R192, R152, R3.reuse, -R0.reuse ;  /* 0x0000000398c07223 */ /* 0x180fe20000010800 */
[-CC-:B------:R-:W-:Y:S01]  /*1f070*/  FFMA.FTZ R152, R153, R3.reuse, -R0.reuse ;  /* 0x0000000399987223 */ /* 0x180fe20000010800 */
[-CC-:B------:R-:W-:Y:S01]  /*1f080*/  FFMA.FTZ R194, R156, R3.reuse, -R0.reuse ;  /* 0x000000039cc27223 */ /* 0x180fe20000010800 */
[-C--:B------:R-:W-:Y:S01]  /*1f090*/  FFMA.FTZ R153, R157, R3.reuse, -R0 ;  /* 0x000000039d997223 */ /* 0x080fe20000010800 */
[----:B------:R-:W-:Y:S02]  /*1f0a0*/  @!P1 VIADD R0, R11, 0x38840 ;  /* 0x000388400b009836 */ /* 0x000fe40000000000 */
[----:B------:R-:W-:Y:S01]  /*1f0b0*/  FMUL.FTZ R157, R4, R3 ;  /* 0x00000003049d7220 */ /* 0x000fe20000410000 */
[----:B------:R-:W-:Y:S02]  /*1f0c0*/  MUFU.EX2 R192, R192 ;  /* 0x000000c000c07308 */ /* 0x000fe40000000800 */
[----:B------:R-:W-:Y:S02]  /*1f0d0*/  @!P1 PRMT R0, RZ, 0x654, R0 ;  /* 0x00000654ff009816 */ /* 0x000fe40000000000 */
[----:B------:R-:W-:-:S02]  /*1f0e0*/  FSEL R157, R157, RZ, P3 ;  /* 0x000000ff9d9d7208 */ /* 0x000fc40001800000 */
[----:B------:R0:W-:Y:S02]  /*1f0f0*/  @!P1 SYNCS.ARRIVE.TRANS64.RED.A1T0 RZ, [R0+URZ], RZ ;  /* 0x000000ff00ff99a7 */ /* 0x0001e4000810043f */
[----:B------:R-:W-:Y:S01]  /*1f100*/  MUFU.EX2 R152, R152 ;  /* 0x0000009800987308 */ /* 0x000fe20000000800 */
[----:B------:R-:W-:Y:S01]  /*1f110*/  ISETP.GT.AND P3, PT, R8, R224, PT ;  /* 0x000000e00800720c */ /* 0x000fe20003f64270 */
[-CC-:B------:R-:W-:Y:S01]  /*1f120*/  FFMA.FTZ R209, R186, R3.reuse, -R157.reuse ;  /* 0x00000003bad17223 */ /* 0x180fe2000001089d */
[-CC-:B------:R-:W-:Y:S01]  /*1f130*/  FFMA.FTZ R156, R187, R3.reuse, -R157.reuse ;  /* 0x00000003bb9c7223 */ /* 0x180fe2000001089d */
[-CC-:B------:R-:W-:Y:S01]  /*1f140*/  FFMA.FTZ R211, R190, R3.reuse, -R157.reuse ;  /* 0x00000003bed37223 */ /* 0x180fe2000001089d */
[-CC-:B------:R-:W-:Y:S01]  /*1f150*/  FFMA.FTZ R161, R191, R3.reuse, -R157.reuse ;  /* 0x00000003bfa17223 */ /* 0x180fe2000001089d */
[-CC-:B------:R-:W-:Y:S01]  /*1f160*/  FFMA.FTZ R205, R178, R3.reuse, -R157.reuse ;  /* 0x00000003b2cd7223 */ /* 0x180fe2000001089d */
[----:B0-----:R-:W-:Y:S01]  /*1f170*/  FSEL R0, R5, RZ, P6 ;  /* 0x000000ff05007208 */ /* 0x001fe20003000000 */
[----:B------:R-:W0:Y:S01]  /*1f180*/  MUFU.EX2 R209, R209 ;  /* 0x000000d100d17308 */ /* 0x000e220000000800 */
[-CC-:B------:R-:W-:Y:S01]  /*1f190*/  FFMA.FTZ R160, R179, R3.reuse, -R157.reuse ;  /* 0x00000003b3a07223 */ /* 0x180fe2000001089d */
[-CC-:B------:R-:W-:Y:S01]  /*1f1a0*/  FFMA.FTZ R207, R182, R3.reuse, -R157.reuse ;  /* 0x00000003b6cf7223 */ /* 0x180fe2000001089d */
[-C--:B------:R-:W-:Y:S01]  /*1f1b0*/  FFMA.FTZ R183, R183, R3.reuse, -R157 ;  /* 0x00000003b7b77223 */ /* 0x080fe2000001089d */
[----:B------:R-:W-:Y:S01]  /*1f1c0*/  FADD.FTZ R0, -R0, R7 ;  /* 0x0000000700007221 */ /* 0x000fe20000010100 */
[-CC-:B------:R-:W-:Y:S01]  /*1f1d0*/  FFMA.FTZ R201, R170, R3.reuse, -R157.reuse ;  /* 0x00000003aac97223 */ /* 0x180fe2000001089d */
[-CC-:B------:R-:W-:Y:S01]  /*1f1e0*/  FFMA.FTZ R197, R162, R3.reuse, -R157.reuse ;  /* 0x00000003a2c57223 */ /* 0x180fe2000001089d */
[-CC-:B------:R-:W-:Y:S01]  /*1f1f0*/  FFMA.FTZ R171, R171, R3.reuse, -R157.reuse ;  /* 0x00000003abab7223 */ /* 0x180fe2000001089d */
[-C--:B------:R-:W-:Y:S01]  /*1f200*/  FMUL.FTZ R0, R0, R3.reuse ;  /* 0x0000000300007220 */ /* 0x080fe20000410000 */
[----:B------:R-:W1:Y:S01]  /*1f210*/  MUFU.EX2 R156, R156 ;  /* 0x0000009c009c7308 */ /* 0x000e620000000800 */
[-CC-:B------:R-:W-:Y:S01]  /*1f220*/  FFMA.FTZ R203, R174, R3.reuse, -R157.reuse ;  /* 0x00000003aecb7223 */ /* 0x180fe2000001089d */
[-CC-:B------:R-:W-:Y:S01]  /*1f230*/  FFMA.FTZ R6, R175, R3.reuse, -R157.reuse ;  /* 0x00000003af067223 */ /* 0x180fe2000001089d */
[----:B------:R2:W-:Y:S01]  /*1f240*/  @!P1 SYNCS.ARRIVE.TRANS64.RED.A1T0 RZ, [R9+URZ], RZ ;  /* 0x000000ff09ff99a7 */ /* 0x0005e2000810043f */
[-CC-:B------:R-:W-:Y:S01]  /*1f250*/  FFMA.FTZ R199, R166, R3.reuse, -R157.reuse ;  /* 0x00000003a6c77223 */ /* 0x180fe2000001089d */
[-CC-:B------:R-:W-:Y:S01]  /*1f260*/  FFMA.FTZ R167, R167, R3.reuse, -R157.reuse ;  /* 0x00000003a7a77223 */ /* 0x180fe2000001089d */
[-CC-:B------:R-:W-:Y:S01]  /*1f270*/  FFMA.FTZ R154, R154, R3.reuse, -R157.reuse ;  /* 0x000000039a9a7223 */ /* 0x180fe2000001089d */
[-C--:B------:R-:W-:Y:S01]  /*1f280*/  FFMA.FTZ R177, R177, R3.reuse, -R157 ;  /* 0x00000003b1b17223 */ /* 0x080fe2000001089d */
[----:B------:R-:W3:Y:S01]  /*1f290*/  MUFU.EX2 R0, R0 ;  /* 0x0000000000007308 */ /* 0x000ee20000000800 */
[----:B0-----:R-:W-:Y:S01]  /*1f2a0*/  FFMA.FTZ R12, R2, R12, R209 ;  /* 0x0000000c020c7223 */ /* 0x001fe200000100d1 */
[-CC-:B------:R-:W-:Y:S01]  /*1f2b0*/  FFMA.FTZ R180, R180, R3.reuse, -R157.reuse ;  /* 0x00000003b4b47223 */ /* 0x180fe2000001089d */
[-CC-:B--2---:R-:W-:Y:S01]  /*1f2c0*/  FFMA.FTZ R9, R163, R3.reuse, -R157.reuse ;  /* 0x00000003a3097223 */ /* 0x184fe2000001089d */
[----:B------:R-:W-:Y:S01]  /*1f2d0*/  FFMA.FTZ R157, R184, R3, -R157 ;  /* 0x00000003b89d7223 */ /* 0x000fe2000001089d */
[----:B------:R-:W-:-:S03]  /*1f2e0*/  VIADD R8, R8, 0xffffffff ;  /* 0xffffffff08087836 */ /* 0x000fc60000000000 */
[----:B------:R-:W0:Y:S01]  /*1f2f0*/  MUFU.EX2 R211, R211 ;  /* 0x000000d300d37308 */ /* 0x000e220000000800 */
[C---:B-1----:R-:W-:Y:S01]  /*1f300*/  FADD.FTZ R12, R156.reuse, R12 ;  /* 0x0000000c9c0c7221 */ /* 0x042fe20000010000 */
[----:B------:R-:W-:-:S06]  /*1f310*/  F2FP.BF16.F32.PACK_AB R209, R156, R209 ;  /* 0x000000d19cd1723e */ /* 0x000fcc00000010ff */
[----:B------:R-:W1:Y:S01]  /*1f320*/  MUFU.EX2 R161, R161 ;  /* 0x000000a100a17308 */ /* 0x000e620000000800 */
[----:B---3--:R-:W-:Y:S01]  /*1f330*/  FFMA.FTZ R13, R0, R13, R208 ;  /* 0x0000000d000d7223 */ /* 0x008fe200000100d0 */
[----:B------:R-:W-:-:S03]  /*1f340*/  F2FP.BF16.F32.PACK_AB R208, R14, R208 ;  /* 0x000000d00ed0723e */ /* 0x000fc600000010ff */
[----:B------:R-:W-:-:S03]  /*1f350*/  FADD.FTZ R13, R14, R13 ;  /* 0x0000000d0e0d7221 */ /* 0x000fc60000010000 */
[----:B------:R-:W2:Y:S01]  /*1f360*/  MUFU.EX2 R205, R205 ;  /* 0x000000cd00cd7308 */ /* 0x000ea20000000800 */
[----:B------:R-:W-:Y:S01]  /*1f370*/  FADD.FTZ R13, R210, R13 ;  /* 0x0000000dd20d7221 */ /* 0x000fe20000010000 */
[----:B0-----:R-:W-:Y:S01]  /*1f380*/  FADD.FTZ R12, R211, R12 ;  /* 0x0000000cd30c7221 */ /* 0x001fe20000010000 */
[C---:B------:R-:W-:Y:S02]  /*1f390*/  F2FP.BF16.F32.PACK_AB R210, R15.reuse, R210 ;  /* 0x000000d20fd2723e */ /* 0x040fe400000010ff */
[----:B------:R-:W-:-:S03]  /*1f3a0*/  FADD.FTZ R13, R15, R13 ;  /* 0x0000000d0f0d7221 */ /* 0x000fc60000010000 */
[----:B------:R-:W0:Y:S01]  /*1f3b0*/  MUFU.EX2 R160, R160 ;  /* 0x000000a000a07308 */ /* 0x000e220000000800 */
[C---:B-1----:R-:W-:Y:S01]  /*1f3c0*/  FADD.FTZ R12, R161.reuse, R12 ;  /* 0x0000000ca10c7221 */ /* 0x042fe20000010000 */
[----:B------:R-:W-:Y:S01]  /*1f3d0*/  FADD.FTZ R162, R204, R13 ;  /* 0x0000000dcca27221 */ /* 0x000fe20000010000 */
[----:B------:R-:W-:Y:S02]  /*1f3e0*/  F2FP.BF16.F32.PACK_AB R204, R10, R204 ;  /* 0x000000cc0acc723e */ /* 0x000fe400000010ff */
[----:B------:R-:W-:-:S03]  /*1f3f0*/  F2FP.BF16.F32.PACK_AB R211, R161, R211 ;  /* 0x000000d3a1d3723e */ /* 0x000fc600000010ff */
[----:B------:R-:W1:Y:S01]  /*1f400*/  MUFU.EX2 R207, R207 ;  /* 0x000000cf00cf7308 */ /* 0x000e620000000800 */
[----:B--2---:R-:W-:Y:S01]  /*1f410*/  FADD.FTZ R13, R205, R12 ;  /* 0x0000000ccd0d7221 */ /* 0x004fe20000010000 */
[----:B------:R-:W-:Y:S01]  /*1f420*/  FADD.FTZ R12, R10, R162 ;  /* 0x000000a20a0c7221 */ /* 0x000fe20000010000 */
[----:B------:R-:W-:-:S03]  /*1f430*/  IMAD.MOV.U32 R10, RZ, RZ, R216 ;  /* 0x000000ffff0a7224 */ /* 0x000fc600078e00d8 */
[----:B------:R-:W-:Y:S01]  /*1f440*/  FADD.FTZ R12, R206, R12 ;  /* 0x0000000cce0c7221 */ /* 0x000fe20000010000 */
[----:B------:R-:W-:Y:S01]  /*1f450*/  F2FP.BF16.F32.PACK_AB R206, R176, R206 ;  /* 0x000000ceb0ce723e */ /* 0x000fe200000010ff */
[----:B------:R-:W2:Y:S01]  /*1f460*/  MUFU.EX2 R11, R183 ;  /* 0x000000b7000b7308 */ /* 0x000ea20000000800 */
[----:B0-----:R-:W-:Y:S01]  /*1f470*/  FADD.FTZ R13, R160, R13 ;  /* 0x0000000da00d7221 */ /* 0x001fe20000010000 */
[----:B------:R-:W-:Y:S01]  /*1f480*/  FADD.FTZ R14, R176, R12 ;  /* 0x0000000cb00e7221 */ /* 0x000fe20000010000 */
[----:B------:R-:W-:-:S03]  /*1f490*/  F2FP.BF16.F32.PACK_AB R205, R160, R205 ;  /* 0x000000cda0cd723e */ /* 0x000fc600000010ff */
[----:B------:R-:W-:Y:S01]  /*1f4a0*/  FADD.FTZ R14, R200, R14 ;  /* 0x0000000ec80e7221 */ /* 0x000fe20000010000 */
[----:B------:R-:W-:Y:S01]  /*1f4b0*/  F2FP.BF16.F32.PACK_AB R200, R159, R200 ;  /* 0x000000c89fc8723e */ /* 0x000fe200000010ff */
[----:B------:R-:W0:Y:S01]  /*1f4c0*/  MUFU.EX2 R201, R201 ;  /* 0x000000c900c97308 */ /* 0x000e220000000800 */
        /* <DEDUP_REMOVED lines=11> */
[----:B0-----:R-:W-:Y:S01]  /*1f580*/  FADD.FTZ R13, R201, R13 ;  /* 0x0000000dc90d7221 */ /* 0x001fe20000010000 */
[----:B------:R-:W-:-:S04]  /*1f590*/  FADD.FTZ R14, R155, R14 ;  /* 0x0000000e9b0e7221 */ /* 0x000fc80000010000 */
[----:B------:R-:W-:Y:S01]  /*1f5a0*/  FADD.FTZ R14, R198, R14 ;  /* 0x0000000ec60e7221 */ /* 0x000fe20000010000 */
[C---:B------:R-:W-:Y:S01]  /*1f5b0*/  F2FP.BF16.F32.PACK_AB R198, R158.reuse, R198 ;  /* 0x000000c69ec6723e */ /* 0x040fe200000010ff */
[----:B------:R-:W0:Y:S01]  /*1f5c0*/  MUFU.EX2 R6, R6 ;  /* 0x0000000600067308 */ /* 0x000e220000000800 */
[C---:B-1----:R-:W-:Y:S01]  /*1f5d0*/  FADD.FTZ R13, R7.reuse, R13 ;  /* 0x0000000d070d7221 */ /* 0x042fe20000010000 */
[----:B------:R-:W-:Y:S01]  /*1f5e0*/  FADD.FTZ R14, R158, R14 ;  /* 0x0000000e9e0e7221 */ /* 0x000fe20000010000 */
[----:B------:R-:W-:Y:S01]  /*1f5f0*/  F2FP.BF16.F32.PACK_AB R201, R7, R201 ;  /* 0x000000c907c9723e */ /* 0x000fe200000010ff */
[----:B------:R-:W-:Y:S02]  /*1f600*/  IMAD.MOV.U32 R7, RZ, RZ, R5 ;  /* 0x000000ffff077224 */ /* 0x000fe400078e0005 */
[----:B------:R-:W-:Y:S01]  /*1f610*/  FADD.FTZ R14, R192, R14 ;  /* 0x0000000ec00e7221 */ /* 0x000fe20000010000 */
[C---:B------:R-:W-:Y:S01]  /*1f620*/  F2FP.BF16.F32.PACK_AB R192, R152.reuse, R192 ;  /* 0x000000c098c0723e */ /* 0x040fe200000010ff */
[----:B------:R-:W1:Y:S01]  /*1f630*/  MUFU.EX2 R197, R197 ;  /* 0x000000c500c57308 */ /* 0x000e620000000800 */
[----:B--2---:R-:W-:Y:S01]  /*1f640*/  FADD.FTZ R13, R203, R13 ;  /* 0x0000000dcb0d7221 */ /* 0x004fe20000010000 */
[----:B------:R-:W-:-:S06]  /*1f650*/  FADD.FTZ R14, R152, R14 ;  /* 0x0000000e980e7221 */ /* 0x000fcc0000010000 */
        /* <DEDUP_REMOVED lines=8> */
[----:B------:R-:W-:Y:S01]  /*1f6e0*/  F2FP.BF16.F32.PACK_AB R197, R9, R197 ;  /* 0x000000c509c5723e */ /* 0x000fe200000010ff */
[----:B------:R-:W-:-:S05]  /*1f6f0*/  IMAD.MOV.U32 R9, RZ, RZ, R218 ;  /* 0x000000ffff097224 */ /* 0x000fca00078e00da */
        /* <DEDUP_REMOVED lines=18> */
[----:B------:R-:W-:Y:S06]  /*1f820*/  @P3 BRA `(.L_x_2844) ;  /* 0xffffffb000643947 */ /* 0x000fec000383ffff */
[----:B------:R-:W-:Y:S05]  /*1f830*/  BSYNC B1 ;  /* 0x0000000000017941 */ /* 0x000fea0003800000 */
.L_x_2833:
[----:B------:R-:W-:Y:S05]  /*1f840*/  BSYNC B0 ;  /* 0x0000000000007941 */ /* 0x000fea0003800000 */
.L_x_2832:
[----:B------:R-:W-:Y:S01]  /*1f850*/  ISETP.GE.AND P2, PT, R8, R229, PT ;  /* 0x000000e50800720c */ /* 0x000fe20003f46270 */
[----:B------:R-:W-:-:S12]  /*1f860*/  BSSY B0, `(.L_x_2845) ;  /* 0x000048b000007945 */ /* 0x000fd80003800000 */
[----:B------:R-:W-:Y:S05]  /*1f870*/  @!P2 BRA `(.L_x_2846) ;  /* 0x000000480024a947 */ /* 0x000fea0003800000 */
[----:B------:R-:W-:Y:S02]  /*1f880*/  IMAD.MOV.U32 R6, RZ, RZ, R4 ;  /* 0x000000ffff067224 */ /* 0x000fe400078e0004 */
[----:B------:R-:W-:Y:S02]  /*1f890*/  IMAD.MOV.U32 R7, RZ, RZ, R5 ;  /* 0x000000ffff077224 */ /* 0x000fe400078e0005 */
[----:B------:R-:W-:Y:S02]  /*1f8a0*/  IMAD.MOV.U32 R9, RZ, RZ, R218 ;  /* 0x000000ffff097224 */ /* 0x000fe400078e00da */
[----:B------:R-:W-:-:S07]  /*1f8b0*/  IMAD.MOV.U32 R10, RZ, RZ, R216 ;  /* 0x000000ffff0a7224 */ /* 0x000fce00078e00d8 */
.L_x_2857:
        /* <DEDUP_REMOVED lines=8> */
.L_x_2847:
[----:B------:R-:W-:Y:S01]  /*1f940*/  IMAD R4, R216, 0x8, R16 ;  /* 0x00000008d8047824 */ /* 0x000fe200078e0210 */
[----:B------:R-:W-:-:S04]  /*1f950*/  SHF.L.U32 R5, R218, 0x1f, RZ ;  /* 0x0000001fda057819 */ /* 0x000fc800000006ff */
[----:B------:R0:W1:Y:S01]  /*1f960*/  SYNCS.PHASECHK.TRANS64.TRYWAIT P2, [R4+URZ+0x38830], R5 ;  /* 0x03883005040075a7 */ /* 0x000062000804017f */
[----:B------:R-:W-:Y:S05]  /*1f970*/  @!P0 BRA `(.L_x_2848) ;  /* 0x0000000000048947 */ /* 0x000fea0003800000 */
[----:B------:R-:W-:Y:S01]  /*1f980*/  BPT.TRAP 0x1 ;  /* 0x000000040000795c */ /* 0x000fe20000300000 */
.L_x_2848:
[----:B------:R-:W-:Y:S01]  /*1f990*/  IMAD R3, R216, 0xa00, R20 ;  /* 0x00000a00d8037824 */ /* 0x000fe200078e0214 */
[----:B------:R-:W-:Y:S03]  /*1f9a0*/  BSSY B1, `(.L_x_2849) ;  /* 0x0000006000017945 */ /* 0x000fe60003800000 */
[C---:B------:R-:W-:Y:S02]  /*1f9b0*/  VIADD R15, R3.reuse, 0x80 ;  /* 0x00000080030f7836 */ /* 0x040fe40000000000 */
[----:B------:R-:W-:Y:S01]  /*1f9c0*/  VIADD R152, R3, 0x100 ;  /* 0x0000010003987836 */ /* 0x000fe20000000000 */
[----:B-1----:R-:W-:Y:S06]  /*1f9d0*/  @P2 BRA `(.L_x_2850) ;  /* 0x0000000000082947 */ /* 0x002fec0003800000 */
[----:B------:R-:W1:Y:S02]  /*1f9e0*/  SYNCS.PHASECHK.TRANS64.TRYWAIT P2, [R4+URZ+0x38830], R5 ;  /* 0x03883005040075a7 */ /* 0x000e64000804017f */
[----:B-1----:R-:W-:Y:S05]  /*1f9f0*/  @!P2 BRA `(.L_x_2851) ;  /* 0x00000154000ca947 */ /* 0x002fea0003800000 */
.L_x_2850:
[----:B------:R-:W-:Y:S05]  /*1fa00*/  BSYNC B1 ;  /* 0x0000000000017941 */ /* 0x000fea0003800000 */
.L_x_2849:
[----:B------:R-:W2:Y:S04]  /*1fa10*/  LDL.64 R154, [R1+0x48] ;  /* 0x00004800019a7983 */ /* 0x000ea80000100a00 */
[----:B------:R-:W3:Y:S01]  /*1fa20*/  LDL.64 R156, [R1+0x50] ;  /* 0x00005000019c7983 */ /* 0x000ee20000100a00 */
[----:B01----:R-:W-:Y:S02]  /*1fa30*/  IMAD.MOV.U32 R4, RZ, RZ, R3 ;  /* 0x000000ffff047224 */ /* 0x003fe400078e0003 */
[----:B------:R-:W-:Y:S01]  /*1fa40*/  IMAD.MOV.U32 R5, RZ, RZ, 0x40000040 ;  /* 0x40000040ff057424 */ /* 0x000fe200078e00ff */
[----:B------:R-:W4:Y:S02]  /*1fa50*/  LDL.64 R232, [R1+0x38] ;  /* 0x0000380001e87983 */ /* 0x000f240000100a00 */
[----:B------:R-:W-:-:S02]  /*1fa60*/  R2UR UR6, R4 ;  /* 0x00000000040672ca */ /* 0x000fc400000e0000 */
        /* <DEDUP_REMOVED lines=73> */
[----:B------:R-:W-:Y:S01]  /*1ff00*/  UMOV UR8, UR28 ;  /* 0x0000001c00087c82 */ /* 0x000fe20008000000 */
[----:B------:R-:W-:Y:S01]  /*1ff10*/  UMOV UR9, UR29 ;  /* 0x0000001d00097c82 */ /* 0x000fe20008000000 */
[----:B------:R-:W-:Y:S01]  /*1ff20*/  UMOV UR12, UR30 ;  /* 0x0000001e000c7c82 */ /* 0x000fe20008000000 */
[----:B------:R-:W-:Y:S01]  /*1ff30*/  UMOV UR13, UR31 ;  /* 0x0000001f000d7c82 */ /* 0x000fe20008000000 */
[----:B------:R-:W-:Y:S01]  /*1ff40*/  UMOV UR16, UR30 ;  /* 0x0000001e00107c82 */ /* 0x000fe20008000000 */
[----:B------:R-:W-:Y:S01]  /*1ff50*/  HGMMA.64x16x16.F32.BF16 R168, gdesc[UR20], R168, gsb0 ;  /* 0x0020000014a879f0 */ /* 0x000fe200080018a8 */
[----:B------:R-:W-:Y:S01]  /*1ff60*/  R2UR UR26, R4 ;  /* 0x00000000041a72ca */ /* 0x000fe200000e0000 */
[----:B------:R-:W-:Y:S01]  /*1ff70*/  UMOV UR17, UR31 ;  /* 0x0000001f00117c82 */ /* 0x000fe20008000000 */
[----:B------:R-:W-:Y:S01]  /*1ff80*/  R2UR UR27, R5 ;  /* 0x00000000051b72ca */ /* 0x000fe200000e0000 */
[----:B------:R-:W-:Y:S01]  /*1ff90*/  VIADD R4, R3, 0x202 ;  /* 0x0000020203047836 */ /* 0x000fe20000000000 */
[----:B------:R-:W-:Y:S01]  /*1ffa0*/  UMOV UR4, UR30 ;  /* 0x0000001e00047c82 */ /* 0x000fe20008000000 */
[----:B------:R-:W-:Y:S01]  /*1ffb0*/  UMOV UR5, UR31 ;  /* 0x0000001f00057c82 */ /* 0x000fe20008000000 */
[----:B------:R-:W2:Y:S01]  /*1ffc0*/  LDL.64 R14, [R1+0x28] ;  /* 0x00002800010e7983 */ /* 0x000ea20000100a00 */
[----:B------:R-:W-:-:S02]  /*1ffd0*/  WARPGROUP.DEPBAR.LE gsb0, 0x0 ;  /* 0x00008000000079c5 */ /* 0x000fc40000010000 */
[----:B------:R-:W-:-:S06]  /*1ffe0*/  WARPGROUP.ARRIVE ;  /* 0x00000000000079c5 */ /* 0x000fcc0000000000 */
        /* <DEDUP_REMOVED lines=46> */
[----:B----4-:R-:W-:Y:S02]  /*202d0*/  R2UR UR28, R232 ;  /* 0x00000000e81c72ca */ /* 0x010fe400000e0000 */
[----:B------:R-:W-:Y:S02]  /*202e0*/  R2UR UR29, R233 ;  /* 0x00000000e91d72ca */ /* 0x000fe400000e0000 */
[----:B------:R-:W3:Y:S01]  /*202f0*/  LDL.64 R232, [R1+0x30] ;  /* 0x0000300001e87983 */ /* 0x000ee20000100a00 */
        /* <DEDUP_REMOVED lines=732> */
.L_x_2852:
[----:B------:R-:W-:Y:S01]  /*230c0*/  SHF.L.U32 R0, R9, 0x1f, RZ ;  /* 0x0000001f09007819 */ /* 0x000fe200000006ff */
[----:B------:R-:W-:-:S04]  /*230d0*/  IMAD R9, R10, 0x8, R16 ;  /* 0x000000080a097824 */ /* 0x000fc800078e0210 */
[----:B------:R0:W1:Y:S01]  /*230e0*/  SYNCS.PHASECHK.TRANS64.TRYWAIT P2, [R9+URZ+0x38850], R0 ;  /* 0x03885000090075a7 */ /* 0x000062000804017f */
[----:B------:R-:W-:Y:S05]  /*230f0*/  @!P0 BRA `(.L_x_2853) ;  /* 0x0000000000048947 */ /* 0x000fea0003800000 */
[----:B------:R-:W-:Y:S01]  /*23100*/  BPT.TRAP 0x1 ;  /* 0x000000040000795c */ /* 0x000fe20000300000 */
.L_x_2853:
[----:B------:R-:W-:Y:S04]  /*23110*/  BSSY B1, `(.L_x_2854) ;  /* 0x0000004000017945 */ /* 0x000fe80003800000 */
[----:B-1----:R-:W-:Y:S05]  /*23120*/  @P2 BRA `(.L_x_2855) ;  /* 0x0000000000082947 */ /* 0x002fea0003800000 */
[----:B------:R-:W1:Y:S02]  /*23130*/  SYNCS.PHASECHK.TRANS64.TRYWAIT P2, [R9+URZ+0x38850], R0 ;  /* 0x03885000090075a7 */ /* 0x000e64000804017f */
[----:B-1----:R-:W-:Y:S05]  /*23140*/  @!P2 BRA `(.L_x_2856) ;  /* 0x0000011c004ca947 */ /* 0x002fea0003800000 */
.L_x_2855:
[----:B------:R-:W-:Y:S05]  /*23150*/  BSYNC B1 ;  /* 0x0000000000017941 */ /* 0x000fea0003800000 */
.L_x_2854:
[----:B01----:R-:W-:Y:S01]  /*23160*/  VIADD R0, R16, 0x400 ;  /* 0x0000040010007836 */ /* 0x003fe20000000000 */
[----:B------:R-:W-:Y:S01]  /*23170*/  WARPGROUP.ARRIVE ;  /* 0x00000000000079c5 */ /* 0x000fe20000000000 */
[----:B------:R-:W-:Y:S01]  /*23180*/  IMAD.MOV.U32 R3, RZ, RZ, 0x40000040 ;  /* 0x40000040ff037424 */ /* 0x000fe200078e00ff */
[----:B------:R-:W-:Y:S01]  /*23190*/  ISETP.GT.AND P2, PT, R8, R229, PT ;  /* 0x000000e50800720c */ /* 0x000fe20003f44270 */
[----:B------:R-:W-:Y:S01]  /*231a0*/  IMAD.MOV.U32 R5, RZ, RZ, 0x40000040 ;  /* 0x40000040ff057424 */ /* 0x000fe200078e00ff */
[----:B------:R-:W-:Y:S01]  /*231b0*/  SHF.R.U32.HI R0, RZ, 0x4, R0 ;  /* 0x00000004ff007819 */ /* 0x000fe20000011600 */
[----:B------:R-:W-:Y:S01]  /*231c0*/  @!P1 IMAD R11, R11, 0x8, R16 ;  /* 0x000000080b0b9824 */ /* 0x000fe200078e0210 */
[----:B------:R-:W-:Y:S01]  /*231d0*/  R2UR UR7, R3 ;  /* 0x00000000030772ca */ /* 0x000fe200000e0000 */
[----:B------:R-:W-:Y:S01]  /*231e0*/  IMAD.MOV.U32 R3, RZ, RZ, 0x40000040 ;  /* 0x40000040ff037424 */ /* 0x000fe200078e00ff */
[----:B------:R-:W-:Y:S01]  /*231f0*/  LOP3.LUT R0, R0, 0x3fff, RZ, 0xc0, !PT ;  /* 0x00003fff00007812 */ /* 0x000fe200078ec0ff */
[----:B------:R-:W-:-:S02]  /*23200*/  @!P1 VIADD R9, R9, 0x38860 ;  /* 0x0003886009099836 */ /* 0x000fc40000000000 */
[----:B------:R-:W-:Y:S01]  /*23210*/  VIADD R8, R8, 0xffffffff ;  /* 0xffffffff08087836 */ /* 0x000fe20000000000 */
        /* <DEDUP_REMOVED lines=71> */
[----:B------:R-:W-:Y:S01]  /*23690*/  FADD.FTZ R2, -R5, R7 ;  /* 0x0000000705027221 */ /* 0x000fe20000010100 */
[----:B------:R-:W-:Y:S01]  /*236a0*/  R2UR UR7, R3 ;  /* 0x00000000030772ca */ /* 0x000fe200000e0000 */
[----:B------:R-:W-:-:S04]  /*236b0*/  IMAD.U32 R3, RZ, RZ, UR38 ;  /* 0x00000026ff037e24 */ /* 0x000fc8000f8e00ff */
[----:B------:R-:W-:-:S04]  /*236c0*/  FMUL.FTZ R2, R2, R3 ;  /* 0x0000000302027220 */ /* 0x000fc80000410000 */
[----:B------:R0:W-:Y:S02]  /*236d0*/  MUFU.EX2 R0, R2 ;  /* 0x0000000200007308 */ /* 0x0001e40000000800 */
[----:B0-----:R-:W-:-:S04]  /*236e0*/  FMUL.FTZ R2, R5, R3 ;  /* 0x0000000305027220 */ /* 0x001fc80000410000 */
[-CC-:B------:R-:W-:Y:S01]  /*236f0*/  FFMA.FTZ R200, R168, R3.reuse, -R2.reuse ;  /* 0x00000003a8c87223 */ /* 0x180fe20000010802 */
[-CC-:B------:R-:W-:Y:S01]  /*23700*/  FFMA.FTZ R208, R184, R3.reuse, -R2.reuse ;  /* 0x00000003b8d07223 */ /* 0x180fe20000010802 */
[----:B------:R-:W0:Y:S01]  /*23710*/  SHFL.BFLY PT, R168, R4, 0x2, 0x1f ;  /* 0x0c401f0004a87f89 */ /* 0x000e2200000e0000 */
        /* <DEDUP_REMOVED lines=10> */
[----:B------:R-:W1:Y:S08]  /*237c0*/  MUFU.EX2 R208, R208 ;  /* 0x000000d000d07308 */ /* 0x000e700000000800 */
[----:B------:R-:W2:Y:S01]  /*237d0*/  MUFU.EX2 R7, R7 ;  /* 0x0000000700077308 */ /* 0x000ea20000000800 */
[----:B0-----:R-:W-:-:S07]  /*237e0*/  FMNMX.FTZ R4, R4, R168, !PT ;  /* 0x000000a804047209 */ /* 0x001fce0007810000 */
[----:B------:R-:W0:Y:S01]  /*237f0*/  MUFU.EX2 R210, R210 ;  /* 0x000000d200d27308 */ /* 0x000e220000000800 */
[----:B-1----:R-:W-:Y:S01]  /*23800*/  FFMA.FTZ R13, R0, R13, R208 ;  /* 0x0000000d000d7223 */ /* 0x002fe200000100d0 */
[----:B------:R-:W1:Y:S06]  /*23810*/  SHFL.BFLY PT, R168, R4, 0x1, 0x1f ;  /* 0x0c201f0004a87f89 */ /* 0x000e6c00000e0000 */
[----:B------:R-:W3:Y:S01]  /*23820*/  MUFU.EX2 R184, R184 ;  /* 0x000000b800b87308 */ /* 0x000ee20000000800 */
[C---:B--2---:R-:W-:Y:S01]  /*23830*/  FADD.FTZ R13, R7.reuse, R13 ;  /* 0x0000000d070d7221 */ /* 0x044fe20000010000 */
[----:B------:R-:W-:-:S06]  /*23840*/  F2FP.BF16.F32.PACK_AB R208, R7, R208 ;  /* 0x000000d007d0723e */ /* 0x000fcc00000010ff */
[----:B------:R-:W-:Y:S08]  /*23850*/  MUFU.EX2 R204, R204 ;  /* 0x000000cc00cc7308 */ /* 0x000ff00000000800 */
[----:B------:R-:W-:Y:S01]  /*23860*/  MUFU.EX2 R10, R10 ;  /* 0x0000000a000a7308 */ /* 0x000fe20000000800 */
[----:B-1----:R-:W-:-:S07]  /*23870*/  FMNMX.FTZ R4, R4, R168, !PT ;  /* 0x000000a804047209 */ /* 0x002fce0007810000 */
        /* <DEDUP_REMOVED lines=12> */
[----:B------:R-:W-:Y:S01]  /*23940*/  @!P1 VIADD R165, R11, 0x38840 ;  /* 0x000388400ba59836 */ /* 0x000fe20000000000 */
[----:B------:R-:W-:Y:S01]  /*23950*/  HGMMA.64x256x16.F32.BF16 R24, R192, gdesc[UR4].tnspB, R24, gsb0 ;  /* 0x43e00004c0187df0 */ /* 0x000fe20008001818 */
[----:B------:R-:W-:Y:S03]  /*23960*/  MUFU.EX2 R196, R196 ;  /* 0x000000c400c47308 */ /* 0x000fe60000000800 */
[----:B------:R-:W-:-:S05]  /*23970*/  @!P1 PRMT R165, RZ, 0x654, R165 ;  /* 0x00000654ffa59816 */ /* 0x000fca00000000a5 */
[----:B------:R-:W-:Y:S08]  /*23980*/  MUFU.EX2 R160, R160 ;  /* 0x000000a000a07308 */ /* 0x000ff00000000800 */
[----:B------:R-:W-:Y:S08]  /*23990*/  MUFU.EX2 R198, R198 ;  /* 0x000000c600c67308 */ /* 0x000ff00000000800 */
[----:B------:R-:W-:Y:S01]  /*239a0*/  MUFU.EX2 R161, R161 ;  /* 0x000000a100a17308 */ /* 0x000fe20000000800 */
[----:B------:R-:W-:-:S02]  /*239b0*/  WARPGROUP.DEPBAR.LE gsb0, 0x0 ;  /* 0x00008000000079c5 */ /* 0x000fc40000010000 */
[-CC-:B------:R-:W-:Y:S01]  /*239c0*/  FFMA.FTZ R192, R152, R3.reuse, -R2.reuse ;  /* 0x0000000398c07223 */ /* 0x180fe20000010802 */
[-CC-:B------:R-:W-:Y:S01]  /*239d0*/  FFMA.FTZ R152, R153, R3.reuse, -R2.reuse ;  /* 0x0000000399987223 */ /* 0x180fe20000010802 */
[-C--:B------:R-:W-:Y:S01]  /*239e0*/  FFMA.FTZ R194, R156, R3.reuse, -R2 ;  /* 0x000000039cc27223 */ /* 0x080fe20000010802 */
[C---:B------:R-:W-:Y:S01]  /*239f0*/  FADD.FTZ R153, -R4.reuse, R6 ;  /* 0x0000000604997221 */ /* 0x040fe20000010100 */
[-C--:B------:R-:W-:Y:S01]  /*23a00*/  FMUL.FTZ R156, R4, R3.reuse ;  /* 0x00000003049c7220 */ /* 0x080fe20000410000 */
[-C--:B------:R-:W-:Y:S01]  /*23a10*/  FFMA.FTZ R2, R157, R3.reuse, -R2 ;  /* 0x000000039d027223 */ /* 0x080fe20000010802 */
[----:B------:R1:W-:Y:S01]  /*23a20*/  @!P1 SYNCS.ARRIVE.TRANS64.RED.A1T0 RZ, [R165+URZ], RZ ;  /* 0x000000ffa5ff99a7 */ /* 0x0003e2000810043f */
[-C--:B------:R-:W-:Y:S01]  /*23a30*/  FMUL.FTZ R153, R153, R3.reuse ;  /* 0x0000000399997220 */ /* 0x080fe20000410000 */
        /* <DEDUP_REMOVED lines=17> */
[----:B------:R-:W4:Y:S01]  /*23b50*/  MUFU.EX2 R209, R209 ;  /* 0x000000d100d17308 */ /* 0x000f220000000800 */
[-CC-:B--2---:R-:W-:Y:S01]  /*23b60*/  FFMA.FTZ R153, R187, R3.reuse, -R156.reuse ;  /* 0x00000003bb997223 */ /* 0x184fe2000001089c */
[-CC-:B------:R-:W-:Y:S01]  /*23b70*/  FFMA.FTZ R162, R154, R3.reuse, -R156.reuse ;  /* 0x000000039aa27223 */ /* 0x180fe2000001089c */
[-CC-:B------:R-:W-:Y:S01]  /*23b80*/  FFMA.FTZ R155, R155, R3.reuse, -R156.reuse ;  /* 0x000000039b9b7223 */ /* 0x180fe2000001089c */
[-CC-:B------:R-:W-:Y:S01]  /*23b90*/  FFMA.FTZ R158, R158, R3.reuse, -R156.reuse ;  /* 0x000000039e9e7223 */ /* 0x180fe2000001089c */
[----:B------:R-:W-:Y:S01]  /*23ba0*/  FFMA.FTZ R156, R159, R3, -R156 ;  /* 0x000000039f9c7223 */ /* 0x000fe2000001089c */
[----:B0-----:R-:W-:Y:S01]  /*23bb0*/  FADD.FTZ R159, R210, R13 ;  /* 0x0000000dd29f7221 */ /* 0x001fe20000010000 */
[----:B-1----:R-:W-:Y:S01]  /*23bc0*/  @!P1 PRMT R165, RZ, 0x654, R9 ;  /* 0x00000654ffa59816 */ /* 0x002fe20000000009 */
[----:B------:R-:W0:Y:S01]  /*23bd0*/  MUFU.EX2 R153, R153 ;  /* 0x0000009900997308 */ /* 0x000e220000000800 */
[C---:B---3--:R-:W-:Y:S01]  /*23be0*/  F2FP.BF16.F32.PACK_AB R210, R184.reuse, R210 ;  /* 0x000000d2b8d2723e */ /* 0x048fe200000010ff */
[----:B------:R-:W-:Y:S01]  /*23bf0*/  FADD.FTZ R159, R184, R159 ;  /* 0x0000009fb89f7221 */ /* 0x000fe20000010000 */
[----:B------:R1:W-:Y:S05]  /*23c00*/  @!P1 SYNCS.ARRIVE.TRANS64.RED.A1T0 RZ, [R165+URZ], RZ ;  /* 0x000000ffa5ff99a7 */ /* 0x0003ea000810043f */
[----:B------:R-:W2:Y:S01]  /*23c10*/  MUFU.EX2 R211, R211 ;  /* 0x000000d300d37308 */ /* 0x000ea20000000800 */
[----:B----4-:R-:W-:-:S07]  /*23c20*/  FFMA.FTZ R12, R2, R12, R209 ;  /* 0x0000000c020c7223 */ /* 0x010fce00000100d1 */
[----:B------:R-:W3:Y:S01]  /*23c30*/  MUFU.EX2 R164, R164 ;  /* 0x000000a400a47308 */ /* 0x000ee20000000800 */
[C---:B0-----:R-:W-:Y:S01]  /*23c40*/  FADD.FTZ R12, R153.reuse, R12 ;  /* 0x0000000c990c7221 */ /* 0x041fe20000010000 */
[----:B------:R-:W-:-:S06]  /*23c50*/  F2FP.BF16.F32.PACK_AB R209, R153, R209 ;  /* 0x000000d199d1723e */ /* 0x000fcc00000010ff */
[----:B------:R-:W0:Y:S01]  /*23c60*/  MUFU.EX2 R205, R205 ;  /* 0x000000cd00cd7308 */ /* 0x000e220000000800 */
[----:B--2---:R-:W-:-:S07]  /*23c70*/  FADD.FTZ R13, R211, R12 ;  /* 0x0000000cd30d7221 */ /* 0x004fce0000010000 */
[----:B------:R-:W2:Y:S01]  /*23c80*/  MUFU.EX2 R157, R157 ;  /* 0x0000009d009d7308 */ /* 0x000ea20000000800 */
[C---:B---3--:R-:W-:Y:S01]  /*23c90*/  FADD.FTZ R13, R164.reuse, R13 ;  /* 0x0000000da40d7221 */ /* 0x048fe20000010000 */
[----:B------:R-:W-:-:S06]  /*23ca0*/  F2FP.BF16.F32.PACK_AB R211, R164, R211 ;  /* 0x000000d3a4d3723e */ /* 0x000fcc00000010ff */
[----:B------:R-:W3:Y:S08]  /*23cb0*/  MUFU.EX2 R207, R207 ;  /* 0x000000cf00cf7308 */ /* 0x000ef00000000800 */
[----:B------:R-:W4:Y:S08]  /*23cc0*/  MUFU.EX2 R11, R183 ;  /* 0x000000b7000b7308 */ /* 0x000f300000000800 */
[----:B------:R5:W-:Y:S08]  /*23cd0*/  MUFU.EX2 R12, R163 ;  /* 0x000000a3000c7308 */ /* 0x000bf00000000800 */
[----:B------:R-:W1:Y:S01]  /*23ce0*/  MUFU.EX2 R201, R201 ;  /* 0x000000c900c97308 */ /* 0x000e620000000800 */
[----:B-----5:R-:W-:Y:S01]  /*23cf0*/  FADD.FTZ R163, R204, R159 ;  /* 0x0000009fcca37221 */ /* 0x020fe20000010000 */
[----:B0-----:R-:W-:Y:S01]  /*23d00*/  FADD.FTZ R159, R205, R13 ;  /* 0x0000000dcd9f7221 */ /* 0x001fe20000010000 */
[----:B------:R-:W-:-:S02]  /*23d10*/  F2FP.BF16.F32.PACK_AB R204, R10, R204 ;  /* 0x000000cc0acc723e */ /* 0x000fc400000010ff */
[----:B------:R-:W-:Y:S01]  /*23d20*/  FADD.FTZ R13, R10, R163 ;  /* 0x000000a30a0d7221 */ /* 0x000fe20000010000 */
[C---:B--2---:R-:W-:Y:S01]  /*23d30*/  FADD.FTZ R159, R157.reuse, R159 ;  /* 0x0000009f9d9f7221 */ /* 0x044fe20000010000 */
[----:B------:R-:W-:Y:S01]  /*23d40*/  F2FP.BF16.F32.PACK_AB R205, R157, R205 ;  /* 0x000000cd9dcd723e */ /* 0x000fe200000010ff */
[----:B------:R-:W0:Y:S01]  /*23d50*/  MUFU.EX2 R9, R171 ;  /* 0x000000ab00097308 */ /* 0x000e220000000800 */
[----:B------:R-:W-:Y:S01]  /*23d60*/  FADD.FTZ R13, R206, R13 ;  /* 0x0000000dce0d7221 */ /* 0x000fe20000010000 */
[----:B---3--:R-:W-:Y:S01]  /*23d70*/  FADD.FTZ R159, R207, R159 ;  /* 0x0000009fcf9f7221 */ /* 0x008fe20000010000 */
[C---:B------:R-:W-:Y:S01]  /*23d80*/  F2FP.BF16.F32.PACK_AB R206, R14.reuse, R206 ;  /* 0x000000ce0ece723e */ /* 0x040fe200000010ff */
[----:B------:R-:W-:Y:S02]  /*23d90*/  IMAD.MOV.U32 R10, RZ, RZ, R216 ;  /* 0x000000ffff0a7224 */ /* 0x000fe400078e00d8 */
[----:B------:R-:W-:Y:S01]  /*23da0*/  FADD.FTZ R13, R14, R13 ;  /* 0x0000000d0e0d7221 */ /* 0x000fe20000010000 */
[C---:B----4-:R-:W-:Y:S01]  /*23db0*/  FADD.FTZ R159, R11.reuse, R159 ;  /* 0x0000009f0b9f7221 */ /* 0x050fe20000010000 */
[----:B------:R-:W-:Y:S01]  /*23dc0*/  F2FP.BF16.F32.PACK_AB R207, R11, R207 ;  /* 0x000000cf0bcf723e */ /* 0x000fe200000010ff */
[----:B------:R-:W2:Y:S01]  /*23dd0*/  MUFU.EX2 R203, R203 ;  /* 0x000000cb00cb7308 */ /* 0x000ea20000000800 */
[----:B------:R-:W-:Y:S01]  /*23de0*/  FADD.FTZ R13, R200, R13 ;  /* 0x0000000dc80d7221 */ /* 0x000fe20000010000 */
[----:B-1----:R-:W-:Y:S01]  /*23df0*/  FADD.FTZ R159, R201, R159 ;  /* 0x0000009fc99f7221 */ /* 0x002fe20000010000 */
[----:B------:R-:W-:-:S02]  /*23e00*/  F2FP.BF16.F32.PACK_AB R200, R15, R200 ;  /* 0x000000c80fc8723e */ /* 0x000fc400000010ff */
[----:B------:R-:W-:-:S03]  /*23e10*/  FADD.FTZ R13, R15, R13 ;  /* 0x0000000d0f0d7221 */ /* 0x000fc60000010000 */
[----:B------:R-:W1:Y:S01]  /*23e20*/  MUFU.EX2 R154, R175 ;  /* 0x000000af009a7308 */ /* 0x000e620000000800 */
[C---:B0-----:R-:W-:Y:S01]  /*23e30*/  FADD.FTZ R159, R9.reuse, R159 ;  /* 0x0000009f099f7221 */ /* 0x041fe20000010000 */
[----:B------:R-:W-:Y:S01]  /*23e40*/  FADD.FTZ R13, R202, R13 ;  /* 0x0000000dca0d7221 */ /* 0x000fe20000010000 */
[----:B------:R-:W-:Y:S01]  /*23e50*/  F2FP.BF16.F32.PACK_AB R201, R9, R201 ;  /* 0x000000c909c9723e */ /* 0x000fe200000010ff */
[----:B------:R-:W-:Y:S01]  /*23e60*/  IMAD.MOV.U32 R9, RZ, RZ, R218 ;  /* 0x000000ffff097224 */ /* 0x000fe200078e00da */
[C---:B------:R-:W-:Y:S01]  /*23e70*/  F2FP.BF16.F32.PACK_AB R202, R21.reuse, R202 ;  /* 0x000000ca15ca723e */ /* 0x040fe200000010ff */
[----:B------:R-:W-:Y:S02]  /*23e80*/  FADD.FTZ R13, R21, R13 ;  /* 0x0000000d150d7221 */ /* 0x000fe40000010000 */
[----:B------:R-:W0:Y:S01]  /*23e90*/  MUFU.EX2 R197, R197 ;  /* 0x000000c500c57308 */ /* 0x000e220000000800 */
[----:B--2---:R-:W-:Y:S01]  /*23ea0*/  FADD.FTZ R159, R203, R159 ;  /* 0x0000009fcb9f7221 */ /* 0x004fe20000010000 */
[----:B------:R-:W-:Y:S01]  /*23eb0*/  FADD.FTZ R13, R196, R13 ;  /* 0x0000000dc40d7221 */ /* 0x000fe20000010000 */
[----:B------:R-:W-:-:S03]  /*23ec0*/  F2FP.BF16.F32.PACK_AB R196, R160, R196 ;  /* 0x000000c4a0c4723e */ /* 0x000fc600000010ff */
[----:B------:R-:W-:Y:S02]  /*23ed0*/  FADD.FTZ R13, R160, R13 ;  /* 0x0000000da00d7221 */ /* 0x000fe40000010000 */
[----:B------:R-:W2:Y:S01]  /*23ee0*/  MUFU.EX2 R199, R199 ;  /* 0x000000c700c77308 */ /* 0x000ea20000000800 */
[----:B-1----:R-:W-:Y:S01]  /*23ef0*/  FADD.FTZ R159, R154, R159 ;  /* 0x0000009f9a9f7221 */ /* 0x002fe20000010000 */
[----:B------:R-:W-:Y:S01]  /*23f00*/  FADD.FTZ R13, R198, R13 ;  /* 0x0000000dc60d7221 */ /* 0x000fe20000010000 */
[----:B------:R-:W-:Y:S02]  /*23f10*/  F2FP.BF16.F32.PACK_AB R203, R154, R203 ;  /* 0x000000cb9acb723e */ /* 0x000fe400000010ff */
[C---:B------:R-:W-:Y:S01]  /*23f20*/  F2FP.BF16.F32.PACK_AB R198, R161.reuse, R198 ;  /* 0x000000c6a1c6723e */ /* 0x040fe200000010ff */
[----:B------:R-:W-:Y:S02]  /*23f30*/  FADD.FTZ R13, R161, R13 ;  /* 0x0000000da10d7221 */ /* 0x000fe40000010000 */
[----:B------:R-:W1:Y:S01]  /*23f40*/  MUFU.EX2 R7, R167 ;  /* 0x000000a700077308 */ /* 0x000e620000000800 */
[----:B0-----:R-:W-:Y:S01]  /*23f50*/  FADD.FTZ R159, R197, R159 ;  /* 0x0000009fc59f7221 */ /* 0x001fe20000010000 */
[----:B------:R-:W-:-:S03]  /*23f60*/  F2FP.BF16.F32.PACK_AB R197, R12, R197 ;  /* 0x000000c50cc5723e */ /* 0x000fc600000010ff */
[----:B------:R-:W-:-:S03]  /*23f70*/  FADD.FTZ R159, R12, R159 ;  /* 0x0000009f0c9f7221 */ /* 0x000fc60000010000 */
[----:B------:R-:W0:Y:S01]  /*23f80*/  MUFU.EX2 R192, R192 ;  /* 0x000000c000c07308 */ /* 0x000e220000000800 */
[----:B--2---:R-:W-:-:S07]  /*23f90*/  FADD.FTZ R159, R199, R159 ;  /* 0x0000009fc79f7221 */ /* 0x004fce0000010000 */
[----:B------:R-:W2:Y:S01]  /*23fa0*/  MUFU.EX2 R162, R162 ;  /* 0x000000a200a27308 */ /* 0x000ea20000000800 */
[C---:B-1----:R-:W-:Y:S01]  /*23fb0*/  FADD.FTZ R159, R7.reuse, R159 ;  /* 0x0000009f079f7221 */ /* 0x042fe20000010000 */
[----:B------:R-:W-:Y:S01]  /*23fc0*/  F2FP.BF16.F32.PACK_AB R199, R7, R199 ;  /* 0x000000c707c7723e */ /* 0x000fe200000010ff */
[----:B------:R-:W-:-:S05]  /*23fd0*/  IMAD.MOV.U32 R7, RZ, RZ, R5 ;  /* 0x000000ffff077224 */ /* 0x000fca00078e0005 */
        /* <DEDUP_REMOVED lines=11> */
[----:B--2---:R-:W-:Y:S01]  /*24090*/  FADD.FTZ R13, R194, R13 ;  /* 0x0000000dc20d7221 */ /* 0x004fe20000010000 */
[----:B------:R-:W-:-:S03]  /*240a0*/  F2FP.BF16.F32.PACK_AB R194, R6, R194 ;  /* 0x000000c206c2723e */ /* 0x000fc600000010ff */
[----:B------:R-:W-:Y:S01]  /*240b0*/  FADD.FTZ R13, R6, R13 ;  /* 0x0000000d060d7221 */ /* 0x000fe20000010000 */
[----:B------:R-:W-:Y:S02]  /*240c0*/  IMAD.MOV.U32 R6, RZ, RZ, R4 ;  /* 0x000000ffff067224 */ /* 0x000fe400078e0004 */
[----:B-1----:R-:W-:-:S04]  /*240d0*/  FADD.FTZ R159, R158, R159 ;  /* 0x0000009f9e9f7221 */ /* 0x002fc80000010000 */
[C---:B0-----:R-:W-:Y:S01]  /*240e0*/  FADD.FTZ R12, R156.reuse, R159 ;  /* 0x0000009f9c0c7221 */ /* 0x041fe20000010000 */
[----:B------:R-:W-:Y:S01]  /*240f0*/  F2FP.BF16.F32.PACK_AB R195, R156, R158 ;  /* 0x0000009e9cc3723e */ /* 0x000fe200000010ff */
[----:B------:R-:W-:Y:S06]  /*24100*/  @P2 BRA `(.L_x_2857) ;  /* 0xffffffb400ec2947 */ /* 0x000fec000383ffff */
.L_x_2846:
[----:B------:R-:W-:Y:S05]  /*24110*/  BSYNC B0 ;  /* 0x0000000000007941 */ /* 0x000fea0003800000 */
.L_x_2845:
        /* <DEDUP_REMOVED lines=131> */
.L_x_2858:
[----:B------:R-:W-:Y:S01]  /*24950*/  IMAD R10, R216, 0x8, R16 ;  /* 0x00000008d80a7824 */ /* 0x000fe200078e0210 */
[----:B------:R-:W-:-:S04]  /*24960*/  SHF.L.U32 R0, R218, 0x1f, RZ ;  /* 0x0000001fda007819 */ /* 0x000fc800000006ff */
[----:B------:R0:W1:Y:S01]  /*24970*/  SYNCS.PHASECHK.TRANS64.TRYWAIT P2, [R10+URZ+0x38850], R0 ;  /* 0x038850000a0075a7 */ /* 0x000062000804017f */
[----:B------:R-:W-:Y:S05]  /*24980*/  @!P0 BRA `(.L_x_2859) ;  /* 0x0000000000048947 */ /* 0x000fea0003800000 */
[----:B------:R-:W-:Y:S01]  /*24990*/  BPT.TRAP 0x1 ;  /* 0x000000040000795c */ /* 0x000fe20000300000 */
.L_x_2859:
[----:B------:R-:W-:Y:S04]  /*249a0*/  BSSY B0, `(.L_x_2860) ;  /* 0x0000004000007945 */ /* 0x000fe80003800000 */
[----:B-1----:R-:W-:Y:S05]  /*249b0*/  @P2 BRA `(.L_x_2861) ;  /* 0x0000000000082947 */ /* 0x002fea0003800000 */
[----:B------:R-:W1:Y:S02]  /*249c0*/  SYNCS.PHASECHK.TRANS64.TRYWAIT P0, [R10+URZ+0x38850], R0 ;  /* 0x038850000a0075a7 */ /* 0x000e64000800017f */
[----:B-1----:R-:W-:Y:S05]  /*249d0*/  @!P0 BRA `(.L_x_2862) ;  /* 0x00000104003c8947 */ /* 0x002fea0003800000 */
.L_x_2861:
[----:B------:R-:W-:Y:S05]  /*249e0*/  BSYNC B0 ;  /* 0x0000000000007941 */ /* 0x000fea0003800000 */
.L_x_2860:
[----:B------:R-:W-:Y:S01]  /*249f0*/  VIADD R16, R16, 0x400 ;  /* 0x0000040010107836 */ /* 0x000fe20000000000 */
[----:B------:R-:W2:Y:S01]  /*24a00*/  LDL.LU R11, [R1+0x78] ;  /* 0x00007800010b7983 */ /* 0x000ea20000300800 */
[----:B------:R-:W-:Y:S01]  /*24a10*/  IMAD.MOV.U32 R7, RZ, RZ, 0x40000040 ;  /* 0x40000040ff077424 */ /* 0x000fe200078e00ff */
[----:B------:R-:W-:Y:S01]  /*24a20*/  WARPGROUP.ARRIVE ;  /* 0x00000000000079c5 */ /* 0x000fe20000000000 */
[----:B------:R-:W-:Y:S01]  /*24a30*/  IMAD.MOV.U32 R9, RZ, RZ, 0x40000040 ;  /* 0x40000040ff097424 */ /* 0x000fe200078e00ff */
[----:B------:R-:W-:Y:S01]  /*24a40*/  SHF.R.U32.HI R16, RZ, 0x4, R16 ;  /* 0x00000004ff107819 */ /* 0x000fe20000011610 */
[----:B01----:R-:W0:Y:S01]  /*24a50*/  SHFL.BFLY PT, R0, R13, 0x2, 0x1f ;  /* 0x0c401f000d007f89 */ /* 0x003e2200000e0000 */
        /* <DEDUP_REMOVED lines=13> */
[----:B------:R-:W-:Y:S01]  /*24b30*/  SEL R216, R216, RZ, P2 ;  /* 0x000000ffd8d87207 */ /* 0x000fe20001000000 */
[----:B0-----:R-:W-:-:S05]  /*24b40*/  FADD.FTZ R0, R0, R13 ;  /* 0x0000000d00007221 */ /* 0x001fca0000010000 */
[----:B------:R-:W0:Y:S01]  /*24b50*/  SHFL.BFLY PT, R2, R0, 0x1, 0x1f ;  /* 0x0c201f0000027f89 */ /* 0x000e2200000e0000 */
[----:B------:R-:W-:Y:S01]  /*24b60*/  HGMMA.64x256x16.F32.BF16 R24, R208, gdesc[UR4].tnspB, R24, gsb0 ;  /* 0x43e00004d0187df0 */ /* 0x000fe20008001818 */
[----:B------:R-:W-:Y:S01]  /*24b70*/  R2UR UR6, R8 ;  /* 0x00000000080672ca */ /* 0x000fe200000e0000 */
[----:B------:R-:W-:Y:S01]  /*24b80*/  VIADD R8, R6, 0x100 ;  /* 0x0000010006087836 */ /* 0x000fe20000000000 */
[----:B------:R-:W-:Y:S01]  /*24b90*/  R2UR UR7, R9 ;  /* 0x00000000090772ca */ /* 0x000fe200000e0000 */
[----:B------:R-:W-:Y:S02]  /*24ba0*/  IMAD.MOV.U32 R9, RZ, RZ, 0x40000040 ;  /* 0x40000040ff097424 */ /* 0x000fe400078e00ff */
[----:B0-----:R-:W-:-:S05]  /*24bb0*/  FADD.FTZ R0, R0, R2 ;  /* 0x0000000200007221 */ /* 0x001fca0000010000 */
[----:B------:R-:W-:-:S13]  /*24bc0*/  FSETP.NE.FTZ.AND P0, PT, R0, RZ, PT ;  /* 0x000000ff0000720b */ /* 0x000fda0003f15000 */
[----:B------:R-:W0:Y:S02]  /*24bd0*/  @P0 MUFU.LG2 R2, R0 ;  /* 0x0000000000020308 */ /* 0x000e240000000c00 */
[----:B0-----:R-:W-:Y:S01]  /*24be0*/  @P0 FMUL.FTZ R2, R2, 0.69314718246459960938 ;  /* 0x3f31721802020820 */ /* 0x001fe20000410000 */
[----:B--2---:R-:W-:Y:S01]  /*24bf0*/  VIADD R11, R11, 0x1 ;  /* 0x000000010b0b7836 */ /* 0x004fe20000000000 */
[----:B------:R-:W-:Y:S02]  /*24c00*/  WARPGROUP.DEPBAR.LE gsb0, 0x0 ;  /* 0x00008000000079c5 */ /* 0x000fe40000010000 */
[----:B------:R-:W-:Y:S02]  /*24c10*/  WARPGROUP.ARRIVE ;  /* 0x00000000000079c5 */ /* 0x000fe40000000000 */
[----:B------:R-:W-:Y:S04]  /*24c20*/  STL [R1+0x78], R11 ;  /* 0x0000780b01007387 */ /* 0x000fe80000100800 */
[----:B------:R-:W-:Y:S01]  /*24c30*/  HGMMA.64x256x16.F32.BF16 R24, R204, gdesc[UR4].tnspB, R24, gsb0 ;  /* 0x43e00004cc187df0 */ /* 0x000fe20008001818 */
[----:B------:R-:W-:Y:S01]  /*24c40*/  R2UR UR6, R8 ;  /* 0x00000000080672ca */ /* 0x000fe200000e0000 */
[----:B------:R-:W-:Y:S01]  /*24c50*/  VIADD R8, R6, 0x180 ;  /* 0x0000018006087836 */ /* 0x000fe20000000000 */
[----:B------:R-:W-:Y:S01]  /*24c60*/  R2UR UR7, R9 ;  /* 0x00000000090772ca */ /* 0x000fe200000e0000 */
[----:B------:R-:W-:-:S02]  /*24c70*/  IMAD.MOV.U32 R9, RZ, RZ, 0x40000040 ;  /* 0x40000040ff097424 */ /* 0x000fc400078e00ff */
        /* <DEDUP_REMOVED lines=14> */
[----:B0-----:R-:W-:-:S05]  /*24d60*/  FADD.FTZ R6, R6, R12 ;  /* 0x0000000c06067221 */ /* 0x001fca0000010000 */
[----:B------:R-:W0:Y:S02]  /*24d70*/  SHFL.BFLY PT, R7, R6, 0x1, 0x1f ;  /* 0x0c201f0006077f89 */ /* 0x000e2400000e0000 */
[----:B0-----:R-:W-:Y:S01]  /*24d80*/  FADD.FTZ R6, R6, R7 ;  /* 0x0000000706067221 */ /* 0x001fe20000010000 */
[----:B------:R-:W-:-:S04]  /*24d90*/  @P0 FMUL.FTZ R7, R3, 0.69314718246459960938 ;  /* 0x3f31721803070820 */ /* 0x000fc80000410000 */
[----:B------:R-:W-:Y:S01]  /*24da0*/  FSETP.NE.FTZ.AND P3, PT, R6, RZ, PT ;  /* 0x000000ff0600720b */ /* 0x000fe20003f75000 */
[----:B------:R-:W-:Y:S01]  /*24db0*/  @P0 FFMA.FTZ R154, R7, R5, R2 ;  /* 0x00000005079a0223 */ /* 0x000fe20000010002 */
[----:B------:R-:W-:-:S06]  /*24dc0*/  IMAD.MOV.U32 R2, RZ, RZ, RZ ;  /* 0x000000ffff027224 */ /* 0x000fcc00078e00ff */
[----:B------:R0:W-:Y:S01]  /*24dd0*/  @P0 MUFU.RCP R2, R0 ;  /* 0x0000000000020308 */ /* 0x0001e20000001000 */
[----:B------:R-:W-:-:S07]  /*24de0*/  PLOP3.LUT P0, PT, PT, PT, PT, 0x8, 0x0 ;  /* 0x000000000000781c */ /* 0x000fce0003f0e170 */
[----:B------:R-:W1:Y:S01]  /*24df0*/  @P3 MUFU.LG2 R5, R6 ;  /* 0x0000000600053308 */ /* 0x000e620000000c00 */
[----:B0-----:R-:W-:-:S07]  /*24e00*/  IMAD.MOV.U32 R0, RZ, RZ, RZ ;  /* 0x000000ffff007224 */ /* 0x001fce00078e00ff */
[----:B------:R0:W2:Y:S02]  /*24e10*/  @P3 MUFU.RCP R0, R6 ;  /* 0x0000000600003308 */ /* 0x0000a40000001000 */
[----:B0-----:R-:W-:Y:S01]  /*24e20*/  @P3 FMUL.FTZ R6, R3, 0.69314718246459960938 ;  /* 0x3f31721803063820 */ /* 0x001fe20000410000 */
[----:B------:R-:W-:Y:S01]  /*24e30*/  SEL R3, RZ, 0x1, P2 ;  /* 0x00000001ff037807 */ /* 0x000fe20001000000 */
[----:B-1----:R-:W-:-:S03]  /*24e40*/  @P3 FMUL.FTZ R5, R5, 0.69314718246459960938 ;  /* 0x3f31721805053820 */ /* 0x002fc60000410000 */
[----:B------:R-:W-:Y:S01]  /*24e50*/  LOP3.LUT R218, R218, R3, RZ, 0x3c, !PT ;  /* 0x00000003dada7212 */ /* 0x000fe200078e3cff */
[----:B------:R-:W-:Y:S01]  /*24e60*/  @P3 FFMA.FTZ R153, R6, R4, R5 ;  /* 0x0000000406993223 */ /* 0x000fe20000010005 */
[----:B------:R-:W-:Y:S02]  /*24e70*/  WARPGROUP.DEPBAR.LE gsb0, 0x0 ;  /* 0x00008000000079c5 */ /* 0x000fe40000010000 */
[----:B------:R-:W-:-:S06]  /*24e80*/  WARPGROUP.ARRIVE ;  /* 0x00000000000079c5 */ /* 0x000fcc0000000000 */
[----:B------:R-:W-:Y:S03]  /*24e90*/  HGMMA.64x256x16.F32.BF16 R24, R192, gdesc[UR4].tnspB, R24, gsb0 ;  /* 0x43e00004c0187df0 */ /* 0x000fe60008001818 */
[----:B------:R-:W-:Y:S02]  /*24ea0*/  WARPGROUP.DEPBAR.LE gsb0, 0x0 ;  /* 0x00008000000079c5 */ /* 0x000fe40000010000 */
[----:B------:R0:W-:Y:S01]  /*24eb0*/  @!P1 SYNCS.ARRIVE.TRANS64.RED.A1T0 RZ, [R10+URZ], RZ ;  /* 0x000000ff0aff99a7 */ /* 0x0001e2000810043f */
        /* <DEDUP_REMOVED lines=128> */
.L_x_2745:
        /* <DEDUP_REMOVED lines=18> */
[----:B------:R-:W4:Y:S01]  /*257e0*/  LDL.LU R155, [R1+0x74] ;  /* 0x00007400019b7983 */ /* 0x000f220000300800 */
[----:B------:R-:W-:-:S02]  /*257f0*/  F2FP.BF16.F32.PACK_AB R14, R37, R36 ;  /* 0x00000024250e723e */ /* 0x000fc400000010ff */
[----:B------:R-:W-:Y:S01]  /*25800*/  F2FP.BF16.F32.PACK_AB R15, R39, R38 ;  /* 0x00000026270f723e */ /* 0x000fe200000010ff */
[----:B-----5:R-:W4:Y:S01]  /*25810*/  LDL.LU R152, [R1+0x68] ;  /* 0x0000680001987983 */ /* 0x020f220000300800 */
[----:B------:R-:W-:Y:S02]  /*25820*/  MOV R2, R16 ;  /* 0x0000001000027202 */ /* 0x000fe40000000f00 */
[----:B---3--:R-:W-:Y:S01]  /*25830*/  MOV R3, R0 ;  /* 0x0000000000037202 */ /* 0x008fe20000000f00 */
[----:B------:R-:W-:Y:S02]  /*25840*/  BAR.SYNC.DEFER_BLOCKING 0x1, 0x100 ;  /* 0x0044000000007b1d */ /* 0x000fe40000010000 */
[----:B--2---:R-:W-:-:S03]  /*25850*/  IMAD.WIDE R20, R8, 0x2, R2 ;  /* 0x0000000208147825 */ /* 0x004fc600078e0202 */
        /* <DEDUP_REMOVED lines=159> */
[----:B-1----:R-:W-:Y:S01]  /*26250*/  LOP3.LUT R4, R0, 0x380, RZ, 0xc0, !PT ;  /* 0x0000038000047812 */ /* 0x002fe200078ec0ff */
[----:B------:R-:W-:Y:S01]  /*26260*/  IMAD.X R21, RZ, RZ, R21, P0 ;  /* 0x000000ffff157224 */ /* 0x000fe200000e0615 */
[----:B----4-:R-:W-:Y:S02]  /*26270*/  IADD3 R10, P0, R156, UR6, RZ ;  /* 0x000000069c0a7c10 */ /* 0x010fe4000ff1e0ff */
[----:B------:R-:W-:Y:S02]  /*26280*/  SHF.R.U64 R4, R4, 0x3, RZ ;  /* 0x0000000304047819 */ /* 0x000fe400000012ff */
[----:B------:R-:W-:Y:S02]  /*26290*/  IADD3.X R11, R155, UR7, RZ, P0, !PT ;  /* 0x000000079b0b7c10 */ /* 0x000fe400087fe4ff */
[----:B------:R-:W-:Y:S02]  /*262a0*/  ISETP.NE.U32.AND P0, PT, RZ, UR4, PT ;  /* 0x00000004ff007c0c */ /* 0x000fe4000bf05070 */
[----:B------:R-:W-:-:S02]  /*262b0*/  LOP3.LUT R20, R4, R0, RZ, 0x3c, !PT ;  /* 0x0000000004147212 */ /* 0x000fc400078e3cff */
[----:B------:R-:W-:Y:S02]  /*262c0*/  ISETP.NE.AND.EX P0, PT, RZ, UR5, PT, P0 ;  /* 0x00000005ff007c0c */ /* 0x000fe4000bf05300 */
[----:B------:R-:W-:Y:S02]  /*262d0*/  MOV R20, R20 ;  /* 0x0000001400147202 */ /* 0x000fe40000000f00 */
[----:B------:R-:W-:Y:S02]  /*262e0*/  F2FP.BF16.F32.PACK_AB R12, R145, R144 ;  /* 0x00000090910c723e */ /* 0x000fe400000010ff */
[----:B------:R-:W-:Y:S02]  /*262f0*/  F2FP.BF16.F32.PACK_AB R13, R147, R146 ;  /* 0x00000092930d723e */ /* 0x000fe400000010ff */
[----:B------:R-:W-:Y:S02]  /*26300*/  F2FP.BF16.F32.PACK_AB R14, R149, R148 ;  /* 0x00000094950e723e */ /* 0x000fe400000010ff */
[----:B------:R-:W-:-:S05]  /*26310*/  F2FP.BF16.F32.PACK_AB R15, R151, R150 ;  /* 0x00000096970f723e */ /* 0x000fca00000010ff */
[----:B------:R1:W-:Y:S01]  /*26320*/  STSM.16.M88.4 [R20], R12 ;  /* 0x0000000c14007844 */ /* 0x0003e20000000200 */
[----:B------:R-:W-:Y:S01]  /*26330*/  IMAD.MOV.U32 R21, RZ, RZ, 0x9b8 ;  /* 0x000009b8ff157424 */ /* 0x000fe200078e00ff */
[----:B------:R-:W-:Y:S01]  /*26340*/  BAR.SYNC.DEFER_BLOCKING 0x1, 0x100 ;  /* 0x0044000000007b1d */ /* 0x000fe20000010000 */
[----:B-1----:R-:W-:-:S05]  /*26350*/  @P0 IADD3 R12, P2, R156, UR4, RZ ;  /* 0x000000049c0c0c10 */ /* 0x002fca000ff5e0ff */
[----:B------:R-:W-:Y:S01]  /*26360*/  ULDC UR4, c[0x0][0xa88] ;  /* 0x0002a20000047ab9 */ /* 0x000fe20000000800 */
[----:B------:R-:W-:Y:S01]  /*26370*/  @P0 IADD3.X R13, R155, UR5, RZ, P2, !PT ;  /* 0x000000059b0d0c10 */ /* 0x000fe200097fe4ff */
[----:B------:R-:W-:Y:S01]  /*26380*/  IMAD.U32 R0, RZ, RZ, UR4 ;  /* 0x00000004ff007e24 */ /* 0x000fe2000f8e00ff */
[----:B------:R-:W-:Y:S01]  /*26390*/  ISETP.NE.AND P2, PT, R152, RZ, PT ;  /* 0x000000ff9800720c */ /* 0x000fe20003f45270 */
[----:B------:R-:W-:-:S03]  /*263a0*/  ULDC UR4, c[0x0][0xad4] ;  /* 0x0002b50000047ab9 */ /* 0x000fc60000000800 */
[----:B------:R-:W-:-:S04]  /*263b0*/  SEL R4, R152, UR4, P2 ;  /* 0x0000000498047c07 */ /* 0x000fc80009000000 */
[----:B------:R-:W-:Y:S01]  /*263c0*/  ISETP.GT.AND P2, PT, R4, 0x1, PT ;  /* 0x000000010400780c */ /* 0x000fe20003f44270 */
[----:B------:R-:W-:Y:S02]  /*263d0*/  ULDC.64 UR8, c[0x0][0x208] ;  /* 0x0000820000087ab9 */ /* 0x000fe40000000a00 */
[----:B------:R1:W5:Y:S01]  /*263e0*/  @P0 LDG.E R0, desc[UR8][R12.64] ;  /* 0x000000080c000981 */ /* 0x000362000c1e1900 */
[----:B------:R-:W-:-:S04]  /*263f0*/  SEL R21, R21, 0x978, P2 ;  /* 0x0000097815157807 */ /* 0x000fc80001000000 */
[----:B------:R2:W3:Y:S08]  /*26400*/  LDC.64 R14, c[0x0][R21+0x220] ;  /* 0x00008800150e7b82 */ /* 0x0004f00000000a00 */
[----:B-1----:R2:W1:Y:S01]  /*26410*/  LDC.64 R12, c[0x0][R21+0x218] ;  /* 0x00008600150c7b82 */ /* 0x0024620000000a00 */
[----:B------:R-:W-:-:S04]  /*26420*/  ISETP.NE.U32.AND P1, PT, RZ, UR6, PT ;  /* 0x00000006ff007c0c */ /* 0x000fc8000bf25070 */
[----:B------:R-:W-:Y:S01]  /*26430*/  ISETP.NE.AND.EX P1, PT, RZ, UR7, PT, P1 ;  /* 0x00000007ff007c0c */ /* 0x000fe2000bf25310 */
[----:B------:R-:W-:-:S12]  /*26440*/  IMAD.MOV.U32 R9, RZ, RZ, RZ ;  /* 0x000000ffff097224 */ /* 0x000fd800078e00ff */
[----:B------:R2:W5:Y:S01]  /*26450*/  @P1 LDG.E R9, desc[UR8][R10.64] ;  /* 0x000000080a091981 */ /* 0x000562000c1e1900 */
[----:B------:R-:W-:Y:S05]  /*26460*/  @P0 BRA `(.L_x_2865) ;  /* 0x0000000000140947 */ /* 0x000fea0003800000 */
[----:B------:R-:W-:Y:S05]  /*26470*/  @!P1 BRA `(.L_x_2865) ;  /* 0x0000000000109947 */ /* 0x000fea0003800000 */
[----:B------:R-:W-:Y:S02]  /*26480*/  ULDC.64 UR4, c[0x0][0x208] ;  /* 0x0000820000047ab9 */ /* 0x000fe40000000a00 */
[----:B-----5:R-:W4:Y:S04]  /*26490*/  LDG.E R0, desc[UR4][R10.64] ;  /* 0x000000040a007981 */ /* 0x020f28000c1e1900 */
[----:B--2---:R-:W4:Y:S02]  /*264a0*/  LDG.E R10, desc[UR4][R10.64+0x4] ;  /* 0x000004040a0a7981 */ /* 0x004f24000c1e1900 */
[----:B----4-:R-:W-:-:S07]  /*264b0*/  IMAD.IADD R0, R10, 0x1, -R0 ;  /* 0x000000010a007824 */ /* 0x010fce00078e0a00 */
.L_x_2865:
[----:B------:R-:W4:Y:S01]  /*264c0*/  LDL.LU R8, [R1+0x6c] ;  /* 0x00006c0001087983 */ /* 0x000f220000300800 */
[----:B------:R-:W0:Y:S03]  /*264d0*/  LDC R157, c[0x0][0xbe8] ;  /* 0x0002fa00ff9d7b82 */ /* 0x000e260000000800 */
[----:B------:R-:W3:Y:S04]  /*264e0*/  LDL.LU R4, [R1+0x8c] ;  /* 0x00008c0001047983 */ /* 0x000ee80000300800 */
[----:B------:R-:W3:Y:S01]  /*264f0*/  LDL R158, [R1+0x88] ;  /* 0x00008800019e7983 */ /* 0x000ee20000100800 */
[----:B--2---:R-:W2:Y:S01]  /*26500*/  LDC.64 R10, c[0x0][R21+0x228] ;  /* 0x00008a00150a7b82 */ /* 0x004ea20000000a00 */
[----:B------:R-:W-:-:S02]  /*26510*/  ISETP.NE.U32.AND P0, PT, RZ, UR6, PT ;  /* 0x00000006ff007c0c */ /* 0x000fc4000bf05070 */
[----:B------:R-:W2:Y:S02]  /*26520*/  LDL R160, [R1+0xb8] ;  /* 0x0000b80001a07983 */ /* 0x000ea40000100800 */
[----:B------:R-:W-:Y:S02]  /*26530*/  ISETP.NE.AND.EX P0, PT, RZ, UR7, PT, P0 ;  /* 0x00000007ff007c0c */ /* 0x000fe4000bf05300 */
[----:B------:R-:W2:Y:S01]  /*26540*/  LDL R159, [R1+0xa4] ;  /* 0x0000a400019f7983 */ /* 0x000ea20000100800 */
[----:B0-----:R-:W-:Y:S01]  /*26550*/  ISETP.NE.AND P1, PT, R157, 0x1, PT ;  /* 0x000000019d00780c */ /* 0x001fe20003f25270 */
[-C--:B-1----:R-:W-:Y:S02]  /*26560*/  IMAD R20, R13, R237.reuse, RZ ;  /* 0x000000ed0d147224 */ /* 0x082fe400078e02ff */
[----:B------:R-:W-:-:S10]  /*26570*/  IMAD.WIDE.U32 R12, R12, R237, RZ ;  /* 0x000000ed0c0c7225 */ /* 0x000fd400078e00ff */
[----:B------:R-:W0:Y:S08]  /*26580*/  @P1 LDC R155, c[0x0][0xbec] ;  /* 0x0002fb00ff9b1b82 */ /* 0x000e300000000800 */
[----:B------:R-:W1:Y:S01]  /*26590*/  @P1 LDC R156, c[0x0][0xbf0] ;  /* 0x0002fc00ff9c1b82 */ /* 0x000e620000000800 */
[----:B------:R-:W-:Y:S02]  /*265a0*/  IMAD.IADD R20, R13, 0x1, R20 ;  /* 0x000000010d147824 */ /* 0x000fe400078e0214 */
[----:B-----5:R-:W-:Y:S01]  /*265b0*/  IMAD R0, R0, R157, RZ ;  /* 0x0000009d00007224 */ /* 0x020fe200078e02ff */
[----:B------:R-:W-:Y:S01]  /*265c0*/  ULDC.64 UR4, c[0x0][0x208] ;  /* 0x0000820000047ab9 */ /* 0x000fe20000000a00 */
[----:B----4-:R-:W-:-:S02]  /*265d0*/  SEL R8, R8, RZ, !P0 ;  /* 0x000000ff08087207 */ /* 0x010fc40004000000 */
[----:B---3--:R-:W-:-:S03]  /*265e0*/  SEL R4, R4, RZ, !P0 ;  /* 0x000000ff04047207 */ /* 0x008fc60004000000 */
[----:B------:R-:W-:-:S04]  /*265f0*/  IMAD R15, R15, R8, RZ ;  /* 0x000000080f0f7224 */ /* 0x000fc800078e02ff */
[C---:B------:R-:W-:Y:S02]  /*26600*/  IMAD R4, R14.reuse, R4, R15 ;  /* 0x000000040e047224 */ /* 0x040fe400078e020f */
[----:B------:R-:W-:-:S04]  /*26610*/  IMAD.WIDE.U32 R14, R14, R8, RZ ;  /* 0x000000080e0e7225 */ /* 0x000fc800078e00ff */
[----:B------:R-:W-:Y:S01]  /*26620*/  IMAD.IADD R15, R15, 0x1, R4 ;  /* 0x000000010f0f7824 */ /* 0x000fe200078e0204 */
[--C-:B------:R-:W-:Y:S02]  /*26630*/  IADD3 R14, P0, P3, R14, R12, R9.reuse ;  /* 0x0000000c0e0e7210 */ /* 0x100fe40007b1e009 */
[----:B------:R-:W-:Y:S02]  /*26640*/  SHF.R.S32.HI R4, RZ, 0x1f, R9 ;  /* 0x0000001fff047819 */ /* 0x000fe40000011409 */
[----:B------:R-:W-:Y:S02]  /*26650*/  SEL R12, R158, RZ, P2 ;  /* 0x000000ff9e0c7207 */ /* 0x000fe40001000000 */
[----:B------:R-:W-:Y:S01]  /*26660*/  IADD3.X R15, R15, R20, R4, P0, P3 ;  /* 0x000000140f0f7210 */ /* 0x000fe200007e6404 */
[----:B------:R-:W-:Y:S02]  /*26670*/  IMAD.IADD R20, R235, 0x1, R231 ;  /* 0x00000001eb147824 */ /* 0x000fe400078e02e7 */
[----:B--2---:R-:W-:-:S02]  /*26680*/  IMAD R152, R11, R12, RZ ;  /* 0x0000000c0b987224 */ /* 0x004fc400078e02ff */
[----:B------:R-:W-:-:S04]  /*26690*/  IMAD.WIDE.U32 R12, R10, R12, RZ ;  /* 0x0000000c0a0c7225 */ /* 0x000fc800078e00ff */
[----:B0-----:R-:W-:-:S04]  /*266a0*/  @P1 IMAD.HI.U32 R10, R20, R155, RZ ;  /* 0x0000009b140a1227 */ /* 0x001fc800078e00ff */
[----:B------:R-:W-:Y:S01]  /*266b0*/  IMAD.MOV.U32 R155, RZ, RZ, R20 ;  /* 0x000000ffff9b7224 */ /* 0x000fe200078e0014 */
[----:B-1----:R-:W-:Y:S02]  /*266c0*/  @P1 SHF.R.U32.HI R155, RZ, R156, R10 ;  /* 0x0000009cff9b1219 */ /* 0x002fe4000001160a */
[----:B------:R0:W1:Y:S03]  /*266d0*/  LDC.64 R10, c[0x0][R21+0x210] ;  /* 0x00008400150a7b82 */ /* 0x0000660000000a00 */
[----:B0-----:R-:W-:-:S04]  /*266e0*/  IMAD.MOV R21, RZ, RZ, -R155 ;  /* 0x000000ffff157224 */ /* 0x001fc800078e0a9b */
[----:B------:R-:W-:Y:S01]  /*266f0*/  IMAD R21, R157, R21, R20 ;  /* 0x000000159d157224 */ /* 0x000fe200078e0214 */
[----:B------:R-:W-:Y:S01]  /*26700*/  IADD3 R12, P0, P3, R155, R14, R12 ;  /* 0x0000000e9b0c7210 */ /* 0x000fe20007b1e00c */
[----:B------:R-:W-:Y:S01]  /*26710*/  IMAD.IADD R152, R13, 0x1, R152 ;  /* 0x000000010d987824 */ /* 0x000fe200078e0298 */
[----:B------:R-:W-:Y:S02]  /*26720*/  SHF.R.S32.HI R13, RZ, 0x1f, R155 ;  /* 0x0000001fff0d7819 */ /* 0x000fe4000001149b */
[----:B------:R-:W-:Y:S02]  /*26730*/  SHF.R.S32.HI R14, RZ, 0x1f, R21 ;  /* 0x0000001fff0e7819 */ /* 0x000fe40000011415 */
[----:B------:R-:W-:Y:S01]  /*26740*/  IADD3.X R13, R13, R15, R152, P0, P3 ;  /* 0x0000000f0d0d7210 */ /* 0x000fe200007e6498 */
[----:B-1----:R-:W-:-:S04]  /*26750*/  IMAD R11, R11, R21, RZ ;  /* 0x000000150b0b7224 */ /* 0x002fc800078e02ff */
[C---:B------:R-:W-:Y:S02]  /*26760*/  IMAD R11, R10.reuse, R14, R11 ;  /* 0x0000000e0a0b7224 */ /* 0x040fe400078e020b */
[----:B------:R-:W0:Y:S01]  /*26770*/  LDC.64 R14, c[0x0][0xba8] ;  /* 0x0002ea00ff0e7b82 */ /* 0x000e220000000a00 */
[----:B------:R-:W-:-:S07]  /*26780*/  IMAD.WIDE.U32 R12, R10, R21, R12 ;  /* 0x000000150a0c7225 */ /* 0x000fce00078e000c */
[----:B0-----:R-:W0:Y:S08]  /*26790*/  @!P2 LDC R14, c[0x0][0xb50] ;  /* 0x0002d400ff0eab82 */ /* 0x001e300000000800 */
[----:B------:R-:W1:Y:S01]  /*267a0*/  @!P2 LDC R15, c[0x0][0xb54] ;  /* 0x0002d500ff0fab82 */ /* 0x000e620000000800 */
[----:B------:R-:W-:Y:S01]  /*267b0*/  IMAD.IADD R11, R13, 0x1, R11 ;  /* 0x000000010d0b7824 */ /* 0x000fe200078e020b */
[----:B0-----:R-:W-:-:S04]  /*267c0*/  LEA R14, P0, R12, R14, 0x2 ;  /* 0x0000000e0c0e7211 */ /* 0x001fc800078010ff */
[----:B-1----:R-:W-:Y:S01]  /*267d0*/  LEA.HI.X R15, R12, R15, R11, 0x2, P0 ;  /* 0x0000000f0c0f7211 */ /* 0x002fe200000f140b */
[----:B------:R-:W-:Y:S04]  /*267e0*/  SHFL.IDX PT, R10, R14, RZ, 0x1c1f ;  /* 0x001c1fff0e0a7589 */ /* 0x000fe800000e0000 */
[----:B------:R-:W0:Y:S04]  /*267f0*/  SHFL.IDX PT, R11, R15, RZ, 0x1c1f ;  /* 0x001c1fff0f0b7589 */ /* 0x000e2800000e0000 */
[----:B------:R-:W-:Y:S04]  /*26800*/  SHFL.IDX PT, R12, R14, 0x1, 0x1c1f ;  /* 0x003c1f000e0c7f89 */ /* 0x000fe800000e0000 */
[----:B------:R1:W2:Y:S01]  /*26810*/  SHFL.IDX PT, R13, R15, 0x1, 0x1c1f ;  /* 0x003c1f000f0d7f89 */ /* 0x0002a200000e0000 */
[----:B------:R-:W-:Y:S01]  /*26820*/  LOP3.LUT P0, RZ, R159, 0x3, RZ, 0xc0, !PT ;  /* 0x000000039fff7812 */ /* 0x000fe2000780c0ff */
[----:B-1----:R-:W-:-:S04]  /*26830*/  IMAD.IADD R15, R160, 0x1, R231 ;  /* 0x00000001a00f7824 */ /* 0x002fc800078e02e7 */
[C---:B------:R-:W-:Y:S01]  /*26840*/  VIADD R14, R15.reuse, 0x8 ;  /* 0x000000080f0e7836 */ /* 0x040fe20000000000 */
[----:B------:R-:W-:-:S04]  /*26850*/  ISETP.GE.OR P3, PT, R15, R0, P0 ;  /* 0x000000000f00720c */ /* 0x000fc80000766670 */
[----:B------:R-:W-:-:S09]  /*26860*/  ISETP.GE.OR P0, PT, R14, R0, P0 ;  /* 0x000000000e00720c */ /* 0x000fd20000706670 */
[----:B0-----:R0:W-:Y:S04]  /*26870*/  @!P3 ST.E desc[UR4][R10.64], R154 ;  /* 0x0000009a0a00b985 */ /* 0x0011e8000c101904 */
[----:B--2---:R0:W-:Y:S01]  /*26880*/  @!P0 ST.E desc[UR4][R12.64], R153 ;  /* 0x000000990c008985 */ /* 0x0041e2000c101904 */
[----:B------:R-:W-:Y:S05]  /*26890*/  @P2 BRA `(.L_x_2866) ;  /* 0x0000000c00f02947 */ /* 0x000fea0003800000 */
[----:B------:R-:W0:Y:S01]  /*268a0*/  LDL R159, [R1+0x60] ;  /* 0x00006000019f7983 */ /* 0x000e220000100800 */
[----:B------:R-:W-:Y:S01]  /*268b0*/  IMAD.SHL.U32 R160, R212, 0x40, RZ ;  /* 0x00000040d4a07824 */ /* 0x000fe200078e00ff */
[----:B------:R-:W1:Y:S02]  /*268c0*/  @P1 LDC R21, c[0x0][0xbec] ;  /* 0x0002fb00ff151b82 */ /* 0x000e640000000800 */
[----:B------:R2:W5:Y:S04]  /*268d0*/  LDL R89, [R1+0xa0] ;  /* 0x0000a00001597983 */ /* 0x0005680000100800 */
[----:B------:R2:W5:Y:S01]  /*268e0*/  LDL R88, [R1+0x7c] ;  /* 0x00007c0001587983 */ /* 0x0005620000100800 */
[----:B------:R-:W-:Y:S01]  /*268f0*/  ULDC.64 UR4, c[0x0][0x208] ;  /* 0x0000820000047ab9 */ /* 0x000fe20000000a00 */
[----:B------:R-:W3:Y:S02]  /*26900*/  @P1 LDC R85, c[0x0][0xbf0] ;  /* 0x0002fc00ff551b82 */ /* 0x000ee40000000800 */
[----:B------:R2:W5:Y:S04]  /*26910*/  LDL R87, [R1+0x84] ;  /* 0x0000840001577983 */ /* 0x0005680000100800 */
[----:B------:R2:W5:Y:S01]  /*26920*/  LDL R86, [R1+0x80] ;  /* 0x0000800001567983 */ /* 0x0005620000100800 */
[----:B------:R-:W-:Y:S01]  /*26930*/  BSSY B1, `(.L_x_2867) ;  /* 0x00000aa000017945 */ /* 0x000fe20003800000 */
[----:B0-----:R-:W-:-:S04]  /*26940*/  IMAD R11, R159, 0x8, R160 ;  /* 0x000000089f0b7824 */ /* 0x001fc800078e02a0 */
        /* <DEDUP_REMOVED lines=57> */
[C---:B------:R-:W-:Y:S02]  /*26ce0*/  LOP3.LUT R13, R2.reuse, 0x380, RZ, 0xc0, !PT ;  /* 0x00000380020d7812 */ /* 0x040fe400078ec0ff */
[----:B------:R-:W-:Y:S01]  /*26cf0*/  IADD3 R11, P2, R2, 0xf000, RZ ;  /* 0x0000f000020b7810 */ /* 0x000fe20007f5e0ff */
        /* <DEDUP_REMOVED lines=8> */
[----:B------:R-:W-:Y:S02]  /*26d80*/  SHF.R.U64 R13, R13, 0x3, RZ ;  /* 0x000000030d0d7819 */ /* 0x000fe400000012ff */
[----:B------:R-:W-:-:S02]  /*26d90*/  LOP3.LUT R10, R11, 0x380, RZ, 0xc0, !PT ;  /* 0x000003800b0a7812 */ /* 0x000fc400078ec0ff */
[----:B------:R-:W-:Y:S02]  /*26da0*/  SHF.R.U64 R60, R60, 0x3, RZ ;  /* 0x000000033c3c7819 */ /* 0x000fe400000012ff */
[----:B------:R-:W-:Y:S02]  /*26db0*/  SHF.R.U64 R64, R64, 0x3, RZ ;  /* 0x0000000340407819 */ /* 0x000fe400000012ff */
[----:B------:R-:W-:Y:S02]  /*26dc0*/  SHF.R.U64 R68, R68, 0x3, RZ ;  /* 0x0000000344447819 */ /* 0x000fe400000012ff */
[----:B------:R-:W-:Y:S02]  /*26dd0*/  SHF.R.U64 R72, R72, 0x3, RZ ;  /* 0x0000000348487819 */ /* 0x000fe400000012ff */
[----:B------:R-:W-:Y:S02]  /*26de0*/  SHF.R.U64 R76, R76, 0x3, RZ ;  /* 0x000000034c4c7819 */ /* 0x000fe400000012ff */
[----:B------:R-:W-:-:S02]  /*26df0*/  LOP3.LUT R12, R13, R2, RZ, 0x3c, !PT ;  /* 0x000000020d0c7212 */ /* 0x000fc400078e3cff */
        /* <DEDUP_REMOVED lines=35> */
[----:B------:R-:W-:Y:S01]  /*27030*/  IMAD.WIDE.U32 R2, R237, UR4, R2 ;  /* 0x00000004ed027c25 */ /* 0x000fe2000f8e0002 */
[----:B------:R-:W-:-:S03]  /*27040*/  SHF.R.S32.HI R11, RZ, 0x1f, R8 ;  /* 0x0000001fff0b7819 */ /* 0x000fc60000011408 */
[----:B-1----:R-:W-:-:S04]  /*27050*/  @P1 IMAD.HI.U32 R4, R10, R21, RZ ;  /* 0x000000150a041227 */ /* 0x002fc800078e00ff */
        /* <DEDUP_REMOVED lines=10> */
[----:B------:R-:W-:Y:S02]  /*27100*/  IMAD R4, R4, UR4, RZ ;  /* 0x0000000404047c24 */ /* 0x000fe4000f8e02ff */
[----:B------:R-:W-:Y:S02]  /*27110*/  IMAD R157, R157, R8, R10 ;  /* 0x000000089d9d7224 */ /* 0x000fe400078e020a */
[----:B------:R-:W-:Y:S02]  /*27120*/  IMAD.IADD R3, R3, 0x1, R11 ;  /* 0x0000000103037824 */ /* 0x000fe400078e020b */
[C---:B------:R-:W-:Y:S01]  /*27130*/  IMAD R11, R9.reuse, UR5, R4 ;  /* 0x00000005090b7c24 */ /* 0x040fe2000f8e0204 */
[----:B------:R-:W-:Y:S01]  /*27140*/  SHF.R.S32.HI R4, RZ, 0x1f, R157 ;  /* 0x0000001fff047819 */ /* 0x000fe2000001149d */
[----:B------:R-:W-:Y:S01]  /*27150*/  IMAD.WIDE.U32 R2, R9, UR4, R2 ;  /* 0x0000000409027c25 */ /* 0x000fe2000f8e0002 */
[----:B------:R-:W-:-:S03]  /*27160*/  ULDC.64 UR4, c[0x0][0xad8] ;  /* 0x0002b60000047ab9 */ /* 0x000fc60000000a00 */
[----:B------:R-:W-:Y:S02]  /*27170*/  IMAD.IADD R3, R3, 0x1, R11 ;  /* 0x0000000103037824 */ /* 0x000fe400078e020b */
[----:B------:R-:W-:Y:S02]  /*27180*/  IMAD R4, R4, UR4, RZ ;  /* 0x0000000404047c24 */ /* 0x000fe4000f8e02ff */
[----:B------:R-:W-:Y:S02]  /*27190*/  IMAD.IADD R231, R212, 0x1, R231 ;  /* 0x00000001d4e77824 */ /* 0x000fe400078e02e7 */
[C---:B------:R-:W-:Y:S02]  /*271a0*/  IMAD R11, R157.reuse, UR5, R4 ;  /* 0x000000059d0b7c24 */ /* 0x040fe4000f8e0204 */
[----:B------:R-:W-:Y:S01]  /*271b0*/  IMAD.WIDE.U32 R2, R157, UR4, R2 ;  /* 0x000000049d027c25 */ /* 0x000fe2000f8e0002 */
[----:B------:R-:W-:Y:S01]  /*271c0*/  ISETP.GE.AND P2, PT, R231, R0, PT ;  /* 0x00000000e700720c */ /* 0x000fe20003f46270 */
[----:B------:R-:W-:-:S02]  /*271d0*/  ULDC.64 UR4, c[0x0][0xa80] ;  /* 0x0002a00000047ab9 */ /* 0x000fc40000000a00 */
[----:B------:R-:W-:Y:S01]  /*271e0*/  IMAD.IADD R3, R3, 0x1, R11 ;  /* 0x0000000103037824 */ /* 0x000fe200078e020b */
[----:B------:R-:W-:Y:S01]  /*271f0*/  LEA R4, P3, R2, UR4, 0x1 ;  /* 0x0000000402047c11 */ /* 0x000fe2000f8608ff */
[----:B------:R-:W-:Y:S02]  /*27200*/  VIADD R8, R16, 0x38820 ;  /* 0x0003882010087836 */ /* 0x000fe40000000000 */
[----:B------:R-:W-:Y:S01]  /*27210*/  VIADD R9, R231, 0x20 ;  /* 0x00000020e7097836 */ /* 0x000fe20000000000 */
[----:B------:R-:W-:Y:S02]  /*27220*/  LEA.HI.X R84, R2, UR5, R3, 0x1, P3 ;  /* 0x0000000502547c11 */ /* 0x000fe400098f0c03 */
[----:B------:R-:W-:Y:S02]  /*27230*/  PRMT R8, RZ, 0x654, R8 ;  /* 0x00000654ff087816 */ /* 0x000fe40000000008 */
[-C--:B------:R-:W-:Y:S01]  /*27240*/  ISETP.GE.AND P1, PT, R9, R0.reuse, PT ;  /* 0x000000000900720c */ /* 0x080fe20003f26270 */
[----:B------:R-:W-:Y:S01]  /*27250*/  VIADD R9, R231, 0x40 ;  /* 0x00000040e7097836 */ /* 0x000fe20000000000 */
[----:B0-----:R2:W-:Y:S01]  /*27260*/  SYNCS.ARRIVE.TRANS64.RED.A1T0 RZ, [R8+URZ], RZ ;  /* 0x000000ff08ff79a7 */ /* 0x0015e2000810043f */
[----:B------:R2:W0:Y:S04]  /*27270*/  SHFL.IDX PT, R85, R4, RZ, 0x181f ;  /* 0x00181fff04557589 */ /* 0x00042800000e0000 */
[----:B------:R2:W1:Y:S01]  /*27280*/  SHFL.IDX PT, R21, R84, RZ, 0x181f ;  /* 0x00181fff54157589 */ /* 0x00046200000e0000 */
        /* <DEDUP_REMOVED lines=8> */
[----:B0-----:R-:W-:-:S04]  /*27310*/  @!P5 LEA R2, P6, R18, R85, 0x1 ;  /* 0x000000551202d211 */ /* 0x001fc800078c08ff */
[----:B-1----:R-:W-:Y:S02]  /*27320*/  @!P5 LEA.HI.X R3, R18, R21, R19, 0x1, P6 ;  /* 0x000000151203d211 */ /* 0x002fe400030f0c13 */
[----:B--2--5:R-:W-:-:S03]  /*27330*/  @!P4 LEA R8, P6, R88, R85, 0x1 ;  /* 0x000000555808c211 */ /* 0x024fc600078c08ff */
        /* <DEDUP_REMOVED lines=9> */
.L_x_2868:
[----:B------:R-:W-:Y:S05]  /*273d0*/  BSYNC B1 ;  /* 0x0000000000017941 */ /* 0x000fea0003800000 */
.L_x_2867:
[----:B---3-5:R3:W4:Y:S01]  /*273e0*/  SHFL.IDX PT, R13, R84, 0x1, 0x181f ;  /* 0x00381f00540d7f89 */ /* 0x02872200000e0000 */
        /* <DEDUP_REMOVED lines=10> */
[----:B--2---:R-:W-:Y:S02]  /*27490*/  @!P3 LEA R8, P5, R88, R11, 0x1 ;  /* 0x0000000b5808b211 */ /* 0x004fe400078a08ff */
        /* <DEDUP_REMOVED lines=10> */
.L_x_2870:
[----:B------:R-:W-:Y:S05]  /*27540*/  BSYNC B1 ;  /* 0x0000000000017941 */ /* 0x000fea0003800000 */
.L_x_2869:
        /* <DEDUP_REMOVED lines=11> */
[-C--:B--2---:R-:W-:Y:S02]  /*27600*/  @!P2 LEA R8, P5, R88, R9.reuse, 0x1 ;  /* 0x000000095808a211 */ /* 0x084fe400078a08ff */
        /* <DEDUP_REMOVED lines=10> */
.L_x_2872:
[----:B------:R-:W-:Y:S05]  /*276b0*/  BSYNC B1 ;  /* 0x0000000000017941 */ /* 0x000fea0003800000 */
.L_x_2871:
        /* <DEDUP_REMOVED lines=11> */
[----:B--2---:R-:W-:Y:S02]  /*27770*/  @!P4 LEA R8, P1, R88, R15, 0x1 ;  /* 0x0000000f5808c211 */ /* 0x004fe400078208ff */
[----:B----4-:R-:W-:Y:S02]  /*27780*/  @!P3 LEA.HI.X R3, R18, R13, R19, 0x1, P0 ;  /* 0x0000000d1203b211 */ /* 0x010fe400000f0c13 */
        /* <DEDUP_REMOVED lines=13> */
.L_x_2866:
[----:B------:R-:W1:Y:S01]  /*27860*/  @P1 LDC R3, c[0x0][0xbec] ;  /* 0x0002fb00ff031b82 */ /* 0x000e620000000800 */
[----:B------:R-:W-:Y:S01]  /*27870*/  ULDC.64 UR4, c[0x0][0xb08] ;  /* 0x0002c20000047ab9 */ /* 0x000fe20000000a00 */
[----:B0-----:R-:W-:Y:S01]  /*27880*/  IMAD.MOV.U32 R10, RZ, RZ, R20 ;  /* 0x000000ffff0a7224 */ /* 0x001fe200078e0014 */
[----:B------:R-:W-:Y:S01]  /*27890*/  BSSY B1, `(.L_x_2874) ;  /* 0x000010a000017945 */ /* 0x000fe20003800000 */
[----:B------:R-:W-:Y:S02]  /*278a0*/  IMAD R4, R4, UR4, RZ ;  /* 0x0000000404047c24 */ /* 0x000fe4000f8e02ff */
        /* <DEDUP_REMOVED lines=20> */
[C---:B------:R-:W-:Y:S01]  /*279f0*/  VIADD R173, R234.reuse, 0xa8 ;  /* 0x000000a8eaad7836 */ /* 0x040fe20000000000 */
        /* <DEDUP_REMOVED lines=8> */
[----:B------:R-:W-:-:S03]  /*27a80*/  IMAD.WIDE.U32 R2, R237, UR4, R2 ;  /* 0x00000004ed027c25 */ /* 0x000fc6000f8e0002 */
        /* <DEDUP_REMOVED lines=9> */
[----:B------:R-:W-:Y:S01]  /*27b20*/  SHF.R.S32.HI R8, RZ, 0x1f, R10 ;  /* 0x0000001fff087819 */ /* 0x000fe2000001140a */
        /* <DEDUP_REMOVED lines=21> */
[----:B------:R-:W-:Y:S01]  /*27c80*/  LEA R4, P0, R2, UR4, 0x2 ;  /* 0x0000000402047c11 */ /* 0x000fe2000f8010ff */
[----:B------:R-:W-:Y:S02]  /*27c90*/  IMAD.IADD R9, R3, 0x1, R9 ;  /* 0x0000000103097824 */ /* 0x000fe400078e0209 */
[C---:B------:R-:W-:Y:S01]  /*27ca0*/  VIADD R183, R234.reuse, 0x80 ;  /* 0x00000080eab77836 */ /* 0x040fe20000000000 */
[----:B------:R-:W-:Y:S01]  /*27cb0*/  SHF.R.S32.HI R181, RZ, 0x1f, R181 ;  /* 0x0000001fffb57819 */ /* 0x000fe200000114b5 */
[----:B------:R-:W-:Y:S01]  /*27cc0*/  VIADD R185, R234, 0x78 ;  /* 0x00000078eab97836 */ /* 0x000fe20000000000 */
[----:B------:R-:W-:Y:S01]  /*27cd0*/  LEA.HI.X R20, R2, UR5, R9, 0x2, P0 ;  /* 0x0000000502147c11 */ /* 0x000fe200080f1409 */
[----:B------:R-:W-:Y:S01]  /*27ce0*/  VIADD R2, R16, 0x38820 ;  /* 0x0003882010027836 */ /* 0x000fe20000000000 */
[----:B------:R-:W-:Y:S01]  /*27cf0*/  ISETP.GE.AND P0, PT, R15, R0, PT ;  /* 0x000000000f00720c */ /* 0x000fe20003f06270 */
[C---:B------:R-:W-:Y:S01]  /*27d00*/  VIADD R187, R234.reuse, 0x70 ;  /* 0x00000070eabb7836 */ /* 0x040fe20000000000 */
[----:B------:R-:W-:Y:S01]  /*27d10*/  SHF.R.S32.HI R183, RZ, 0x1f, R183 ;  /* 0x0000001fffb77819 */ /* 0x000fe200000114b7 */
[C---:B------:R-:W-:Y:S01]  /*27d20*/  VIADD R189, R234.reuse, 0x68 ;  /* 0x00000068eabd7836 */ /* 0x040fe20000000000 */
[----:B------:R-:W-:Y:S01]  /*27d30*/  PRMT R2, RZ, 0x654, R2 ;  /* 0x00000654ff027816 */ /* 0x000fe20000000002 */
[C---:B------:R-:W-:Y:S01]  /*27d40*/  VIADD R191, R234.reuse, 0x60 ;  /* 0x00000060eabf7836 */ /* 0x040fe20000000000 */
[----:B------:R0:W1:Y:S01]  /*27d50*/  SHFL.IDX PT, R3, R20, RZ, 0x1c1f ;  /* 0x001c1fff14037589 */ /* 0x00006200000e0000 */
        /* <DEDUP_REMOVED lines=9> */
[----:B--2---:R0:W2:Y:S01]  /*27df0*/  SHFL.IDX PT, R2, R4, RZ, 0x1c1f ;  /* 0x001c1fff04027589 */ /* 0x0040a200000e0000 */
        /* <DEDUP_REMOVED lines=56> */
[----:B------:R-:W-:-:S05]  /*28180*/  @!P0 IMAD.WIDE R8, R234, 0x4, R2 ;  /* 0x00000004ea088825 */ /* 0x000fca00078e0202 */
        /* <DEDUP_REMOVED lines=73> */
[-C--:B--2---:R-:W-:Y:S01]  /*28620*/  @!P5 LEA R12, P6, R176, R2.reuse, 0x2 ;  /* 0x00000002b00cd211 */ /* 0x084fe200078c10ff */
[----:B------:R1:W-:Y:S01]  /*28630*/  @!P4 ST.E.64 desc[UR6][R10.64], R96 ;  /* 0x000000600a00c985 */ /* 0x0003e2000c101b06 */
[----:B------:R-:W-:Y:S02]  /*28640*/  ISETP.GE.AND P4, PT, R166, UR4, PT ;  /* 0x00000004a6007c0c */ /* 0x000fe4000bf86270 */
[----:B------:R-:W-:Y:S02]  /*28650*/  @!P5 LEA.HI.X R13, R176, R3, R177, 0x2, P6 ;  /* 0x00000003b00dd211 */ /* 0x000fe400030f14b1 */
[----:B0-----:R-:W-:-:S03]  /*28660*/  @!P2 LEA R8, P6, R174, R2, 0x2 ;  /* 0x00000002ae08a211 */ /* 0x001fc600078c10ff */
[----:B------:R0:W-:Y:S01]  /*28670*/  @!P5 ST.E.64 desc[UR6][R12.64], R100 ;  /* 0x000000640c00d985 */ /* 0x0001e2000c101b06 */
[----:B------:R-:W-:Y:S02]  /*28680*/  ISETP.GE.AND P5, PT, R168, UR4, PT ;  /* 0x00000004a8007c0c */ /* 0x000fe4000bfa6270 */
        /* <DEDUP_REMOVED lines=28> */
[----:B------:R-:W-:-:S03]  /*28850*/  @!P1 LEA.HI.X R11, R160, R3, R161, 0x2, P6 ;  /* 0x00000003a00b9211 */ /* 0x000fc600030f14a1 */
[CC--:B0-----:R-:W-:Y:S02]  /*28860*/  @!P3 LEA R12, P6, R156.reuse, R2.reuse, 0x2 ;  /* 0x000000029c0cb211 */ /* 0x0c1fe400078c10ff */
[----:B------:R0:W-:Y:S02]  /*28870*/  @!P1 ST.E.64 desc[UR6][R10.64], R132 ;  /* 0x000000840a009985 */ /* 0x0001e4000c101b06 */
[----:B------:R-:W-:Y:S02]  /*28880*/  @!P3 LEA.HI.X R13, R156, R3, R157, 0x2, P6 ;  /* 0x000000039c0db211 */ /* 0x000fe400030f149d */
[----:B-1----:R-:W-:-:S04]  /*28890*/  @!P4 LEA R8, P0, R158, R2, 0x2 ;  /* 0x000000029e08c211 */ /* 0x002fc800078010ff */
[----:B------:R-:W-:Y:S02]  /*288a0*/  @!P4 LEA.HI.X R9, R158, R3, R159, 0x2, P0 ;  /* 0x000000039e09c211 */ /* 0x000fe400000f149f */
[----:B0-----:R-:W-:-:S03]  /*288b0*/  @!P2 LEA R10, P1, R154, R2, 0x2 ;  /* 0x000000029a0aa211 */ /* 0x001fc600078210ff */
[----:B------:R0:W-:Y:S01]  /*288c0*/  @!P4 ST.E.64 desc[UR6][R8.64], R136 ;  /* 0x000000880800c985 */ /* 0x0001e2000c101b06 */
[----:B------:R-:W-:Y:S02]  /*288d0*/  @!P5 LEA R2, P0, R152, R2, 0x2 ;  /* 0x000000029802d211 */ /* 0x000fe400078010ff */
[-C--:B------:R-:W-:Y:S01]  /*288e0*/  @!P2 LEA.HI.X R11, R154, R3.reuse, R155, 0x2, P1 ;  /* 0x000000039a0ba211 */ /* 0x080fe200008f149b */
[----:B------:R0:W-:Y:S01]  /*288f0*/  @!P3 ST.E.64 desc[UR6][R12.64], R140 ;  /* 0x0000008c0c00b985 */ /* 0x0001e2000c101b06 */
[----:B------:R-:W-:-:S03]  /*28900*/  @!P5 LEA.HI.X R3, R152, R3, R153, 0x2, P0 ;  /* 0x000000039803d211 */ /* 0x000fc600000f1499 */
[----:B------:R0:W-:Y:S04]  /*28910*/  @!P2 ST.E.64 desc[UR6][R10.64], R144 ;  /* 0x000000900a00a985 */ /* 0x0001e8000c101b06 */
[----:B------:R0:W-:Y:S02]  /*28920*/  @!P5 ST.E.64 desc[UR6][R2.64], R148 ;  /* 0x000000940200d985 */ /* 0x0001e4000c101b06 */
.L_x_2875:
[----:B------:R-:W-:Y:S05]  /*28930*/  BSYNC B1 ;  /* 0x0000000000017941 */ /* 0x000fea0003800000 */
.L_x_2874:
[----:B------:R-:W-:Y:S01]  /*28940*/  ISETP.GE.AND P0, PT, R14, R0, PT ;  /* 0x000000000e00720c */ /* 0x000fe20003f06270 */
[----:B------:R1:W2:Y:S04]  /*28950*/  SHFL.IDX PT, R21, R20, 0x1, 0x1c1f ;  /* 0x003c1f0014157f89 */ /* 0x0002a800000e0000 */
[----:B------:R1:W3:Y:S08]  /*28960*/  SHFL.IDX PT, R20, R4, 0x1, 0x1c1f ;  /* 0x003c1f0004147f89 */ /* 0x0002f000000e0000 */
[----:B-1----:R-:W-:Y:S05]  /*28970*/  @P0 BRA `(.L_x_2873) ;  /* 0x0000001400b40947 */ /* 0x002fea0003800000 */
[----:B------:R-:W-:Y:S01]  /*28980*/  ULDC UR4, c[0x0][0xac8] ;  /* 0x0002b20000047ab9 */ /* 0x000fe20000000800 */
[----:B------:R-:W-:Y:S01]  /*28990*/  ULDC.64 UR6, c[0x0][0x208] ;  /* 0x0000820000067ab9 */ /* 0x000fe20000000a00 */
[----:B------:R-:W-:Y:S02]  /*289a0*/  ISETP.GE.AND P3, PT, R234, UR4, PT ;  /* 0x00000004ea007c0c */ /* 0x000fe4000bf66270 */
[----:B------:R-:W-:Y:S02]  /*289b0*/  ISETP.GE.AND P2, PT, R224, UR4, PT ;  /* 0x00000004e0007c0c */ /* 0x000fe4000bf46270 */
[----:B------:R-:W-:Y:S02]  /*289c0*/  ISETP.GE.AND P1, PT, R210, UR4, PT ;  /* 0x00000004d2007c0c */ /* 0x000fe4000bf26270 */
[----:B------:R-:W-:Y:S02]  /*289d0*/  ISETP.GE.AND P0, PT, R208, UR4, PT ;  /* 0x00000004d0007c0c */ /* 0x000fe4000bf06270 */
[----:B------:R-:W-:-:S05]  /*289e0*/  ISETP.GE.AND P4, PT, R204, UR4, PT ;  /* 0x00000004cc007c0c */ /* 0x000fca000bf86270 */
[----:B0-23--:R-:W-:-:S04]  /*289f0*/  @!P3 IMAD.WIDE R2, R234, 0x4, R20 ;  /* 0x00000004ea02b825 */ /* 0x00dfc800078e0214 */
        /* <DEDUP_REMOVED lines=17> */
[-C--:B------:R-:W-:Y:S01]  /*28b10*/  @!P4 LEA.HI.X R9, R204, R21.reuse, R205, 0x2, P2 ;  /* 0x00000015cc09c211 */ /* 0x080fe200010f14cd */
[----:B------:R0:W-:Y:S01]  /*28b20*/  @!P3 ST.E.64 desc[UR6][R2.64], R42 ;  /* 0x0000002a0200b985 */ /* 0x0001e2000c101b06 */
[----:B------:R-:W-:Y:S02]  /*28b30*/  ISETP.GE.AND P2, PT, R196, UR4, PT ;  /* 0x00000004c4007c0c */ /* 0x000fe4000bf46270 */
[----:B--2---:R-:W-:Y:S01]  /*28b40*/  @!P5 LEA R10, P6, R202, R20, 0x2 ;  /* 0x00000014ca0ad211 */ /* 0x004fe200078c10ff */
[----:B------:R1:W-:Y:S01]  /*28b50*/  @!P4 ST.E.64 desc[UR6][R8.64], R46 ;  /* 0x0000002e0800c985 */ /* 0x0003e2000c101b06 */
[----:B------:R-:W-:Y:S02]  /*28b60*/  ISETP.GE.AND P3, PT, R194, UR4, PT ;  /* 0x00000004c2007c0c */ /* 0x000fe4000bf66270 */
[----:B------:R-:W-:-:S02]  /*28b70*/  @!P5 LEA.HI.X R11, R202, R21, R203, 0x2, P6 ;  /* 0x00000015ca0bd211 */ /* 0x000fc400030f14cb */
        /* <DEDUP_REMOVED lines=95> */
[----:B-1----:R-:W-:Y:S01]  /*29170*/  LEA R2, P0, R152, R20, 0x2 ;  /* 0x0000001498027211 */ /* 0x002fe200078010ff */
[----:B------:R-:W-:-:S03]  /*29180*/  ULDC.64 UR4, c[0x0][0x208] ;  /* 0x0000820000047ab9 */ /* 0x000fc60000000a00 */
[----:B------:R-:W-:-:S05]  /*29190*/  LEA.HI.X R3, R152, R21, R153, 0x2, P0 ;  /* 0x0000001598037211 */ /* 0x000fca00000f1499 */
[----:B------:R4:W-:Y:S01]  /*291a0*/  ST.E.64 desc[UR4][R2.64], R150 ;  /* 0x0000009602007985 */ /* 0x0009e2000c101b04 */
[----:B------:R-:W-:Y:S05]  /*291b0*/  BRA `(.L_x_2873) ;  /* 0x0000000c00a47947 */ /* 0x000fea0003800000 */
.L_x_2864:
[----:B-1----:R-:W2:Y:S01]  /*291c0*/  LDL.LU R4, [R1+0x70] ;  /* 0x0000700001047983 */ /* 0x002ea20000300800 */
[----:B------:R-:W-:Y:S01]  /*291d0*/  ULDC.64 UR6, c[0x0][0xc08] ;  /* 0x0003020000067ab9 */ /* 0x000fe20000000a00 */
[----:B------:R-:W-:Y:S02]  /*291e0*/  ULDC.64 UR4, c[0x0][0xc00] ;  /* 0x0003000000047ab9 */ /* 0x000fe40000000a00 */
[----:B------:R-:W3:Y:S04]  /*291f0*/  LDL.LU R0, [R1+0x74] ;  /* 0x0000740001007983 */ /* 0x000ee80000300800 */
[----:B------:R-:W4:Y:S01]  /*29200*/  LDL R11, [R1+0x68] ;  /* 0x00006800010b7983 */ /* 0x000f220000100800 */
[----:B------:R-:W-:Y:S01]  /*29210*/  ISETP.NE.U32.AND P1, PT, RZ, UR6, PT ;  /* 0x00000006ff007c0c */ /* 0x000fe2000bf25070 */
[----:B------:R-:W-:Y:S01]  /*29220*/  IMAD.MOV.U32 R25, RZ, RZ, RZ ;  /* 0x000000ffff197224 */ /* 0x000fe200078e00ff */
[----:B------:R-:W-:Y:S01]  /*29230*/  ISETP.NE.U32.AND P0, PT, RZ, UR4, PT ;  /* 0x00000004ff007c0c */ /* 0x000fe2000bf05070 */
[----:B------:R-:W-:Y:S01]  /*29240*/  ULDC.64 UR8, c[0x0][0x208] ;  /* 0x0000820000087ab9 */ /* 0x000fe20000000a00 */
[----:B------:R-:W-:-:S02]  /*29250*/  ISETP.NE.AND.EX P1, PT, RZ, UR7, PT, P1 ;  /* 0x00000007ff007c0c */ /* 0x000fc4000bf25310 */
[----:B------:R-:W-:Y:S02]  /*29260*/  ISETP.NE.AND.EX P0, PT, RZ, UR5, PT, P0 ;  /* 0x00000005ff007c0c */ /* 0x000fe4000bf05300 */
[----:B--2---:R-:W-:-:S04]  /*29270*/  IADD3 R2, P2, R4, UR4, RZ ;  /* 0x0000000404027c10 */ /* 0x004fc8000ff5e0ff */
[----:B---3--:R-:W-:-:S05]  /*29280*/  IADD3.X R3, R0, UR5, RZ, P2, !PT ;  /* 0x0000000500037c10 */ /* 0x008fca00097fe4ff */
[----:B------:R-:W-:Y:S02]  /*29290*/  @P1 IADD3 R8, P2, R4, UR6, RZ ;  /* 0x0000000604081c10 */ /* 0x000fe4000ff5e0ff */
[----:B------:R-:W1:Y:S02]  /*292a0*/  S2R R4, SR_TID.X ;  /* 0x0000000000047919 */ /* 0x000e640000002100 */
[----:B------:R-:W-:Y:S02]  /*292b0*/  @P1 IADD3.X R9, R0, UR7, RZ, P2, !PT ;  /* 0x0000000700091c10 */ /* 0x000fe400097fe4ff */
[----:B----4-:R-:W-:Y:S01]  /*292c0*/  ISETP.NE.AND P2, PT, R11, RZ, PT ;  /* 0x000000ff0b00720c */ /* 0x010fe20003f45270 */
[----:B------:R-:W-:Y:S01]  /*292d0*/  ULDC UR4, c[0x0][0xa88] ;  /* 0x0002a20000047ab9 */ /* 0x000fe20000000800 */
[----:B------:R2:W5:Y:S01]  /*292e0*/  @P0 LDG.E R25, desc[UR8][R2.64] ;  /* 0x0000000802190981 */ /* 0x000562000c1e1900 */
[----:B------:R-:W-:-:S06]  /*292f0*/  IMAD.U32 R0, RZ, RZ, UR4 ;  /* 0x00000004ff007e24 */ /* 0x000fcc000f8e00ff */
[----:B------:R2:W5:Y:S04]  /*29300*/  @P1 LDG.E R0, desc[UR8][R8.64] ;  /* 0x0000000808001981 */ /* 0x000568000c1e1900 */
[----:B------:R-:W3:Y:S01]  /*29310*/  @!P2 LDC R11, c[0x0][0xad4] ;  /* 0x0002b500ff0bab82 */ /* 0x000ee20000000800 */
[----:B-1----:R-:W-:-:S05]  /*29320*/  VIADD R10, R4, 0xffffff80 ;  /* 0xffffff80040a7836 */ /* 0x002fca0000000000 */
[----:B------:R-:W-:Y:S01]  /*29330*/  ISETP.GT.AND P3, PT, R10, 0x7f, PT ;  /* 0x0000007f0a00780c */ /* 0x000fe20003f64270 */
[----:B---3--:R2:W-:Y:S01]  /*29340*/  @!P2 STL [R1+0x68], R11 ;  /* 0x0000680b0100a387 */ /* 0x0085e20000100800 */
[----:B------:R-:W-:Y:S01]  /*29350*/  ISETP.GT.AND P2, PT, R11, 0x1, PT ;  /* 0x000000010b00780c */ /* 0x000fe20003f44270 */
[----:B------:R-:W-:-:S12]  /*29360*/  @P1 BRA `(.L_x_2876) ;  /* 0x0000000000141947 */ /* 0x000fd80003800000 */
[----:B------:R-:W-:Y:S05]  /*29370*/  @!P0 BRA `(.L_x_2876) ;  /* 0x0000000000108947 */ /* 0x000fea0003800000 */
[----:B------:R-:W-:Y:S02]  /*29380*/  ULDC.64 UR4, c[0x0][0x208] ;  /* 0x0000820000047ab9 */ /* 0x000fe40000000a00 */
[----:B--2---:R-:W2:Y:S04]  /*29390*/  LDG.E R9, desc[UR4][R2.64] ;  /* 0x0000000402097981 */ /* 0x004ea8000c1e1900 */
[----:B-----5:R-:W2:Y:S02]  /*293a0*/  LDG.E R0, desc[UR4][R2.64+0x4] ;  /* 0x0000040402007981 */ /* 0x020ea4000c1e1900 */
[----:B--2---:R-:W-:-:S07]  /*293b0*/  IMAD.IADD R0, R0, 0x1, -R9 ;  /* 0x0000000100007824 */ /* 0x004fce00078e0a09 */
.L_x_2876:
[----:B--2---:R-:W2:Y:S04]  /*293c0*/  LDL.LU R3, [R1+0x6c] ;  /* 0x00006c0001037983 */ /* 0x004ea80000300800 */
[----:B------:R-:W3:Y:S01]  /*293d0*/  LDL.LU R2, [R1+0x8c] ;  /* 0x00008c0001027983 */ /* 0x000ee20000300800 */
[----:B------:R-:W-:Y:S01]  /*293e0*/  BSSY B1, `(.L_x_2877) ;  /* 0x0000037000017945 */ /* 0x000fe20003800000 */
[----:B-----5:R-:W-:Y:S02]  /*293f0*/  SHF.R.S32.HI R26, RZ, 0x1f, R25 ;  /* 0x0000001fff1a7819 */ /* 0x020fe40000011419 */
[----:B--2---:R-:W-:Y:S02]  /*29400*/  SEL R33, R3, RZ, !P0 ;  /* 0x000000ff03217207 */ /* 0x004fe40004000000 */
[----:B---3--:R-:W-:Y:S01]  /*29410*/  SEL R28, R2, RZ, !P0 ;  /* 0x000000ff021c7207 */ /* 0x008fe20004000000 */
[----:B------:R-:W-:Y:S06]  /*29420*/  @P3 BRA `(.L_x_2878) ;  /* 0x0000000000c83947 */ /* 0x000fec0003800000 */
[----:B------:R-:W1:Y:S01]  /*29430*/  LDC R37, c[0x0][0xbe8] ;  /* 0x0002fa00ff257b82 */ /* 0x000e620000000800 */
[----:B------:R-:W-:Y:S01]  /*29440*/  IADD3 R35, R231, -0x80, R4 ;  /* 0xffffff80e7237810 */ /* 0x000fe20007ffe004 */
[----:B-1----:R-:W-:-:S05]  /*29450*/  IMAD R2, R0, R37, RZ ;  /* 0x0000002500027224 */ /* 0x002fca00078e02ff */
[----:B------:R-:W-:-:S13]  /*29460*/  ISETP.GE.AND P0, PT, R35, R2, PT ;  /* 0x000000022300720c */ /* 0x000fda0003f06270 */
[----:B------:R-:W-:Y:S05]  /*29470*/  @P0 BRA `(.L_x_2878) ;  /* 0x0000000000b40947 */ /* 0x000fea0003800000 */
[----:B------:R-:W2:Y:S01]  /*29480*/  LDL.LU R30, [R1+0x88] ;  /* 0x00008800011e7983 */ /* 0x000ea20000300800 */
[----:B------:R-:W-:Y:S01]  /*29490*/  IMAD.MOV.U32 R24, RZ, RZ, 0x9b8 ;  /* 0x000009b8ff187424 */ /* 0x000fe200078e00ff */
[----:B------:R-:W-:Y:S01]  /*294a0*/  ISETP.GT.AND P0, PT, R11, 0x1, PT ;  /* 0x000000010b00780c */ /* 0x000fe20003f04270 */
[----:B------:R-:W1:Y:S01]  /*294b0*/  LDC.64 R12, c[0x0][0xba8] ;  /* 0x0002ea00ff0c7b82 */ /* 0x000e620000000a00 */
[----:B------:R-:W-:Y:S01]  /*294c0*/  ISETP.NE.AND P1, PT, R37, 0x1, PT ;  /* 0x000000012500780c */ /* 0x000fe20003f25270 */
[----:B------:R-:W-:Y:S01]  /*294d0*/  IMAD.MOV.U32 R27, RZ, RZ, R35 ;  /* 0x000000ffff1b7224 */ /* 0x000fe200078e0023 */
[----:B------:R-:W-:Y:S01]  /*294e0*/  SEL R24, R24, 0x978, P0 ;  /* 0x0000097818187807 */ /* 0x000fe20000000000 */
[----:B------:R-:W-:-:S04]  /*294f0*/  ULDC.64 UR4, c[0x0][0x208] ;  /* 0x0000820000047ab9 */ /* 0x000fc80000000a00 */
[----:B------:R-:W3:Y:S08]  /*29500*/  LDC.64 R2, c[0x0][R24+0x220] ;  /* 0x0000880018027b82 */ /* 0x000ef00000000a00 */
[----:B------:R-:W4:Y:S08]  /*29510*/  LDC.64 R14, c[0x0][R24+0x218] ;  /* 0x00008600180e7b82 */ /* 0x000f300000000a00 */
[----:B------:R-:W5:Y:S08]  /*29520*/  LDC.64 R8, c[0x0][R24+0x228] ;  /* 0x00008a0018087b82 */ /* 0x000f700000000a00 */
[----:B------:R-:W0:Y:S08]  /*29530*/  @P1 LDC R4, c[0x0][0xbec] ;  /* 0x0002fb00ff041b82 */ /* 0x000e300000000800 */
[----:B------:R-:W5:Y:S08]  /*29540*/  LDC.64 R10, c[0x0][R24+0x210] ;  /* 0x00008400180a7b82 */ /* 0x000f700000000a00 */
[----:B------:R-:W5:Y:S01]  /*29550*/  @P1 LDC R31, c[0x0][0xbf0] ;  /* 0x0002fc00ff1f1b82 */ /* 0x000f620000000800 */
[----:B0-----:R-:W-:-:S07]  /*29560*/  @P1 IMAD.HI.U32 R4, R35, R4, RZ ;  /* 0x0000000423041227 */ /* 0x001fce00078e00ff */
[----:B-1----:R-:W0:Y:S01]  /*29570*/  @!P0 LDC R12, c[0x0][0xb50] ;  /* 0x0002d400ff0c8b82 */ /* 0x002e220000000800 */
[-C--:B---3--:R-:W-:Y:S02]  /*29580*/  IMAD R3, R3, R33.reuse, RZ ;  /* 0x0000002103037224 */ /* 0x088fe400078e02ff */
[----:B------:R-:W-:-:S05]  /*29590*/  IMAD.WIDE.U32 R20, R2, R33, RZ ;  /* 0x0000002102147225 */ /* 0x000fca00078e00ff */
[----:B------:R-:W1:Y:S01]  /*295a0*/  @!P0 LDC R13, c[0x0][0xb54] ;  /* 0x0002d500ff0d8b82 */ /* 0x000e620000000800 */
[-C--:B----4-:R-:W-:Y:S02]  /*295b0*/  IMAD R29, R15, R237.reuse, RZ ;  /* 0x000000ed0f1d7224 */ /* 0x090fe400078e02ff */
[----:B------:R-:W-:Y:S01]  /*295c0*/  IMAD.WIDE.U32 R14, R14, R237, RZ ;  /* 0x000000ed0e0e7225 */ /* 0x000fe200078e00ff */
[----:B-----5:R-:W-:-:S03]  /*295d0*/  @P1 SHF.R.U32.HI R27, RZ, R31, R4 ;  /* 0x0000001fff1b1219 */ /* 0x020fc60000011604 */
        /* <DEDUP_REMOVED lines=23> */
.L_x_2878:
[----:B------:R-:W-:Y:S05]  /*29750*/  BSYNC B1 ;  /* 0x0000000000017941 */ /* 0x000fea0003800000 */
.L_x_2877:
[----:B------:R-:W-:Y:S05]  /*29760*/  @P2 BRA `(.L_x_2873) ;  /* 0x0000000800382947 */ /* 0x000fea0003800000 */
[----:B------:R-:W2:Y:S01]  /*29770*/  LDL R4, [R1+0x60] ;  /* 0x0000600001047983 */ /* 0x000ea20000100800 */
[----:B------:R-:W-:Y:S01]  /*29780*/  ULDC.64 UR4, c[0x0][0xaa0] ;  /* 0x0002a80000047ab9 */ /* 0x000fe20000000a00 */
[----:B------:R-:W3:Y:S01]  /*29790*/  LDC R15, c[0x0][0xbe8] ;  /* 0x0002fa00ff0f7b82 */ /* 0x000ee20000000800 */
[----:B------:R-:W-:Y:S01]  /*297a0*/  IMAD R2, R26, UR4, RZ ;  /* 0x000000041a027c24 */ /* 0x000fe2000f8e02ff */
[----:B------:R4:W5:Y:S01]  /*297b0*/  LDL R24, [R1+0x84] ;  /* 0x0000840001187983 */ /* 0x0009620000100800 */
[----:B------:R-:W-:Y:S02]  /*297c0*/  ULDC.64 UR6, c[0x0][0xaf0] ;  /* 0x0002bc0000067ab9 */ /* 0x000fe40000000a00 */
[C---:B------:R-:W-:Y:S01]  /*297d0*/  IMAD R9, R25.reuse, UR5, R2 ;  /* 0x0000000519097c24 */ /* 0x040fe2000f8e0202 */
[----:B------:R4:W5:Y:S01]  /*297e0*/  LDL R20, [R1+0x80] ;  /* 0x0000800001147983 */ /* 0x0009620000100800 */
[----:B-1----:R-:W-:Y:S01]  /*297f0*/  IMAD.WIDE.U32 R2, R25, UR4, RZ ;  /* 0x0000000419027c25 */ /* 0x002fe2000f8e00ff */
[----:B------:R-:W-:-:S02]  /*29800*/  ULDC.64 UR4, c[0x0][0xae8] ;  /* 0x0002ba0000047ab9 */ /* 0x000fc40000000a00 */
[----:B------:R4:W5:Y:S01]  /*29810*/  LDL R25, [R1+0x64] ;  /* 0x0000640001197983 */ /* 0x0009620000100800 */
[----:B---3--:R-:W-:-:S13]  /*29820*/  ISETP.NE.AND P0, PT, R15, 0x1, PT ;  /* 0x000000010f00780c */ /* 0x008fda0003f05270 */
[----:B------:R-:W1:Y:S08]  /*29830*/  @P0 LDC R8, c[0x0][0xbec] ;  /* 0x0002fb00ff080b82 */ /* 0x000e700000000800 */
[----:B------:R-:W3:Y:S01]  /*29840*/  @P0 LDC R11, c[0x0][0xbf0] ;  /* 0x0002fc00ff0b0b82 */ /* 0x000ee20000000800 */
[----:B------:R-:W-:Y:S02]  /*29850*/  IMAD.IADD R3, R3, 0x1, R9 ;  /* 0x0000000103037824 */ /* 0x000fe400078e0209 */
[----:B------:R-:W-:-:S04]  /*29860*/  IMAD.WIDE.U32 R2, R237, UR4, R2 ;  /* 0x00000004ed027c25 */ /* 0x000fc8000f8e0002 */
[----:B------:R-:W-:Y:S01]  /*29870*/  IMAD R3, R237, UR5, R3 ;  /* 0x00000005ed037c24 */ /* 0x000fe2000f8e0203 */
[----:B------:R-:W-:Y:S01]  /*29880*/  ULDC.64 UR4, c[0x0][0xae0] ;  /* 0x0002b80000047ab9 */ /* 0x000fe20000000a00 */
[----:B------:R-:W-:Y:S01]  /*29890*/  IMAD.WIDE.U32 R2, R33, UR6, R2 ;  /* 0x0000000621027c25 */ /* 0x000fe2000f8e0002 */
[----:B------:R-:W-:Y:S03]  /*298a0*/  BSSY B1, `(.L_x_2879) ;  /* 0x0000035000017945 */ /* 0x000fe60003800000 */
[----:B--2---:R-:W-:-:S04]  /*298b0*/  IMAD R4, R4, 0x20, R212 ;  /* 0x0000002004047824 */ /* 0x004fc800078e02d4 */
[----:B------:R-:W-:-:S04]  /*298c0*/  IMAD.IADD R13, R231, 0x1, R4 ;  /* 0x00000001e70d7824 */ /* 0x000fc800078e0204 */
[----:B-1----:R-:W-:-:S04]  /*298d0*/  @P0 IMAD.HI.U32 R4, R13, R8, RZ ;  /* 0x000000080d040227 */ /* 0x002fc800078e00ff */
[----:B------:R-:W-:Y:S01]  /*298e0*/  IMAD.MOV.U32 R9, RZ, RZ, R13 ;  /* 0x000000ffff097224 */ /* 0x000fe200078e000d */
[----:B---3--:R-:W-:Y:S01]  /*298f0*/  @P0 SHF.R.U32.HI R9, RZ, R11, R4 ;  /* 0x0000000bff090219 */ /* 0x008fe20000011604 */
[----:B------:R-:W-:-:S03]  /*29900*/  IMAD R8, R28, UR6, RZ ;  /* 0x000000061c087c24 */ /* 0x000fc6000f8e02ff */
[--C-:B------:R-:W-:Y:S01]  /*29910*/  SHF.R.S32.HI R4, RZ, 0x1f, R9.reuse ;  /* 0x0000001fff047819 */ /* 0x100fe20000011409 */
[----:B------:R-:W-:Y:S02]  /*29920*/  IMAD R11, R33, UR7, R8 ;  /* 0x00000007210b7c24 */ /* 0x000fe4000f8e0208 */
        /* <DEDUP_REMOVED lines=10> */
[----:B------:R-:W-:Y:S02]  /*299d0*/  IMAD.IADD R231, R212, 0x1, R231 ;  /* 0x00000001d4e77824 */ /* 0x000fe400078e02e7 */
[----:B------:R-:W-:-:S02]  /*299e0*/  IMAD R15, R0, R15, RZ ;  /* 0x0000000f000f7224 */ /* 0x000fc400078e02ff */
[C---:B------:R-:W-:Y:S02]  /*299f0*/  IMAD R9, R11.reuse, UR5, R4 ;  /* 0x000000050b097c24 */ /* 0x040fe4000f8e0204 */
[----:B------:R-:W-:Y:S01]  /*29a00*/  IMAD.WIDE.U32 R2, R11, UR4, R2 ;  /* 0x000000040b027c25 */ /* 0x000fe2000f8e0002 */
[----:B------:R-:W-:Y:S01]  /*29a10*/  ISETP.GE.AND P2, PT, R231, R15, PT ;  /* 0x0000000fe700720c */ /* 0x000fe20003f46270 */
[----:B------:R-:W-:Y:S02]  /*29a20*/  ULDC.64 UR4, c[0x0][0xa80] ;  /* 0x0002a00000047ab9 */ /* 0x000fe40000000a00 */
[----:B------:R-:W-:Y:S01]  /*29a30*/  IMAD.IADD R3, R3, 0x1, R9 ;  /* 0x0000000103037824 */ /* 0x000fe200078e0209 */
[----:B------:R-:W-:Y:S01]  /*29a40*/  LEA R4, P3, R2, UR4, 0x1 ;  /* 0x0000000402047c11 */ /* 0x000fe2000f8608ff */
[----:B------:R-:W-:-:S03]  /*29a50*/  VIADD R0, R231, 0x20 ;  /* 0x00000020e7007836 */ /* 0x000fc60000000000 */
[----:B------:R-:W-:Y:S02]  /*29a60*/  LEA.HI.X R14, R2, UR5, R3, 0x1, P3 ;  /* 0x00000005020e7c11 */ /* 0x000fe400098f0c03 */
[-C--:B------:R-:W-:Y:S01]  /*29a70*/  ISETP.GE.AND P1, PT, R0, R15.reuse, PT ;  /* 0x0000000f0000720c */ /* 0x080fe20003f26270 */
[----:B------:R-:W-:Y:S01]  /*29a80*/  VIADD R0, R231, 0x40 ;  /* 0x00000040e7007836 */ /* 0x000fe20000000000 */
[----:B------:R4:W1:Y:S04]  /*29a90*/  SHFL.IDX PT, R12, R4, RZ, 0x181f ;  /* 0x00181fff040c7589 */ /* 0x00086800000e0000 */
[----:B------:R4:W2:Y:S01]  /*29aa0*/  SHFL.IDX PT, R13, R14, RZ, 0x181f ;  /* 0x00181fff0e0d7589 */ /* 0x0008a200000e0000 */
        /* <DEDUP_REMOVED lines=10> */
[CC--:B------:R-:W-:Y:S01]  /*29b50*/  @!P3 LEA R8, P6, R220.reuse, R12.reuse, 0x1 ;  /* 0x0000000cdc08b211 */ /* 0x0c0fe200078c08ff */
[----:B-----5:R-:W-:Y:S02]  /*29b60*/  @!P4 IMAD.SHL.U32 R21, R25, 0x8, RZ ;  /* 0x000000081915c824 */ /* 0x020fe400078e00ff */
        /* <DEDUP_REMOVED lines=8> */
.L_x_2880:
[----:B------:R-:W-:Y:S05]  /*29bf0*/  BSYNC B1 ;  /* 0x0000000000017941 */ /* 0x000fea0003800000 */
.L_x_2879:
        /* <DEDUP_REMOVED lines=13> */
[----:B------:R-:W-:Y:S01]  /*29cd0*/  @!P1 LEA R2, P6, R221, R12, 0x1 ;  /* 0x0000000cdd029211 */ /* 0x000fe200078c08ff */
[----:B-----5:R-:W-:Y:S01]  /*29ce0*/  @!P3 IMAD.SHL.U32 R21, R25, 0x8, RZ ;  /* 0x000000081915b824 */ /* 0x020fe200078e00ff */
[-C--:B------:R-:W-:Y:S01]  /*29cf0*/  @!P2 LEA.HI.X R9, R220, R13.reuse, R24, 0x1, P5 ;  /* 0x0000000ddc09a211 */ /* 0x080fe200028f0c18 */
[----:B------:R1:W-:Y:S01]  /*29d00*/  @!P4 ST.E.128 desc[UR6][R10.64], RZ ;  /* 0x000000ff0a00c985 */ /* 0x0003e2000c101d06 */
[----:B------:R-:W-:Y:S01]  /*29d10*/  @!P1 LEA.HI.X R3, R221, R13, R20, 0x1, P6 ;  /* 0x0000000ddd039211 */ /* 0x000fe200030f0c14 */
[----:B------:R-:W-:-:S05]  /*29d20*/  @!P3 IMAD.WIDE R12, R21, 0x2, R12 ;  /* 0x00000002150cb825 */ /* 0x000fca00078e020c */
[----:B------:R1:W-:Y:S04]  /*29d30*/  @!P3 ST.E.128 desc[UR6][R12.64], RZ ;  /* 0x000000ff0c00b985 */ /* 0x0003e8000c101d06 */
[----:B------:R1:W-:Y:S04]  /*29d40*/  @!P2 ST.E.128 desc[UR6][R8.64], RZ ;  /* 0x000000ff0800a985 */ /* 0x0003e8000c101d06 */
[----:B------:R1:W-:Y:S02]  /*29d50*/  @!P1 ST.E.128 desc[UR6][R2.64], RZ ;  /* 0x000000ff02009985 */ /* 0x0003e4000c101d06 */
.L_x_2882:
[----:B------:R-:W-:Y:S05]  /*29d60*/  BSYNC B1 ;  /* 0x0000000000017941 */ /* 0x000fea0003800000 */
.L_x_2881:
[----:B-1-3--:R1:W3:Y:S01]  /*29d70*/  SHFL.IDX PT, R13, R14, 0x2, 0x181f ;  /* 0x00581f000e0d7f89 */ /* 0x00a2e200000e0000 */
        /* <DEDUP_REMOVED lines=12> */
[----:B-----5:R-:W-:Y:S01]  /*29e40*/  @!P4 IMAD.SHL.U32 R21, R25, 0x8, RZ ;  /* 0x000000081915c824 */ /* 0x020fe200078e00ff */
[-C--:B---3--:R-:W-:Y:S02]  /*29e50*/  @!P3 LEA.HI.X R11, R18, R13.reuse, R19, 0x1, P0 ;  /* 0x0000000d120bb211 */ /* 0x088fe400000f0c13 */
[-C--:B------:R-:W-:Y:S02]  /*29e60*/  @!P5 LEA.HI.X R9, R220, R13.reuse, R24, 0x1, P1 ;  /* 0x0000000ddc09d211 */ /* 0x080fe400008f0c18 */
[----:B------:R-:W-:Y:S01]  /*29e70*/  @!P6 LEA.HI.X R3, R221, R13, R20, 0x1, P2 ;  /* 0x0000000ddd03e211 */ /* 0x000fe200010f0c14 */
[----:B------:R-:W-:Y:S01]  /*29e80*/  @!P4 IMAD.WIDE R12, R21, 0x2, R12 ;  /* 0x00000002150cc825 */ /* 0x000fe200078e020c */
[----:B------:R0:W-:Y:S04]  /*29e90*/  @!P3 ST.E.128 desc[UR6][R10.64], RZ ;  /* 0x000000ff0a00b985 */ /* 0x0001e8000c101d06 */
[----:B------:R0:W-:Y:S04]  /*29ea0*/  @!P4 ST.E.128 desc[UR6][R12.64], RZ ;  /* 0x000000ff0c00c985 */ /* 0x0001e8000c101d06 */
[----:B------:R0:W-:Y:S04]  /*29eb0*/  @!P5 ST.E.128 desc[UR6][R8.64], RZ ;  /* 0x000000ff0800d985 */ /* 0x0001e8000c101d06 */
[----:B------:R0:W-:Y:S02]  /*29ec0*/  @!P6 ST.E.128 desc[UR6][R2.64], RZ ;  /* 0x000000ff0200e985 */ /* 0x0001e4000c101d06 */
.L_x_2884:
[----:B------:R-:W-:Y:S05]  /*29ed0*/  BSYNC B1 ;  /* 0x0000000000017941 */ /* 0x000fea0003800000 */
.L_x_2883:
[----:B------:R-:W-:Y:S01]  /*29ee0*/  VIADD R0, R231, 0x60 ;  /* 0x00000060e7007836 */ /* 0x000fe20000000000 */
[----:B0--3--:R0:W3:Y:S04]  /*29ef0*/  SHFL.IDX PT, R13, R14, 0x3, 0x181f ;  /* 0x00781f000e0d7f89 */ /* 0x0090e800000e0000 */
[----:B------:R-:W-:Y:S01]  /*29f00*/  ISETP.GE.AND P0, PT, R0, R15, PT ;  /* 0x0000000f0000720c */ /* 0x000fe20003f06270 */
[----:B------:R0:W0:-:S12]  /*29f10*/  SHFL.IDX PT, R12, R4, 0x3, 0x181f ;  /* 0x00781f00040c7f89 */ /* 0x00001800000e0000 */
        /* <DEDUP_REMOVED lines=19> */
.L_x_2873:
[----:B------:R-:W-:Y:S05]  /*2a050*/  BSYNC B0 ;  /* 0x0000000000007941 */ /* 0x000fea0003800000 */
.L_x_2863:
[----:B------:R-:W-:Y:S02]  /*2a060*/  ULDC UR4, c[0x0][0xc3c] ;  /* 0x00030f0000047ab9 */ /* 0x000fe40000000800 */
[----:B------:R-:W-:-:S13]  /*2a070*/  ISETP.GE.AND P0, PT, R7, UR4, PT ;  /* 0x0000000407007c0c */ /* 0x000fda000bf06270 */
[----:B------:R-:W-:Y:S05]  /*2a080*/  @!P0 BRA `(.L_x_2885) ;  /* 0xfffffd7400c48947 */ /* 0x000fea000383ffff */
[----:B------:R-:W-:Y:S05]  /*2a090*/  BRA `(.L_x_2622) ;  /* 0x0000009c00107947 */ /* 0x000fea0003800000 */
.L_x_2620:
        /* <DEDUP_REMOVED lines=20> */
.L_x_2886:
        /* <DEDUP_REMOVED lines=44> */
.L_x_2890:
        /* <DEDUP_REMOVED lines=40> */
.L_x_2888:
        /* <DEDUP_REMOVED lines=12> */
.L_x_2891:
        /* <DEDUP_REMOVED lines=63> */
.L_x_2892:
        /* <DEDUP_REMOVED lines=62> */
.L_x_2893:
[----:B01----:R-:W-:-:S05]  /*2afb0*/  LOP3.LUT R3, RZ, R2, RZ, 0x33, !PT ;  /* 0x00000002ff037212 */ /* 0x003fca00078e33ff */
[----:B------:R-:W-:-:S05]  /*2afc0*/  IMAD.IADD R2, R4, 0x1, R3 ;  /* 0x0000000104027824 */ /* 0x000fca00078e0203 */
[----:B------:R1:W-:Y:S01]  /*2afd0*/  STL [R1+0x4], R2 ;  /* 0x0000040201007387 */ /* 0x0003e20000100800 */
[----:B------:R-:W-:Y:S05]  /*2afe0*/  BRA `(.L_x_2894) ;  /* 0x0000000000107947 */ /* 0x000fea0003800000 */
.L_x_2889:
[----:B------:R-:W-:Y:S01]  /*2aff0*/  IMAD.U32 R2, RZ, RZ, UR6 ;  /* 0x00000006ff027e24 */ /* 0x000fe2000f8e00ff */
[----:B------:R0:W-:Y:S04]  /*2b000*/  STL [R1+0x4], RZ ;  /* 0x000004ff01007387 */ /* 0x0001e80000100800 */
[----:B------:R0:W-:Y:S04]  /*2b010*/  STL [R1+0x8], RZ ;  /* 0x000008ff01007387 */ /* 0x0001e80000100800 */
[----:B------:R0:W-:Y:S02]  /*2b020*/  STL [R1], R2 ;  /* 0x0000000201007387 */ /* 0x0001e40000100800 */
.L_x_2894:
        /* <DEDUP_REMOVED lines=10> */
.L_x_2887:
        /* <DEDUP_REMOVED lines=37> */
.L_x_3056:
[----:B------:R-:W2:Y:S01]  /*2b320*/  LDL R0, [R1+0xc] ;  /* 0x00000c0001007983 */ /* 0x000ea20000100800 */
[----:B------:R-:W2:Y:S01]  /*2b330*/  LDC.64 R2, c[0x0][0xc88] ;  /* 0x00032200ff027b82 */ /* 0x000ea20000000a00 */
[----:B------:R-:W-:Y:S01]  /*2b340*/  ULDC.64 UR4, c[0x0][0x208] ;  /* 0x0000820000047ab9 */ /* 0x000fe20000000a00 */
[----:B--2---:R-:W-:-:S05]  /*2b350*/  IMAD.WIDE R2, R0, 0x4, R2 ;  /* 0x0000000400027825 */ /* 0x004fca00078e0202 */
[----:B01----:R-:W2:Y:S01]  /*2b360*/  LDG.E R4, desc[UR4][R2.64] ;  /* 0x0000000402047981 */ /* 0x003ea2000c1e1900 */
[----:B------:R-:W-:Y:S05]  /*2b370*/  YIELD ;  /* 0x0000000000007946 */ /* 0x000fea0003800000 */
[----:B------:R-:W-:Y:S01]  /*2b380*/  ULDC.64 UR4, c[0x0][0xa28] ;  /* 0x00028a0000047ab9 */ /* 0x000fe20000000a00 */
[----:B------:R-:W-:Y:S01]  /*2b390*/  IMAD.MOV.U32 R0, RZ, RZ, RZ ;  /* 0x000000ffff007224 */ /* 0x000fe200078e00ff */
[----:B------:R-:W-:Y:S01]  /*2b3a0*/  ISETP.NE.U32.AND P0, PT, RZ, UR4, PT ;  /* 0x00000004ff007c0c */ /* 0x000fe2000bf05070 */
[----:B------:R-:W-:Y:S01]  /*2b3b0*/  ULDC.64 UR12, c[0x0][0x208] ;  /* 0x00008200000c7ab9 */ /* 0x000fe20000000a00 */
[----:B------:R-:W-:Y:S01]  /*2b3c0*/  IMAD.MOV.U32 R8, RZ, RZ, RZ ;  /* 0x000000ffff087224 */ /* 0x000fe200078e00ff */
[----:B------:R-:W-:Y:S01]  /*2b3d0*/  ULDC.64 UR10, c[0x0][0xa18] ;  /* 0x00028600000a7ab9 */ /* 0x000fe20000000a00 */
[----:B------:R-:W-:Y:S01]  /*2b3e0*/  ISETP.NE.AND.EX P0, PT, RZ, UR5, PT, P0 ;  /* 0x00000005ff007c0c */ /* 0x000fe2000bf05300 */
[----:B------:R-:W-:Y:S01]  /*2b3f0*/  ULDC.64 UR8, c[0x0][0xa10] ;  /* 0x0002840000087ab9 */ /* 0x000fe20000000a00 */
[----:B------:R-:W-:Y:S01]  /*2b400*/  ULDC.64 UR6, c[0x0][0xa08] ;  /* 0x0002820000067ab9 */ /* 0x000fe20000000a00 */
[----:B--2---:R-:W-:Y:S01]  /*2b410*/  SHF.R.S32.HI R5, RZ, 0x1f, R4 ;  /* 0x0000001fff057819 */ /* 0x004fe20000011404 */
[----:B------:R-:W-:-:S09]  /*2b420*/  IMAD.SHL.U32 R15, R4, 0x4, RZ ;  /* 0x00000004040f7824 */ /* 0x000fd200078e00ff */
[C---:B------:R-:W-:Y:S01]  /*2b430*/  @P0 LEA R2, P1, R4.reuse, UR4, 0x2 ;  /* 0x0000000404020c11 */ /* 0x040fe2000f8210ff */
[----:B------:R0:W-:Y:S03]  /*2b440*/  STL [R1+0x34], R4 ;  /* 0x0000340401007387 */ /* 0x0001e60000100800 */
        /* <DEDUP_REMOVED lines=14> */
[C---:B--2---:R-:W-:Y:S02]  /*2b530*/  IADD3 R2, P4, R15.reuse, UR4, RZ ;  /* 0x000000040f027c10 */ /* 0x044fe4000ff9e0ff */
[----:B------:R-:W-:Y:S02]  /*2b540*/  ISETP.NE.AND.EX P3, PT, RZ, UR11, PT, P3 ;  /* 0x0000000bff007c0c */ /* 0x000fe4000bf65330 */
[C---:B------:R-:W-:Y:S02]  /*2b550*/  IADD3.X R3, R14.reuse, UR5, RZ, P4, !PT ;  /* 0x000000050e037c10 */ /* 0x040fe4000a7fe4ff */
[----:B0-----:R-:W-:Y:S02]  /*2b560*/  IADD3 R4, P4, R15, UR8, RZ ;  /* 0x000000080f047c10 */ /* 0x001fe4000ff9e0ff */
[----:B------:R-:W-:Y:S01]  /*2b570*/  ISETP.NE.AND.EX P0, PT, RZ, UR7, PT, P0 ;  /* 0x00000007ff007c0c */ /* 0x000fe2000bf05300 */
[----:B------:R-:W2:Y:S01]  /*2b580*/  @P2 LDG.E R8, desc[UR12][R2.64] ;  /* 0x0000000c02082981 */ /* 0x000ea2000c1e1900 */
[C---:B-1----:R-:W-:Y:S01]  /*2b590*/  IADD3.X R5, R14.reuse, UR9, RZ, P4, !PT ;  /* 0x000000090e057c10 */ /* 0x042fe2000a7fe4ff */
        /* <DEDUP_REMOVED lines=8> */
[----:B------:R1:W5:Y:S04]  /*2b620*/  @P0 LDG.E R11, desc[UR12][R6.64] ;  /* 0x0000000c060b0981 */ /* 0x000368000c1e1900 */
[----:B------:R1:W5:Y:S01]  /*2b630*/  @P1 LDG.E R10, desc[UR12][R4.64] ;  /* 0x0000000c040a1981 */ /* 0x000362000c1e1900 */
[----:B0-----:R-:W-:-:S04]  /*2b640*/  @P3 IADD3 R8, P4, R15, UR10, RZ ;  /* 0x0000000a0f083c10 */ /* 0x001fc8000ff9e0ff */
[----:B------:R-:W-:-:S05]  /*2b650*/  @P3 IADD3.X R9, R14, UR11, RZ, P4, !PT ;  /* 0x0000000b0e093c10 */ /* 0x000fca000a7fe4ff */
[----:B------:R-:W2:Y:S01]  /*2b660*/  @P3 LDG.E R12, desc[UR12][R8.64] ;  /* 0x0000000c080c3981 */ /* 0x000ea2000c1e1900 */
[----:B------:R-:W-:-:S03]  /*2b670*/  UISETP.NE.AND.EX UP0, UPT, UR5, URZ, UPT, UP0 ;  /* 0x0000003f0500728c */ /* 0x000fc6000bf05300 */
[----:B------:R-:W-:Y:S01]  /*2b680*/  ULDC UR5, c[0x0][0x2f0] ;  /* 0x0000bc0000057ab9 */ /* 0x000fe20000000800 */
[----:B------:R-:W-:-:S04]  /*2b690*/  USEL UR4, UR4, 0x1, UP0 ;  /* 0x0000000104047887 */ /* 0x000fc80008000000 */
[----:B------:R-:W-:Y:S01]  /*2b6a0*/  UIMAD UR4, UR4, UR5, URZ ;  /* 0x00000005040472a4 */ /* 0x000fe2000f8e023f */
[----:B--2---:R1:W-:Y:S04]  /*2b6b0*/  STL [R1+0x50], R12 ;  /* 0x0000500c01007387 */ /* 0x0043e80000100800 */
[----:B------:R1:W5:Y:S01]  /*2b6c0*/  LDL R13, [R1+0x50] ;  /* 0x00005000010d7983 */ /* 0x0003620000100800 */
[----:B------:R-:W-:Y:S01]  /*2b6d0*/  ULDC UR5, c[0x0][0x348] ;  /* 0x0000d20000057ab9 */ /* 0x000fe20000000800 */
[----:B------:R-:W-:Y:S02]  /*2b6e0*/  IMAD.U32 R8, RZ, RZ, UR4 ;  /* 0x00000004ff087e24 */ /* 0x000fe4000f8e00ff */
[----:B------:R-:W-:Y:S01]  /*2b6f0*/  IMAD.U32 R9, RZ, RZ, UR5 ;  /* 0x00000005ff097e24 */ /* 0x000fe2000f8e00ff */
[----:B------:R-:W-:Y:S06]  /*2b700*/  @P3 BRA `(.L_x_2896) ;  /* 0x0000000000183947 */ /* 0x000fec0003800000 */
[----:B------:R-:W-:Y:S05]  /*2b710*/  @!P2 BRA `(.L_x_2896) ;  /* 0x000000000014a947 */ /* 0x000fea0003800000 */
[----:B------:R-:W-:Y:S02]  /*2b720*/  ULDC.64 UR4, c[0x0][0x208] ;  /* 0x0000820000047ab9 */ /* 0x000fe40000000a00 */
[----:B-1----:R-:W2:Y:S04]  /*2b730*/  LDG.E R12, desc[UR4][R2.64] ;  /* 0x00000004020c7981 */ /* 0x002ea8000c1e1900 */
[----:B------:R-:W2:Y:S02]  /*2b740*/  LDG.E R2, desc[UR4][R2.64+0x4] ;  /* 0x0000040402027981 */ /* 0x000ea4000c1e1900 */
[----:B--2--5:R-:W-:-:S05]  /*2b750*/  IMAD.IADD R13, R2, 0x1, -R12 ;  /* 0x00000001020d7824 */ /* 0x024fca00078e0a0c */
[----:B------:R0:W-:Y:S02]  /*2b760*/  STL [R1+0x50], R13 ;  /* 0x0000500d01007387 */ /* 0x0001e40000100800 */
.L_x_2896:
[----:B------:R-:W2:Y:S01]  /*2b770*/  LDL.LU R3, [R1+0x8] ;  /* 0x0000080001037983 */ /* 0x000ea20000300800 */
[----:B------:R-:W-:Y:S02]  /*2b780*/  ULDC.64 UR4, c[0x0][0xa20] ;  /* 0x0002880000047ab9 */ /* 0x000fe40000000a00 */
[----:B------:R-:W-:Y:S01]  /*2b790*/  ISETP.NE.U32.AND P2, PT, RZ, UR4, PT ;  /* 0x00000004ff007c0c */ /* 0x000fe2000bf45070 */
[----:B-1----:R-:W3:Y:S03]  /*2b7a0*/  LDL R12, [R1+0x34] ;  /* 0x00003400010c7983 */ /* 0x002ee60000100800 */
[----:B------:R-:W-:Y:S02]  /*2b7b0*/  ISETP.NE.AND.EX P2, PT, RZ, UR5, PT, P2 ;  /* 0x00000005ff007c0c */ /* 0x000fe4000bf45320 */
[C---:B--2---:R-:W-:Y:S02]  /*2b7c0*/  LOP3.LUT R17, R3.reuse, 0xff000000, RZ, 0xc0, !PT ;  /* 0xff00000003117812 */ /* 0x044fe400078ec0ff */
[----:B------:R-:W-:-:S02]  /*2b7d0*/  LOP3.LUT R2, R3, 0xff0000, RZ, 0xc0, !PT ;  /* 0x00ff000003027812 */ /* 0x000fc400078ec0ff */
[----:B------:R-:W-:Y:S02]  /*2b7e0*/  SHF.R.U32.HI R17, RZ, 0x8, R17 ;  /* 0x00000008ff117819 */ /* 0x000fe40000011611 */
[----:B------:R-:W-:Y:S02]  /*2b7f0*/  LOP3.LUT R16, R3, 0xffff, RZ, 0xc0, !PT ;  /* 0x0000ffff03107812 */ /* 0x000fe400078ec0ff */
[----:B------:R-:W-:Y:S01]  /*2b800*/  LEA.HI R17, R2, R17, RZ, 0x10 ;  /* 0x0000001102117211 */ /* 0x000fe200078f80ff */
[----:B-----5:R-:W-:-:S05]  /*2b810*/  IMAD.IADD R2, R11, 0x1, R0 ;  /* 0x000000010b027824 */ /* 0x020fca00078e0200 */
[----:B------:R1:W-:Y:S04]  /*2b820*/  STL [R1+0x1c], R2 ;  /* 0x00001c0201007387 */ /* 0x0003e80000100800 */
[----:B---3--:R1:W-:Y:S01]  /*2b830*/  STL [R1+0x14], R12 ;  /* 0x0000140c01007387 */ /* 0x0083e20000100800 */
[----:B------:R-:W-:Y:S05]  /*2b840*/  @!P2 BRA `(.L_x_2897) ;  /* 0x000000000014a947 */ /* 0x000fea0003800000 */
[----:B-1----:R-:W-:Y:S01]  /*2b850*/  IADD3 R2, P0, R15, UR4, RZ ;  /* 0x000000040f027c10 */ /* 0x002fe2000ff1e0ff */
[----:B------:R-:W-:-:S03]  /*2b860*/  ULDC.64 UR6, c[0x0][0x208] ;  /* 0x0000820000067ab9 */ /* 0x000fc60000000a00 */
[----:B------:R-:W-:-:S05]  /*2b870*/  IADD3.X R3, R14, UR5, RZ, P0, !PT ;  /* 0x000000050e037c10 */ /* 0x000fca00087fe4ff */
[----:B------:R2:W5:Y:S01]  /*2b880*/  LDG.E R8, desc[UR6][R2.64] ;  /* 0x0000000602087981 */ /* 0x000562000c1e1900 */
[----:B------:R-:W-:Y:S05]  /*2b890*/  BRA `(.L_x_2898) ;  /* 0x0000000000147947 */ /* 0x000fea0003800000 */
.L_x_2897:
[----:B------:R-:W-:Y:S05]  /*2b8a0*/  @!P0 BRA `(.L_x_2898) ;  /* 0x0000000000108947 */ /* 0x000fea0003800000 */
[----:B------:R-:W-:Y:S02]  /*2b8b0*/  ULDC.64 UR4, c[0x0][0x208] ;  /* 0x0000820000047ab9 */ /* 0x000fe40000000a00 */
[----:B------:R-:W2:Y:S04]  /*2b8c0*/  LDG.E R8, desc[UR4][R6.64] ;  /* 0x0000000406087981 */ /* 0x000ea8000c1e1900 */
[----:B------:R-:W2:Y:S02]  /*2b8d0*/  LDG.E R6, desc[UR4][R6.64+0x4] ;  /* 0x0000040406067981 */ /* 0x000ea4000c1e1900 */
[----:B--2---:R-:W-:-:S07]  /*2b8e0*/  IMAD.IADD R8, R6, 0x1, -R8 ;  /* 0x0000000106087824 */ /* 0x004fce00078e0a08 */
.L_x_2898:
[----:B------:R-:W-:Y:S01]  /*2b8f0*/  ULDC.64 UR4, c[0x0][0x208] ;  /* 0x0000820000047ab9 */ /* 0x000fe20000000a00 */
[----:B------:R-:W3:Y:S01]  /*2b900*/  LDL R6, [R1+0x4] ;  /* 0x0000040001067983 */ /* 0x000ee20000100800 */
[----:B--2---:R-:W2:Y:S03]  /*2b910*/  LDC R3, c[0x0][0x448] ;  /* 0x00011200ff037b82 */ /* 0x004ea60000000800 */
[----:B-1----:R-:W4:Y:S04]  /*2b920*/  @P1 LDG.E R2, desc[UR4][R4.64] ;  /* 0x0000000404021981 */ /* 0x002f28000c1e1900 */
[----:B------:R1:W4:Y:S01]  /*2b930*/  @P1 LDG.E R4, desc[UR4][R4.64+0x4] ;  /* 0x0000040404041981 */ /* 0x000322000c1e1900 */
[----:B-----5:R-:W-:Y:S01]  /*2b940*/  IMAD.IADD R7, R8, 0x1, -R0 ;  /* 0x0000000108077824 */ /* 0x020fe200078e0a00 */
[----:B------:R-:W-:Y:S01]  /*2b950*/  LOP3.LUT R11, R17, 0xff, RZ, 0xc0, !PT ;  /* 0x000000ff110b7812 */ /* 0x000fe200078ec0ff */
[----:B------:R-:W-:Y:S01]  /*2b960*/  BSSY B0, `(.L_x_2899) ;  /* 0x0000036000007945 */ /* 0x000fe20003800000 */
[----:B------:R-:W-:-:S03]  /*2b970*/  SHF.R.U32.HI R17, RZ, 0x10, R17 ;  /* 0x00000010ff117819 */ /* 0x000fc60000011611 */
[----:B------:R0:W-:Y:S01]  /*2b980*/  STL [R1+0x60], R11 ;  /* 0x0000600b01007387 */ /* 0x0001e20000100800 */
[----:B--2---:R-:W-:-:S13]  /*2b990*/  ISETP.NE.AND P0, PT, R3, 0x1, PT ;  /* 0x000000010300780c */ /* 0x004fda0003f05270 */
[----:B------:R-:W2:Y:S08]  /*2b9a0*/  @P0 LDC R3, c[0x0][0x44c] ;  /* 0x00011300ff030b82 */ /* 0x000eb00000000800 */
[----:B-1----:R-:W1:Y:S01]  /*2b9b0*/  @P0 LDC R5, c[0x0][0x450] ;  /* 0x00011400ff050b82 */ /* 0x002e620000000800 */
[----:B----4-:R-:W-:Y:S02]  /*2b9c0*/  @P1 IMAD.IADD R9, R4, 0x1, -R2 ;  /* 0x0000000104091824 */ /* 0x010fe400078e0a02 */
[----:B---3--:R-:W-:-:S04]  /*2b9d0*/  IMAD.SHL.U32 R2, R6, 0x80, RZ ;  /* 0x0000008006027824 */ /* 0x008fc800078e00ff */
[----:B------:R-:W-:-:S04]  /*2b9e0*/  VIADD R2, R2, 0x7f ;  /* 0x0000007f02027836 */ /* 0x000fc80000000000 */
[----:B--2---:R-:W-:-:S05]  /*2b9f0*/  @P0 IMAD.HI.U32 R0, R2, R3, RZ ;  /* 0x0000000302000227 */ /* 0x004fca00078e00ff */
[----:B-1----:R-:W-:Y:S01]  /*2ba00*/  @P0 SHF.R.U32.HI R2, RZ, R5, R0 ;  /* 0x00000005ff020219 */ /* 0x002fe20000011600 */
[----:B------:R-:W-:-:S04]  /*2ba10*/  IMAD.IADD R0, R7, 0x1, R9 ;  /* 0x0000000107007824 */ /* 0x000fc800078e0209 */
[C---:B------:R-:W-:Y:S01]  /*2ba20*/  VIADD R3, R0.reuse, 0x4f ;  /* 0x0000004f00037836 */ /* 0x040fe20000000000 */
[----:B------:R-:W-:-:S03]  /*2ba30*/  IADD3 R21, R0, 0x50, -R13 ;  /* 0x0000005000157810 */ /* 0x000fc60007ffe80d */
[----:B------:R-:W-:-:S04]  /*2ba40*/  IMAD.HI R0, R3, 0x66666667, RZ ;  /* 0x6666666703007827 */ /* 0x000fc800078e02ff */
[----:B------:R-:W-:Y:S01]  /*2ba50*/  IMAD.IADD R2, R21, 0x1, R2 ;  /* 0x0000000115027824 */ /* 0x000fe200078e0202 */
[----:B------:R-:W-:Y:S01]  /*2ba60*/  SHF.R.U32.HI R20, RZ, 0x1f, R0 ;  /* 0x0000001fff147819 */ /* 0x000fe20000011600 */
[----:B------:R-:W-:Y:S02]  /*2ba70*/  IMAD.MOV.U32 R3, RZ, RZ, RZ ;  /* 0x000000ffff037224 */ /* 0x000fe400078e00ff */
[----:B------:R-:W-:Y:S01]  /*2ba80*/  IMAD.HI R2, R2, 0x66666667, RZ ;  /* 0x6666666702027827 */ /* 0x000fe200078e02ff */
[----:B------:R-:W-:-:S04]  /*2ba90*/  LEA.HI.SX32 R20, R0, R20, 0x1b ;  /* 0x0000001400147211 */ /* 0x000fc800078fdaff */
        /* <DEDUP_REMOVED lines=8> */
[----:B------:R-:W-:Y:S02]  /*2bb20*/  IABS R2, R0 ;  /* 0x0000000000027213 */ /* 0x000fe40000000000 */
[----:B------:R-:W-:Y:S02]  /*2bb30*/  IADD3 R3, R0, -0x1, R6 ;  /* 0xffffffff00037810 */ /* 0x000fe40007ffe006 */
[----:B------:R-:W0:Y:S08]  /*2bb40*/  I2F.RP R4, R2 ;  /* 0x0000000200047306 */ /* 0x000e300000209400 */
[----:B0-----:R-:W0:Y:S02]  /*2bb50*/  MUFU.RCP R4, R4 ;  /* 0x0000000400047308 */ /* 0x001e240000001000 */
[----:B0-----:R-:W-:-:S06]  /*2bb60*/  VIADD R4, R4, 0xffffffe ;  /* 0x0ffffffe04047836 */ /* 0x001fcc0000000000 */
[----:B------:R0:W1:Y:S02]  /*2bb70*/  F2I.FTZ.U32.TRUNC.NTZ R5, R4 ;  /* 0x0000000400057305 */ /* 0x000064000021f000 */
[----:B0-----:R-:W-:-:S04]  /*2bb80*/  LOP3.LUT R4, R3, R0, RZ, 0x3c, !PT ;  /* 0x0000000003047212 */ /* 0x001fc800078e3cff */
[----:B------:R-:W-:Y:S01]  /*2bb90*/  ISETP.GE.AND P3, PT, R4, RZ, PT ;  /* 0x000000ff0400720c */ /* 0x000fe20003f66270 */
[----:B-1----:R-:W-:-:S04]  /*2bba0*/  IMAD.MOV R4, RZ, RZ, -R5 ;  /* 0x000000ffff047224 */ /* 0x002fc800078e0a05 */
        /* <DEDUP_REMOVED lines=17> */
.L_x_2900:
[----:B------:R-:W-:Y:S05]  /*2bcc0*/  BSYNC B0 ;  /* 0x0000000000007941 */ /* 0x000fea0003800000 */
.L_x_2899:
        /* <DEDUP_REMOVED lines=21> */
[----:B------:R-:W0:Y:S02]  /*2be20*/  S2R R2, SR_TID.X ;  /* 0x0000000000027919 */ /* 0x000e240000002100 */
[----:B0-----:R-:W-:-:S04]  /*2be30*/  SHF.R.U32.HI R2, RZ, 0x5, R2 ;  /* 0x00000005ff027819 */ /* 0x001fc80000011602 */
[----:B------:R-:W-:-:S05]  /*2be40*/  LOP3.LUT R2, R2, 0x3, RZ, 0xc0, !PT ;  /* 0x0000000302027812 */ /* 0x000fca00078ec0ff */
[----:B------:R0:W1:Y:S02]  /*2be50*/  SHFL.IDX PT, R14, R2, RZ, 0x1f ;  /* 0x00001fff020e7589 */ /* 0x00006400000e0000 */
.L_x_3123:
[----:B-1----:R-:W-:Y:S02]  /*2be60*/  ISETP.NE.AND P0, PT, R14, RZ, PT ;  /* 0x000000ff0e00720c */ /* 0x002fe40003f05270 */
[----:B------:R-:W-:-:S11]  /*2be70*/  PLOP3.LUT P6, PT, PT, PT, PT, 0x8, 0x0 ;  /* 0x000000000000781c */ /* 0x000fd60003fce170 */
[----:B------:R-:W-:Y:S05]  /*2be80*/  @P0 BRA `(.L_x_2904) ;  /* 0x00000000000c0947 */ /* 0x000fea0003800000 */
[----:B------:R-:W-:-:S03]  /*2be90*/  UMOV UR4, 0xffffffff ;  /* 0xffffffff00047882 */ /* 0x000fc60000000000 */
[----:B------:R-:W-:Y:S05]  /*2bea0*/  BRA.DIV UR4, `(.L_x_2905) ;  /* 0x0000009204507947 */ /* 0x000fea000b800000 */
[----:B------:R-:W-:-:S13]  /*2beb0*/  ELECT P6, URZ, PT ;  /* 0x00000000003f782f */ /* 0x000fda00038c0000 */
.L_x_2904:
[----:B0-----:R-:W2:Y:S01]  /*2bec0*/  LDL R2, [R1+0x64] ;  /* 0x0000640001027983 */ /* 0x001ea20000100800 */
[----:B------:R-:W-:Y:S01]  /*2bed0*/  BSSY B1, `(.L_x_2906) ;  /* 0x0000008000017945 */ /* 0x000fe20003800000 */
[----:B--2---:R-:W-:-:S05]  /*2bee0*/  VIADD R2, R2, 0x1 ;  /* 0x0000000102027836 */ /* 0x004fca0000000000 */
[----:B------:R-:W-:-:S04]  /*2bef0*/  LEA.HI R3, R2, R2, RZ, 0x1 ;  /* 0x0000000202037211 */ /* 0x000fc800078f08ff */
[----:B------:R-:W-:-:S05]  /*2bf00*/  LOP3.LUT R3, R3, 0xfffffffe, RZ, 0xc0, !PT ;  /* 0xfffffffe03037812 */ /* 0x000fca00078ec0ff */
[----:B------:R-:W-:-:S05]  /*2bf10*/  IMAD.IADD R2, R2, 0x1, -R3 ;  /* 0x0000000102027824 */ /* 0x000fca00078e0a03 */
[----:B------:R-:W-:-:S04]  /*2bf20*/  SHF.L.U32 R2, R2, 0x1f, RZ ;  /* 0x0000001f02027819 */ /* 0x000fc800000006ff */
[----:B------:R-:W0:Y:S02]  /*2bf30*/  SYNCS.PHASECHK.TRANS64.TRYWAIT P0, [R18+URZ+0x38820], R2 ;  /* 0x03882002120075a7 */ /* 0x000e24000800017f */
[----:B0-----:R-:W-:Y:S05]  /*2bf40*/  @!P0 BRA `(.L_x_2907) ;  /* 0x0000009000488947 */ /* 0x001fea0003800000 */
.L_x_3126:
[----:B------:R-:W-:Y:S05]  /*2bf50*/  BSYNC B1 ;  /* 0x0000000000017941 */ /* 0x000fea0003800000 */
.L_x_2906:
[----:B------:R-:W-:Y:S04]  /*2bf60*/  BSSY B1, `(.L_x_2908) ;  /* 0x00000ae000017945 */ /* 0x000fe80003800000 */
[----:B------:R-:W-:Y:S05]  /*2bf70*/  @!P6 BRA `(.L_x_2909) ;  /* 0x0000000800b0e947 */ /* 0x000fea0003800000 */
[----:B------:R-:W2:Y:S04]  /*2bf80*/  LDL R5, [R1+0x20] ;  /* 0x0000200001057983 */ /* 0x000ea80000100800 */
[----:B------:R-:W3:Y:S01]  /*2bf90*/  LDL R4, [R1+0x24] ;  /* 0x0000240001047983 */ /* 0x000ee20000100800 */
[----:B------:R-:W-:Y:S01]  /*2bfa0*/  BSSY B2, `(.L_x_2910) ;  /* 0x0000008000027945 */ /* 0x000fe20003800000 */
[----:B------:R-:W1:Y:S02]  /*2bfb0*/  S2R R3, SR_TID.X ;  /* 0x0000000000037919 */ /* 0x000e640000002100 */
[----:B-1----:R-:W-:-:S04]  /*2bfc0*/  LOP3.LUT R3, R3, 0x7f, RZ, 0xc0, !PT ;  /* 0x0000007f03037812 */ /* 0x002fc800078ec0ff */
[----:B------:R-:W-:Y:S01]  /*2bfd0*/  ISETP.NE.AND P1, PT, R3, RZ, PT ;  /* 0x000000ff0300720c */ /* 0x000fe20003f25270 */
[----:B--2---:R-:W-:Y:S01]  /*2bfe0*/  IMAD R6, R5, 0x8, R18 ;  /* 0x0000000805067824 */ /* 0x004fe200078e0212 */
[----:B---3--:R-:W-:-:S04]  /*2bff0*/  SHF.L.U32 R8, R4, 0x1f, RZ ;  /* 0x0000001f04087819 */ /* 0x008fc800000006ff */
[----:B------:R-:W1:Y:S02]  /*2c000*/  SYNCS.PHASECHK.TRANS64.TRYWAIT P0, [R6+URZ+0x388a0], R8 ;  /* 0x0388a008060075a7 */ /* 0x000e64000800017f */
[----:B-1----:R-:W-:Y:S05]  /*2c010*/  @!P0 BRA `(.L_x_2911) ;  /* 0x0000009000288947 */ /* 0x002fea0003800000 */
.L_x_3127:
[----:B------:R-:W-:Y:S05]  /*2c020*/  BSYNC B2 ;  /* 0x0000000000027941 */ /* 0x000fea0003800000 */
.L_x_2910:
[----:B------:R-:W-:Y:S04]  /*2c030*/  BSSY B2, `(.L_x_2912) ;  /* 0x0000009000027945 */ /* 0x000fe80003800000 */
[----:B------:R-:W-:Y:S05]  /*2c040*/  @P1 BRA `(.L_x_2913) ;  /* 0x00000000001c1947 */ /* 0x000fea0003800000 */
[----:B------:R-:W2:Y:S01]  /*2c050*/  S2R R3, SR_TID.X ;  /* 0x0000000000037919 */ /* 0x000ea20000002100 */
[----:B0-----:R-:W-:-:S04]  /*2c060*/  IMAD.MOV.U32 R2, RZ, RZ, 0xa000 ;  /* 0x0000a000ff027424 */ /* 0x001fc800078e00ff */
[----:B------:R3:W-:Y:S01]  /*2c070*/  SYNCS.ARRIVE.TRANS64 RZ, [R6+URZ+0x38890], R2 ;  /* 0x0388900206ff79a7 */ /* 0x0007e2000800003f */
[----:B--2---:R-:W-:-:S04]  /*2c080*/  LOP3.LUT R3, R3, 0x1f, RZ, 0xc0, !PT ;  /* 0x0000001f03037812 */ /* 0x004fc800078ec0ff */
[----:B------:R-:W-:-:S13]  /*2c090*/  ISETP.NE.AND P0, PT, R3, RZ, PT ;  /* 0x000000ff0300720c */ /* 0x000fda0003f05270 */
[----:B---3--:R-:W-:Y:S05]  /*2c0a0*/  @!P0 BRA `(.L_x_2913) ;  /* 0x0000000000048947 */ /* 0x008fea0003800000 */
[----:B------:R-:W-:Y:S01]  /*2c0b0*/  BPT.TRAP 0x1 ;  /* 0x000000040000795c */ /* 0x000fe20000300000 */
.L_x_2913:
[----:B------:R-:W-:Y:S05]  /*2c0c0*/  BSYNC B2 ;  /* 0x0000000000027941 */ /* 0x000fea0003800000 */
.L_x_2912:
[----:B0-----:R-:W2:Y:S01]  /*2c0d0*/  LDL R2, [R1+0x20] ;  /* 0x0000200001027983 */ /* 0x001ea20000100800 */
[----:B------:R-:W-:Y:S01]  /*2c0e0*/  IMAD.MOV.U32 R3, RZ, RZ, RZ ;  /* 0x000000ffff037224 */ /* 0x000fe200078e00ff */
[----:B------:R-:W-:Y:S01]  /*2c0f0*/  UIADD3 UR4, UP0, UR36, 0x570, URZ ;  /* 0x0000057024047890 */ /* 0x000fe2000ff1e03f */
[----:B------:R-:W-:Y:S01]  /*2c100*/  PLOP3.LUT P0, PT, PT, PT, PT, 0x80, 0x0 ;  /* 0x000000000000781c */ /* 0x000fe20003f0f070 */
[----:B------:R-:W-:Y:S01]  /*2c110*/  UMOV UR6, 0x0 ;  /* 0x0000000000067882 */ /* 0x000fe20000000000 */
[----:B------:R-:W-:Y:S01]  /*2c120*/  UMOV UR7, 0x12f00000 ;  /* 0x12f0000000077882 */ /* 0x000fe20000000000 */
[----:B------:R-:W-:Y:S01]  /*2c130*/  R2UR UR10, R3 ;  /* 0x00000000030a72ca */ /* 0x000fe200000e0000 */
[----:B------:R-:W-:Y:S01]  /*2c140*/  IMAD R3, R7, 0x50, R10 ;  /* 0x0000005007037824 */ /* 0x000fe200078e020a */
[----:B------:R-:W-:-:S03]  /*2c150*/  UIADD3.X UR5, URZ, UR37, URZ, UP0, !UPT ;  /* 0x000000253f057290 */ /* 0x000fc600087fe43f */
[----:B------:R-:W-:Y:S02]  /*2c160*/  VIADD R3, R3, 0xffffffb0 ;  /* 0xffffffb003037836 */ /* 0x000fe40000000000 */
[----:B--2---:R-:W-:Y:S02]  /*2c170*/  IMAD R4, R2, 0xa000, R18 ;  /* 0x0000a00002047824 */ /* 0x004fe400078e0212 */
[----:B------:R-:W-:Y:S02]  /*2c180*/  VIADD R2, R6, 0x38890 ;  /* 0x0003889006027836 */ /* 0x000fe40000000000 */
[----:B------:R-:W-:-:S07]  /*2c190*/  VIADD R5, R4, 0x24400 ;  /* 0x0002440004057836 */ /* 0x000fce0000000000 */
.L_x_2914:
        /* <DEDUP_REMOVED lines=16> */
.L_x_2915:
        /* <DEDUP_REMOVED lines=16> */
.L_x_2916:
        /* <DEDUP_REMOVED lines=16> */
.L_x_2917:
        /* <DEDUP_REMOVED lines=13> */
.L_x_3128:
[----:B------:R-:W-:Y:S05]  /*2c570*/  BSYNC B2 ;  /* 0x0000000000027941 */ /* 0x000fea0003800000 */
.L_x_2918:
        /* <DEDUP_REMOVED lines=11> */
.L_x_2921:
[----:B------:R-:W-:Y:S05]  /*2c630*/  BSYNC B2 ;  /* 0x0000000000027941 */ /* 0x000fea0003800000 */
.L_x_2920:
[----:B------:R-:W-:Y:S01]  /*2c640*/  R2UR UR6, R12 ;  /* 0x000000000c0672ca */ /* 0x000fe200000e0000 */
[----:B------:R-:W-:Y:S01]  /*2c650*/  IMAD.MOV.U32 R2, RZ, RZ, RZ ;  /* 0x000000ffff027224 */ /* 0x000fe200078e00ff */
[----:B------:R-:W-:Y:S01]  /*2c660*/  R2UR UR7, R13 ;  /* 0x000000000d0772ca */ /* 0x000fe200000e0000 */
[----:B------:R-:W-:Y:S01]  /*2c670*/  UIADD3 UR4, UP0, UR36, 0x670, URZ ;  /* 0x0000067024047890 */ /* 0x000fe2000ff1e03f */
[----:B------:R-:W-:Y:S01]  /*2c680*/  PLOP3.LUT P0, PT, PT, PT, PT, 0x80, 0x0 ;  /* 0x000000000000781c */ /* 0x000fe20003f0f070 */
[----:B01----:R-:W-:Y:S01]  /*2c690*/  VIADD R6, R6, 0x388b0 ;  /* 0x000388b006067836 */ /* 0x003fe20000000000 */
[----:B------:R-:W-:Y:S01]  /*2c6a0*/  R2UR UR10, R2 ;  /* 0x00000000020a72ca */ /* 0x000fe200000e0000 */
[----:B------:R-:W-:Y:S01]  /*2c6b0*/  VIADD R2, R4, 0x400 ;  /* 0x0000040004027836 */ /* 0x000fe20000000000 */
[----:B------:R-:W-:-:S13]  /*2c6c0*/  UIADD3.X UR5, URZ, UR37, URZ, UP0, !UPT ;  /* 0x000000253f057290 */ /* 0x000fda00087fe43f */
.L_x_2922:
        /* <DEDUP_REMOVED lines=15> */
.L_x_2923:
        /* <DEDUP_REMOVED lines=15> */
.L_x_2924:
        /* <DEDUP_REMOVED lines=15> */
.L_x_2925:
        /* <DEDUP_REMOVED lines=10> */
.L_x_2909:
[----:B------:R-:W-:Y:S05]  /*2ca40*/  BSYNC B1 ;  /* 0x0000000000017941 */ /* 0x000fea0003800000 */
.L_x_2908:
[----:B0-----:R-:W2:Y:S04]  /*2ca50*/  LDL.LU R2, [R1+0x20] ;  /* 0x0000200001027983 */ /* 0x001ea80000300800 */
        /* <DEDUP_REMOVED lines=12> */
.L_x_2944:
[----:B------:R-:W-:Y:S05]  /*2cb20*/  YIELD ;  /* 0x0000000000007946 */ /* 0x000fea0003800000 */
[----:B------:R-:W-:Y:S04]  /*2cb30*/  BSSY B1, `(.L_x_2926) ;  /* 0x00000ad000017945 */ /* 0x000fe80003800000 */
[----:B-1----:R-:W-:Y:S05]  /*2cb40*/  @!P6 BRA `(.L_x_2927) ;  /* 0x0000000800ace947 */ /* 0x002fea0003800000 */
[----:B------:R-:W2:Y:S04]  /*2cb50*/  LDL R4, [R1+0x20] ;  /* 0x0000200001047983 */ /* 0x000ea80000100800 */
[----:B------:R-:W3:Y:S01]  /*2cb60*/  LDL R3, [R1+0x24] ;  /* 0x0000240001037983 */ /* 0x000ee20000100800 */
[----:B------:R-:W-:Y:S01]  /*2cb70*/  BSSY B2, `(.L_x_2928) ;  /* 0x0000008000027945 */ /* 0x000fe20003800000 */
[----:B0-----:R-:W0:Y:S02]  /*2cb80*/  S2R R2, SR_TID.X ;  /* 0x0000000000027919 */ /* 0x001e240000002100 */
[----:B0-----:R-:W-:-:S04]  /*2cb90*/  LOP3.LUT R2, R2, 0x7f, RZ, 0xc0, !PT ;  /* 0x0000007f02027812 */ /* 0x001fc800078ec0ff */
[----:B------:R-:W-:Y:S01]  /*2cba0*/  ISETP.NE.AND P2, PT, R2, RZ, PT ;  /* 0x000000ff0200720c */ /* 0x000fe20003f45270 */
[----:B--2---:R-:W-:Y:S01]  /*2cbb0*/  IMAD R6, R4, 0x8, R18 ;  /* 0x0000000804067824 */ /* 0x004fe200078e0212 */
[----:B---3--:R-:W-:-:S04]  /*2cbc0*/  SHF.L.U32 R5, R3, 0x1f, RZ ;  /* 0x0000001f03057819 */ /* 0x008fc800000006ff */
[----:B------:R-:W0:Y:S02]  /*2cbd0*/  SYNCS.PHASECHK.TRANS64.TRYWAIT P1, [R6+URZ+0x388a0], R5 ;  /* 0x0388a005060075a7 */ /* 0x000e24000802017f */
[----:B0-----:R-:W-:Y:S05]  /*2cbe0*/  @!P1 BRA `(.L_x_2929) ;  /* 0x00000084005c9947 */ /* 0x001fea0003800000 */
.L_x_3129:
[----:B------:R-:W-:Y:S05]  /*2cbf0*/  BSYNC B2 ;  /* 0x0000000000027941 */ /* 0x000fea0003800000 */
.L_x_2928:
[----:B------:R-:W-:Y:S04]  /*2cc00*/  BSSY B2, `(.L_x_2930) ;  /* 0x0000009000027945 */ /* 0x000fe80003800000 */
[----:B------:R-:W-:Y:S05]  /*2cc10*/  @P2 BRA `(.L_x_2931) ;  /* 0x00000000001c2947 */ /* 0x000fea0003800000 */
[----:B------:R-:W1:Y:S01]  /*2cc20*/  S2R R3, SR_TID.X ;  /* 0x0000000000037919 */ /* 0x000e620000002100 */
[----:B------:R-:W-:-:S04]  /*2cc30*/  IMAD.MOV.U32 R2, RZ, RZ, 0xa000 ;  /* 0x0000a000ff027424 */ /* 0x000fc800078e00ff */
[----:B------:R2:W-:Y:S01]  /*2cc40*/  SYNCS.ARRIVE.TRANS64 RZ, [R6+URZ+0x38890], R2 ;  /* 0x0388900206ff79a7 */ /* 0x0005e2000800003f */
[----:B-1----:R-:W-:-:S04]  /*2cc50*/  LOP3.LUT R3, R3, 0x1f, RZ, 0xc0, !PT ;  /* 0x0000001f03037812 */ /* 0x002fc800078ec0ff */
[----:B------:R-:W-:-:S13]  /*2cc60*/  ISETP.NE.AND P1, PT, R3, RZ, PT ;  /* 0x000000ff0300720c */ /* 0x000fda0003f25270 */
[----:B--2---:R-:W-:Y:S05]  /*2cc70*/  @!P1 BRA `(.L_x_2931) ;  /* 0x0000000000049947 */ /* 0x004fea0003800000 */
[----:B------:R-:W-:Y:S01]  /*2cc80*/  BPT.TRAP 0x1 ;  /* 0x000000040000795c */ /* 0x000fe20000300000 */
.L_x_2931:
[----:B------:R-:W-:Y:S05]  /*2cc90*/  BSYNC B2 ;  /* 0x0000000000027941 */ /* 0x000fea0003800000 */
.L_x_2930:
        /* <DEDUP_REMOVED lines=12> */
.L_x_2932:
        /* <DEDUP_REMOVED lines=16> */
.L_x_2933:
        /* <DEDUP_REMOVED lines=16> */
.L_x_2934:
        /* <DEDUP_REMOVED lines=16> */
.L_x_2935:
        /* <DEDUP_REMOVED lines=10> */
[----:B------:R-:W1:Y:S01]  /*2d100*/  SYNCS.PHASECHK.TRANS64.TRYWAIT P1, [R6+URZ+0x388c0], R5 ;  /* 0x0388c005060075a7 */ /* 0x000e62000802017f */
[----:B------:R-:W-:Y:S04]  /*2d110*/  BSSY B2, `(.L_x_2936) ;  /* 0x0000002000027945 */ /* 0x000fe80003800000 */
[----:B-1----:R-:W-:Y:S05]  /*2d120*/  @!P1 BRA `(.L_x_2937) ;  /* 0x0000008000209947 */ /* 0x002fea0003800000 */
.L_x_3130:
[----:B------:R-:W-:Y:S05]  /*2d130*/  BSYNC B2 ;  /* 0x0000000000027941 */ /* 0x000fea0003800000 */
.L_x_2936:
        /* <DEDUP_REMOVED lines=11> */
.L_x_2939:
[----:B------:R-:W-:Y:S05]  /*2d1f0*/  BSYNC B2 ;  /* 0x0000000000027941 */ /* 0x000fea0003800000 */
.L_x_2938:
        /* <DEDUP_REMOVED lines=8> */
.L_x_2940:
        /* <DEDUP_REMOVED lines=16> */
.L_x_2941:
        /* <DEDUP_REMOVED lines=15> */
.L_x_2942:
        /* <DEDUP_REMOVED lines=15> */
.L_x_2943:
        /* <DEDUP_REMOVED lines=10> */
.L_x_2927:
[----:B------:R-:W-:Y:S05]  /*2d600*/  BSYNC B1 ;  /* 0x0000000000017941 */ /* 0x000fea0003800000 */
.L_x_2926:
[----:B0-----:R-:W2:Y:S04]  /*2d610*/  LDL.LU R2, [R1+0x20] ;  /* 0x0000200001027983 */ /* 0x001ea80000300800 */
        /* <DEDUP_REMOVED lines=11> */
.L_x_2902:
[----:B------:R-:W-:Y:S05]  /*2d6d0*/  BSYNC B0 ;  /* 0x0000000000007941 */ /* 0x000fea0003800000 */
.L_x_2901:
[----:B------:R-:W2:Y:S01]  /*2d6e0*/  LDL R4, [R1+0x4] ;  /* 0x0000040001047983 */ /* 0x000ea20000100800 */
[----:B------:R-:W3:Y:S01]  /*2d6f0*/  LDC R0, c[0x0][0x448] ;  /* 0x00011200ff007b82 */ /* 0x000ee20000000800 */
[----:B------:R-:W-:Y:S01]  /*2d700*/  ISETP.NE.AND P2, PT, R17, RZ, PT ;  /* 0x000000ff1100720c */ /* 0x000fe20003f45270 */
[----:B------:R-:W-:Y:S05]  /*2d710*/  @!P0 WARPSYNC.ALL ;  /* 0x0000000000008948 */ /* 0x000fea0003800000 */
[----:B------:R-:W-:Y:S07]  /*2d720*/  BSSY B0, `(.L_x_2945) ;  /* 0x000002d000007945 */ /* 0x000fee0003800000 */
[----:B------:R-:W4:Y:S08]  /*2d730*/  @!P2 LDC R17, c[0x0][0x9f0] ;  /* 0x00027c00ff11ab82 */ /* 0x000f300000000800 */
[----:B------:R-:W-:Y:S01]  /*2d740*/  @!P0 BAR.SYNC.DEFER_BLOCKING 0xc, 0x180 ;  /* 0x0306000000008b1d */ /* 0x000fe20000010000 */
[----:B---3--:R-:W-:-:S13]  /*2d750*/  ISETP.NE.AND P1, PT, R0, 0x1, PT ;  /* 0x000000010000780c */ /* 0x008fda0003f25270 */
[----:B01----:R-:W0:Y:S08]  /*2d760*/  @P1 LDC R2, c[0x0][0x44c] ;  /* 0x00011300ff021b82 */ /* 0x003e300000000800 */
[----:B------:R-:W1:Y:S01]  /*2d770*/  @P1 LDC R3, c[0x0][0x450] ;  /* 0x00011400ff031b82 */ /* 0x000e620000000800 */
[----:B--2---:R-:W-:-:S05]  /*2d780*/  LEA R0, R4, 0x7f, 0x7 ;  /* 0x0000007f04007811 */ /* 0x004fca00078e38ff */
[----:B0-----:R-:W-:-:S05]  /*2d790*/  @P1 IMAD.HI.U32 R2, R0, R2, RZ ;  /* 0x0000000200021227 */ /* 0x001fca00078e00ff */
[----:B-1----:R-:W-:-:S05]  /*2d7a0*/  @P1 SHF.R.U32.HI R0, RZ, R3, R2 ;  /* 0x00000003ff001219 */ /* 0x002fca0000011602 */
[----:B------:R-:W-:-:S04]  /*2d7b0*/  IMAD.IADD R0, R21, 0x1, R0 ;  /* 0x0000000115007824 */ /* 0x000fc800078e0200 */
[----:B------:R-:W-:-:S05]  /*2d7c0*/  IMAD.HI R0, R0, 0x66666667, RZ ;  /* 0x6666666700007827 */ /* 0x000fca00078e02ff */
[----:B------:R-:W-:-:S04]  /*2d7d0*/  SHF.R.U32.HI R2, RZ, 0x1f, R0 ;  /* 0x0000001fff027819 */ /* 0x000fc80000011600 */
[----:B------:R-:W-:-:S04]  /*2d7e0*/  LEA.HI.SX32 R0, R0, R2, 0x1b ;  /* 0x0000000200007211 */ /* 0x000fc800078fdaff */
[----:B------:R-:W-:-:S04]  /*2d7f0*/  VIMNMX R7, R20, R0, PT ;  /* 0x0000000014077248 */ /* 0x000fc80003fe0100 */
[----:B------:R-:W-:Y:S01]  /*2d800*/  ISETP.GE.AND P1, PT, R7, 0x1, PT ;  /* 0x000000010700780c */ /* 0x000fe20003f26270 */
[----:B------:R0:W-:Y:S04]  /*2d810*/  STL [R1+0x40], R7 ;  /* 0x0000400701007387 */ /* 0x0001e80000100800 */
[----:B------:R0:W-:Y:S08]  /*2d820*/  STL [R1+0x44], RZ ;  /* 0x000044ff01007387 */ /* 0x0001f00000100800 */
[----:B0---4-:R-:W-:Y:S05]  /*2d830*/  @!P1 BRA `(.L_x_2946) ;  /* 0x00000000006c9947 */ /* 0x011fea0003800000 */
        /* <DEDUP_REMOVED lines=27> */
.L_x_2946:
[----:B------:R-:W-:Y:S05]  /*2d9f0*/  BSYNC B0 ;  /* 0x0000000000007941 */ /* 0x000fea0003800000 */
.L_x_2945:
[----:B------:R-:W2:Y:S04]  /*2da00*/  LDL R0, [R1+0x44] ;  /* 0x0000440001007983 */ /* 0x000ea80000100800 */
[----:B0-----:R-:W2:Y:S01]  /*2da10*/  LDL R2, [R1+0x60] ;  /* 0x0000600001027983 */ /* 0x001ea20000100800 */
[----:B------:R-:W-:Y:S01]  /*2da20*/  BSSY B7, `(.L_x_2947) ;  /* 0x00004ce000077945 */ /* 0x000fe20003800000 */
[----:B--2---:R-:W-:-:S05]  /*2da30*/  IMAD R2, R2, R0, RZ ;  /* 0x0000000002027224 */ /* 0x004fca00078e02ff */
[----:B------:R-:W-:Y:S01]  /*2da40*/  VIADDMNMX R0, R2, R0, R7, PT ;  /* 0x0000000002007246 */ /* 0x000fe20003800107 */
[----:B------:R0:W-:Y:S03]  /*2da50*/  STL [R1+0x30], R2 ;  /* 0x0000300201007387 */ /* 0x0001e60000100800 */
[----:B------:R-:W-:Y:S01]  /*2da60*/  ISETP.GT.AND P0, PT, R0, R2, PT ;  /* 0x000000020000720c */ /* 0x000fe20003f04270 */
[----:B------:R0:W-:-:S12]  /*2da70*/  STL [R1+0x48], R0 ;  /* 0x0000480001007387 */ /* 0x0001d80000100800 */
[----:B0-----:R-:W-:Y:S05]  /*2da80*/  @P0 BRA `(.L_x_2948) ;  /* 0x00000000004c0947 */ /* 0x001fea0003800000 */
[----:B------:R-:W0:Y:S02]  /*2da90*/  S2R R0, SR_TID.X ;  /* 0x0000000000007919 */ /* 0x000e240000002100 */
[----:B0-----:R-:W-:-:S04]  /*2daa0*/  LOP3.LUT R0, R0, 0x7f, RZ, 0xc0, !PT ;  /* 0x0000007f00007812 */ /* 0x001fc800078ec0ff */
[----:B------:R-:W-:-:S13]  /*2dab0*/  ISETP.NE.AND P0, PT, R0, RZ, PT ;  /* 0x000000ff0000720c */ /* 0x000fda0003f05270 */
[----:B------:R-:W-:Y:S05]  /*2dac0*/  @P0 BRA `(.L_x_2949) ;  /* 0x0000004c000c0947 */ /* 0x000fea0003800000 */
[----:B------:R-:W0:Y:S01]  /*2dad0*/  S2R R3, SR_LANEID ;  /* 0x0000000000037919 */ /* 0x000e220000000000 */
[----:B------:R-:W-:Y:S01]  /*2dae0*/  VOTEU.ANY UR4, UPT, PT ;  /* 0x0000000000047886 */ /* 0x000fe200038e0100 */
[----:B------:R-:W1:Y:S01]  /*2daf0*/  LDC.64 R4, c[0x0][0xc60] ;  /* 0x00031800ff047b82 */ /* 0x000e620000000a00 */
[----:B------:R-:W0:Y:S01]  /*2db00*/  FLO.U32 R0, UR4 ;  /* 0x0000000400007d00 */ /* 0x000e2200080e0000 */
[----:B------:R-:W-:-:S07]  /*2db10*/  ULDC.64 UR6, c[0x0][0x208] ;  /* 0x0000820000067ab9 */ /* 0x000fce0000000a00 */
[----:B------:R-:W1:Y:S01]  /*2db20*/  POPC R2, UR4 ;  /* 0x0000000400027d09 */ /* 0x000e620008000000 */
[----:B0-----:R-:W-:-:S13]  /*2db30*/  ISETP.EQ.U32.AND P0, PT, R0, R3, PT ;  /* 0x000000030000720c */ /* 0x001fda0003f02070 */
[----:B-1----:R-:W2:Y:S01]  /*2db40*/  @P0 ATOMG.E.ADD.STRONG.GPU PT, R5, desc[UR6][R4.64], R2 ;  /* 0x00000002040509a8 */ /* 0x002ea200081ee1c6 */
[----:B------:R-:W0:Y:S02]  /*2db50*/  S2R R3, SR_LTMASK ;  /* 0x0000000000037919 */ /* 0x000e240000003900 */
[----:B0-----:R-:W-:-:S06]  /*2db60*/  LOP3.LUT R3, R3, UR4, RZ, 0xc0, !PT ;  /* 0x0000000403037c12 */ /* 0x001fcc000f8ec0ff */
[----:B------:R-:W0:Y:S01]  /*2db70*/  POPC R3, R3 ;  /* 0x0000000300037309 */ /* 0x000e220000000000 */
[----:B--2---:R-:W0:Y:S02]  /*2db80*/  SHFL.IDX PT, R0, R5, R0, 0x1f ;  /* 0x00001f0005007589 */ /* 0x004e2400000e0000 */
[----:B0-----:R-:W-:-:S05]  /*2db90*/  IADD3 R0, R0, UR38, R3 ;  /* 0x0000002600007c10 */ /* 0x001fca000fffe003 */
[----:B------:R0:W-:Y:S01]  /*2dba0*/  STL [R1], R0 ;  /* 0x0000000001007387 */ /* 0x0001e20000100800 */
[----:B------:R-:W-:Y:S05]  /*2dbb0*/  BRA `(.L_x_2949) ;  /* 0x0000004800d07947 */ /* 0x000fea0003800000 */
.L_x_2948:
        /* <DEDUP_REMOVED lines=20> */
.L_x_2951:
[----:B------:R-:W-:Y:S05]  /*2dd00*/  BSYNC B6 ;  /* 0x0000000000067941 */ /* 0x000fea0003800000 */
.L_x_2950:
        /* <DEDUP_REMOVED lines=20> */
.L_x_2954:
        /* <DEDUP_REMOVED lines=15> */
.L_x_2953:
[----:B------:R-:W-:Y:S05]  /*2df40*/  BSYNC B6 ;  /* 0x0000000000067941 */ /* 0x000fea0003800000 */
.L_x_2952:
        /* <DEDUP_REMOVED lines=12> */
[----:B0-----:R-:W0:Y:S01]  /*2e010*/  LDC.64 R2, c[0x0][0x418] ;  /* 0x00010600ff027b82 */ /* 0x001e220000000a00 */
[----:B-----5:R-:W-:Y:S01]  /*2e020*/  VIADD R0, R17, 0xffffffff ;  /* 0xffffffff11007836 */ /* 0x020fe20000000000 */
[----:B--2---:R-:W-:Y:S01]  /*2e030*/  SHF.R.S32.HI R8, RZ, 0x1f, R7 ;  /* 0x0000001fff087819 */ /* 0x004fe20000011407 */
[----:B------:R1:W-:Y:S04]  /*2e040*/  @P0 STL [R1+0x14], R7 ;  /* 0x0000140701000387 */ /* 0x0003e80000100800 */
[----:B------:R1:W-:Y:S01]  /*2e050*/  STL [R1+0x28], R8 ;  /* 0x0000280801007387 */ /* 0x0003e20000100800 */
[----:B0-----:R-:W-:Y:S01]  /*2e060*/  LOP3.LUT P0, RZ, R2, UR4, RZ, 0xfc, !PT ;  /* 0x0000000402ff7c12 */ /* 0x001fe2000f80fcff */
[----:B------:R-:W-:-:S03]  /*2e070*/  UMOV UR4, 0xffffffff ;  /* 0xffffffff00047882 */ /* 0x000fc60000000000 */
[----:B------:R-:W-:-:S04]  /*2e080*/  LOP3.LUT P0, RZ, R3, UR5, RZ, 0xfc, P0 ;  /* 0x0000000503ff7c12 */ /* 0x000fc8000800fcff */
[----:B------:R-:W-:Y:S01]  /*2e090*/  SEL R17, R7, RZ, !P0 ;  /* 0x000000ff07117207 */ /* 0x000fe20004000000 */
[----:B-1----:R-:W-:Y:S08]  /*2e0a0*/  BRA.DIV UR4, `(.L_x_2955) ;  /* 0x0000007204547947 */ /* 0x002ff0000b800000 */
[----:B------:R-:W0:Y:S02]  /*2e0b0*/  S2R R4, SR_TID.X ;  /* 0x0000000000047919 */ /* 0x000e240000002100 */
[----:B0-----:R-:W-:-:S04]  /*2e0c0*/  SHF.R.U32.HI R4, RZ, 0x5, R4 ;  /* 0x00000005ff047819 */ /* 0x001fc80000011604 */
[----:B------:R-:W-:-:S05]  /*2e0d0*/  LOP3.LUT R4, R4, 0x3, RZ, 0xc0, !PT ;  /* 0x0000000304047812 */ /* 0x000fca00078ec0ff */
[----:B------:R0:W1:Y:S02]  /*2e0e0*/  SHFL.IDX PT, R14, R4, RZ, 0x1f ;  /* 0x00001fff040e7589 */ /* 0x00006400000e0000 */
.L_x_3133:
[----:B0-----:R-:W2:Y:S01]  /*2e0f0*/  LDL.LU R4, [R1+0x10] ;  /* 0x0000100001047983 */ /* 0x001ea20000300800 */
[----:B------:R-:W-:Y:S02]  /*2e100*/  PLOP3.LUT P1, PT, PT, PT, PT, 0x8, 0x0 ;  /* 0x000000000000781c */ /* 0x000fe40003f2e170 */
[----:B-1----:R-:W-:Y:S01]  /*2e110*/  ISETP.NE.AND P0, PT, R14, RZ, PT ;  /* 0x000000ff0e00720c */ /* 0x002fe20003f05270 */
        /* <DEDUP_REMOVED lines=8> */
.L_x_3136:
[----:B------:R-:W-:Y:S05]  /*2e1a0*/  @!P6 BRA `(.L_x_2956) ;  /* 0x00000004003ce947 */ /* 0x000fea0003800000 */
[----:B------:R-:W-:-:S04]  /*2e1b0*/  ISETP.NE.U32.AND P0, PT, R2, RZ, PT ;  /* 0x000000ff0200720c */ /* 0x000fc80003f05070 */
[----:B------:R-:W-:-:S13]  /*2e1c0*/  ISETP.NE.AND.EX P0, PT, R3, RZ, PT, P0 ;  /* 0x000000ff0300720c */ /* 0x000fda0003f05300 */
[----:B------:R-:W-:Y:S05]  /*2e1d0*/  @!P0 BRA `(.L_x_2958) ;  /* 0x0000000000548947 */ /* 0x000fea0003800000 */
[----:B------:R-:W1:Y:S01]  /*2e1e0*/  LDC R6, c[0x0][0x43c] ;  /* 0x00010f00ff067b82 */ /* 0x000e620000000800 */
[----:B------:R-:W-:Y:S01]  /*2e1f0*/  IMAD.MOV.U32 R9, RZ, RZ, R0 ;  /* 0x000000ffff097224 */ /* 0x000fe200078e0000 */
[----:B------:R-:W-:Y:S01]  /*2e200*/  ULDC.64 UR4, c[0x0][0x428] ;  /* 0x00010a0000047ab9 */ /* 0x000fe20000000a00 */
[----:B------:R-:W-:Y:S02]  /*2e210*/  ULDC.64 UR6, c[0x0][0x208] ;  /* 0x0000820000067ab9 */ /* 0x000fe40000000a00 */
[----:B0-----:R-:W-:Y:S01]  /*2e220*/  IMAD.MOV.U32 R0, RZ, RZ, R9 ;  /* 0x000000ffff007224 */ /* 0x001fe200078e0009 */
[----:B-1----:R-:W-:-:S13]  /*2e230*/  ISETP.NE.AND P0, PT, R6, 0x1, PT ;  /* 0x000000010600780c */ /* 0x002fda0003f05270 */
        /* <DEDUP_REMOVED lines=15> */
.L_x_2958:
[----:B-1----:R-:W2:Y:S01]  /*2e330*/  LDL R2, [R1+0x18] ;  /* 0x0000180001027983 */ /* 0x002ea20000100800 */
[----:B0-----:R-:W-:Y:S01]  /*2e340*/  IMAD R0, R19, 0x8, R18 ;  /* 0x0000000813007824 */ /* 0x001fe200078e0212 */
[----:B--2---:R-:W-:-:S04]  /*2e350*/  SHF.L.U32 R2, R2, 0x1f, RZ ;  /* 0x0000001f02027819 */ /* 0x004fc800000006ff */
[----:B------:R-:W0:Y:S02]  /*2e360*/  SYNCS.PHASECHK.TRANS64.TRYWAIT P0, [R0+URZ+0x38840], R2 ;  /* 0x03884002000075a7 */ /* 0x000e24000800017f */
[----:B0-----:R-:W-:Y:S05]  /*2e370*/  @!P0 BRA `(.L_x_2959) ;  /* 0x0000006c00f48947 */ /* 0x001fea0003800000 */
.L_x_3137:
        /* <DEDUP_REMOVED lines=9> */
[----:B--2---:R-:W-:Y:S05]  /*2e410*/  @!P0 BRA `(.L_x_2960) ;  /* 0x0000000000048947 */ /* 0x004fea0003800000 */
[----:B------:R-:W-:Y:S01]  /*2e420*/  BPT.TRAP 0x1 ;  /* 0x000000040000795c */ /* 0x000fe20000300000 */
.L_x_2960:
[----:B0-----:R-:W2:Y:S04]  /*2e430*/  LDL R2, [R1+0x1c] ;  /* 0x00001c0001027983 */ /* 0x001ea80000100800 */
        /* <DEDUP_REMOVED lines=23> */
[----:B0-----:R-:W-:Y:S01]  /*2e5b0*/  UMOV UR8, UR15 ;  /* 0x0000000f00087c82 */ /* 0x001fe20008000000 */
[----:B------:R-:W-:Y:S01]  /*2e5c0*/  UMOV UR10, UR17 ;  /* 0x00000011000a7c82 */ /* 0x000fe20008000000 */
[----:B------:R-:W-:Y:S01]  /*2e5d0*/  UMOV UR15, 0x80 ;  /* 0x00000080000f7882 */ /* 0x000fe20000000000 */
[----:B------:R0:W-:Y:S02]  /*2e5e0*/  UTMALDG.4D [UR8], [UR4], desc[UR6] ;  /* 0x00000608040075b4 */ /* 0x0001e40008019000 */
[----:B0-----:R-:W-:Y:S01]  /*2e5f0*/  UMOV UR8, UR16 ;  /* 0x0000001000087c82 */ /* 0x001fe20008000000 */
[----:B------:R-:W-:Y:S01]  /*2e600*/  UMOV UR10, UR15 ;  /* 0x0000000f000a7c82 */ /* 0x000fe20008000000 */
[----:B------:R-:W-:Y:S01]  /*2e610*/  UMOV UR15, 0xc0 ;  /* 0x000000c0000f7882 */ /* 0x000fe20000000000 */
[----:B------:R0:W-:Y:S02]  /*2e620*/  UTMALDG.4D [UR8], [UR4], desc[UR6] ;  /* 0x00000608040075b4 */ /* 0x0001e40008019000 */
[----:B0-----:R-:W-:Y:S01]  /*2e630*/  UMOV UR8, UR14 ;  /* 0x0000000e00087c82 */ /* 0x001fe20008000000 */
[----:B------:R-:W-:-:S02]  /*2e640*/  UMOV UR10, UR15 ;  /* 0x0000000f000a7c82 */ /* 0x000fc40008000000 */
[----:B------:R1:W-:Y:S01]  /*2e650*/  UTMALDG.4D [UR8], [UR4], desc[UR6] ;  /* 0x00000608040075b4 */ /* 0x0003e20008019000 */
[----:B--2---:R-:W-:-:S04]  /*2e660*/  LOP3.LUT R2, R2, 0xfffffffe, RZ, 0xc0, !PT ;  /* 0xfffffffe02027812 */ /* 0x004fc800078ec0ff */
[----:B------:R-:W-:-:S05]  /*2e670*/  @P0 LOP3.LUT R2, R2, 0x1, RZ, 0xfc, !PT ;  /* 0x0000000102020812 */ /* 0x000fca00078efcff */
[----:B------:R1:W-:Y:S01]  /*2e680*/  STL [R1+0x10], R2 ;  /* 0x0000100201007387 */ /* 0x0003e20000100800 */
[----:B------:R-:W-:Y:S01]  /*2e690*/  NOP ;  /* 0x0000000000007918 */ /* 0x000fe20000000000 */
.L_x_2956:
[----:B------:R-:W2:Y:S04]  /*2e6a0*/  LDL.LU R3, [R1+0x4c] ;  /* 0x00004c0001037983 */ /* 0x000ea80000300800 */
[----:B------:R-:W3:Y:S04]  /*2e6b0*/  LDL.LU R5, [R1+0x34] ;  /* 0x0000340001057983 */ /* 0x000ee80000300800 */
[----:B0-----:R-:W4:Y:S01]  /*2e6c0*/  LDL.LU R4, [R1+0x54] ;  /* 0x0000540001047983 */ /* 0x001f220000300800 */
[----:B------:R-:W-:Y:S05]  /*2e6d0*/  WARPSYNC.ALL ;  /* 0x0000000000007948 */ /* 0x000fea0003800000 */
[----:B-1----:R-:W-:Y:S01]  /*2e6e0*/  ULDC.64 UR6, c[0x0][0xa00] ;  /* 0x0002800000067ab9 */ /* 0x002fe20000000a00 */
        /* <DEDUP_REMOVED lines=35> */
.L_x_2962:
[----:B------:R-:W-:Y:S05]  /*2e920*/  BSYNC B6 ;  /* 0x0000000000067941 */ /* 0x000fea0003800000 */
.L_x_2961:
[----:B0-----:R-:W2:Y:S01]  /*2e930*/  LDL.LU R0, [R1+0x4c] ;  /* 0x00004c0001007983 */ /* 0x001ea20000300800 */
[----:B------:R-:W-:Y:S01]  /*2e940*/  ULDC.64 UR4, c[0x0][0x2d8] ;  /* 0x0000b60000047ab9 */ /* 0x000fe20000000a00 */
[----:B------:R-:W0:Y:S01]  /*2e950*/  LDC R7, c[0x0][0x448] ;  /* 0x00011200ff077b82 */ /* 0x000e220000000800 */
[----:B------:R-:W-:Y:S01]  /*2e960*/  ULDC.64 UR6, c[0x0][0x280] ;  /* 0x0000a00000067ab9 */ /* 0x000fe20000000a00 */
[----:B------:R-:W3:Y:S04]  /*2e970*/  LDL.LU R4, [R1+0x38] ;  /* 0x0000380001047983 */ /* 0x000ee80000300800 */
[----:B------:R-:W3:Y:S04]  /*2e980*/  LDL.LU.64 R2, [R1+0x58] ;  /* 0x0000580001027983 */ /* 0x000ee80000300a00 */
[----:B------:R-:W4:Y:S04]  /*2e990*/  LDL.LU R5, [R1+0x34] ;  /* 0x0000340001057983 */ /* 0x000f280000300800 */
[----:B------:R-:W4:Y:S01]  /*2e9a0*/  LDL R8, [R1+0x4] ;  /* 0x0000040001087983 */ /* 0x000f220000100800 */
[----:B------:R-:W1:Y:S01]  /*2e9b0*/  S2R R9, SR_TID.X ;  /* 0x0000000000097919 */ /* 0x000e620000002100 */
[----:B------:R-:W1:Y:S01]  /*2e9c0*/  S2R R10, SR_TID.X ;  /* 0x00000000000a7919 */ /* 0x000e620000002100 */
[----:B0-----:R-:W-:-:S13]  /*2e9d0*/  ISETP.NE.AND P0, PT, R7, 0x1, PT ;  /* 0x000000010700780c */ /* 0x001fda0003f05270 */
[----:B------:R-:W0:Y:S01]  /*2e9e0*/  @P0 LDC R6, c[0x0][0x450] ;  /* 0x00011400ff060b82 */ /* 0x000e220000000800 */
[----:B-1----:R-:W-:Y:S02]  /*2e9f0*/  IMAD.SHL.U32 R9, R9, 0x8, RZ ;  /* 0x0000000809097824 */ /* 0x002fe400078e00ff */
[----:B------:R-:W-:-:S03]  /*2ea00*/  IMAD.SHL.U32 R10, R10, 0x8, RZ ;  /* 0x000000080a0a7824 */ /* 0x000fc600078e00ff */
[----:B------:R-:W-:-:S04]  /*2ea10*/  LOP3.LUT R9, R9, 0x38, RZ, 0xc0, !PT ;  /* 0x0000003809097812 */ /* 0x000fc800078ec0ff */
[C---:B------:R-:W-:Y:S02]  /*2ea20*/  LOP3.LUT R12, R9.reuse, 0x40, RZ, 0xfc, !PT ;  /* 0x00000040090c7812 */ /* 0x040fe400078efcff */
[C---:B------:R-:W-:Y:S02]  /*2ea30*/  LOP3.LUT R11, R9.reuse, 0x80, RZ, 0xfc, !PT ;  /* 0x00000080090b7812 */ /* 0x040fe400078efcff */
[----:B------:R-:W-:Y:S02]  /*2ea40*/  LOP3.LUT R9, R9, 0xc0, RZ, 0xfc, !PT ;  /* 0x000000c009097812 */ /* 0x000fe400078efcff */
[----:B------:R-:W-:Y:S01]  /*2ea50*/  LOP3.LUT R10, R10, 0x38, RZ, 0xc0, !PT ;  /* 0x000000380a0a7812 */ /* 0x000fe200078ec0ff */
[----:B---3--:R-:W-:Y:S02]  /*2ea60*/  IMAD.MOV.U32 R3, RZ, RZ, R4 ;  /* 0x000000ffff037224 */ /* 0x008fe400078e0004 */
[----:B------:R-:W1:Y:S01]  /*2ea70*/  S2R R4, SR_TID.X ;  /* 0x0000000000047919 */ /* 0x000e620000002100 */
[----:B------:R-:W-:-:S04]  /*2ea80*/  IMAD.WIDE.U32 R2, R16, UR4, R2 ;  /* 0x0000000410027c25 */ /* 0x000fc8000f8e0002 */
[----:B------:R-:W-:Y:S01]  /*2ea90*/  IMAD R3, R16, UR5, R3 ;  /* 0x0000000510037c24 */ /* 0x000fe2000f8e0203 */
[----:B------:R-:W-:Y:S02]  /*2eaa0*/  ULDC.64 UR4, c[0x0][0x2e0] ;  /* 0x0000b80000047ab9 */ /* 0x000fe40000000a00 */
[----:B--2---:R-:W-:Y:S02]  /*2eab0*/  IMAD R0, R0, UR4, RZ ;  /* 0x0000000400007c24 */ /* 0x004fe4000f8e02ff */
[----:B----4-:R-:W-:-:S04]  /*2eac0*/  IMAD.WIDE.U32 R2, R5, UR4, R2 ;  /* 0x0000000405027c25 */ /* 0x010fc8000f8e0002 */
        /* <DEDUP_REMOVED lines=131> */
.L_x_3154:
        /* <DEDUP_REMOVED lines=14> */
.L_x_2965:
[----:B------:R-:W-:Y:S05]  /*2f3e0*/  BSYNC B0 ;  /* 0x0000000000007941 */ /* 0x000fea0003800000 */
.L_x_2964:
[----:B------:R-:W-:Y:S01]  /*2f3f0*/  NOP ;  /* 0x0000000000007918 */ /* 0x000fe20000000000 */
[----:B------:R-:W-:Y:S01]  /*2f400*/  PLOP3.LUT P0, PT, PT, PT, PT, 0x80, 0x0 ;  /* 0x000000000000781c */ /* 0x000fe20003f0f070 */
[----:B------:R-:W-:-:S12]  /*2f410*/  VIADD R11, R18, 0x38800 ;  /* 0x00038800120b7836 */ /* 0x000fd80000000000 */
.L_x_2966:
        /* <DEDUP_REMOVED lines=18> */
.L_x_3155:
[----:B------:R-:W-:Y:S05]  /*2f540*/  BSYNC B0 ;  /* 0x0000000000007941 */ /* 0x000fea0003800000 */
.L_x_2967:
        /* <DEDUP_REMOVED lines=55> */
.L_x_2975:
[----:B------:R-:W-:Y:S01]  /*2f8c0*/  IMAD R3, R8, 0x8, R18 ;  /* 0x0000000808037824 */ /* 0x000fe200078e0212 */
[----:B------:R-:W-:Y:S01]  /*2f8d0*/  SHF.L.U32 R2, R10, 0x1f, RZ ;  /* 0x0000001f0a027819 */ /* 0x000fe200000006ff */
[----:B------:R-:W-:Y:S03]  /*2f8e0*/  BSSY B3, `(.L_x_2976) ;  /* 0x0000003000037945 */ /* 0x000fe60003800000 */
[----:B------:R-:W1:Y:S02]  /*2f8f0*/  SYNCS.PHASECHK.TRANS64.TRYWAIT P0, [R3+URZ+0x38840], R2 ;  /* 0x03884002030075a7 */ /* 0x000e64000800017f */
[----:B-1----:R-:W-:Y:S05]  /*2f900*/  @!P0 BRA `(.L_x_2977) ;  /* 0x0000006400c48947 */ /* 0x002fea0003800000 */
.L_x_3156:
[----:B------:R-:W-:Y:S05]  /*2f910*/  BSYNC B3 ;  /* 0x0000000000037941 */ /* 0x000fea0003800000 */
.L_x_2976:
        /* <DEDUP_REMOVED lines=12> */
.L_x_2979:
[----:B------:R-:W-:Y:S05]  /*2f9e0*/  BSYNC B3 ;  /* 0x0000000000037941 */ /* 0x000fea0003800000 */
.L_x_2978:
        /* <DEDUP_REMOVED lines=12> */
.L_x_2980:
        /* <DEDUP_REMOVED lines=16> */
.L_x_2981:
        /* <DEDUP_REMOVED lines=16> */
.L_x_2982:
        /* <DEDUP_REMOVED lines=16> */
.L_x_2983:
        /* <DEDUP_REMOVED lines=16> */
.L_x_3157:
[----:B------:R-:W-:Y:S05]  /*2feb0*/  BSYNC B3 ;  /* 0x0000000000037941 */ /* 0x000fea0003800000 */
.L_x_2984:
        /* <DEDUP_REMOVED lines=12> */
.L_x_2987:
[----:B------:R-:W-:Y:S05]  /*2ff80*/  BSYNC B3 ;  /* 0x0000000000037941 */ /* 0x000fea0003800000 */
.L_x_2986:
        /* <DEDUP_REMOVED lines=13> */
.L_x_2988:
        /* <DEDUP_REMOVED lines=15> */
.L_x_2989:
        /* <DEDUP_REMOVED lines=15> */
.L_x_2990:
        /* <DEDUP_REMOVED lines=15> */
.L_x_2991:
        /* <DEDUP_REMOVED lines=12> */
.L_x_2974:
[----:B------:R-:W-:Y:S05]  /*303f0*/  BSYNC B1 ;  /* 0x0000000000017941 */ /* 0x000fea0003800000 */
.L_x_2973:
[----:B0-----:R-:W2:Y:S01]  /*30400*/  LDL.LU R0, [R1+0x48] ;  /* 0x0000480001007983 */ /* 0x001ea20000300800 */
[----:B------:R-:W-:-:S03]  /*30410*/  IMAD.MOV.U32 R19, RZ, RZ, R8 ;  /* 0x000000ffff137224 */ /* 0x000fc600078e0008 */
[----:B------:R0:W-:Y:S02]  /*30420*/  STL [R1+0x18], R10 ;  /* 0x0000180a01007387 */ /* 0x0001e40000100800 */
[----:B0-2---:R-:W-:-:S07]  /*30430*/  VIADD R0, R0, 0xfffffffd ;  /* 0xfffffffd00007836 */ /* 0x005fce0000000000 */
.L_x_2972:
[----:B------:R-:W-:Y:S05]  /*30440*/  BSYNC B2 ;  /* 0x0000000000027941 */ /* 0x000fea0003800000 */
.L_x_2971:
[----:B------:R-:W-:Y:S01]  /*30450*/  VIADD R9, R9, 0xfffffffe ;  /* 0xfffffffe09097836 */ /* 0x000fe20000000000 */
[----:B------:R-:W-:-:S04]  /*30460*/  LOP3.LUT R7, RZ, R7, RZ, 0x33, !PT ;  /* 0x00000007ff077212 */ /* 0x000fc800078e33ff */
[----:B------:R-:W-:-:S13]  /*30470*/  ISETP.NE.AND P0, PT, R9, R7, PT ;  /* 0x000000070900720c */ /* 0x000fda0003f05270 */
[----:B------:R-:W-:Y:S05]  /*30480*/  @!P0 BRA `(.L_x_2970) ;  /* 0x0000001800c48947 */ /* 0x000fea0003800000 */
[----:B------:R-:W-:-:S07]  /*30490*/  IMAD.MOV.U32 R9, RZ, RZ, R17 ;  /* 0x000000ffff097224 */ /* 0x000fce00078e0011 */
.L_x_3030:
        /* <DEDUP_REMOVED lines=36> */
.L_x_2994:
[----:B------:R-:W-:Y:S01]  /*306e0*/  IMAD R3, R4, 0x8, R18 ;  /* 0x0000000804037824 */ /* 0x000fe200078e0212 */
[----:B------:R-:W-:Y:S01]  /*306f0*/  SHF.L.U32 R2, R5, 0x1f, RZ ;  /* 0x0000001f05027819 */ /* 0x000fe200000006ff */
[----:B------:R-:W-:Y:S03]  /*30700*/  BSSY B2, `(.L_x_2995) ;  /* 0x0000003000027945 */ /* 0x000fe60003800000 */
[----:B------:R-:W1:Y:S02]  /*30710*/  SYNCS.PHASECHK.TRANS64.TRYWAIT P0, [R3+URZ+0x38840], R2 ;  /* 0x03884002030075a7 */ /* 0x000e64000800017f */
[----:B-1----:R-:W-:Y:S05]  /*30720*/  @!P0 BRA `(.L_x_2996) ;  /* 0x0000005800648947 */ /* 0x002fea0003800000 */
.L_x_3158:
[----:B------:R-:W-:Y:S05]  /*30730*/  BSYNC B2 ;  /* 0x0000000000027941 */ /* 0x000fea0003800000 */
.L_x_2995:
        /* <DEDUP_REMOVED lines=12> */
.L_x_2998:
[----:B------:R-:W-:Y:S05]  /*30800*/  BSYNC B2 ;  /* 0x0000000000027941 */ /* 0x000fea0003800000 */
.L_x_2997:
        /* <DEDUP_REMOVED lines=12> */
.L_x_2999:
        /* <DEDUP_REMOVED lines=16> */
.L_x_3000:
        /* <DEDUP_REMOVED lines=16> */
.L_x_3001:
        /* <DEDUP_REMOVED lines=16> */
.L_x_3002:
        /* <DEDUP_REMOVED lines=16> */
.L_x_3159:
[----:B------:R-:W-:Y:S05]  /*30cd0*/  BSYNC B2 ;  /* 0x0000000000027941 */ /* 0x000fea0003800000 */
.L_x_3003:
        /* <DEDUP_REMOVED lines=11> */
.L_x_3006:
[----:B------:R-:W-:Y:S05]  /*30d90*/  BSYNC B2 ;  /* 0x0000000000027941 */ /* 0x000fea0003800000 */
.L_x_3005:
        /* <DEDUP_REMOVED lines=12> */
.L_x_3007:
        /* <DEDUP_REMOVED lines=15> */
.L_x_3008:
        /* <DEDUP_REMOVED lines=15> */
.L_x_3009:
        /* <DEDUP_REMOVED lines=15> */
.L_x_3010:
        /* <DEDUP_REMOVED lines=12> */
.L_x_2993:
[----:B------:R-:W-:Y:S05]  /*311f0*/  BSYNC B1 ;  /* 0x0000000000017941 */ /* 0x000fea0003800000 */
.L_x_2992:
        /* <DEDUP_REMOVED lines=36> */
.L_x_3013:
[----:B------:R-:W-:Y:S01]  /*31440*/  IMAD R2, R19, 0x8, R18 ;  /* 0x0000000813027824 */ /* 0x000fe200078e0212 */
[----:B------:R-:W-:Y:S01]  /*31450*/  SHF.L.U32 R3, R10, 0x1f, RZ ;  /* 0x0000001f0a037819 */ /* 0x000fe200000006ff */
[----:B------:R-:W-:Y:S03]  /*31460*/  BSSY B2, `(.L_x_3014) ;  /* 0x0000003000027945 */ /* 0x000fe60003800000 */
[----:B------:R-:W2:Y:S02]  /*31470*/  SYNCS.PHASECHK.TRANS64.TRYWAIT P0, [R2+URZ+0x38840], R3 ;  /* 0x03884003020075a7 */ /* 0x000ea4000800017f */
[----:B--2---:R-:W-:Y:S05]  /*31480*/  @!P0 BRA `(.L_x_3015) ;  /* 0x0000004c00348947 */ /* 0x004fea0003800000 */
.L_x_3160:
[----:B------:R-:W-:Y:S05]  /*31490*/  BSYNC B2 ;  /* 0x0000000000027941 */ /* 0x000fea0003800000 */
.L_x_3014:
        /* <DEDUP_REMOVED lines=12> */
.L_x_3017:
[----:B------:R-:W-:Y:S05]  /*31560*/  BSYNC B2 ;  /* 0x0000000000027941 */ /* 0x000fea0003800000 */
.L_x_3016:
        /* <DEDUP_REMOVED lines=13> */
.L_x_3018:
        /* <DEDUP_REMOVED lines=16> */
.L_x_3019:
        /* <DEDUP_REMOVED lines=16> */
.L_x_3020:
        /* <DEDUP_REMOVED lines=16> */
.L_x_3021:
        /* <DEDUP_REMOVED lines=15> */
.L_x_3161:
[----:B------:R-:W-:Y:S05]  /*31a30*/  BSYNC B2 ;  /* 0x0000000000027941 */ /* 0x000fea0003800000 */
.L_x_3022:
        /* <DEDUP_REMOVED lines=11> */
.L_x_3025:
[----:B------:R-:W-:Y:S05]  /*31af0*/  BSYNC B2 ;  /* 0x0000000000027941 */ /* 0x000fea0003800000 */
.L_x_3024:
        /* <DEDUP_REMOVED lines=12> */
.L_x_3026:
        /* <DEDUP_REMOVED lines=15> */
.L_x_3027:
        /* <DEDUP_REMOVED lines=15> */
.L_x_3028:
        /* <DEDUP_REMOVED lines=15> */
.L_x_3029:
        /* <DEDUP_REMOVED lines=12> */
.L_x_3012:
[----:B------:R-:W-:Y:S05]  /*31f50*/  BSYNC B1 ;  /* 0x0000000000017941 */ /* 0x000fea0003800000 */
.L_x_3011:
[----:B------:R-:W2:Y:S01]  /*31f60*/  LDL R2, [R1+0x30] ;  /* 0x0000300001027983 */ /* 0x000ea20000100800 */
[----:B------:R-:W-:Y:S01]  /*31f70*/  VIADD R0, R0, 0xfffffffe ;  /* 0xfffffffe00007836 */ /* 0x000fe20000000000 */
[----:B--2---:R-:W-:-:S13]  /*31f80*/  ISETP.GT.AND P0, PT, R6, R2, PT ;  /* 0x000000020600720c */ /* 0x004fda0003f04270 */
[----:B------:R-:W-:Y:S05]  /*31f90*/  @P0 BRA `(.L_x_3030) ;  /* 0xffffffe400400947 */ /* 0x000fea000383ffff */
.L_x_2970:
[----:B------:R-:W-:Y:S05]  /*31fa0*/  BSYNC B0 ;  /* 0x0000000000007941 */ /* 0x000fea0003800000 */
.L_x_2969:
        /* <DEDUP_REMOVED lines=19> */
.L_x_3032:
[----:B------:R-:W-:Y:S05]  /*320e0*/  BSYNC B0 ;  /* 0x0000000000007941 */ /* 0x000fea0003800000 */
.L_x_3031:
        /* <DEDUP_REMOVED lines=11> */
.L_x_3162:
[----:B------:R-:W-:Y:S05]  /*321a0*/  BSYNC B1 ;  /* 0x0000000000017941 */ /* 0x000fea0003800000 */
.L_x_3035:
        /* <DEDUP_REMOVED lines=9> */
.L_x_3038:
[----:B------:R-:W-:Y:S05]  /*32240*/  BSYNC B1 ;  /* 0x0000000000017941 */ /* 0x000fea0003800000 */
.L_x_3037:
        /* <DEDUP_REMOVED lines=12> */
.L_x_3039:
        /* <DEDUP_REMOVED lines=15> */
.L_x_3040:
        /* <DEDUP_REMOVED lines=15> */
.L_x_3041:
        /* <DEDUP_REMOVED lines=15> */
.L_x_3042:
        /* <DEDUP_REMOVED lines=10> */
.L_x_3034:
[----:B------:R-:W-:Y:S05]  /*32680*/  BSYNC B0 ;  /* 0x0000000000007941 */ /* 0x000fea0003800000 */
.L_x_3033:
[----:B------:R-:W2:Y:S01]  /*32690*/  LDL.LU R4, [R1+0x18] ;  /* 0x0000180001047983 */ /* 0x000ea20000300800 */
[----:B------:R-:W-:-:S05]  /*326a0*/  VIADD R19, R19, 0x1 ;  /* 0x0000000113137836 */ /* 0x000fca0000000000 */
[----:B------:R-:W-:-:S04]  /*326b0*/  ISETP.NE.AND P0, PT, R19, 0x2, PT ;  /* 0x000000021300780c */ /* 0x000fc80003f05270 */
[----:B------:R-:W-:Y:S02]  /*326c0*/  SEL R0, RZ, 0x1, P0 ;  /* 0x00000001ff007807 */ /* 0x000fe40000000000 */
[----:B------:R-:W-:Y:S02]  /*326d0*/  SEL R19, R19, RZ, P0 ;  /* 0x000000ff13137207 */ /* 0x000fe40000000000 */
[----:B--2---:R-:W-:-:S05]  /*326e0*/  LOP3.LUT R4, R4, R0, RZ, 0x3c, !PT ;  /* 0x0000000004047212 */ /* 0x004fca00078e3cff */
[----:B------:R2:W-:Y:S02]  /*326f0*/  STL [R1+0x18], R4 ;  /* 0x0000180401007387 */ /* 0x0005e40000100800 */
.L_x_2949:
[----:B------:R-:W-:Y:S05]  /*32700*/  BSYNC B7 ;  /* 0x0000000000077941 */ /* 0x000fea0003800000 */
.L_x_2947:
[----:B0-----:R-:W3:Y:S02]  /*32710*/  LDL R0, [R1+0x10] ;  /* 0x0000100001007983 */ /* 0x001ee40000100800 */
[----:B---3--:R-:W-:-:S13]  /*32720*/  LOP3.LUT P0, RZ, R0, 0x2, RZ, 0xc0, !PT ;  /* 0x0000000200ff7812 */ /* 0x008fda000780c0ff */
[----:B------:R-:W-:Y:S05]  /*32730*/  @!P0 BRA `(.L_x_3043) ;  /* 0x00000000002c8947 */ /* 0x000fea0003800000 */
[----:B------:R-:W-:Y:S05]  /*32740*/  WARPSYNC.ALL ;  /* 0x0000000000007948 */ /* 0x000fea0003800000 */
[----:B------:R-:W0:Y:S08]  /*32750*/  S2UR UR5, SR_CgaCtaId ;  /* 0x00000000000579c3 */ /* 0x000e300000008800 */
[----:B------:R-:W-:Y:S06]  /*32760*/  BAR.SYNC.DEFER_BLOCKING 0x5, 0x180 ;  /* 0x0146000000007b1d */ /* 0x000fec0000010000 */
[----:B------:R-:W-:-:S02]  /*32770*/  UMOV UR4, 0x400 ;  /* 0x0000040000047882 */ /* 0x000fc40000000000 */
[----:B0-----:R-:W-:-:S06]  /*32780*/  ULEA UR4, UR5, UR4, 0x18 ;  /* 0x0000000405047291 */ /* 0x001fcc000f8ec03f */
[----:B------:R-:W-:-:S05]  /*32790*/  IMAD.U32 R18, RZ, RZ, UR4 ;  /* 0x00000004ff127e24 */ /* 0x000fca000f8e00ff */
[----:B-12---:R-:W0:Y:S04]  /*327a0*/  LDS.128 R4, [R18+0x388d0] ;  /* 0x0388d00012047984 */ /* 0x006e280000000c00 */
[----:B0-----:R1:W-:Y:S04]  /*327b0*/  STL.64 [R1], R4 ;  /* 0x0000000401007387 */ /* 0x0013e80000100a00 */
[----:B------:R1:W-:Y:S01]  /*327c0*/  STL.64 [R1+0x8], R6 ;  /* 0x0000080601007387 */ /* 0x0003e20000100a00 */
[----:B------:R-:W-:Y:S06]  /*327d0*/  BAR.ARV 0x4, 0x180 ;  /* 0x0106000000007b1d */ /* 0x000fec0000002000 */
[----:B------:R-:W-:Y:S05]  /*327e0*/  BRA `(.L_x_3044) ;  /* 0x0000001000407947 */ /* 0x000fea0003800000 */
.L_x_3043:
[----:B------:R-:W0:Y:S01]  /*327f0*/  S2R R16, SR_TID.X ;  /* 0x0000000000107919 */ /* 0x000e220000002100 */
[----:B------:R-:W-:Y:S01]  /*32800*/  UMOV UR4, 0xffffffff ;  /* 0xffffffff00047882 */ /* 0x000fe20000000000 */
[----:B0-----:R-:W-:-:S04]  /*32810*/  LOP3.LUT R16, R16, 0x1f, RZ, 0xc0, !PT ;  /* 0x0000001f10107812 */ /* 0x001fc800078ec0ff */
[----:B------:R-:W-:Y:S01]  /*32820*/  ISETP.NE.AND P0, PT, R16, 0x1f, PT ;  /* 0x0000001f1000780c */ /* 0x000fe20003f05270 */
[----:B------:R-:W-:-:S12]  /*32830*/  BRA.DIV UR4, `(.L_x_3045) ;  /* 0x0000003a04847947 */ /* 0x000fd8000b800000 */
[----:B------:R-:W3:Y:S01]  /*32840*/  LDL.LU R2, [R1] ;  /* 0x0000000001027983 */ /* 0x000ee20000300800 */
[----:B------:R-:W-:-:S03]  /*32850*/  ULDC UR4, c[0x0][0xc3c] ;  /* 0x00030f0000047ab9 */ /* 0x000fc60000000800 */
[----:B------:R-:W4:Y:S01]  /*32860*/  LDL R3, [R1+0xc] ;  /* 0x00000c0001037983 */ /* 0x000f220000100800 */
[----:B------:R-:W-:Y:S01]  /*32870*/  ULDC.64 UR6, c[0x0][0x208] ;  /* 0x0000820000067ab9 */ /* 0x000fe20000000a00 */
[----:B---3--:R-:W-:Y:S02]  /*32880*/  IMAD.MOV.U32 R10, RZ, RZ, R2 ;  /* 0x000000ffff0a7224 */ /* 0x008fe400078e0002 */
[----:B----4-:R-:W-:-:S05]  /*32890*/  IMAD.IADD R0, R3, 0x1, R16 ;  /* 0x0000000103007824 */ /* 0x010fca00078e0210 */
[----:B------:R-:W-:-:S13]  /*328a0*/  ISETP.GE.OR P1, PT, R0, UR4, !P0 ;  /* 0x0000000400007c0c */ /* 0x000fda000c726670 */
[----:B------:R-:W0:Y:S08]  /*328b0*/  @!P1 LDC.64 R2, c[0x0][0xc80] ;  /* 0x00032000ff029b82 */ /* 0x000e300000000a00 */
[----:B-1----:R-:W1:Y:S01]  /*328c0*/  @!P1 LDC.64 R6, c[0x0][0xc78] ;  /* 0x00031e00ff069b82 */ /* 0x002e620000000a00 */
        /* <DEDUP_REMOVED lines=33> */
.L_x_3172:
[----:B------:R-:W-:Y:S02]  /*32ae0*/  ULDC UR4, c[0x0][0xc38] ;  /* 0x00030e0000047ab9 */ /* 0x000fe40000000800 */
[----:B------:R-:W-:-:S04]  /*32af0*/  IMAD.U32 R2, RZ, RZ, UR4 ;  /* 0x00000004ff027e24 */ /* 0x000fc8000f8e00ff */
[----:B-1----:R-:W-:-:S04]  /*32b00*/  IMAD R9, R9, R2, RZ ;  /* 0x0000000209097224 */ /* 0x002fc800078e02ff */
[----:B------:R-:W-:-:S05]  /*32b10*/  IMAD.IADD R0, R0, 0x1, R9 ;  /* 0x0000000100007824 */ /* 0x000fca00078e0209 */
[----:B------:R-:W-:-:S13]  /*32b20*/  ISETP.GT.AND P6, PT, R0, R5, PT ;  /* 0x000000050000720c */ /* 0x000fda0003fc4270 */
[----:B------:R-:W-:Y:S05]  /*32b30*/  @P6 BRA `(.L_x_3046) ;  /* 0x0000000000b06947 */ /* 0x000fea0003800000 */
.L_x_3049:
        /* <DEDUP_REMOVED lines=38> */
.L_x_3180:
[----:B------:R-:W-:Y:S02]  /*32da0*/  ULDC UR4, c[0x0][0xc38] ;  /* 0x00030e0000047ab9 */ /* 0x000fe40000000800 */
[----:B------:R-:W-:-:S04]  /*32db0*/  IMAD.U32 R2, RZ, RZ, UR4 ;  /* 0x00000004ff027e24 */ /* 0x000fc8000f8e00ff */
[----:B-1----:R-:W-:-:S04]  /*32dc0*/  IMAD R9, R9, R2, RZ ;  /* 0x0000000209097224 */ /* 0x002fc800078e02ff */
[----:B------:R-:W-:-:S05]  /*32dd0*/  IMAD.IADD R0, R9, 0x1, R0 ;  /* 0x0000000109007824 */ /* 0x000fca00078e0200 */
[----:B------:R-:W-:-:S13]  /*32de0*/  ISETP.GT.AND P6, PT, R0, R5, PT ;  /* 0x000000050000720c */ /* 0x000fda0003fc4270 */
[----:B------:R-:W-:Y:S05]  /*32df0*/  @!P6 BRA `(.L_x_3049) ;  /* 0xfffffffc0050e947 */ /* 0x000fea000383ffff */
.L_x_3046:
        /* <DEDUP_REMOVED lines=12> */
.L_x_3185:
[----:B------:R-:W-:-:S13]  /*32ec0*/  ISETP.NE.AND P0, PT, R0, RZ, PT ;  /* 0x000000ff0000720c */ /* 0x000fda0003f05270 */
[----:B------:R-:W-:Y:S05]  /*32ed0*/  @!P0 BRA `(.L_x_3051) ;  /* 0x0000000000148947 */ /* 0x000fea0003800000 */
[----:B------:R-:W-:Y:S01]  /*32ee0*/  UMOV UR4, 0xffffffff ;  /* 0xffffffff00047882 */ /* 0x000fe20000000000 */
[----:B-1----:R-:W-:Y:S02]  /*32ef0*/  VIADD R3, R3, 0xffffffff ;  /* 0xffffffff03037836 */ /* 0x002fe40000000000 */
[----:B------:R-:W-:Y:S05]  /*32f00*/  BRA.DIV UR4, `(.L_x_3052) ;  /* 0x0000003e04747947 */ /* 0x000fea000b800000 */
[----:B------:R1:W3:Y:S02]  /*32f10*/  SHFL.IDX PT, R3, R7, R3, 0x1f ;  /* 0x00001f0307037589 */ /* 0x0002e400000e0000 */
.L_x_3188:
[----:B---3--:R-:W-:-:S07]  /*32f20*/  IMAD.MOV.U32 R8, RZ, RZ, R3 ;  /* 0x000000ffff087224 */ /* 0x008fce00078e0003 */
.L_x_3051:
        /* <DEDUP_REMOVED lines=62> */
.L_x_3053:
        /* <DEDUP_REMOVED lines=64> */
.L_x_3054:
[----:B------:R-:W-:-:S05]  /*33710*/  LOP3.LUT R0, RZ, R0, RZ, 0x33, !PT ;  /* 0x00000000ff007212 */ /* 0x000fca00078e33ff */
[----:B------:R-:W-:-:S05]  /*33720*/  IMAD.IADD R0, R4, 0x1, R0 ;  /* 0x0000000104007824 */ /* 0x000fca00078e0200 */
[----:B------:R3:W-:Y:S01]  /*33730*/  STL [R1+0x4], R0 ;  /* 0x0000040001007387 */ /* 0x0007e20000100800 */
[----:B------:R-:W-:Y:S05]  /*33740*/  BRA `(.L_x_3055) ;  /* 0x0000000000287947 */ /* 0x000fea0003800000 */
.L_x_3047:
        /* <DEDUP_REMOVED lines=10> */
.L_x_3055:
[----:B01----:R-:W4:Y:S04]  /*337f0*/  LDL R2, [R1+0xc] ;  /* 0x00000c0001027983 */ /* 0x003f280000100800 */
        /* <DEDUP_REMOVED lines=15> */
.L_x_3044:
[----:B------:R-:W2:Y:S01]  /*338f0*/  LDL R0, [R1+0xc] ;  /* 0x00000c0001007983 */ /* 0x000ea20000100800 */
[----:B------:R-:W-:Y:S02]  /*33900*/  ULDC UR4, c[0x0][0xc3c] ;  /* 0x00030f0000047ab9 */ /* 0x000fe40000000800 */
[----:B--2---:R-:W-:-:S13]  /*33910*/  ISETP.GE.AND P0, PT, R0, UR4, PT ;  /* 0x0000000400007c0c */ /* 0x004fda000bf06270 */
[----:B------:R-:W-:Y:S05]  /*33920*/  @!P0 BRA `(.L_x_3056) ;  /* 0xffffff78007c8947 */ /* 0x000fea000383ffff */
[----:B------:R-:W-:Y:S05]  /*33930*/  BSYNC B8 ;  /* 0x0000000000087941 */ /* 0x000fea0003800000 */
.L_x_2895:
        /* <DEDUP_REMOVED lines=12> */
.L_x_3189:
[----:B------:R-:W-:Y:S05]  /*33a00*/  BSYNC B0 ;  /* 0x0000000000007941 */ /* 0x000fea0003800000 */
.L_x_3057:
[----:B------:R-:W-:-:S03]  /*33a10*/  UMOV UR4, 0xffffffff ;  /* 0xffffffff00047882 */ /* 0x000fc60000000000 */
[----:B------:R-:W-:Y:S05]  /*33a20*/  BRA.DIV UR4, `(.L_x_3059) ;  /* 0x0000003204ec7947 */ /* 0x000fea000b800000 */
[----:B------:R-:W1:Y:S02]  /*33a30*/  S2R R2, SR_TID.X ;  /* 0x0000000000027919 */ /* 0x000e640000002100 */
[----:B-1----:R-:W-:-:S04]  /*33a40*/  SHF.R.U32.HI R2, RZ, 0x5, R2 ;  /* 0x00000005ff027819 */ /* 0x002fc80000011602 */
[----:B------:R-:W-:-:S05]  /*33a50*/  LOP3.LUT R2, R2, 0x3, RZ, 0xc0, !PT ;  /* 0x0000000302027812 */ /* 0x000fca00078ec0ff */
[----:B------:R1:W2:Y:S02]  /*33a60*/  SHFL.IDX PT, R14, R2, RZ, 0x1f ;  /* 0x00001fff020e7589 */ /* 0x0002a400000e0000 */
.L_x_3192:
[----:B--2---:R-:W-:-:S13]  /*33a70*/  ISETP.NE.AND P0, PT, R14, RZ, PT ;  /* 0x000000ff0e00720c */ /* 0x004fda0003f05270 */
[----:B------:R-:W-:Y:S05]  /*33a80*/  @P0 BRA `(.L_x_2622) ;  /* 0x0000000000940947 */ /* 0x000fea0003800000 */
[----:B------:R-:W-:-:S03]  /*33a90*/  UMOV UR4, 0xffffffff ;  /* 0xffffffff00047882 */ /* 0x000fc60000000000 */
[----:B------:R-:W-:Y:S05]  /*33aa0*/  BRA.DIV UR4, `(.L_x_3060) ;  /* 0x0000003604007947 */ /* 0x000fea000b800000 */
[----:B------:R-:W-:-:S13]  /*33ab0*/  ELECT P6, URZ, PT ;  /* 0x00000000003f782f */ /* 0x000fda00038c0000 */
.L_x_3195:
        /* <DEDUP_REMOVED lines=8> */
.L_x_3061:
        /* <DEDUP_REMOVED lines=13> */
.L_x_3196:
[----:B------:R-:W1:Y:S02]  /*33c10*/  SYNCS.PHASECHK.TRANS64.TRYWAIT P0, [R7+URZ], R2 ;  /* 0x00000002070075a7 */ /* 0x000e64000800017f */
[----:B-1----:R-:W-:Y:S05]  /*33c20*/  @!P0 BRA `(.L_x_3063) ;  /* 0x0000003000d48947 */ /* 0x002fea0003800000 */
.L_x_3197:
[----:B------:R-:W-:Y:S05]  /*33c30*/  @!P2 BRA `(.L_x_3064) ;  /* 0x000000000004a947 */ /* 0x000fea0003800000 */
[----:B------:R-:W-:Y:S01]  /*33c40*/  BPT.TRAP 0x1 ;  /* 0x000000040000795c */ /* 0x000fe20000300000 */
.L_x_3064:
[----:B------:R-:W-:-:S04]  /*33c50*/  VIADD R0, R0, 0x38860 ;  /* 0x0003886000007836 */ /* 0x000fc80000000000 */
[----:B------:R-:W-:-:S04]  /*33c60*/  IMAD R4, R19, 0x8, R0 ;  /* 0x0000000813047824 */ /* 0x000fc800078e0200 */
[----:B------:R-:W2:Y:S02]  /*33c70*/  SYNCS.PHASECHK.TRANS64.TRYWAIT P0, [R4+URZ], R5 ;  /* 0x00000005040075a7 */ /* 0x000ea4000800017f */
[----:B--2---:R-:W-:Y:S05]  /*33c80*/  @!P0 BRA `(.L_x_3065) ;  /* 0x0000003000d08947 */ /* 0x004fea0003800000 */
.L_x_3198:
[----:B------:R-:W-:-:S07]  /*33c90*/  IMAD R3, R3, 0x8, R0 ;  /* 0x0000000803037824 */ /* 0x000fce00078e0200 */
.L_x_3066:
[----:B---3--:R3:W4:Y:S02]  /*33ca0*/  SYNCS.PHASECHK.TRANS64.TRYWAIT P0, [R3+URZ], R2 ;  /* 0x00000002030075a7 */ /* 0x008724000800017f */
[----:B----4-:R-:W-:Y:S05]  /*33cb0*/  @!P0 NANOSLEEP.SYNCS 0x989680 ;  /* 0x009896800000895d */ /* 0x010fea0003900000 */
[----:B------:R-:W4:Y:S02]  /*33cc0*/  @!P0 SYNCS.PHASECHK.TRANS64 P0, [R3+URZ], R2 ;  /* 0x00000002030085a7 */ /* 0x000f24000800007f */
[----:B----4-:R-:W-:Y:S05]  /*33cd0*/  @!P0 BRA `(.L_x_3066) ;  /* 0xfffffffc00f08947 */ /* 0x010fea000383ffff */
.L_x_2622:
[----:B------:R-:W-:Y:S05]  /*33ce0*/  BSYNC B9 ;  /* 0x0000000000097941 */ /* 0x000fea0003800000 */
.L_x_2619:
[----:B------:R-:W-:Y:S05]  /*33cf0*/  EXIT ;  /* 0x000000000000794d */ /* 0x000fea0003800000 */
.L_x_2644:
[----:B0-----:R0:W1:Y:S02]  /*33d00*/  SYNCS.PHASECHK.TRANS64.TRYWAIT P6, [R0+URZ+0x38890], R114 ;  /* 0x03889072000075a7 */ /* 0x00106400080c017f */
[----:B-1----:R-:W-:Y:S05]  /*33d10*/  @!P6 NANOSLEEP.SYNCS 0x989680 ;  /* 0x009896800000e95d */ /* 0x002fea0003900000 */
[----:B------:R-:W1:Y:S02]  /*33d20*/  @!P6 SYNCS.PHASECHK.TRANS64 P6, [R0+URZ+0x38890], R114 ;  /* 0x038890720000e5a7 */ /* 0x000e6400080c007f */
[----:B-1----:R-:W-:Y:S05]  /*33d30*/  @!P6 BRA `(.L_x_2644) ;  /* 0xfffffffc00f0e947 */ /* 0x002fea000383ffff */
[----:B------:R-:W-:Y:S05]  /*33d40*/  BRA `(.L_x_3067) ;  /* 0xfffffd0000907947 */ /* 0x000fea000383ffff */
.L_x_2700:
[----:B-1----:R1:W2:Y:S02]  /*33d50*/  SYNCS.PHASECHK.TRANS64.TRYWAIT P5, [R0+URZ+0x38890], R114 ;  /* 0x03889072000075a7 */ /* 0x0022a400080a017f */
[----:B--2---:R-:W-:Y:S05]  /*33d60*/  @!P5 NANOSLEEP.SYNCS 0x989680 ;  /* 0x009896800000d95d */ /* 0x004fea0003900000 */
[----:B------:R-:W2:Y:S02]  /*33d70*/  @!P5 SYNCS.PHASECHK.TRANS64 P5, [R0+URZ+0x38890], R114 ;  /* 0x038890720000d5a7 */ /* 0x000ea400080a007f */
[----:B--2---:R-:W-:Y:S05]  /*33d80*/  @!P5 BRA `(.L_x_2700) ;  /* 0xfffffffc00f0d947 */ /* 0x004fea000383ffff */
[----:B------:R-:W-:Y:S05]  /*33d90*/  BRA `(.L_x_3068) ;  /* 0xfffffd3800807947 */ /* 0x000fea000383ffff */
.L_x_2725:
[----:B-1----:R1:W2:Y:S02]  /*33da0*/  SYNCS.PHASECHK.TRANS64.TRYWAIT P3, [R0+URZ+0x38890], R114 ;  /* 0x03889072000075a7 */ /* 0x0022a4000806017f */
[----:B--2---:R-:W-:Y:S05]  /*33db0*/  @!P3 NANOSLEEP.SYNCS 0x989680 ;  /* 0x009896800000b95d */ /* 0x004fea0003900000 */
[----:B------:R-:W2:Y:S02]  /*33dc0*/  @!P3 SYNCS.PHASECHK.TRANS64 P3, [R0+URZ+0x38890], R114 ;  /* 0x038890720000b5a7 */ /* 0x000ea4000806007f */
[----:B--2---:R-:W-:Y:S05]  /*33dd0*/  @!P3 BRA `(.L_x_2725) ;  /* 0xfffffffc00f0b947 */ /* 0x004fea000383ffff */
[----:B------:R-:W-:Y:S05]  /*33de0*/  BRA `(.L_x_3069) ;  /* 0xfffffd6c00847947 */ /* 0x000fea000383ffff */
.L_x_2733:
[----:B0-----:R0:W1:Y:S02]  /*33df0*/  SYNCS.PHASECHK.TRANS64.TRYWAIT P2, [R0+URZ+0x388b0], R114 ;  /* 0x0388b072000075a7 */ /* 0x001064000804017f */
[----:B-1----:R-:W-:Y:S05]  /*33e00*/  @!P2 NANOSLEEP.SYNCS 0x989680 ;  /* 0x009896800000a95d */ /* 0x002fea0003900000 */
[----:B------:R-:W1:Y:S02]  /*33e10*/  @!P2 SYNCS.PHASECHK.TRANS64 P2, [R0+URZ+0x388b0], R114 ;  /* 0x0388b0720000a5a7 */ /* 0x000e64000804007f */
[----:B-1----:R-:W-:Y:S05]  /*33e20*/  @!P2 BRA `(.L_x_2733) ;  /* 0xfffffffc00f0a947 */ /* 0x002fea000383ffff */
[----:B------:R-:W-:Y:S05]  /*33e30*/  BRA `(.L_x_3070) ;  /* 0xfffffd7000b47947 */ /* 0x000fea000383ffff */
.L_x_2755:
        /* <DEDUP_REMOVED lines=8> */
.L_x_3072:
[----:B------:R-:W-:Y:S05]  /*33ec0*/  BSYNC B1 ;  /* 0x0000000000017941 */ /* 0x000fea0003800000 */
.L_x_3071:
        /* <DEDUP_REMOVED lines=8> */
.L_x_3073:
[----:B------:R-:W-:Y:S02]  /*33f50*/  IMAD.MOV.U32 R13, RZ, RZ, R31 ;  /* 0x000000ffff0d7224 */ /* 0x000fe400078e001f */
[----:B------:R-:W-:-:S07]  /*33f60*/  IMAD.MOV.U32 R6, RZ, RZ, R14 ;  /* 0x000000ffff067224 */ /* 0x000fce00078e000e */
[----:B------:R-:W-:Y:S05]  /*33f70*/  WARPSYNC.COLLECTIVE R15, `(.L_x_3074) ;  /* 0x000000000f087348 */ /* 0x000fea0003c00000 */
[----:B------:R0:W1:Y:S02]  /*33f80*/  SHFL.IDX P6, R14, R13, R12, R11 ;  /* 0x0000000c0d0e7389 */ /* 0x00006400000c000b */
[----:B01----:R-:W-:Y:S01]  /*33f90*/  ENDCOLLECTIVE ;  /* 0x000000000000791b */ /* 0x003fe20003800000 */
.L_x_3074:
[----:B------:R-:W-:Y:S02]  /*33fa0*/  IMAD.MOV.U32 R13, RZ, RZ, R30 ;  /* 0x000000ffff0d7224 */ /* 0x000fe400078e001e */
[----:B------:R-:W-:-:S07]  /*33fb0*/  IMAD.MOV.U32 R9, RZ, RZ, R14 ;  /* 0x000000ffff097224 */ /* 0x000fce00078e000e */
[----:B------:R-:W-:Y:S05]  /*33fc0*/  WARPSYNC.COLLECTIVE R15, `(.L_x_3075) ;  /* 0x000000000f087348 */ /* 0x000fea0003c00000 */
[----:B------:R0:W1:Y:S02]  /*33fd0*/  SHFL.IDX P6, R14, R13, R12, R11 ;  /* 0x0000000c0d0e7389 */ /* 0x00006400000c000b */
[----:B01----:R-:W-:Y:S01]  /*33fe0*/  ENDCOLLECTIVE ;  /* 0x000000000000791b */ /* 0x003fe20003800000 */
.L_x_3075:
[----:B------:R-:W-:Y:S01]  /*33ff0*/  IMAD.MOV.U32 R8, RZ, RZ, R14 ;  /* 0x000000ffff087224 */ /* 0x000fe200078e000e */
[----:B------:R-:W-:Y:S06]  /*34000*/  BRA `(.L_x_3076) ;  /* 0xfffffd8400f07947 */ /* 0x000fec000383ffff */
.L_x_2758:
[----:B------:R-:W-:Y:S01]  /*34010*/  BSSY B1, `(.L_x_3077) ;  /* 0x0000008000017945 */ /* 0x000fe20003800000 */
[----:B------:R-:W-:Y:S02]  /*34020*/  IMAD.MOV.U32 R13, RZ, RZ, R33 ;  /* 0x000000ffff0d7224 */ /* 0x000fe400078e0021 */
[----:B------:R-:W-:Y:S02]  /*34030*/  IMAD.MOV.U32 R12, RZ, RZ, 0x1 ;  /* 0x00000001ff0c7424 */ /* 0x000fe400078e00ff */
[----:B------:R-:W-:Y:S02]  /*34040*/  IMAD.MOV.U32 R11, RZ, RZ, 0x181f ;  /* 0x0000181fff0b7424 */ /* 0x000fe400078e00ff */
[----:B------:R-:W-:-:S07]  /*34050*/  IMAD.MOV.U32 R15, RZ, RZ, -0x1 ;  /* 0xffffffffff0f7424 */ /* 0x000fce00078e00ff */
[----:B0--34-:R-:W-:Y:S05]  /*34060*/  WARPSYNC.COLLECTIVE R15, `(.L_x_3078) ;  /* 0x000000000f087348 */ /* 0x019fea0003c00000 */
[----:B------:R1:W2:Y:S02]  /*34070*/  SHFL.IDX P6, R14, R13, R12, R11 ;  /* 0x0000000c0d0e7389 */ /* 0x0002a400000c000b */
[----:B01234-:R-:W-:Y:S01]  /*34080*/  ENDCOLLECTIVE ;  /* 0x000000000000791b */ /* 0x01ffe20003800000 */
.L_x_3078:
[----:B------:R-:W-:Y:S05]  /*34090*/  BSYNC B1 ;  /* 0x0000000000017941 */ /* 0x000fea0003800000 */
.L_x_3077:
        /* <DEDUP_REMOVED lines=8> */
.L_x_3079:
[----:B------:R-:W-:Y:S02]  /*34120*/  IMAD.MOV.U32 R13, RZ, RZ, R31 ;  /* 0x000000ffff0d7224 */ /* 0x000fe400078e001f */
[----:B------:R-:W-:-:S07]  /*34130*/  IMAD.MOV.U32 R6, RZ, RZ, R14 ;  /* 0x000000ffff067224 */ /* 0x000fce00078e000e */
[----:B------:R-:W-:Y:S05]  /*34140*/  WARPSYNC.COLLECTIVE R15, `(.L_x_3080) ;  /* 0x000000000f087348 */ /* 0x000fea0003c00000 */
[----:B------:R0:W1:Y:S02]  /*34150*/  SHFL.IDX P6, R14, R13, R12, R11 ;  /* 0x0000000c0d0e7389 */ /* 0x00006400000c000b */
[----:B01----:R-:W-:Y:S01]  /*34160*/  ENDCOLLECTIVE ;  /* 0x000000000000791b */ /* 0x003fe20003800000 */
.L_x_3080:
[----:B------:R-:W-:Y:S02]  /*34170*/  IMAD.MOV.U32 R13, RZ, RZ, R30 ;  /* 0x000000ffff0d7224 */ /* 0x000fe400078e001e */
[----:B------:R-:W-:-:S07]  /*34180*/  IMAD.MOV.U32 R9, RZ, RZ, R14 ;  /* 0x000000ffff097224 */ /* 0x000fce00078e000e */
[----:B------:R-:W-:Y:S05]  /*34190*/  WARPSYNC.COLLECTIVE R15, `(.L_x_3081) ;  /* 0x000000000f087348 */ /* 0x000fea0003c00000 */
[----:B------:R0:W1:Y:S02]  /*341a0*/  SHFL.IDX P6, R14, R13, R12, R11 ;  /* 0x0000000c0d0e7389 */ /* 0x00006400000c000b */
[----:B01----:R-:W-:Y:S01]  /*341b0*/  ENDCOLLECTIVE ;  /* 0x000000000000791b */ /* 0x003fe20003800000 */
.L_x_3081:
[----:B------:R-:W-:Y:S01]  /*341c0*/  IMAD.MOV.U32 R8, RZ, RZ, R14 ;  /* 0x000000ffff087224 */ /* 0x000fe200078e000e */
[----:B------:R-:W-:Y:S06]  /*341d0*/  BRA `(.L_x_3082) ;  /* 0xfffffd8c00007947 */ /* 0x000fec000383ffff */
.L_x_2761:
        /* <DEDUP_REMOVED lines=8> */
.L_x_3084:
[----:B------:R-:W-:Y:S05]  /*34260*/  BSYNC B1 ;  /* 0x0000000000017941 */ /* 0x000fea0003800000 */
.L_x_3083:
        /* <DEDUP_REMOVED lines=8> */
.L_x_3085:
[----:B------:R-:W-:Y:S02]  /*342f0*/  IMAD.MOV.U32 R13, RZ, RZ, R31 ;  /* 0x000000ffff0d7224 */ /* 0x000fe400078e001f */
[----:B------:R-:W-:-:S07]  /*34300*/  IMAD.MOV.U32 R6, RZ, RZ, R14 ;  /* 0x000000ffff067224 */ /* 0x000fce00078e000e */
[----:B------:R-:W-:Y:S05]  /*34310*/  WARPSYNC.COLLECTIVE R15, `(.L_x_3086) ;  /* 0x000000000f087348 */ /* 0x000fea0003c00000 */
[----:B------:R0:W1:Y:S02]  /*34320*/  SHFL.IDX P6, R14, R13, R12, R11 ;  /* 0x0000000c0d0e7389 */ /* 0x00006400000c000b */
[----:B01----:R-:W-:Y:S01]  /*34330*/  ENDCOLLECTIVE ;  /* 0x000000000000791b */ /* 0x003fe20003800000 */
.L_x_3086:
[----:B------:R-:W-:Y:S02]  /*34340*/  IMAD.MOV.U32 R13, RZ, RZ, R30 ;  /* 0x000000ffff0d7224 */ /* 0x000fe400078e001e */
[----:B------:R-:W-:-:S07]  /*34350*/  IMAD.MOV.U32 R9, RZ, RZ, R14 ;  /* 0x000000ffff097224 */ /* 0x000fce00078e000e */
[----:B------:R-:W-:Y:S05]  /*34360*/  WARPSYNC.COLLECTIVE R15, `(.L_x_3087) ;  /* 0x000000000f087348 */ /* 0x000fea0003c00000 */
[----:B------:R0:W1:Y:S02]  /*34370*/  SHFL.IDX P6, R14, R13, R12, R11 ;  /* 0x0000000c0d0e7389 */ /* 0x00006400000c000b */
[----:B01----:R-:W-:Y:S01]  /*34380*/  ENDCOLLECTIVE ;  /* 0x000000000000791b */ /* 0x003fe20003800000 */
.L_x_3087:
[----:B------:R-:W-:Y:S01]  /*34390*/  IMAD.MOV.U32 R8, RZ, RZ, R14 ;  /* 0x000000ffff087224 */ /* 0x000fe200078e000e */
[----:B------:R-:W-:Y:S06]  /*343a0*/  BRA `(.L_x_3088) ;  /* 0xfffffd8c00f87947 */ /* 0x000fec000383ffff */
.L_x_2764:
        /* <DEDUP_REMOVED lines=8> */
.L_x_3090:
[----:B------:R-:W-:Y:S05]  /*34430*/  BSYNC B1 ;  /* 0x0000000000017941 */ /* 0x000fea0003800000 */
.L_x_3089:
        /* <DEDUP_REMOVED lines=8> */
.L_x_3091:
[----:B------:R-:W-:Y:S02]  /*344c0*/  IMAD.MOV.U32 R13, RZ, RZ, R31 ;  /* 0x000000ffff0d7224 */ /* 0x000fe400078e001f */
[----:B------:R-:W-:-:S07]  /*344d0*/  IMAD.MOV.U32 R8, RZ, RZ, R14 ;  /* 0x000000ffff087224 */ /* 0x000fce00078e000e */
[----:B------:R-:W-:Y:S05]  /*344e0*/  WARPSYNC.COLLECTIVE R15, `(.L_x_3092) ;  /* 0x000000000f087348 */ /* 0x000fea0003c00000 */
[----:B------:R0:W1:Y:S02]  /*344f0*/  SHFL.IDX P6, R14, R13, R12, R11 ;  /* 0x0000000c0d0e7389 */ /* 0x00006400000c000b */
[----:B01----:R-:W-:Y:S01]  /*34500*/  ENDCOLLECTIVE ;  /* 0x000000000000791b */ /* 0x003fe20003800000 */
.L_x_3092:
[----:B------:R-:W-:Y:S02]  /*34510*/  IMAD.MOV.U32 R13, RZ, RZ, R30 ;  /* 0x000000ffff0d7224 */ /* 0x000fe400078e001e */
[----:B------:R-:W-:-:S07]  /*34520*/  IMAD.MOV.U32 R78, RZ, RZ, R14 ;  /* 0x000000ffff4e7224 */ /* 0x000fce00078e000e */
[----:B------:R-:W-:Y:S05]  /*34530*/  WARPSYNC.COLLECTIVE R15, `(.L_x_3093) ;  /* 0x000000000f087348 */ /* 0x000fea0003c00000 */
[----:B------:R0:W1:Y:S02]  /*34540*/  SHFL.IDX P6, R14, R13, R12, R11 ;  /* 0x0000000c0d0e7389 */ /* 0x00006400000c000b */
[----:B01----:R-:W-:Y:S01]  /*34550*/  ENDCOLLECTIVE ;  /* 0x000000000000791b */ /* 0x003fe20003800000 */
.L_x_3093:
[----:B------:R-:W-:Y:S01]  /*34560*/  IMAD.MOV.U32 R10, RZ, RZ, R14 ;  /* 0x000000ffff0a7224 */ /* 0x000fe200078e000e */
[----:B------:R-:W-:Y:S06]  /*34570*/  BRA `(.L_x_3094) ;  /* 0xfffffd9000f87947 */ /* 0x000fec000383ffff */
.L_x_2768:
[----:B0-----:R0:W1:Y:S02]  /*34580*/  SYNCS.PHASECHK.TRANS64.TRYWAIT P0, [R16+URZ+0x38800], R0 ;  /* 0x03880000100075a7 */ /* 0x001064000800017f */
[----:B-1----:R-:W-:Y:S05]  /*34590*/  @!P0 NANOSLEEP.SYNCS 0x989680 ;  /* 0x009896800000895d */ /* 0x002fea0003900000 */
[----:B------:R-:W1:Y:S02]  /*345a0*/  @!P0 SYNCS.PHASECHK.TRANS64 P0, [R16+URZ+0x38800], R0 ;  /* 0x03880000100085a7 */ /* 0x000e64000800007f */
[----:B-1----:R-:W-:Y:S05]  /*345b0*/  @!P0 BRA `(.L_x_2768) ;  /* 0xfffffffc00f08947 */ /* 0x002fea000383ffff */
[----:B------:R-:W-:Y:S05]  /*345c0*/  BRA `(.L_x_3095) ;  /* 0xfffffd9800287947 */ /* 0x000fea000383ffff */
.L_x_2800:
        /* <DEDUP_REMOVED lines=8> */
.L_x_3097:
[----:B------:R-:W-:Y:S05]  /*34650*/  BSYNC B1 ;  /* 0x0000000000017941 */ /* 0x000fea0003800000 */
.L_x_3096:
        /* <DEDUP_REMOVED lines=8> */
.L_x_3098:
[----:B------:R-:W-:Y:S02]  /*346e0*/  IMAD.MOV.U32 R13, RZ, RZ, R3 ;  /* 0x000000ffff0d7224 */ /* 0x000fe400078e0003 */
[----:B------:R-:W-:-:S07]  /*346f0*/  IMAD.MOV.U32 R8, RZ, RZ, R14 ;  /* 0x000000ffff087224 */ /* 0x000fce00078e000e */
[----:B------:R-:W-:Y:S05]  /*34700*/  WARPSYNC.COLLECTIVE R15, `(.L_x_3099) ;  /* 0x000000000f087348 */ /* 0x000fea0003c00000 */
[----:B------:R0:W1:Y:S02]  /*34710*/  SHFL.IDX P6, R14, R13, R12, R11 ;  /* 0x0000000c0d0e7389 */ /* 0x00006400000c000b */
[----:B01----:R-:W-:Y:S01]  /*34720*/  ENDCOLLECTIVE ;  /* 0x000000000000791b */ /* 0x003fe20003800000 */
.L_x_3099:
[----:B------:R-:W-:Y:S02]  /*34730*/  IMAD.MOV.U32 R13, RZ, RZ, R20 ;  /* 0x000000ffff0d7224 */ /* 0x000fe400078e0014 */
[----:B------:R-:W-:-:S07]  /*34740*/  IMAD.MOV.U32 R7, RZ, RZ, R14 ;  /* 0x000000ffff077224 */ /* 0x000fce00078e000e */
[----:B------:R-:W-:Y:S05]  /*34750*/  WARPSYNC.COLLECTIVE R15, `(.L_x_3100) ;  /* 0x000000000f087348 */ /* 0x000fea0003c00000 */
[----:B------:R0:W1:Y:S02]  /*34760*/  SHFL.IDX P6, R14, R13, R12, R11 ;  /* 0x0000000c0d0e7389 */ /* 0x00006400000c000b */
[----:B01----:R-:W-:Y:S01]  /*34770*/  ENDCOLLECTIVE ;  /* 0x000000000000791b */ /* 0x003fe20003800000 */
.L_x_3100:
[----:B------:R-:W-:Y:S05]  /*34780*/  BRA `(.L_x_3101) ;  /* 0xfffffdcc00287947 */ /* 0x000fea000383ffff */
.L_x_2803:
        /* <DEDUP_REMOVED lines=8> */
.L_x_3103:
[----:B------:R-:W-:Y:S05]  /*34810*/  BSYNC B1 ;  /* 0x0000000000017941 */ /* 0x000fea0003800000 */
.L_x_3102:
        /* <DEDUP_REMOVED lines=8> */
.L_x_3104:
[----:B------:R-:W-:Y:S02]  /*348a0*/  IMAD.MOV.U32 R13, RZ, RZ, R3 ;  /* 0x000000ffff0d7224 */ /* 0x000fe400078e0003 */
[----:B------:R-:W-:-:S07]  /*348b0*/  IMAD.MOV.U32 R8, RZ, RZ, R14 ;  /* 0x000000ffff087224 */ /* 0x000fce00078e000e */
[----:B------:R-:W-:Y:S05]  /*348c0*/  WARPSYNC.COLLECTIVE R15, `(.L_x_3105) ;  /* 0x000000000f087348 */ /* 0x000fea0003c00000 */
[----:B------:R0:W1:Y:S02]  /*348d0*/  SHFL.IDX P6, R14, R13, R12, R11 ;  /* 0x0000000c0d0e7389 */ /* 0x00006400000c000b */
[----:B01----:R-:W-:Y:S01]  /*348e0*/  ENDCOLLECTIVE ;  /* 0x000000000000791b */ /* 0x003fe20003800000 */
.L_x_3105:
[----:B------:R-:W-:Y:S02]  /*348f0*/  IMAD.MOV.U32 R13, RZ, RZ, R20 ;  /* 0x000000ffff0d7224 */ /* 0x000fe400078e0014 */
[----:B------:R-:W-:-:S07]  /*34900*/  IMAD.MOV.U32 R7, RZ, RZ, R14 ;  /* 0x000000ffff077224 */ /* 0x000fce00078e000e */
[----:B------:R-:W-:Y:S05]  /*34910*/  WARPSYNC.COLLECTIVE R15, `(.L_x_3106) ;  /* 0x000000000f087348 */ /* 0x000fea0003c00000 */
[----:B------:R0:W1:Y:S02]  /*34920*/  SHFL.IDX P6, R14, R13, R12, R11 ;  /* 0x0000000c0d0e7389 */ /* 0x00006400000c000b */
[----:B01----:R-:W-:Y:S01]  /*34930*/  ENDCOLLECTIVE ;  /* 0x000000000000791b */ /* 0x003fe20003800000 */
.L_x_3106:
[----:B------:R-:W-:Y:S05]  /*34940*/  BRA `(.L_x_3107) ;  /* 0xfffffdcc00f87947 */ /* 0x000fea000383ffff */
.L_x_2806:
        /* <DEDUP_REMOVED lines=8> */
.L_x_3109:
[----:B------:R-:W-:Y:S05]  /*349d0*/  BSYNC B1 ;  /* 0x0000000000017941 */ /* 0x000fea0003800000 */
.L_x_3108:
        /* <DEDUP_REMOVED lines=8> */
.L_x_3110:
[----:B------:R-:W-:Y:S02]  /*34a60*/  IMAD.MOV.U32 R13, RZ, RZ, R3 ;  /* 0x000000ffff0d7224 */ /* 0x000fe400078e0003 */
[----:B------:R-:W-:-:S07]  /*34a70*/  IMAD.MOV.U32 R4, RZ, RZ, R14 ;  /* 0x000000ffff047224 */ /* 0x000fce00078e000e */
[----:B------:R-:W-:Y:S05]  /*34a80*/  WARPSYNC.COLLECTIVE R15, `(.L_x_3111) ;  /* 0x000000000f087348 */ /* 0x000fea0003c00000 */
[----:B------:R0:W1:Y:S02]  /*34a90*/  SHFL.IDX P6, R14, R13, R12, R11 ;  /* 0x0000000c0d0e7389 */ /* 0x00006400000c000b */
[----:B01----:R-:W-:Y:S01]  /*34aa0*/  ENDCOLLECTIVE ;  /* 0x000000000000791b */ /* 0x003fe20003800000 */
.L_x_3111:
[----:B------:R-:W-:Y:S02]  /*34ab0*/  IMAD.MOV.U32 R13, RZ, RZ, R20 ;  /* 0x000000ffff0d7224 */ /* 0x000fe400078e0014 */
[----:B------:R-:W-:-:S07]  /*34ac0*/  IMAD.MOV.U32 R7, RZ, RZ, R14 ;  /* 0x000000ffff077224 */ /* 0x000fce00078e000e */
[----:B------:R-:W-:Y:S05]  /*34ad0*/  WARPSYNC.COLLECTIVE R15, `(.L_x_3112) ;  /* 0x000000000f087348 */ /* 0x000fea0003c00000 */
[----:B------:R0:W1:Y:S02]  /*34ae0*/  SHFL.IDX P6, R14, R13, R12, R11 ;  /* 0x0000000c0d0e7389 */ /* 0x00006400000c000b */
[----:B01----:R-:W-:Y:S01]  /*34af0*/  ENDCOLLECTIVE ;  /* 0x000000000000791b */ /* 0x003fe20003800000 */
.L_x_3112:
[----:B------:R-:W-:Y:S01]  /*34b00*/  IMAD.MOV.U32 R12, RZ, RZ, R14 ;  /* 0x000000ffff0c7224 */ /* 0x000fe200078e000e */
[----:B------:R-:W-:Y:S06]  /*34b10*/  BRA `(.L_x_3113) ;  /* 0xfffffdd000a07947 */ /* 0x000fec000383ffff */
.L_x_2809:
        /* <DEDUP_REMOVED lines=8> */
.L_x_3115:
[----:B------:R-:W-:Y:S05]  /*34ba0*/  BSYNC B1 ;  /* 0x0000000000017941 */ /* 0x000fea0003800000 */
.L_x_3114:
        /* <DEDUP_REMOVED lines=8> */
.L_x_3116:
[----:B------:R-:W-:Y:S02]  /*34c30*/  IMAD.MOV.U32 R13, RZ, RZ, R3 ;  /* 0x000000ffff0d7224 */ /* 0x000fe400078e0003 */
[----:B------:R-:W-:-:S07]  /*34c40*/  IMAD.MOV.U32 R21, RZ, RZ, R14 ;  /* 0x000000ffff157224 */ /* 0x000fce00078e000e */
[----:B------:R-:W-:Y:S05]  /*34c50*/  WARPSYNC.COLLECTIVE R15, `(.L_x_3117) ;  /* 0x000000000f087348 */ /* 0x000fea0003c00000 */
[----:B------:R0:W1:Y:S02]  /*34c60*/  SHFL.IDX P6, R14, R13, R12, R11 ;  /* 0x0000000c0d0e7389 */ /* 0x00006400000c000b */
[----:B01----:R-:W-:Y:S01]  /*34c70*/  ENDCOLLECTIVE ;  /* 0x000000000000791b */ /* 0x003fe20003800000 */
.L_x_3117:
[----:B------:R-:W-:Y:S02]  /*34c80*/  IMAD.MOV.U32 R13, RZ, RZ, R20 ;  /* 0x000000ffff0d7224 */ /* 0x000fe400078e0014 */
[----:B------:R-:W-:-:S07]  /*34c90*/  IMAD.MOV.U32 R3, RZ, RZ, R14 ;  /* 0x000000ffff037224 */ /* 0x000fce00078e000e */
[----:B------:R-:W-:Y:S05]  /*34ca0*/  WARPSYNC.COLLECTIVE R15, `(.L_x_3118) ;  /* 0x000000000f087348 */ /* 0x000fea0003c00000 */
[----:B------:R0:W1:Y:S02]  /*34cb0*/  SHFL.IDX P6, R14, R13, R12, R11 ;  /* 0x0000000c0d0e7389 */ /* 0x00006400000c000b */
[----:B01----:R-:W-:Y:S01]  /*34cc0*/  ENDCOLLECTIVE ;  /* 0x000000000000791b */ /* 0x003fe20003800000 */
.L_x_3118:
[----:B------:R-:W-:Y:S01]  /*34cd0*/  IMAD.MOV.U32 R79, RZ, RZ, R14 ;  /* 0x000000ffff4f7224 */ /* 0x000fe200078e000e */
[----:B------:R-:W-:Y:S06]  /*34ce0*/  BRA `(.L_x_3119) ;  /* 0xfffffdd400547947 */ /* 0x000fec000383ffff */
.L_x_2813:
[----:B0-----:R0:W1:Y:S02]  /*34cf0*/  SYNCS.PHASECHK.TRANS64.TRYWAIT P0, [R16+URZ+0x38800], R0 ;  /* 0x03880000100075a7 */ /* 0x001064000800017f */
[----:B-1----:R-:W-:Y:S05]  /*34d00*/  @!P0 NANOSLEEP.SYNCS 0x989680 ;  /* 0x009896800000895d */ /* 0x002fea0003900000 */
[----:B------:R-:W1:Y:S02]  /*34d10*/  @!P0 SYNCS.PHASECHK.TRANS64 P0, [R16+URZ+0x38800], R0 ;  /* 0x03880000100085a7 */ /* 0x000e64000800007f */
[----:B-1----:R-:W-:Y:S05]  /*34d20*/  @!P0 BRA `(.L_x_2813) ;  /* 0xfffffffc00f08947 */ /* 0x002fea000383ffff */
[----:B------:R-:W-:Y:S05]  /*34d30*/  BRA `(.L_x_3120) ;  /* 0xfffffdd800387947 */ /* 0x000fea000383ffff */
.L_x_2831:
[----:B-1----:R1:W4:Y:S02]  /*34d40*/  SYNCS.PHASECHK.TRANS64.TRYWAIT P2, [R0+URZ+0x38830], R3 ;  /* 0x03883003000075a7 */ /* 0x002324000804017f */
[----:B----4-:R-:W-:Y:S05]  /*34d50*/  @!P2 NANOSLEEP.SYNCS 0x989680 ;  /* 0x009896800000a95d */ /* 0x010fea0003900000 */
[----:B------:R-:W4:Y:S02]  /*34d60*/  @!P2 SYNCS.PHASECHK.TRANS64 P2, [R0+URZ+0x38830], R3 ;  /* 0x038830030000a5a7 */ /* 0x000f24000804007f */
[----:B----4-:R-:W-:Y:S05]  /*34d70*/  @!P2 BRA `(.L_x_2831) ;  /* 0xfffffffc00f0a947 */ /* 0x010fea000383ffff */
[----:B------:R-:W-:Y:S05]  /*34d80*/  BRA `(.L_x_2830) ;  /* 0xfffffe14001c7947 */ /* 0x000fea000383ffff */
.L_x_2838:
[----:B-1----:R1:W2:Y:S02]  /*34d90*/  SYNCS.PHASECHK.TRANS64.TRYWAIT P3, [R11+URZ+0x38830], R4 ;  /* 0x038830040b0075a7 */ /* 0x0022a4000806017f */
[----:B--2---:R-:W-:Y:S05]  /*34da0*/  @!P3 NANOSLEEP.SYNCS 0x989680 ;  /* 0x009896800000b95d */ /* 0x004fea0003900000 */
[----:B------:R-:W2:Y:S02]  /*34db0*/  @!P3 SYNCS.PHASECHK.TRANS64 P3, [R11+URZ+0x38830], R4 ;  /* 0x038830040b00b5a7 */ /* 0x000ea4000806007f */
[----:B--2---:R-:W-:Y:S05]  /*34dc0*/  @!P3 BRA `(.L_x_2838) ;  /* 0xfffffffc00f0b947 */ /* 0x004fea000383ffff */
[----:B------:R-:W-:Y:S05]  /*34dd0*/  BRA `(.L_x_2837) ;  /* 0xfffffe5c00487947 */ /* 0x000fea000383ffff */
.L_x_2843:
[----:B-1----:R1:W2:Y:S02]  /*34de0*/  SYNCS.PHASECHK.TRANS64.TRYWAIT P3, [R9+URZ+0x38850], R0 ;  /* 0x03885000090075a7 */ /* 0x0022a4000806017f */
[----:B--2---:R-:W-:Y:S05]  /*34df0*/  @!P3 NANOSLEEP.SYNCS 0x989680 ;  /* 0x009896800000b95d */ /* 0x004fea0003900000 */
[----:B------:R-:W2:Y:S02]  /*34e00*/  @!P3 SYNCS.PHASECHK.TRANS64 P3, [R9+URZ+0x38850], R0 ;  /* 0x038850000900b5a7 */ /* 0x000ea4000806007f */
[----:B--2---:R-:W-:Y:S05]  /*34e10*/  @!P3 BRA `(.L_x_2843) ;  /* 0xfffffffc00f0b947 */ /* 0x004fea000383ffff */
[----:B------:R-:W-:Y:S05]  /*34e20*/  BRA `(.L_x_2842) ;  /* 0xfffffe9400087947 */ /* 0x000fea000383ffff */
.L_x_2851:
[----:B-1----:R1:W2:Y:S02]  /*34e30*/  SYNCS.PHASECHK.TRANS64.TRYWAIT P2, [R4+URZ+0x38830], R5 ;  /* 0x03883005040075a7 */ /* 0x0022a4000804017f */
[----:B--2---:R-:W-:Y:S05]  /*34e40*/  @!P2 NANOSLEEP.SYNCS 0x989680 ;  /* 0x009896800000a95d */ /* 0x004fea0003900000 */
[----:B------:R-:W2:Y:S02]  /*34e50*/  @!P2 SYNCS.PHASECHK.TRANS64 P2, [R4+URZ+0x38830], R5 ;  /* 0x038830050400a5a7 */ /* 0x000ea4000804007f */
[----:B--2---:R-:W-:Y:S05]  /*34e60*/  @!P2 BRA `(.L_x_2851) ;  /* 0xfffffffc00f0a947 */ /* 0x004fea000383ffff */
[----:B------:R-:W-:Y:S05]  /*34e70*/  BRA `(.L_x_2850) ;  /* 0xfffffea800e07947 */ /* 0x000fea000383ffff */
.L_x_2856:
[----:B-1----:R1:W2:Y:S02]  /*34e80*/  SYNCS.PHASECHK.TRANS64.TRYWAIT P2, [R9+URZ+0x38850], R0 ;  /* 0x03885000090075a7 */ /* 0x0022a4000804017f */
[----:B--2---:R-:W-:Y:S05]  /*34e90*/  @!P2 NANOSLEEP.SYNCS 0x989680 ;  /* 0x009896800000a95d */ /* 0x004fea0003900000 */
[----:B------:R-:W2:Y:S02]  /*34ea0*/  @!P2 SYNCS.PHASECHK.TRANS64 P2, [R9+URZ+0x38850], R0 ;  /* 0x038850000900a5a7 */ /* 0x000ea4000804007f */
[----:B--2---:R-:W-:Y:S05]  /*34eb0*/  @!P2 BRA `(.L_x_2856) ;  /* 0xfffffffc00f0a947 */ /* 0x004fea000383ffff */
[----:B------:R-:W-:Y:S05]  /*34ec0*/  BRA `(.L_x_2855) ;  /* 0xfffffee000a07947 */ /* 0x000fea000383ffff */
.L_x_2862:
[----:B-1----:R1:W2:Y:S02]  /*34ed0*/  SYNCS.PHASECHK.TRANS64.TRYWAIT P0, [R10+URZ+0x38850], R0 ;  /* 0x038850000a0075a7 */ /* 0x0022a4000800017f */
[----:B--2---:R-:W-:Y:S05]  /*34ee0*/  @!P0 NANOSLEEP.SYNCS 0x989680 ;  /* 0x009896800000895d */ /* 0x004fea0003900000 */
[----:B------:R-:W2:Y:S02]  /*34ef0*/  @!P0 SYNCS.PHASECHK.TRANS64 P0, [R10+URZ+0x38850], R0 ;  /* 0x038850000a0085a7 */ /* 0x000ea4000800007f */
[----:B--2---:R-:W-:Y:S05]  /*34f00*/  @!P0 BRA `(.L_x_2862) ;  /* 0xfffffffc00f08947 */ /* 0x004fea000383ffff */
[----:B------:R-:W-:Y:S05]  /*34f10*/  BRA `(.L_x_2861) ;  /* 0xfffffef800b07947 */ /* 0x000fea000383ffff */
.L_x_2903:
        /* <DEDUP_REMOVED lines=8> */
[----:B------:R-:W-:Y:S05]  /*34fa0*/  WARPSYNC.COLLECTIVE R15, `(.L_x_3122) ;  /* 0x000000000f087348 */ /* 0x000fea0003c00000 */
[----:B------:R0:W1:Y:S02]  /*34fb0*/  SHFL.IDX P6, R14, R13, R12, R11 ;  /* 0x0000000c0d0e7389 */ /* 0x00006400000c000b */
[----:B01----:R-:W-:Y:S01]  /*34fc0*/  ENDCOLLECTIVE ;  /* 0x000000000000791b */ /* 0x003fe20003800000 */
.L_x_3122:
[----:B------:R-:W-:Y:S05]  /*34fd0*/  BSYNC B1 ;  /* 0x0000000000017941 */ /* 0x000fea0003800000 */
.L_x_3121:
[----:B------:R-:W-:Y:S05]  /*34fe0*/  BRA `(.L_x_3123) ;  /* 0xffffff6c009c7947 */ /* 0x000fea000383ffff */
.L_x_2905:
[----:B------:R-:W-:Y:S01]  /*34ff0*/  BSSY B1, `(.L_x_3124) ;  /* 0x0000006000017945 */ /* 0x000fe20003800000 */
[----:B------:R-:W-:-:S07]  /*35000*/  IMAD.MOV.U32 R15, RZ, RZ, -0x1 ;  /* 0xffffffffff0f7424 */ /* 0x000fce00078e00ff */
[----:B0-----:R-:W-:Y:S05]  /*35010*/  WARPSYNC.COLLECTIVE R15, `(.L_x_3125) ;  /* 0x000000000f0c7348 */ /* 0x001fea0003c00000 */
[----:B------:R-:W-:Y:S02]  /*35020*/  ELECT P6, UR62, PT ;  /* 0x00000000003e782f */ /* 0x000fe400038c0000 */
[----:B------:R-:W-:Y:S01]  /*35030*/  MOV R14, UR62 ;  /* 0x0000003e000e7c02 */ /* 0x000fe20008000f00 */
[----:B0-----:R-:W-:Y:S10]  /*35040*/  ENDCOLLECTIVE ;  /* 0x000000000000791b */ /* 0x001ff40003800000 */
.L_x_3125:
[----:B------:R-:W-:Y:S05]  /*35050*/  BSYNC B1 ;  /* 0x0000000000017941 */ /* 0x000fea0003800000 */
.L_x_3124:
[----:B------:R-:W-:Y:S05]  /*35060*/  BRA `(.L_x_2904) ;  /* 0xffffff6c00947947 */ /* 0x000fea000383ffff */
.L_x_2907:
[----:B0-----:R0:W1:Y:S02]  /*35070*/  SYNCS.PHASECHK.TRANS64.TRYWAIT P0, [R18+URZ+0x38820], R2 ;  /* 0x03882002120075a7 */ /* 0x001064000800017f */
[----:B-1----:R-:W-:Y:S05]  /*35080*/  @!P0 NANOSLEEP.SYNCS 0x989680 ;  /* 0x009896800000895d */ /* 0x002fea0003900000 */
[----:B------:R-:W1:Y:S02]  /*35090*/  @!P0 SYNCS.PHASECHK.TRANS64 P0, [R18+URZ+0x38820], R2 ;  /* 0x03882002120085a7 */ /* 0x000e64000800007f */
[----:B-1----:R-:W-:Y:S05]  /*350a0*/  @!P0 BRA `(.L_x_2907) ;  /* 0xfffffffc00f08947 */ /* 0x002fea000383ffff */
[----:B------:R-:W-:Y:S05]  /*350b0*/  BRA `(.L_x_3126) ;  /* 0xffffff6c00a47947 */ /* 0x000fea000383ffff */
.L_x_2911:
[----:B-1----:R1:W2:Y:S02]  /*350c0*/  SYNCS.PHASECHK.TRANS64.TRYWAIT P0, [R6+URZ+0x388a0], R8 ;  /* 0x0388a008060075a7 */ /* 0x0022a4000800017f */
[----:B--2---:R-:W-:Y:S05]  /*350d0*/  @!P0 NANOSLEEP.SYNCS 0x989680 ;  /* 0x009896800000895d */ /* 0x004fea0003900000 */
[----:B------:R-:W2:Y:S02]  /*350e0*/  @!P0 SYNCS.PHASECHK.TRANS64 P0, [R6+URZ+0x388a0], R8 ;  /* 0x0388a008060085a7 */ /* 0x000ea4000800007f */
[----:B--2---:R-:W-:Y:S05]  /*350f0*/  @!P0 BRA `(.L_x_2911) ;  /* 0xfffffffc00f08947 */ /* 0x004fea000383ffff */
[----:B------:R-:W-:Y:S05]  /*35100*/  BRA `(.L_x_3127) ;  /* 0xffffff6c00c47947 */ /* 0x000fea000383ffff */
.L_x_2919:
[----:B0-----:R0:W2:Y:S02]  /*35110*/  SYNCS.PHASECHK.TRANS64.TRYWAIT P0, [R6+URZ+0x388c0], R8 ;  /* 0x0388c008060075a7 */ /* 0x0010a4000800017f */
[----:B--2---:R-:W-:Y:S05]  /*35120*/  @!P0 NANOSLEEP.SYNCS 0x989680 ;  /* 0x009896800000895d */ /* 0x004fea0003900000 */
[----:B------:R-:W2:Y:S02]  /*35130*/  @!P0 SYNCS.PHASECHK.TRANS64 P0, [R6+URZ+0x388c0], R8 ;  /* 0x0388c008060085a7 */ /* 0x000ea4000800007f */
[----:B--2---:R-:W-:Y:S05]  /*35140*/  @!P0 BRA `(.L_x_2919) ;  /* 0xfffffffc00f08947 */ /* 0x004fea000383ffff */
[----:B------:R-:W-:Y:S05]  /*35150*/  BRA `(.L_x_3128) ;  /* 0xffffff7400047947 */ /* 0x000fea000383ffff */
.L_x_2929:
[----:B0-----:R0:W1:Y:S02]  /*35160*/  SYNCS.PHASECHK.TRANS64.TRYWAIT P1, [R6+URZ+0x388a0], R5 ;  /* 0x0388a005060075a7 */ /* 0x001064000802017f */
[----:B-1----:R-:W-:Y:S05]  /*35170*/  @!P1 NANOSLEEP.SYNCS 0x989680 ;  /* 0x009896800000995d */ /* 0x002fea0003900000 */
[----:B------:R-:W1:Y:S02]  /*35180*/  @!P1 SYNCS.PHASECHK.TRANS64 P1, [R6+URZ+0x388a0], R5 ;  /* 0x0388a005060095a7 */ /* 0x000e64000802007f */
[----:B-1----:R-:W-:Y:S05]  /*35190*/  @!P1 BRA `(.L_x_2929) ;  /* 0xfffffffc00f09947 */ /* 0x002fea000383ffff */
[----:B------:R-:W-:Y:S05]  /*351a0*/  BRA `(.L_x_3129) ;  /* 0xffffff7800907947 */ /* 0x000fea000383ffff */
.L_x_2937:
[----:B-1----:R1:W2:Y:S02]  /*351b0*/  SYNCS.PHASECHK.TRANS64.TRYWAIT P1, [R6+URZ+0x388c0], R5 ;  /* 0x0388c005060075a7 */ /* 0x0022a4000802017f */
[----:B--2---:R-:W-:Y:S05]  /*351c0*/  @!P1 NANOSLEEP.SYNCS 0x989680 ;  /* 0x009896800000995d */ /* 0x004fea0003900000 */
[----:B------:R-:W2:Y:S02]  /*351d0*/  @!P1 SYNCS.PHASECHK.TRANS64 P1, [R6+URZ+0x388c0], R5 ;  /* 0x0388c005060095a7 */ /* 0x000ea4000802007f */
[----:B--2---:R-:W-:Y:S05]  /*351e0*/  @!P1 BRA `(.L_x_2937) ;  /* 0xfffffffc00f09947 */ /* 0x004fea000383ffff */
[----:B------:R-:W-:Y:S05]  /*351f0*/  BRA `(.L_x_3130) ;  /* 0xffffff7c00cc7947 */ /* 0x000fea000383ffff */
.L_x_2955:
        /* <DEDUP_REMOVED lines=11> */
.L_x_3132:
[----:B------:R-:W-:Y:S05]  /*352b0*/  BSYNC B0 ;  /* 0x0000000000007941 */ /* 0x000fea0003800000 */
.L_x_3131:
[----:B------:R-:W-:Y:S05]  /*352c0*/  BRA `(.L_x_3133) ;  /* 0xffffff8c00887947 */ /* 0x000fea000383ffff */
.L_x_2957:
[----:B------:R-:W-:Y:S01]  /*352d0*/  BSSY B0, `(.L_x_3134) ;  /* 0x0000006000007945 */ /* 0x000fe20003800000 */
[----:B------:R-:W-:-:S07]  /*352e0*/  IMAD.MOV.U32 R15, RZ, RZ, -0x1 ;  /* 0xffffffffff0f7424 */ /* 0x000fce00078e00ff */
[----:B0-----:R-:W-:Y:S05]  /*352f0*/  WARPSYNC.COLLECTIVE R15, `(.L_x_3135) ;  /* 0x000000000f0c7348 */ /* 0x001fea0003c00000 */
[----:B------:R-:W-:Y:S02]  /*35300*/  ELECT P6, UR62, PT ;  /* 0x00000000003e782f */ /* 0x000fe400038c0000 */
[----:B------:R-:W-:Y:S01]  /*35310*/  MOV R14, UR62 ;  /* 0x0000003e000e7c02 */ /* 0x000fe20008000f00 */
[----:B0-----:R-:W-:Y:S10]  /*35320*/  ENDCOLLECTIVE ;  /* 0x000000000000791b */ /* 0x001ff40003800000 */
.L_x_3135:
[----:B------:R-:W-:Y:S05]  /*35330*/  BSYNC B0 ;  /* 0x0000000000007941 */ /* 0x000fea0003800000 */
.L_x_3134:
[----:B------:R-:W-:Y:S05]  /*35340*/  BRA `(.L_x_3136) ;  /* 0xffffff8c00947947 */ /* 0x000fea000383ffff */
.L_x_2959:
[----:B0-----:R0:W1:Y:S02]  /*35350*/  SYNCS.PHASECHK.TRANS64.TRYWAIT P0, [R0+URZ+0x38840], R2 ;  /* 0x03884002000075a7 */ /* 0x001064000800017f */
[----:B-1----:R-:W-:Y:S05]  /*35360*/  @!P0 NANOSLEEP.SYNCS 0x989680 ;  /* 0x009896800000895d */ /* 0x002fea0003900000 */
[----:B------:R-:W1:Y:S02]  /*35370*/  @!P0 SYNCS.PHASECHK.TRANS64 P0, [R0+URZ+0x38840], R2 ;  /* 0x03884002000085a7 */ /* 0x000e64000800007f */
[----:B-1----:R-:W-:Y:S05]  /*35380*/  @!P0 BRA `(.L_x_2959) ;  /* 0xfffffffc00f08947 */ /* 0x002fea000383ffff */
[----:B------:R-:W-:Y:S05]  /*35390*/  BRA `(.L_x_3137) ;  /* 0xffffff8c00f87947 */ /* 0x000fea000383ffff */
.L_x_2963:
        /* <DEDUP_REMOVED lines=15> */
.L_x_3138:
[----:B------:R-:W-:Y:S02]  /*35490*/  IMAD.MOV.U32 R13, RZ, RZ, R4 ;  /* 0x000000ffff0d7224 */ /* 0x000fe400078e0004 */
[----:B------:R-:W-:-:S07]  /*354a0*/  IMAD.MOV.U32 R6, RZ, RZ, R14 ;  /* 0x000000ffff067224 */ /* 0x000fce00078e000e */
[----:B------:R-:W-:Y:S05]  /*354b0*/  WARPSYNC.COLLECTIVE R15, `(.L_x_3139) ;  /* 0x000000000f087348 */ /* 0x000fea0003c00000 */
[----:B------:R0:W1:Y:S02]  /*354c0*/  SHFL.IDX P6, R14, R13, R12, R11 ;  /* 0x0000000c0d0e7389 */ /* 0x00006400000c000b */
[----:B01----:R-:W-:Y:S01]  /*354d0*/  ENDCOLLECTIVE ;  /* 0x000000000000791b */ /* 0x003fe20003800000 */
.L_x_3139:
        /* <DEDUP_REMOVED lines=20> */
.L_x_3140:
[----:B------:R-:W-:Y:S02]  /*35620*/  IMAD.MOV.U32 R13, RZ, RZ, R4 ;  /* 0x000000ffff0d7224 */ /* 0x000fe400078e0004 */
[----:B------:R-:W-:-:S07]  /*35630*/  IMAD.MOV.U32 R6, RZ, RZ, R14 ;  /* 0x000000ffff067224 */ /* 0x000fce00078e000e */
[----:B------:R-:W-:Y:S05]  /*35640*/  WARPSYNC.COLLECTIVE R15, `(.L_x_3141) ;  /* 0x000000000f087348 */ /* 0x000fea0003c00000 */
[----:B------:R0:W1:Y:S02]  /*35650*/  SHFL.IDX P6, R14, R13, R12, R11 ;  /* 0x0000000c0d0e7389 */ /* 0x00006400000c000b */
[----:B01----:R-:W-:Y:S01]  /*35660*/  ENDCOLLECTIVE ;  /* 0x000000000000791b */ /* 0x003fe20003800000 */
.L_x_3141:
        /* <DEDUP_REMOVED lines=20> */
.L_x_3142:
[----:B------:R-:W-:Y:S02]  /*357b0*/  IMAD.MOV.U32 R13, RZ, RZ, R4 ;  /* 0x000000ffff0d7224 */ /* 0x000fe400078e0004 */
[----:B------:R-:W-:-:S07]  /*357c0*/  IMAD.MOV.U32 R6, RZ, RZ, R14 ;  /* 0x000000ffff067224 */ /* 0x000fce00078e000e */
[----:B------:R-:W-:Y:S05]  /*357d0*/  WARPSYNC.COLLECTIVE R15, `(.L_x_3143) ;  /* 0x000000000f087348 */ /* 0x000fea0003c00000 */
[----:B------:R0:W1:Y:S02]  /*357e0*/  SHFL.IDX P6, R14, R13, R12, R11 ;  /* 0x0000000c0d0e7389 */ /* 0x00006400000c000b */
[----:B01----:R-:W-:Y:S01]  /*357f0*/  ENDCOLLECTIVE ;  /* 0x000000000000791b */ /* 0x003fe20003800000 */
.L_x_3143:
        /* <DEDUP_REMOVED lines=20> */
.L_x_3144:
[----:B------:R-:W-:Y:S02]  /*35940*/  IMAD.MOV.U32 R13, RZ, RZ, R4 ;  /* 0x000000ffff0d7224 */ /* 0x000fe400078e0004 */
[----:B------:R-:W-:-:S07]  /*35950*/  IMAD.MOV.U32 R6, RZ, RZ, R14 ;  /* 0x000000ffff067224 */ /* 0x000fce00078e000e */
[----:B------:R-:W-:Y:S05]  /*35960*/  WARPSYNC.COLLECTIVE R15, `(.L_x_3145) ;  /* 0x000000000f087348 */ /* 0x000fea0003c00000 */
[----:B------:R0:W1:Y:S02]  /*35970*/  SHFL.IDX P6, R14, R13, R12, R11 ;  /* 0x0000000c0d0e7389 */ /* 0x00006400000c000b */
[----:B01----:R-:W-:Y:S01]  /*35980*/  ENDCOLLECTIVE ;  /* 0x000000000000791b */ /* 0x003fe20003800000 */
.L_x_3145:
        /* <DEDUP_REMOVED lines=20> */
.L_x_3146:
[----:B------:R-:W-:Y:S02]  /*35ad0*/  IMAD.MOV.U32 R13, RZ, RZ, R4 ;  /* 0x000000ffff0d7224 */ /* 0x000fe400078e0004 */
[----:B------:R-:W-:-:S07]  /*35ae0*/  IMAD.MOV.U32 R6, RZ, RZ, R14 ;  /* 0x000000ffff067224 */ /* 0x000fce00078e000e */
[----:B------:R-:W-:Y:S05]  /*35af0*/  WARPSYNC.COLLECTIVE R15, `(.L_x_3147) ;  /* 0x000000000f087348 */ /* 0x000fea0003c00000 */
[----:B------:R0:W1:Y:S02]  /*35b00*/  SHFL.IDX P6, R14, R13, R12, R11 ;  /* 0x0000000c0d0e7389 */ /* 0x00006400000c000b */
[----:B01----:R-:W-:Y:S01]  /*35b10*/  ENDCOLLECTIVE ;  /* 0x000000000000791b */ /* 0x003fe20003800000 */
.L_x_3147:
        /* <DEDUP_REMOVED lines=20> */
.L_x_3148:
[----:B------:R-:W-:Y:S02]  /*35c60*/  IMAD.MOV.U32 R13, RZ, RZ, R4 ;  /* 0x000000ffff0d7224 */ /* 0x000fe400078e0004 */
[----:B------:R-:W-:-:S07]  /*35c70*/  IMAD.MOV.U32 R6, RZ, RZ, R14 ;  /* 0x000000ffff067224 */ /* 0x000fce00078e000e */
[----:B------:R-:W-:Y:S05]  /*35c80*/  WARPSYNC.COLLECTIVE R15, `(.L_x_3149) ;  /* 0x000000000f087348 */ /* 0x000fea0003c00000 */
[----:B------:R0:W1:Y:S02]  /*35c90*/  SHFL.IDX P6, R14, R13, R12, R11 ;  /* 0x0000000c0d0e7389 */ /* 0x00006400000c000b */
[----:B01----:R-:W-:Y:S01]  /*35ca0*/  ENDCOLLECTIVE ;  /* 0x000000000000791b */ /* 0x003fe20003800000 */
.L_x_3149:
        /* <DEDUP_REMOVED lines=18> */
.L_x_3150:
[----:B------:R-:W-:-:S05]  /*35dd0*/  VIADD R7, R0, 0x60 ;  /* 0x0000006000077836 */ /* 0x000fca0000000000 */
[----:B------:R-:W-:Y:S01]  /*35de0*/  ISETP.GE.AND P5, PT, R7, R2, PT ;  /* 0x000000020700720c */ /* 0x000fe20003fa6270 */
[----:B------:R-:W-:Y:S02]  /*35df0*/  IMAD.MOV.U32 R13, RZ, RZ, R4 ;  /* 0x000000ffff0d7224 */ /* 0x000fe400078e0004 */
[----:B------:R-:W-:-:S10]  /*35e00*/  IMAD.MOV.U32 R8, RZ, RZ, R14 ;  /* 0x000000ffff087224 */ /* 0x000fd400078e000e */
[----:B------:R-:W-:Y:S05]  /*35e10*/  WARPSYNC.COLLECTIVE R15, `(.L_x_3151) ;  /* 0x000000000f087348 */ /* 0x000fea0003c00000 */
[----:B------:R0:W1:Y:S02]  /*35e20*/  SHFL.IDX P6, R14, R13, R12, R11 ;  /* 0x0000000c0d0e7389 */ /* 0x00006400000c000b */
[----:B01----:R-:W-:Y:S01]  /*35e30*/  ENDCOLLECTIVE ;  /* 0x000000000000791b */ /* 0x003fe20003800000 */
.L_x_3151:
        /* <DEDUP_REMOVED lines=18> */
.L_x_3152:
[----:B------:R-:W-:Y:S02]  /*35f60*/  IMAD.MOV.U32 R13, RZ, RZ, R4 ;  /* 0x000000ffff0d7224 */ /* 0x000fe400078e0004 */
[----:B------:R-:W-:-:S07]  /*35f70*/  IMAD.MOV.U32 R5, RZ, RZ, R14 ;  /* 0x000000ffff057224 */ /* 0x000fce00078e000e */
[----:B------:R-:W-:Y:S05]  /*35f80*/  WARPSYNC.COLLECTIVE R15, `(.L_x_3153) ;  /* 0x000000000f087348 */ /* 0x000fea0003c00000 */
[----:B------:R0:W1:Y:S02]  /*35f90*/  SHFL.IDX P6, R14, R13, R12, R11 ;  /* 0x0000000c0d0e7389 */ /* 0x00006400000c000b */
[----:B01----:R-:W-:Y:S01]  /*35fa0*/  ENDCOLLECTIVE ;  /* 0x000000000000791b */ /* 0x003fe20003800000 */
.L_x_3153:
[----:B------:R-:W-:Y:S01]  /*35fb0*/  IMAD.MOV.U32 R3, RZ, RZ, R14 ;  /* 0x000000ffff037224 */ /* 0x000fe200078e000e */
[----:B------:R-:W-:Y:S06]  /*35fc0*/  BRA `(.L_x_3154) ;  /* 0xffffff9000cc7947 */ /* 0x000fec000383ffff */
.L_x_2968:
[----:B---3--:R3:W4:Y:S02]  /*35fd0*/  SYNCS.PHASECHK.TRANS64.TRYWAIT P0, [R18+URZ+0x38820], R0 ;  /* 0x03882000120075a7 */ /* 0x008724000800017f */
[----:B----4-:R-:W-:Y:S05]  /*35fe0*/  @!P0 NANOSLEEP.SYNCS 0x989680 ;  /* 0x009896800000895d */ /* 0x010fea0003900000 */
[----:B------:R-:W4:Y:S02]  /*35ff0*/  @!P0 SYNCS.PHASECHK.TRANS64 P0, [R18+URZ+0x38820], R0 ;  /* 0x03882000120085a7 */ /* 0x000f24000800007f */
[----:B----4-:R-:W-:Y:S05]  /*36000*/  @!P0 BRA `(.L_x_2968) ;  /* 0xfffffffc00f08947 */ /* 0x010fea000383ffff */
[----:B------:R-:W-:Y:S05]  /*36010*/  BRA `(.L_x_3155) ;  /* 0xffffff9400487947 */ /* 0x000fea000383ffff */
.L_x_2977:
[----:B-1----:R1:W2:Y:S02]  /*36020*/  SYNCS.PHASECHK.TRANS64.TRYWAIT P0, [R3+URZ+0x38840], R2 ;  /* 0x03884002030075a7 */ /* 0x0022a4000800017f */
[----:B--2---:R-:W-:Y:S05]  /*36030*/  @!P0 NANOSLEEP.SYNCS 0x989680 ;  /* 0x009896800000895d */ /* 0x004fea0003900000 */
[----:B------:R-:W2:Y:S02]  /*36040*/  @!P0 SYNCS.PHASECHK.TRANS64 P0, [R3+URZ+0x38840], R2 ;  /* 0x03884002030085a7 */ /* 0x000ea4000800007f */
[----:B--2---:R-:W-:Y:S05]  /*36050*/  @!P0 BRA `(.L_x_2977) ;  /* 0xfffffffc00f08947 */ /* 0x004fea000383ffff */
[----:B------:R-:W-:Y:S05]  /*36060*/  BRA `(.L_x_3156) ;  /* 0xffffff9800287947 */ /* 0x000fea000383ffff */
.L_x_2985:
[----:B0-----:R0:W1:Y:S02]  /*36070*/  SYNCS.PHASECHK.TRANS64.TRYWAIT P0, [R3+URZ+0x60], R2 ;  /* 0x00006002030075a7 */ /* 0x001064000800017f */
[----:B-1----:R-:W-:Y:S05]  /*36080*/  @!P0 NANOSLEEP.SYNCS 0x989680 ;  /* 0x009896800000895d */ /* 0x002fea0003900000 */
[----:B------:R-:W1:Y:S02]  /*36090*/  @!P0 SYNCS.PHASECHK.TRANS64 P0, [R3+URZ+0x60], R2 ;  /* 0x00006002030085a7 */ /* 0x000e64000800007f */
[----:B-1----:R-:W-:Y:S05]  /*360a0*/  @!P0 BRA `(.L_x_2985) ;  /* 0xfffffffc00f08947 */ /* 0x002fea000383ffff */
[----:B------:R-:W-:Y:S05]  /*360b0*/  BRA `(.L_x_3157) ;  /* 0xffffff9c007c7947 */ /* 0x000fea000383ffff */
.L_x_2996:
[----:B-1----:R1:W2:Y:S02]  /*360c0*/  SYNCS.PHASECHK.TRANS64.TRYWAIT P0, [R3+URZ+0x38840], R2 ;  /* 0x03884002030075a7 */ /* 0x0022a4000800017f */
[----:B--2---:R-:W-:Y:S05]  /*360d0*/  @!P0 NANOSLEEP.SYNCS 0x989680 ;  /* 0x009896800000895d */ /* 0x004fea0003900000 */
[----:B------:R-:W2:Y:S02]  /*360e0*/  @!P0 SYNCS.PHASECHK.TRANS64 P0, [R3+URZ+0x38840], R2 ;  /* 0x03884002030085a7 */ /* 0x000ea4000800007f */
[----:B--2---:R-:W-:Y:S05]  /*360f0*/  @!P0 BRA `(.L_x_2996) ;  /* 0xfffffffc00f08947 */ /* 0x004fea000383ffff */
[----:B------:R-:W-:Y:S05]  /*36100*/  BRA `(.L_x_3158) ;  /* 0xffffffa400887947 */ /* 0x000fea000383ffff */
.L_x_3004:
[----:B0-----:R0:W1:Y:S02]  /*36110*/  SYNCS.PHASECHK.TRANS64.TRYWAIT P0, [R2+URZ+0x60], R3 ;  /* 0x00006003020075a7 */ /* 0x001064000800017f */
[----:B-1----:R-:W-:Y:S05]  /*36120*/  @!P0 NANOSLEEP.SYNCS 0x989680 ;  /* 0x009896800000895d */ /* 0x002fea0003900000 */
[----:B------:R-:W1:Y:S02]  /*36130*/  @!P0 SYNCS.PHASECHK.TRANS64 P0, [R2+URZ+0x60], R3 ;  /* 0x00006003020085a7 */ /* 0x000e64000800007f */
[----:B-1----:R-:W-:Y:S05]  /*36140*/  @!P0 BRA `(.L_x_3004) ;  /* 0xfffffffc00f08947 */ /* 0x002fea000383ffff */
[----:B------:R-:W-:Y:S05]  /*36150*/  BRA `(.L_x_3159) ;  /* 0xffffffa800dc7947 */ /* 0x000fea000383ffff */
.L_x_3015:
[----:B--2---:R2:W3:Y:S02]  /*36160*/  SYNCS.PHASECHK.TRANS64.TRYWAIT P0, [R2+URZ+0x38840], R3 ;  /* 0x03884003020075a7 */ /* 0x0044e4000800017f */
[----:B---3--:R-:W-:Y:S05]  /*36170*/  @!P0 NANOSLEEP.SYNCS 0x989680 ;  /* 0x009896800000895d */ /* 0x008fea0003900000 */
[----:B------:R-:W3:Y:S02]  /*36180*/  @!P0 SYNCS.PHASECHK.TRANS64 P0, [R2+URZ+0x38840], R3 ;  /* 0x03884003020085a7 */ /* 0x000ee4000800007f */
[----:B---3--:R-:W-:Y:S05]  /*36190*/  @!P0 BRA `(.L_x_3015) ;  /* 0xfffffffc00f08947 */ /* 0x008fea000383ffff */
[----:B------:R-:W-:Y:S05]  /*361a0*/  BRA `(.L_x_3160) ;  /* 0xffffffb000b87947 */ /* 0x000fea000383ffff */
.L_x_3023:
[----:B0-----:R0:W1:Y:S02]  /*361b0*/  SYNCS.PHASECHK.TRANS64.TRYWAIT P0, [R2+URZ+0x60], R5 ;  /* 0x00006005020075a7 */ /* 0x001064000800017f */
[----:B-1----:R-:W-:Y:S05]  /*361c0*/  @!P0 NANOSLEEP.SYNCS 0x989680 ;  /* 0x009896800000895d */ /* 0x002fea0003900000 */
[----:B------:R-:W1:Y:S02]  /*361d0*/  @!P0 SYNCS.PHASECHK.TRANS64 P0, [R2+URZ+0x60], R5 ;  /* 0x00006005020085a7 */ /* 0x000e64000800007f */
[----:B-1----:R-:W-:Y:S05]  /*361e0*/  @!P0 BRA `(.L_x_3023) ;  /* 0xfffffffc00f08947 */ /* 0x002fea000383ffff */
[----:B------:R-:W-:Y:S05]  /*361f0*/  BRA `(.L_x_3161) ;  /* 0xffffffb8000c7947 */ /* 0x000fea000383ffff */
.L_x_3036:
[----:B--2---:R2:W3:Y:S02]  /*36200*/  SYNCS.PHASECHK.TRANS64.TRYWAIT P0, [R0+URZ+0x38860], R2 ;  /* 0x03886002000075a7 */ /* 0x0044e4000800017f */
[----:B---3--:R-:W-:Y:S05]  /*36210*/  @!P0 NANOSLEEP.SYNCS 0x989680 ;  /* 0x009896800000895d */ /* 0x008fea0003900000 */
[----:B------:R-:W3:Y:S02]  /*36220*/  @!P0 SYNCS.PHASECHK.TRANS64 P0, [R0+URZ+0x38860], R2 ;  /* 0x03886002000085a7 */ /* 0x000ee4000800007f */
[----:B---3--:R-:W-:Y:S05]  /*36230*/  @!P0 BRA `(.L_x_3036) ;  /* 0xfffffffc00f08947 */ /* 0x008fea000383ffff */
[----:B------:R-:W-:Y:S05]  /*36240*/  BRA `(.L_x_3162) ;  /* 0xffffffbc00d47947 */ /* 0x000fea000383ffff */
.L_x_3045:
[----:B------:R-:W3:Y:S01]  /*36250*/  LDL R0, [R1] ;  /* 0x0000000001007983 */ /* 0x000ee20000100800 */
[----:B------:R-:W-:Y:S01]  /*36260*/  BSSY B0, `(.L_x_3163) ;  /* 0x0000008000007945 */ /* 0x000fe20003800000 */
[----:B------:R-:W-:Y:S02]  /*36270*/  IMAD.MOV.U32 R12, RZ, RZ, RZ ;  /* 0x000000ffff0c7224 */ /* 0x000fe400078e00ff */
[----:B------:R-:W-:Y:S02]  /*36280*/  IMAD.MOV.U32 R11, RZ, RZ, 0x1f ;  /* 0x0000001fff0b7424 */ /* 0x000fe400078e00ff */
[----:B------:R-:W-:Y:S02]  /*36290*/  IMAD.MOV.U32 R15, RZ, RZ, -0x1 ;  /* 0xffffffffff0f7424 */ /* 0x000fe400078e00ff */
[----:B---3--:R-:W-:-:S07]  /*362a0*/  IMAD.MOV.U32 R13, RZ, RZ, R0 ;  /* 0x000000ffff0d7224 */ /* 0x008fce00078e0000 */
[----:B-12---:R-:W-:Y:S05]  /*362b0*/  WARPSYNC.COLLECTIVE R15, `(.L_x_3164) ;  /* 0x000000000f087348 */ /* 0x006fea0003c00000 */
[----:B------:R0:W3:Y:S02]  /*362c0*/  SHFL.IDX P6, R14, R13, R12, R11 ;  /* 0x0000000c0d0e7389 */ /* 0x0000e400000c000b */
[----:B0123--:R-:W-:Y:S01]  /*362d0*/  ENDCOLLECTIVE ;  /* 0x000000000000791b */ /* 0x00ffe20003800000 */
.L_x_3164:
[----:B------:R-:W-:Y:S05]  /*362e0*/  BSYNC B0 ;  /* 0x0000000000007941 */ /* 0x000fea0003800000 */
.L_x_3163:
        /* <DEDUP_REMOVED lines=9> */
.L_x_3165:
        /* <DEDUP_REMOVED lines=27> */
.L_x_3166:
        /* <DEDUP_REMOVED lines=8> */
.L_x_3167:
        /* <DEDUP_REMOVED lines=8> */
.L_x_3168:
        /* <DEDUP_REMOVED lines=8> */
.L_x_3169:
        /* <DEDUP_REMOVED lines=8> */
.L_x_3170:
        /* <DEDUP_REMOVED lines=9> */
.L_x_3171:
[----:B------:R-:W-:Y:S01]  /*367c0*/  IMAD.MOV.U32 R9, RZ, RZ, R14 ;  /* 0x000000ffff097224 */ /* 0x000fe200078e000e */
[----:B------:R-:W-:Y:S06]  /*367d0*/  BRA `(.L_x_3172) ;  /* 0xffffffc000c07947 */ /* 0x000fec000383ffff */
.L_x_3048:
        /* <DEDUP_REMOVED lines=8> */
.L_x_3174:
[----:B------:R-:W-:Y:S05]  /*36860*/  BSYNC B0 ;  /* 0x0000000000007941 */ /* 0x000fea0003800000 */
.L_x_3173:
        /* <DEDUP_REMOVED lines=10> */
.L_x_3175:
        /* <DEDUP_REMOVED lines=8> */
.L_x_3176:
        /* <DEDUP_REMOVED lines=8> */
.L_x_3177:
        /* <DEDUP_REMOVED lines=8> */
.L_x_3178:
        /* <DEDUP_REMOVED lines=9> */
.L_x_3179:
[----:B------:R-:W-:Y:S01]  /*36b20*/  IMAD.MOV.U32 R9, RZ, RZ, R14 ;  /* 0x000000ffff097224 */ /* 0x000fe200078e000e */
[----:B------:R-:W-:Y:S06]  /*36b30*/  BRA `(.L_x_3180) ;  /* 0xffffffc000987947 */ /* 0x000fec000383ffff */
.L_x_3050:
[----:B------:R-:W-:Y:S01]  /*36b40*/  BSSY B0, `(.L_x_3181) ;  /* 0x0000006000007945 */ /* 0x000fe20003800000 */
[----:B------:R-:W-:Y:S01]  /*36b50*/  PLOP3.LUT P6, PT, P6, PT, PT, 0x8, 0x0 ;  /* 0x000000000000781c */ /* 0x000fe200037ce170 */
[----:B------:R-:W-:-:S12]  /*36b60*/  IMAD.MOV.U32 R15, RZ, RZ, -0x1 ;  /* 0xffffffffff0f7424 */ /* 0x000fd800078e00ff */
[----:B0-----:R-:W-:Y:S05]  /*36b70*/  WARPSYNC.COLLECTIVE R15, `(.L_x_3182) ;  /* 0x000000000f087348 */ /* 0x001fea0003c00000 */
[----:B------:R-:W-:Y:S01]  /*36b80*/  VOTE.ANY R14, PT, P6 ;  /* 0x00000000000e7806 */ /* 0x000fe200030e0100 */
[----:B0-----:R-:W-:Y:S06]  /*36b90*/  ENDCOLLECTIVE ;  /* 0x000000000000791b */ /* 0x001fec0003800000 */
.L_x_3182:
[----:B------:R-:W-:Y:S05]  /*36ba0*/  BSYNC B0 ;  /* 0x0000000000007941 */ /* 0x000fea0003800000 */
.L_x_3181:
        /* <DEDUP_REMOVED lines=10> */
.L_x_3183:
[----:B------:R-:W-:Y:S02]  /*36c50*/  IMAD.MOV.U32 R13, RZ, RZ, R6 ;  /* 0x000000ffff0d7224 */ /* 0x000fe400078e0006 */
[----:B------:R-:W-:-:S07]  /*36c60*/  IMAD.MOV.U32 R4, RZ, RZ, R14 ;  /* 0x000000ffff047224 */ /* 0x000fce00078e000e */
[----:B------:R-:W-:Y:S05]  /*36c70*/  WARPSYNC.COLLECTIVE R15, `(.L_x_3184) ;  /* 0x000000000f087348 */ /* 0x000fea0003c00000 */
[----:B------:R0:W1:Y:S02]  /*36c80*/  SHFL.IDX P6, R14, R13, R12, R11 ;  /* 0x0000000c0d0e7389 */ /* 0x00006400000c000b */
[----:B01----:R-:W-:Y:S01]  /*36c90*/  ENDCOLLECTIVE ;  /* 0x000000000000791b */ /* 0x003fe20003800000 */
.L_x_3184:
[----:B------:R-:W-:Y:S02]  /*36ca0*/  IMAD.MOV.U32 R6, RZ, RZ, R14 ;  /* 0x000000ffff067224 */ /* 0x000fe400078e000e */
[----:B------:R-:W-:-:S05]  /*36cb0*/  IMAD.IADD R10, R3, 0x1, R10 ;  /* 0x00000001030a7824 */ /* 0x000fca00078e020a */
[----:B------:R2:W-:Y:S01]  /*36cc0*/  STL [R1+0xc], R10 ;  /* 0x00000c0a01007387 */ /* 0x0005e20000100800 */
[----:B------:R-:W-:Y:S05]  /*36cd0*/  BRA `(.L_x_3185) ;  /* 0xffffffc000787947 */ /* 0x000fea000383ffff */
.L_x_3052:
        /* <DEDUP_REMOVED lines=8> */
.L_x_3187:
[----:B------:R-:W-:Y:S05]  /*36d60*/  BSYNC B0 ;  /* 0x0000000000007941 */ /* 0x000fea0003800000 */
.L_x_3186:
[----:B------:R-:W-:Y:S01]  /*36d70*/  IMAD.MOV.U32 R3, RZ, RZ, R14 ;  /* 0x000000ffff037224 */ /* 0x000fe200078e000e */
[----:B------:R-:W-:Y:S06]  /*36d80*/  BRA `(.L_x_3188) ;  /* 0xffffffc000647947 */ /* 0x000fec000383ffff */
.L_x_3058:
[----:B0-----:R0:W1:Y:S02]  /*36d90*/  SYNCS.PHASECHK.TRANS64.TRYWAIT P0, [R0+URZ+0x38820], R3 ;  /* 0x03882003000075a7 */ /* 0x001064000800017f */
[----:B-1----:R-:W-:Y:S05]  /*36da0*/  @!P0 NANOSLEEP.SYNCS 0x989680 ;  /* 0x009896800000895d */ /* 0x002fea0003900000 */
[----:B------:R-:W1:Y:S02]  /*36db0*/  @!P0 SYNCS.PHASECHK.TRANS64 P0, [R0+URZ+0x38820], R3 ;  /* 0x03882003000085a7 */ /* 0x000e64000800007f */
[----:B-1----:R-:W-:Y:S05]  /*36dc0*/  @!P0 BRA `(.L_x_3058) ;  /* 0xfffffffc00f08947 */ /* 0x002fea000383ffff */
[----:B------:R-:W-:Y:S05]  /*36dd0*/  BRA `(.L_x_3189) ;  /* 0xffffffcc00087947 */ /* 0x000fea000383ffff */
.L_x_3059:
        /* <DEDUP_REMOVED lines=11> */
.L_x_3191:
[----:B------:R-:W-:Y:S05]  /*36e90*/  BSYNC B0 ;  /* 0x0000000000007941 */ /* 0x000fea0003800000 */
.L_x_3190:
[----:B------:R-:W-:Y:S05]  /*36ea0*/  BRA `(.L_x_3192) ;  /* 0xffffffc800f07947 */ /* 0x000fea000383ffff */
.L_x_3060:
[----:B------:R-:W-:Y:S01]  /*36eb0*/  BSSY B0, `(.L_x_3193) ;  /* 0x0000006000007945 */ /* 0x000fe20003800000 */
[----:B------:R-:W-:-:S07]  /*36ec0*/  IMAD.MOV.U32 R15, RZ, RZ, -0x1 ;  /* 0xffffffffff0f7424 */ /* 0x000fce00078e00ff */
[----:B01----:R-:W-:Y:S05]  /*36ed0*/  WARPSYNC.COLLECTIVE R15, `(.L_x_3194) ;  /* 0x000000000f0c7348 */ /* 0x003fea0003c00000 */
[----:B------:R-:W-:Y:S02]  /*36ee0*/  ELECT P6, UR62, PT ;  /* 0x00000000003e782f */ /* 0x000fe400038c0000 */
[----:B------:R-:W-:Y:S01]  /*36ef0*/  MOV R14, UR62 ;  /* 0x0000003e000e7c02 */ /* 0x000fe20008000f00 */
[----:B01----:R-:W-:Y:S10]  /*36f00*/  ENDCOLLECTIVE ;  /* 0x000000000000791b */ /* 0x003ff40003800000 */
.L_x_3194:
[----:B------:R-:W-:Y:S05]  /*36f10*/  BSYNC B0 ;  /* 0x0000000000007941 */ /* 0x000fea0003800000 */
.L_x_3193:
[----:B------:R-:W-:Y:S05]  /*36f20*/  BRA `(.L_x_3195) ;  /* 0xffffffc800e47947 */ /* 0x000fea000383ffff */
.L_x_3062:
[----:B0-----:R0:W1:Y:S02]  /*36f30*/  SYNCS.PHASECHK.TRANS64.TRYWAIT P0, [R6+URZ], R5 ;  /* 0x00000005060075a7 */ /* 0x001064000800017f */
[----:B-1----:R-:W-:Y:S05]  /*36f40*/  @!P0 NANOSLEEP.SYNCS 0x989680 ;  /* 0x009896800000895d */ /* 0x002fea0003900000 */
[----:B------:R-:W1:Y:S02]  /*36f50*/  @!P0 SYNCS.PHASECHK.TRANS64 P0, [R6+URZ], R5 ;  /* 0x00000005060085a7 */ /* 0x000e64000800007f */
[----:B-1----:R-:W-:Y:S05]  /*36f60*/  @!P0 BRA `(.L_x_3062) ;  /* 0xfffffffc00f08947 */ /* 0x002fea000383ffff */
[----:B------:R-:W-:Y:S05]  /*36f70*/  BRA `(.L_x_3196) ;  /* 0xffffffcc00247947 */ /* 0x000fea000383ffff */
.L_x_3063:
[----:B-1----:R1:W2:Y:S02]  /*36f80*/  SYNCS.PHASECHK.TRANS64.TRYWAIT P0, [R7+URZ], R2 ;  /* 0x00000002070075a7 */ /* 0x0022a4000800017f */
[----:B--2---:R-:W-:Y:S05]  /*36f90*/  @!P0 NANOSLEEP.SYNCS 0x989680 ;  /* 0x009896800000895d */ /* 0x004fea0003900000 */
[----:B------:R-:W2:Y:S02]  /*36fa0*/  @!P0 SYNCS.PHASECHK.TRANS64 P0, [R7+URZ], R2 ;  /* 0x00000002070085a7 */ /* 0x000ea4000800007f */
[----:B--2---:R-:W-:Y:S05]  /*36fb0*/  @!P0 BRA `(.L_x_3063) ;  /* 0xfffffffc00f08947 */ /* 0x004fea000383ffff */
[----:B------:R-:W-:Y:S05]  /*36fc0*/  BRA `(.L_x_3197) ;  /* 0xffffffcc00187947 */ /* 0x000fea000383ffff */
.L_x_3065:
[----:B--2---:R2:W3:Y:S02]  /*36fd0*/  SYNCS.PHASECHK.TRANS64.TRYWAIT P0, [R4+URZ], R5 ;  /* 0x00000005040075a7 */ /* 0x0044e4000800017f */
[----:B---3--:R-:W-:Y:S05]  /*36fe0*/  @!P0 NANOSLEEP.SYNCS 0x989680 ;  /* 0x009896800000895d */ /* 0x008fea0003900000 */
[----:B------:R-:W3:Y:S02]  /*36ff0*/  @!P0 SYNCS.PHASECHK.TRANS64 P0, [R4+URZ], R5 ;  /* 0x00000005040085a7 */ /* 0x000ee4000800007f */
[----:B---3--:R-:W-:Y:S05]  /*37000*/  @!P0 BRA `(.L_x_3065) ;  /* 0xfffffffc00f08947 */ /* 0x008fea000383ffff */
[----:B------:R-:W-:Y:S05]  /*37010*/  BRA `(.L_x_3198) ;  /* 0xffffffcc001c7947 */ /* 0x000fea000383ffff */
.L_x_3199:
        /* <DEDUP_REMOVED lines=14> */
.L_x_3208:


//--------------------- .nv.global.init           --------------------------
	.section	.nv.global.init,"aw",@progbits
.nv.global.init:
	.type		$str$20,@object
	.size		$str$20,($str$21 - $str$20)
$str$20:
        /*0000*/ 	.byte	0x28, 0x61, 0x64, 0x64, 0x72, 0x65, 0x73, 0x73, 0x20, 0x26, 0x20, 0x6d, 0x61, 0x73, 0x6b, 0x29
        /*0010*/ 	.byte	0x20, 0x3d, 0x3d, 0x20, 0x30, 0x00
	.type		$str$21,@object
	.size		$str$21,(__unnamed_9 - $str$21)
$str$21:
        /*0016*/ 	.byte	0x2f, 0x74, 0x6d, 0x70, 0x2f, 0x6f, 0x73, 0x73, 0x5f, 0x6b, 0x65, 0x72, 0x6e, 0x65, 0x6c, 0x73
        /*0026*/ 	.byte	0x5f, 0x73, 0x72, 0x63, 0x2f, 0x66, 0x6c, 0x61, 0x73, 0x68, 0x5f, 0x61, 0x74, 0x74, 0x65, 0x6e
        /*0036*/ 	.byte	0x74, 0x69, 0x6f, 0x6e, 0x2f, 0x63, 0x73, 0x72, 0x63, 0x2f, 0x63, 0x75, 0x74, 0x6c, 0x61, 0x73
        /*0046*/ 	.byte	0x73, 0x2f, 0x69, 0x6e, 0x63, 0x6c, 0x75, 0x64, 0x65, 0x2f, 0x63, 0x75, 0x74, 0x65, 0x2f, 0x70
        /*0056*/ 	.byte	0x6f, 0x69, 0x6e, 0x74, 0x65, 0x72, 0x5f, 0x66, 0x6c, 0x61, 0x67, 0x67, 0x65, 0x64, 0x2e, 0x68
        /*0066*/ 	.byte	0x70, 0x70, 0x00
	.type		__unnamed_9,@object
	.size		__unnamed_9,(__unnamed_5 - __unnamed_9)
__unnamed_9:
        /* <DEDUP_REMOVED lines=24> */
        /*01e9*/ 	.byte	0x00
	.type		__unnamed_5,@object
	.size		__unnamed_5,(__unnamed_4 - __unnamed_5)
__unnamed_5:
        /* <DEDUP_REMOVED lines=25> */
	.type		__unnamed_4,@object
	.size		__unnamed_4,(__unnamed_7 - __unnamed_4)
__unnamed_4:
        /* <DEDUP_REMOVED lines=25> */
	.type		__unnamed_7,@object
	.size		__unnamed_7,(__unnamed_8 - __unnamed_7)
__unnamed_7:
        /* <DEDUP_REMOVED lines=28> */
        /*06b2*/ 	.byte	0x3a, 0x43, 0x3c, 0x31, 0x36, 0x33, 0x38, 0x34, 0x3e, 0x3e, 0x3e, 0x3e, 0x3e, 0x5d, 0x00
	.type		__unnamed_8,@object
	.size		__unnamed_8,(__unnamed_3 - __unnamed_8)
__unnamed_8:
        /* <DEDUP_REMOVED lines=29> */
	.type		__unnamed_3,@object
	.size		__unnamed_3,(__unnamed_2 - __unnamed_3)
__unnamed_3:
        /* <DEDUP_REMOVED lines=29> */
	.type		__unnamed_2,@object
	.size		__unnamed_2,(__unnamed_6 - __unnamed_2)
__unnamed_2:
        /* <DEDUP_REMOVED lines=29> */
	.type		__unnamed_6,@object
	.size		__unnamed_6,(__unnamed_1 - __unnamed_6)
__unnamed_6:
        /* <DEDUP_REMOVED lines=30> */
	.type		__unnamed_1,@object
	.size		__unnamed_1,(.L_0 - __unnamed_1)
__unnamed_1:
        /* <DEDUP_REMOVED lines=29> */
        /*0fd1*/ 	.byte	0x5d, 0x00
.L_0:


//--------------------- .nv.shared._ZN7cutlass13device_kernelIN5flash11enable_sm90INS1_16FlashAttnFwdSm90INS1_25CollectiveMainloopFwdSm90ILi2EN4cute5tupleIJNS5_1CILi1EEES8_S8_EEENS6_IJNS7_ILi128EEENS7_ILi80EEENS7_ILi256EEEEEELi256ENS_10bfloat16_tEfNS_4arch4Sm90ELb0ELb0ELb0ELb0ELb0ELb0ELb0ELb1ELb1ELb1ELb1ELb0EEENS1_21CollectiveEpilogueFwdINS6_IJSA_SC_SB_EEES9_SE_SG_Li256ELb0ELb1ELb1ELb0EEENS1_19SingleTileSchedulerILb0ELb1ELb1ELi128EEEEEEEEEvNT_6ParamsE --------------------------
	.section	.nv.shared._ZN7cutlass13device_kernelIN5flash11enable_sm90INS1_16FlashAttnFwdSm90INS1_25CollectiveMainloopFwdSm90ILi2EN4cute5tupleIJNS5_1CILi1EEES8_S8_EEENS6_IJNS7_ILi128EEENS7_ILi80EEENS7_ILi256EEEEEELi256ENS_10bfloat16_tEfNS_4arch4Sm90ELb0ELb0ELb0ELb0ELb0ELb0ELb0ELb1ELb1ELb1ELb1ELb0EEENS1_21CollectiveEpilogueFwdINS6_IJSA_SC_SB_EEES9_SE_SG_Li256ELb0ELb1ELb1ELb0EEENS1_19SingleTileSchedulerILb0ELb1ELb1ELi128EEEEEEEEEvNT_6ParamsE,"aw",@nobits
	.sectionflags	@""
	.align	16
	.zero		1024


//--------------------- .nv.shared.reserved.0     --------------------------
	.section	.nv.shared.reserved.0,"aw",@nobits
	.weak		__nv_reservedSMEM_offset_0_alias
	.size		__nv_reservedSMEM_offset_0_alias, 0, 0
	.other		__nv_reservedSMEM_offset_0_alias,@"STO_CUDA_RESERVED_SHARED STV_DEFAULT"
__nv_reservedSMEM_offset_0_alias:
	.zero		0


//--------------------- .nv.global                --------------------------
	.section	.nv.global,"aw",@nobits
.nv.global:
	.type		_ZN72_INTERNAL_782a7624_36_flash_fwd_hdim256_bf16_split_sm90_cu_9949e2e8_47494cute1_E,@object
	.size		_ZN72_INTERNAL_782a7624_36_flash_fwd_hdim256_bf16_split_sm90_cu_9949e2e8_47494cute1_E,(_ZN72_INTERNAL_782a7624_36_flash_fwd_hdim256_bf16_split_sm90_cu_9949e2e8_47494cuda3std3__45__cpo6cbeginE - _ZN72_INTERNAL_782a7624_36_flash_fwd_hdim256_bf16_split_sm90_cu_9949e2e8_47494cute1_E)
_ZN72_INTERNAL_782a7624_36_flash_fwd_hdim256_bf16_split_sm90_cu_9949e2e8_47494cute1_E:
	.zero		1
	.type		_ZN72_INTERNAL_782a7624_36_flash_fwd_hdim256_bf16_split_sm90_cu_9949e2e8_47494cuda3std3__45__cpo6cbeginE,@object
	.size		_ZN72_INTERNAL_782a7624_36_flash_fwd_hdim256_bf16_split_sm90_cu_9949e2e8_47494cuda3std3__45__cpo6cbeginE,(_ZN72_INTERNAL_782a7624_36_flash_fwd_hdim256_bf16_split_sm90_cu_9949e2e8_47494cuda3std3__48in_placeE - _ZN72_INTERNAL_782a7624_36_flash_fwd_hdim256_bf16_split_sm90_cu_9949e2e8_47494cuda3std3__45__cpo6cbeginE)
_ZN72_INTERNAL_782a7624_36_flash_fwd_hdim256_bf16_split_sm90_cu_9949e2e8_47494cuda3std3__45__cpo6cbeginE:
	.zero		1
	.type		_ZN72_INTERNAL_782a7624_36_flash_fwd_hdim256_bf16_split_sm90_cu_9949e2e8_47494cuda3std3__48in_placeE,@object
	.size		_ZN72_INTERNAL_782a7624_36_flash_fwd_hdim256_bf16_split_sm90_cu_9949e2e8_47494cuda3std3__48in_placeE,(_ZN72_INTERNAL_782a7624_36_flash_fwd_hdim256_bf16_split_sm90_cu_9949e2e8_47494cuda3std6ranges3__45__cpo9iter_moveE - _ZN72_INTERNAL_782a7624_36_flash_fwd_hdim256_bf16_split_sm90_cu_9949e2e8_47494cuda3std3__48in_placeE)
_ZN72_INTERNAL_782a7624_36_flash_fwd_hdim256_bf16_split_sm90_cu_9949e2e8_47494cuda3std3__48in_placeE:
	.zero		1
	.type		_ZN72_INTERNAL_782a7624_36_flash_fwd_hdim256_bf16_split_sm90_cu_9949e2e8_47494cuda3std6ranges3__45__cpo9iter_moveE,@object
	.size		_ZN72_INTERNAL_782a7624_36_flash_fwd_hdim256_bf16_split_sm90_cu_9949e2e8_47494cuda3std6ranges3__45__cpo9iter_moveE,(_ZN72_INTERNAL_782a7624_36_flash_fwd_hdim256_bf16_split_sm90_cu_9949e2e8_47494cuda3std3__45__cpo5beginE - _ZN72_INTERNAL_782a7624_36_flash_fwd_hdim256_bf16_split_sm90_cu_9949e2e8_47494cuda3std6ranges3__45__cpo9iter_moveE)
_ZN72_INTERNAL_782a7624_36_flash_fwd_hdim256_bf16_split_sm90_cu_9949e2e8_47494cuda3std6ranges3__45__cpo9iter_moveE:
	.zero		1
	.type		_ZN72_INTERNAL_782a7624_36_flash_fwd_hdim256_bf16_split_sm90_cu_9949e2e8_47494cuda3std3__45__cpo5beginE,@object
	.size		_ZN72_INTERNAL_782a7624_36_flash_fwd_hdim256_bf16_split_sm90_cu_9949e2e8_47494cuda3std3__45__cpo5beginE,(_ZN72_INTERNAL_782a7624_36_flash_fwd_hdim256_bf16_split_sm90_cu_9949e2e8_47494cuda3std3__474_GLOBAL__N__782a7624_36_flash_fwd_hdim256_bf16_split_sm90_cu_9949e2e8_47496ignoreE - _ZN72_INTERNAL_782a7624_36_flash_fwd_hdim256_bf16_split_sm90_cu_9949e2e8_47494cuda3std3__45__cpo5beginE)
_ZN72_INTERNAL_782a7624_36_flash_fwd_hdim256_bf16_split_sm90_cu_9949e2e8_47494cuda3std3__45__cpo5beginE:
	.zero		1
	.type		_ZN72_INTERNAL_782a7624_36_flash_fwd_hdim256_bf16_split_sm90_cu_9949e2e8_47494cuda3std3__474_GLOBAL__N__782a7624_36_flash_fwd_hdim256_bf16_split_sm90_cu_9949e2e8_47496ignoreE,@object
	.size		_ZN72_INTERNAL_782a7624_36_flash_fwd_hdim256_bf16_split_sm90_cu_9949e2e8_47494cuda3std3__474_GLOBAL__N__782a7624_36_flash_fwd_hdim256_bf16_split_sm90_cu_9949e2e8_47496ignoreE,(_ZN72_INTERNAL_782a7624_36_flash_fwd_hdim256_bf16_split_sm90_cu_9949e2e8_47494cute7productE - _ZN72_INTERNAL_782a7624_36_flash_fwd_hdim256_bf16_split_sm90_cu_9949e2e8_47494cuda3std3__474_GLOBAL__N__782a7624_36_flash_fwd_hdim256_bf16_split_sm90_cu_9949e2e8_47496ignoreE)
_ZN72_INTERNAL_782a7624_36_flash_fwd_hdim256_bf16_split_sm90_cu_9949e2e8_47494cuda3std3__474_GLOBAL__N__782a7624_36_flash_fwd_hdim256_bf16_split_sm90_cu_9949e2e8_47496ignoreE:
	.zero		1
	.type		_ZN72_INTERNAL_782a7624_36_flash_fwd_hdim256_bf16_split_sm90_cu_9949e2e8_47494cute7productE,@object
	.size		_ZN72_INTERNAL_782a7624_36_flash_fwd_hdim256_bf16_split_sm90_cu_9949e2e8_47494cute7productE,(_ZN72_INTERNAL_782a7624_36_flash_fwd_hdim256_bf16_split_sm90_cu_9949e2e8_47494cuda3std3__45__cpo3endE - _ZN72_INTERNAL_782a7624_36_flash_fwd_hdim256_bf16_split_sm90_cu_9949e2e8_47494cute7productE)
_ZN72_INTERNAL_782a7624_36_flash_fwd_hdim256_bf16_split_sm90_cu_9949e2e8_47494cute7productE:
	.zero		1
	.type		_ZN72_INTERNAL_782a7624_36_flash_fwd_hdim256_bf16_split_sm90_cu_9949e2e8_47494cuda3std3__45__cpo3endE,@object
	.size		_ZN72_INTERNAL_782a7624_36_flash_fwd_hdim256_bf16_split_sm90_cu_9949e2e8_47494cuda3std3__45__cpo3endE,(_ZN72_INTERNAL_782a7624_36_flash_fwd_hdim256_bf16_split_sm90_cu_9949e2e8_47494cuda3std3__419piecewise_constructE - _ZN72_INTERNAL_782a7624_36_flash_fwd_hdim256_bf16_split_sm90_cu_9949e2e8_47494cuda3std3__45__cpo3endE)
_ZN72_INTERNAL_782a7624_36_flash_fwd_hdim256_bf16_split_sm90_cu_9949e2e8_47494cuda3std3__45__cpo3endE:
	.zero		1
	.type		_ZN72_INTERNAL_782a7624_36_flash_fwd_hdim256_bf16_split_sm90_cu_9949e2e8_47494cuda3std3__419piecewise_constructE,@object
	.size		_ZN72_INTERNAL_782a7624_36_flash_fwd_hdim256_bf16_split_sm90_cu_9949e2e8_47494cuda3std3__419piecewise_constructE,(_ZN72_INTERNAL_782a7624_36_flash_fwd_hdim256_bf16_split_sm90_cu_9949e2e8_47494cuda3std3__45__cpo4cendE - _ZN72_INTERNAL_782a7624_36_flash_fwd_hdim256_bf16_split_sm90_cu_9949e2e8_47494cuda3std3__419piecewise_constructE)
_ZN72_INTERNAL_782a7624_36_flash_fwd_hdim256_bf16_split_sm90_cu_9949e2e8_47494cuda3std3__419piecewise_constructE:
	.zero		1
	.type		_ZN72_INTERNAL_782a7624_36_flash_fwd_hdim256_bf16_split_sm90_cu_9949e2e8_47494cuda3std3__45__cpo4cendE,@object
	.size		_ZN72_INTERNAL_782a7624_36_flash_fwd_hdim256_bf16_split_sm90_cu_9949e2e8_47494cuda3std3__45__cpo4cendE,(_ZN72_INTERNAL_782a7624_36_flash_fwd_hdim256_bf16_split_sm90_cu_9949e2e8_47494cuda3std6ranges3__45__cpo4swapE - _ZN72_INTERNAL_782a7624_36_flash_fwd_hdim256_bf16_split_sm90_cu_9949e2e8_47494cuda3std3__45__cpo4cendE)
_ZN72_INTERNAL_782a7624_36_flash_fwd_hdim256_bf16_split_sm90_cu_9949e2e8_47494cuda3std3__45__cpo4cendE:
	.zero		1
	.type		_ZN72_INTERNAL_782a7624_36_flash_fwd_hdim256_bf16_split_sm90_cu_9949e2e8_47494cuda3std6ranges3__45__cpo4swapE,@object
	.size		_ZN72_INTERNAL_782a7624_36_flash_fwd_hdim256_bf16_split_sm90_cu_9949e2e8_47494cuda3std6ranges3__45__cpo4swapE,(.L_16 - _ZN72_INTERNAL_782a7624_36_flash_fwd_hdim256_bf16_split_sm90_cu_9949e2e8_47494cuda3std6ranges3__45__cpo4swapE)
_ZN72_INTERNAL_782a7624_36_flash_fwd_hdim256_bf16_split_sm90_cu_9949e2e8_47494cuda3std6ranges3__45__cpo4swapE:
	.zero		1
.L_16:


//--------------------- .nv.shared._ZN7cutlass13device_kernelIN5flash11enable_sm90INS1_16FlashAttnFwdSm90INS1_25CollectiveMainloopFwdSm90ILi2EN4cute5tupleIJNS5_1CILi1EEES8_S8_EEENS6_IJNS7_ILi128EEENS7_ILi80EEENS7_ILi256EEEEEELi256ENS_10bfloat16_tEfNS_4arch4Sm90ELb0ELb0ELb0ELb1ELb0ELb0ELb0ELb1ELb1ELb1ELb1ELb0EEENS1_21CollectiveEpilogueFwdINS6_IJSA_SC_SB_EEES9_SE_SG_Li256ELb1ELb1ELb1ELb0EEENS1_36VarlenDynamicPersistentTileSchedulerILi128ELi80ELi256ELi128ELb1ELb1ELb1ELb0ELb1ELb1EEEEEEEEEvNT_6ParamsE --------------------------
	.section	.nv.shared._ZN7cutlass13device_kernelIN5flash11enable_sm90INS1_16FlashAttnFwdSm90INS1_25CollectiveMainloopFwdSm90ILi2EN4cute5tupleIJNS5_1CILi1EEES8_S8_EEENS6_IJNS7_ILi128EEENS7_ILi80EEENS7_ILi256EEEEEELi256ENS_10bfloat16_tEfNS_4arch4Sm90ELb0ELb0ELb0ELb1ELb0ELb0ELb0ELb1ELb1ELb1ELb1ELb0EEENS1_21CollectiveEpilogueFwdINS6_IJSA_SC_SB_EEES9_SE_SG_Li256ELb1ELb1ELb1ELb0EEENS1_36VarlenDynamicPersistentTileSchedulerILi128ELi80ELi256ELi128ELb1ELb1ELb1ELb0ELb1ELb1EEEEEEEEEvNT_6ParamsE,"aw",@nobits
	.sectionflags	@""
	.align	16
	.zero		1024


//--------------------- .nv.shared._ZN7cutlass13device_kernelIN5flash11enable_sm90INS1_16FlashAttnFwdSm90INS1_25CollectiveMainloopFwdSm90ILi2EN4cute5tupleIJNS5_1CILi1EEES8_S8_EEENS6_IJNS7_ILi128EEENS7_ILi80EEENS7_ILi256EEEEEELi256ENS_10bfloat16_tEfNS_4arch4Sm90ELb0ELb0ELb0ELb1ELb0ELb1ELb0ELb1ELb1ELb1ELb1ELb0EEENS1_21CollectiveEpilogueFwdINS6_IJSA_SC_SB_EEES9_SE_SG_Li256ELb1ELb1ELb1ELb0EEENS1_36VarlenDynamicPersistentTileSchedulerILi128ELi80ELi256ELi128ELb1ELb1ELb1ELb0ELb1ELb1EEEEEEEEEvNT_6ParamsE --------------------------
	.section	.nv.shared._ZN7cutlass13device_kernelIN5flash11enable_sm90INS1_16FlashAttnFwdSm90INS1_25CollectiveMainloopFwdSm90ILi2EN4cute5tupleIJNS5_1CILi1EEES8_S8_EEENS6_IJNS7_ILi128EEENS7_ILi80EEENS7_ILi256EEEEEELi256ENS_10bfloat16_tEfNS_4arch4Sm90ELb0ELb0ELb0ELb1ELb0ELb1ELb0ELb1ELb1ELb1ELb1ELb0EEENS1_21CollectiveEpilogueFwdINS6_IJSA_SC_SB_EEES9_SE_SG_Li256ELb1ELb1ELb1ELb0EEENS1_36VarlenDynamicPersistentTileSchedulerILi128ELi80ELi256ELi128ELb1ELb1ELb1ELb0ELb1ELb1EEEEEEEEEvNT_6ParamsE,"aw",@nobits
	.sectionflags	@""
	.align	16
	.zero		1024


//--------------------- .nv.shared._ZN7cutlass13device_kernelIN5flash11enable_sm90INS1_16FlashAttnFwdSm90INS1_25CollectiveMainloopFwdSm90ILi2EN4cute5tupleIJNS5_1CILi1EEES8_S8_EEENS6_IJNS7_ILi128EEENS7_ILi64EEENS7_ILi256EEEEEELi256ENS_10bfloat16_tEfNS_4arch4Sm90ELb0ELb1ELb0ELb0ELb0ELb0ELb0ELb1ELb1ELb1ELb1ELb0EEENS1_21CollectiveEpilogueFwdINS6_IJSA_SC_SB_EEES9_SE_SG_Li256ELb0ELb1ELb1ELb0EEENS1_19SingleTileSchedulerILb0ELb1ELb1ELi128EEEEEEEEEvNT_6ParamsE --------------------------
	.section	.nv.shared._ZN7cutlass13device_kernelIN5flash11enable_sm90INS1_16FlashAttnFwdSm90INS1_25CollectiveMainloopFwdSm90ILi2EN4cute5tupleIJNS5_1CILi1EEES8_S8_EEENS6_IJNS7_ILi128EEENS7_ILi64EEENS7_ILi256EEEEEELi256ENS_10bfloat16_tEfNS_4arch4Sm90ELb0ELb1ELb0ELb0ELb0ELb0ELb0ELb1ELb1ELb1ELb1ELb0EEENS1_21CollectiveEpilogueFwdINS6_IJSA_SC_SB_EEES9_SE_SG_Li256ELb0ELb1ELb1ELb0EEENS1_19SingleTileSchedulerILb0ELb1ELb1ELi128EEEEEEEEEvNT_6ParamsE,"aw",@nobits
	.sectionflags	@""
	.align	16
	.zero		1024


//--------------------- .nv.shared._ZN7cutlass13device_kernelIN5flash11enable_sm90INS1_16FlashAttnFwdSm90INS1_25CollectiveMainloopFwdSm90ILi2EN4cute5tupleIJNS5_1CILi1EEES8_S8_EEENS6_IJNS7_ILi128EEENS7_ILi64EEENS7_ILi256EEEEEELi256ENS_10bfloat16_tEfNS_4arch4Sm90ELb0ELb1ELb0ELb1ELb0ELb0ELb0ELb1ELb1ELb1ELb1ELb0EEENS1_21CollectiveEpilogueFwdINS6_IJSA_SC_SB_EEES9_SE_SG_Li256ELb1ELb1ELb1ELb0EEENS1_36VarlenDynamicPersistentTileSchedulerILi128ELi64ELi256ELi128ELb1ELb1ELb1ELb1ELb0ELb1EEEEEEEEEvNT_6ParamsE --------------------------
	.section	.nv.shared._ZN7cutlass13device_kernelIN5flash11enable_sm90INS1_16FlashAttnFwdSm90INS1_25CollectiveMainloopFwdSm90ILi2EN4cute5tupleIJNS5_1CILi1EEES8_S8_EEENS6_IJNS7_ILi128EEENS7_ILi64EEENS7_ILi256EEEEEELi256ENS_10bfloat16_tEfNS_4arch4Sm90ELb0ELb1ELb0ELb1ELb0ELb0ELb0ELb1ELb1ELb1ELb1ELb0EEENS1_21CollectiveEpilogueFwdINS6_IJSA_SC_SB_EEES9_SE_SG_Li256ELb1ELb1ELb1ELb0EEENS1_36VarlenDynamicPersistentTileSchedulerILi128ELi64ELi256ELi128ELb1ELb1ELb1ELb1ELb0ELb1EEEEEEEEEvNT_6ParamsE,"aw",@nobits
	.sectionflags	@""
	.align	16
	.zero		1024


//--------------------- .nv.shared._ZN7cutlass13device_kernelIN5flash11enable_sm90INS1_16FlashAttnFwdSm90INS1_25CollectiveMainloopFwdSm90ILi2EN4cute5tupleIJNS5_1CILi1EEES8_S8_EEENS6_IJNS7_ILi128EEENS7_ILi64EEENS7_ILi256EEEEEELi256ENS_10bfloat16_tEfNS_4arch4Sm90ELb0ELb1ELb0ELb1ELb0ELb1ELb0ELb1ELb1ELb1ELb1ELb0EEENS1_21CollectiveEpilogueFwdINS6_IJSA_SC_SB_EEES9_SE_SG_Li256ELb1ELb1ELb1ELb0EEENS1_36VarlenDynamicPersistentTileSchedulerILi128ELi64ELi256ELi128ELb1ELb1ELb1ELb1ELb0ELb1EEEEEEEEEvNT_6ParamsE --------------------------
	.section	.nv.shared._ZN7cutlass13device_kernelIN5flash11enable_sm90INS1_16FlashAttnFwdSm90INS1_25CollectiveMainloopFwdSm90ILi2EN4cute5tupleIJNS5_1CILi1EEES8_S8_EEENS6_IJNS7_ILi128EEENS7_ILi64EEENS7_ILi256EEEEEELi256ENS_10bfloat16_tEfNS_4arch4Sm90ELb0ELb1ELb0ELb1ELb0ELb1ELb0ELb1ELb1ELb1ELb1ELb0EEENS1_21CollectiveEpilogueFwdINS6_IJSA_SC_SB_EEES9_SE_SG_Li256ELb1ELb1ELb1ELb0EEENS1_36VarlenDynamicPersistentTileSchedulerILi128ELi64ELi256ELi128ELb1ELb1ELb1ELb1ELb0ELb1EEEEEEEEEvNT_6ParamsE,"aw",@nobits
	.sectionflags	@""
	.align	16
	.zero		1024


//--------------------- .nv.shared._ZN7cutlass13device_kernelIN5flash11enable_sm90INS1_16FlashAttnFwdSm90INS1_25CollectiveMainloopFwdSm90ILi2EN4cute5tupleIJNS5_1CILi1EEES8_S8_EEENS6_IJNS7_ILi128EEENS7_ILi80EEENS7_ILi256EEEEEELi256ENS_10bfloat16_tEfNS_4arch4Sm90ELb1ELb0ELb0ELb0ELb0ELb0ELb0ELb1ELb1ELb1ELb1ELb0EEENS1_21CollectiveEpilogueFwdINS6_IJSA_SC_SB_EEES9_SE_SG_Li256ELb0ELb1ELb1ELb0EEENS1_19SingleTileSchedulerILb0ELb1ELb1ELi128EEEEEEEEEvNT_6ParamsE --------------------------
	.section	.nv.shared._ZN7cutlass13device_kernelIN5flash11enable_sm90INS1_16FlashAttnFwdSm90INS1_25CollectiveMainloopFwdSm90ILi2EN4cute5tupleIJNS5_1CILi1EEES8_S8_EEENS6_IJNS7_ILi128EEENS7_ILi80EEENS7_ILi256EEEEEELi256ENS_10bfloat16_tEfNS_4arch4Sm90ELb1ELb0ELb0ELb0ELb0ELb0ELb0ELb1ELb1ELb1ELb1ELb0EEENS1_21CollectiveEpilogueFwdINS6_IJSA_SC_SB_EEES9_SE_SG_Li256ELb0ELb1ELb1ELb0EEENS1_19SingleTileSchedulerILb0ELb1ELb1ELi128EEEEEEEEEvNT_6ParamsE,"aw",@nobits
	.sectionflags	@""
	.align	16
	.zero		1024


//--------------------- .nv.shared._ZN7cutlass13device_kernelIN5flash11enable_sm90INS1_16FlashAttnFwdSm90INS1_25CollectiveMainloopFwdSm90ILi2EN4cute5tupleIJNS5_1CILi1EEES8_S8_EEENS6_IJNS7_ILi128EEENS7_ILi80EEENS7_ILi256EEEEEELi256ENS_10bfloat16_tEfNS_4arch4Sm90ELb1ELb0ELb0ELb1ELb0ELb0ELb0ELb1ELb1ELb1ELb1ELb0EEENS1_21CollectiveEpilogueFwdINS6_IJSA_SC_SB_EEES9_SE_SG_Li256ELb1ELb1ELb1ELb0EEENS1_36VarlenDynamicPersistentTileSchedulerILi128ELi80ELi256ELi128ELb1ELb1ELb1ELb1ELb1ELb1EEEEEEEEEvNT_6ParamsE --------------------------
	.section	.nv.shared._ZN7cutlass13device_kernelIN5flash11enable_sm90INS1_16FlashAttnFwdSm90INS1_25CollectiveMainloopFwdSm90ILi2EN4cute5tupleIJNS5_1CILi1EEES8_S8_EEENS6_IJNS7_ILi128EEENS7_ILi80EEENS7_ILi256EEEEEELi256ENS_10bfloat16_tEfNS_4arch4Sm90ELb1ELb0ELb0ELb1ELb0ELb0ELb0ELb1ELb1ELb1ELb1ELb0EEENS1_21CollectiveEpilogueFwdINS6_IJSA_SC_SB_EEES9_SE_SG_Li256ELb1ELb1ELb1ELb0EEENS1_36VarlenDynamicPersistentTileSchedulerILi128ELi80ELi256ELi128ELb1ELb1ELb1ELb1ELb1ELb1EEEEEEEEEvNT_6ParamsE,"aw",@nobits
	.sectionflags	@""
	.align	16
	.zero		1024


//--------------------- .nv.shared._ZN7cutlass13device_kernelIN5flash11enable_sm90INS1_16FlashAttnFwdSm90INS1_25CollectiveMainloopFwdSm90ILi2EN4cute5tupleIJNS5_1CILi1EEES8_S8_EEENS6_IJNS7_ILi128EEENS7_ILi80EEENS7_ILi256EEEEEELi256ENS_10bfloat16_tEfNS_4arch4Sm90ELb1ELb0ELb0ELb1ELb0ELb1ELb0ELb1ELb1ELb1ELb1ELb0EEENS1_21CollectiveEpilogueFwdINS6_IJSA_SC_SB_EEES9_SE_SG_Li256ELb1ELb1ELb1ELb0EEENS1_36VarlenDynamicPersistentTileSchedulerILi128ELi80ELi256ELi128ELb1ELb1ELb1ELb1ELb1ELb1EEEEEEEEEvNT_6ParamsE --------------------------
	.section	.nv.shared._ZN7cutlass13device_kernelIN5flash11enable_sm90INS1_16FlashAttnFwdSm90INS1_25CollectiveMainloopFwdSm90ILi2EN4cute5tupleIJNS5_1CILi1EEES8_S8_EEENS6_IJNS7_ILi128EEENS7_ILi80EEENS7_ILi256EEEEEELi256ENS_10bfloat16_tEfNS_4arch4Sm90ELb1ELb0ELb0ELb1ELb0ELb1ELb0ELb1ELb1ELb1ELb1ELb0EEENS1_21CollectiveEpilogueFwdINS6_IJSA_SC_SB_EEES9_SE_SG_Li256ELb1ELb1ELb1ELb0EEENS1_36VarlenDynamicPersistentTileSchedulerILi128ELi80ELi256ELi128ELb1ELb1ELb1ELb1ELb1ELb1EEEEEEEEEvNT_6ParamsE,"aw",@nobits
	.sectionflags	@""
	.align	16
	.zero		1024


//--------------------- .nv.constant0._ZN7cutlass13device_kernelIN5flash11enable_sm90INS1_16FlashAttnFwdSm90INS1_25CollectiveMainloopFwdSm90ILi2EN4cute5tupleIJNS5_1CILi1EEES8_S8_EEENS6_IJNS7_ILi128EEENS7_ILi80EEENS7_ILi256EEEEEELi256ENS_10bfloat16_tEfNS_4arch4Sm90ELb0ELb0ELb0ELb0ELb0ELb0ELb0ELb1ELb1ELb1ELb1ELb0EEENS1_21CollectiveEpilogueFwdINS6_IJSA_SC_SB_EEES9_SE_SG_Li256ELb0ELb1ELb1ELb0EEENS1_19SingleTileSchedulerILb0ELb1ELb1ELi128EEEEEEEEEvNT_6ParamsE --------------------------
	.section	.nv.constant0._ZN7cutlass13device_kernelIN5flash11enable_sm90INS1_16FlashAttnFwdSm90INS1_25CollectiveMainloopFwdSm90ILi2EN4cute5tupleIJNS5_1CILi1EEES8_S8_EEENS6_IJNS7_ILi128EEENS7_ILi80EEENS7_ILi256EEEEEELi256ENS_10bfloat16_tEfNS_4arch4Sm90ELb0ELb0ELb0ELb0ELb0ELb0ELb0ELb1ELb1ELb1ELb1ELb0EEENS1_21CollectiveEpilogueFwdINS6_IJSA_SC_SB_EEES9_SE_SG_Li256ELb0ELb1ELb1ELb0EEENS1_19SingleTileSchedulerILb0ELb1ELb1ELi128EEEEEEEEEvNT_6ParamsE,"a",@progbits
	.sectionflags	@""
	.align	4
.nv.constant0._ZN7cutlass13device_kernelIN5flash11enable_sm90INS1_16FlashAttnFwdSm90INS1_25CollectiveMainloopFwdSm90ILi2EN4cute5tupleIJNS5_1CILi1EEES8_S8_EEENS6_IJNS7_ILi128EEENS7_ILi80EEENS7_ILi256EEEEEELi256ENS_10bfloat16_tEfNS_4arch4Sm90ELb0ELb0ELb0ELb0ELb0ELb0ELb0ELb1ELb1ELb1ELb1ELb0EEENS1_21CollectiveEpilogueFwdINS6_IJSA_SC_SB_EEES9_SE_SG_Li256ELb0ELb1ELb1ELb0EEENS1_19SingleTileSchedulerILb0ELb1ELb1ELi128EEEEEEEEEvNT_6ParamsE:
	.zero		3200


//--------------------- .nv.constant0._ZN7cutlass13device_kernelIN5flash11enable_sm90INS1_16FlashAttnFwdSm90INS1_25CollectiveMainloopFwdSm90ILi2EN4cute5tupleIJNS5_1CILi1EEES8_S8_EEENS6_IJNS7_ILi128EEENS7_ILi80EEENS7_ILi256EEEEEELi256ENS_10bfloat16_tEfNS_4arch4Sm90ELb0ELb0ELb0ELb1ELb0ELb0ELb0ELb1ELb1ELb1ELb1ELb0EEENS1_21CollectiveEpilogueFwdINS6_IJSA_SC_SB_EEES9_SE_SG_Li256ELb1ELb1ELb1ELb0EEENS1_36VarlenDynamicPersistentTileSchedulerILi128ELi80ELi256ELi128ELb1ELb1ELb1ELb0ELb1ELb1EEEEEEEEEvNT_6ParamsE --------------------------
	.section	.nv.constant0._ZN7cutlass13device_kernelIN5flash11enable_sm90INS1_16FlashAttnFwdSm90INS1_25CollectiveMainloopFwdSm90ILi2EN4cute5tupleIJNS5_1CILi1EEES8_S8_EEENS6_IJNS7_ILi128EEENS7_ILi80EEENS7_ILi256EEEEEELi256ENS_10bfloat16_tEfNS_4arch4Sm90ELb0ELb0ELb0ELb1ELb0ELb0ELb0ELb1ELb1ELb1ELb1ELb0EEENS1_21CollectiveEpilogueFwdINS6_IJSA_SC_SB_EEES9_SE_SG_Li256ELb1ELb1ELb1ELb0EEENS1_36VarlenDynamicPersistentTileSchedulerILi128ELi80ELi256ELi128ELb1ELb1ELb1ELb0ELb1ELb1EEEEEEEEEvNT_6ParamsE,"a",@progbits
	.sectionflags	@""
	.align	4
.nv.constant0._ZN7cutlass13device_kernelIN5flash11enable_sm90INS1_16FlashAttnFwdSm90INS1_25CollectiveMainloopFwdSm90ILi2EN4cute5tupleIJNS5_1CILi1EEES8_S8_EEENS6_IJNS7_ILi128EEENS7_ILi80EEENS7_ILi256EEEEEELi256ENS_10bfloat16_tEfNS_4arch4Sm90ELb0ELb0ELb0ELb1ELb0ELb0ELb0ELb1ELb1ELb1ELb1ELb0EEENS1_21CollectiveEpilogueFwdINS6_IJSA_SC_SB_EEES9_SE_SG_Li256ELb1ELb1ELb1ELb0EEENS1_36VarlenDynamicPersistentTileSchedulerILi128ELi80ELi256ELi128ELb1ELb1ELb1ELb0ELb1ELb1EEEEEEEEEvNT_6ParamsE:
	.zero		3328


//--------------------- .nv.constant0._ZN7cutlass13device_kernelIN5flash11enable_sm90INS1_16FlashAttnFwdSm90INS1_25CollectiveMainloopFwdSm90ILi2EN4cute5tupleIJNS5_1CILi1EEES8_S8_EEENS6_IJNS7_ILi128EEENS7_ILi80EEENS7_ILi256EEEEEELi256ENS_10bfloat16_tEfNS_4arch4Sm90ELb0ELb0ELb0ELb1ELb0ELb1ELb0ELb1ELb1ELb1ELb1ELb0EEENS1_21CollectiveEpilogueFwdINS6_IJSA_SC_SB_EEES9_SE_SG_Li256ELb1ELb1ELb1ELb0EEENS1_36VarlenDynamicPersistentTileSchedulerILi128ELi80ELi256ELi128ELb1ELb1ELb1ELb0ELb1ELb1EEEEEEEEEvNT_6ParamsE --------------------------
	.section	.nv.constant0._ZN7cutlass13device_kernelIN5flash11enable_sm90INS1_16FlashAttnFwdSm90INS1_25CollectiveMainloopFwdSm90ILi2EN4cute5tupleIJNS5_1CILi1EEES8_S8_EEENS6_IJNS7_ILi128EEENS7_ILi80EEENS7_ILi256EEEEEELi256ENS_10bfloat16_tEfNS_4arch4Sm90ELb0ELb0ELb0ELb1ELb0ELb1ELb0ELb1ELb1ELb1ELb1ELb0EEENS1_21CollectiveEpilogueFwdINS6_IJSA_SC_SB_EEES9_SE_SG_Li256ELb1ELb1ELb1ELb0EEENS1_36VarlenDynamicPersistentTileSchedulerILi128ELi80ELi256ELi128ELb1ELb1ELb1ELb0ELb1ELb1EEEEEEEEEvNT_6ParamsE,"a",@progbits
	.sectionflags	@""
	.align	4
.nv.constant0._ZN7cutlass13device_kernelIN5flash11enable_sm90INS1_16FlashAttnFwdSm90INS1_25CollectiveMainloopFwdSm90ILi2EN4cute5tupleIJNS5_1CILi1EEES8_S8_EEENS6_IJNS7_ILi128EEENS7_ILi80EEENS7_ILi256EEEEEELi256ENS_10bfloat16_tEfNS_4arch4Sm90ELb0ELb0ELb0ELb1ELb0ELb1ELb0ELb1ELb1ELb1ELb1ELb0EEENS1_21CollectiveEpilogueFwdINS6_IJSA_SC_SB_EEES9_SE_SG_Li256ELb1ELb1ELb1ELb0EEENS1_36VarlenDynamicPersistentTileSchedulerILi128ELi80ELi256ELi128ELb1ELb1ELb1ELb0ELb1ELb1EEEEEEEEEvNT_6ParamsE:
	.zero		3328


//--------------------- .nv.constant0._ZN7cutlass13device_kernelIN5flash11enable_sm90INS1_16FlashAttnFwdSm90INS1_25CollectiveMainloopFwdSm90ILi2EN4cute5tupleIJNS5_1CILi1EEES8_S8_EEENS6_IJNS7_ILi128EEENS7_ILi64EEENS7_ILi256EEEEEELi256ENS_10bfloat16_tEfNS_4arch4Sm90ELb0ELb1ELb0ELb0ELb0ELb0ELb0ELb1ELb1ELb1ELb1ELb0EEENS1_21CollectiveEpilogueFwdINS6_IJSA_SC_SB_EEES9_SE_SG_Li256ELb0ELb1ELb1ELb0EEENS1_19SingleTileSchedulerILb0ELb1ELb1ELi128EEEEEEEEEvNT_6ParamsE --------------------------
	.section	.nv.constant0._ZN7cutlass13device_kernelIN5flash11enable_sm90INS1_16FlashAttnFwdSm90INS1_25CollectiveMainloopFwdSm90ILi2EN4cute5tupleIJNS5_1CILi1EEES8_S8_EEENS6_IJNS7_ILi128EEENS7_ILi64EEENS7_ILi256EEEEEELi256ENS_10bfloat16_tEfNS_4arch4Sm90ELb0ELb1ELb0ELb0ELb0ELb0ELb0ELb1ELb1ELb1ELb1ELb0EEENS1_21CollectiveEpilogueFwdINS6_IJSA_SC_SB_EEES9_SE_SG_Li256ELb0ELb1ELb1ELb0EEENS1_19SingleTileSchedulerILb0ELb1ELb1ELi128EEEEEEEEEvNT_6ParamsE,"a",@progbits
	.sectionflags	@""
	.align	4
.nv.constant0._ZN7cutlass13device_kernelIN5flash11enable_sm90INS1_16FlashAttnFwdSm90INS1_25CollectiveMainloopFwdSm90ILi2EN4cute5tupleIJNS5_1CILi1EEES8_S8_EEENS6_IJNS7_ILi128EEENS7_ILi64EEENS7_ILi256EEEEEELi256ENS_10bfloat16_tEfNS_4arch4Sm90ELb0ELb1ELb0ELb0ELb0ELb0ELb0ELb1ELb1ELb1ELb1ELb0EEENS1_21CollectiveEpilogueFwdINS6_IJSA_SC_SB_EEES9_SE_SG_Li256ELb0ELb1ELb1ELb0EEENS1_19SingleTileSchedulerILb0ELb1ELb1ELi128EEEEEEEEEvNT_6ParamsE:
	.zero		3200


//--------------------- .nv.constant0._ZN7cutlass13device_kernelIN5flash11enable_sm90INS1_16FlashAttnFwdSm90INS1_25CollectiveMainloopFwdSm90ILi2EN4cute5tupleIJNS5_1CILi1EEES8_S8_EEENS6_IJNS7_ILi128EEENS7_ILi64EEENS7_ILi256EEEEEELi256ENS_10bfloat16_tEfNS_4arch4Sm90ELb0ELb1ELb0ELb1ELb0ELb0ELb0ELb1ELb1ELb1ELb1ELb0EEENS1_21CollectiveEpilogueFwdINS6_IJSA_SC_SB_EEES9_SE_SG_Li256ELb1ELb1ELb1ELb0EEENS1_36VarlenDynamicPersistentTileSchedulerILi128ELi64ELi256ELi128ELb1ELb1ELb1ELb1ELb0ELb1EEEEEEEEEvNT_6ParamsE --------------------------
	.section	.nv.constant0._ZN7cutlass13device_kernelIN5flash11enable_sm90INS1_16FlashAttnFwdSm90INS1_25CollectiveMainloopFwdSm90ILi2EN4cute5tupleIJNS5_1CILi1EEES8_S8_EEENS6_IJNS7_ILi128EEENS7_ILi64EEENS7_ILi256EEEEEELi256ENS_10bfloat16_tEfNS_4arch4Sm90ELb0ELb1ELb0ELb1ELb0ELb0ELb0ELb1ELb1ELb1ELb1ELb0EEENS1_21CollectiveEpilogueFwdINS6_IJSA_SC_SB_EEES9_SE_SG_Li256ELb1ELb1ELb1ELb0EEENS1_36VarlenDynamicPersistentTileSchedulerILi128ELi64ELi256ELi128ELb1ELb1ELb1ELb1ELb0ELb1EEEEEEEEEvNT_6ParamsE,"a",@progbits
	.sectionflags	@""
	.align	4
.nv.constant0._ZN7cutlass13device_kernelIN5flash11enable_sm90INS1_16FlashAttnFwdSm90INS1_25CollectiveMainloopFwdSm90ILi2EN4cute5tupleIJNS5_1CILi1EEES8_S8_EEENS6_IJNS7_ILi128EEENS7_ILi64EEENS7_ILi256EEEEEELi256ENS_10bfloat16_tEfNS_4arch4Sm90ELb0ELb1ELb0ELb1ELb0ELb0ELb0ELb1ELb1ELb1ELb1ELb0EEENS1_21CollectiveEpilogueFwdINS6_IJSA_SC_SB_EEES9_SE_SG_Li256ELb1ELb1ELb1ELb0EEENS1_36VarlenDynamicPersistentTileSchedulerILi128ELi64ELi256ELi128ELb1ELb1ELb1ELb1ELb0ELb1EEEEEEEEEvNT_6ParamsE:
	.zero		3328


//--------------------- .nv.constant0._ZN7cutlass13device_kernelIN5flash11enable_sm90INS1_16FlashAttnFwdSm90INS1_25CollectiveMainloopFwdSm90ILi2EN4cute5tupleIJNS5_1CILi1EEES8_S8_EEENS6_IJNS7_ILi128EEENS7_ILi64EEENS7_ILi256EEEEEELi256ENS_10bfloat16_tEfNS_4arch4Sm90ELb0ELb1ELb0ELb1ELb0ELb1ELb0ELb1ELb1ELb1ELb1ELb0EEENS1_21CollectiveEpilogueFwdINS6_IJSA_SC_SB_EEES9_SE_SG_Li256ELb1ELb1ELb1ELb0EEENS1_36VarlenDynamicPersistentTileSchedulerILi128ELi64ELi256ELi128ELb1ELb1ELb1ELb1ELb0ELb1EEEEEEEEEvNT_6ParamsE --------------------------
	.section	.nv.constant0._ZN7cutlass13device_kernelIN5flash11enable_sm90INS1_16FlashAttnFwdSm90INS1_25CollectiveMainloopFwdSm90ILi2EN4cute5tupleIJNS5_1CILi1EEES8_S8_EEENS6_IJNS7_ILi128EEENS7_ILi64EEENS7_ILi256EEEEEELi256ENS_10bfloat16_tEfNS_4arch4Sm90ELb0ELb1ELb0ELb1ELb0ELb1ELb0ELb1ELb1ELb1ELb1ELb0EEENS1_21CollectiveEpilogueFwdINS6_IJSA_SC_SB_EEES9_SE_SG_Li256ELb1ELb1ELb1ELb0EEENS1_36VarlenDynamicPersistentTileSchedulerILi128ELi64ELi256ELi128ELb1ELb1ELb1ELb1ELb0ELb1EEEEEEEEEvNT_6ParamsE,"a",@progbits
	.sectionflags	@""
	.align	4
.nv.constant0._ZN7cutlass13device_kernelIN5flash11enable_sm90INS1_16FlashAttnFwdSm90INS1_25CollectiveMainloopFwdSm90ILi2EN4cute5tupleIJNS5_1CILi1EEES8_S8_EEENS6_IJNS7_ILi128EEENS7_ILi64EEENS7_ILi256EEEEEELi256ENS_10bfloat16_tEfNS_4arch4Sm90ELb0ELb1ELb0ELb1ELb0ELb1ELb0ELb1ELb1ELb1ELb1ELb0EEENS1_21CollectiveEpilogueFwdINS6_IJSA_SC_SB_EEES9_SE_SG_Li256ELb1ELb1ELb1ELb0EEENS1_36VarlenDynamicPersistentTileSchedulerILi128ELi64ELi256ELi128ELb1ELb1ELb1ELb1ELb0ELb1EEEEEEEEEvNT_6ParamsE:
	.zero		3328


//--------------------- .nv.constant0._ZN7cutlass13device_kernelIN5flash11enable_sm90INS1_16FlashAttnFwdSm90INS1_25CollectiveMainloopFwdSm90ILi2EN4cute5tupleIJNS5_1CILi1EEES8_S8_EEENS6_IJNS7_ILi128EEENS7_ILi80EEENS7_ILi256EEEEEELi256ENS_10bfloat16_tEfNS_4arch4Sm90ELb1ELb0ELb0ELb0ELb0ELb0ELb0ELb1ELb1ELb1ELb1ELb0EEENS1_21CollectiveEpilogueFwdINS6_IJSA_SC_SB_EEES9_SE_SG_Li256ELb0ELb1ELb1ELb0EEENS1_19SingleTileSchedulerILb0ELb1ELb1ELi128EEEEEEEEEvNT_6ParamsE --------------------------
	.section	.nv.constant0._ZN7cutlass13device_kernelIN5flash11enable_sm90INS1_16FlashAttnFwdSm90INS1_25CollectiveMainloopFwdSm90ILi2EN4cute5tupleIJNS5_1CILi1EEES8_S8_EEENS6_IJNS7_ILi128EEENS7_ILi80EEENS7_ILi256EEEEEELi256ENS_10bfloat16_tEfNS_4arch4Sm90ELb1ELb0ELb0ELb0ELb0ELb0ELb0ELb1ELb1ELb1ELb1ELb0EEENS1_21CollectiveEpilogueFwdINS6_IJSA_SC_SB_EEES9_SE_SG_Li256ELb0ELb1ELb1ELb0EEENS1_19SingleTileSchedulerILb0ELb1ELb1ELi128EEEEEEEEEvNT_6ParamsE,"a",@progbits
	.sectionflags	@""
	.align	4
.nv.constant0._ZN7cutlass13device_kernelIN5flash11enable_sm90INS1_16FlashAttnFwdSm90INS1_25CollectiveMainloopFwdSm90ILi2EN4cute5tupleIJNS5_1CILi1EEES8_S8_EEENS6_IJNS7_ILi128EEENS7_ILi80EEENS7_ILi256EEEEEELi256ENS_10bfloat16_tEfNS_4arch4Sm90ELb1ELb0ELb0ELb0ELb0ELb0ELb0ELb1ELb1ELb1ELb1ELb0EEENS1_21CollectiveEpilogueFwdINS6_IJSA_SC_SB_EEES9_SE_SG_Li256ELb0ELb1ELb1ELb0EEENS1_19SingleTileSchedulerILb0ELb1ELb1ELi128EEEEEEEEEvNT_6ParamsE:
	.zero		3200


//--------------------- .nv.constant0._ZN7cutlass13device_kernelIN5flash11enable_sm90INS1_16FlashAttnFwdSm90INS1_25CollectiveMainloopFwdSm90ILi2EN4cute5tupleIJNS5_1CILi1EEES8_S8_EEENS6_IJNS7_ILi128EEENS7_ILi80EEENS7_ILi256EEEEEELi256ENS_10bfloat16_tEfNS_4arch4Sm90ELb1ELb0ELb0ELb1ELb0ELb0ELb0ELb1ELb1ELb1ELb1ELb0EEENS1_21CollectiveEpilogueFwdINS6_IJSA_SC_SB_EEES9_SE_SG_Li256ELb1ELb1ELb1ELb0EEENS1_36VarlenDynamicPersistentTileSchedulerILi128ELi80ELi256ELi128ELb1ELb1ELb1ELb1ELb1ELb1EEEEEEEEEvNT_6ParamsE --------------------------
	.section	.nv.constant0._ZN7cutlass13device_kernelIN5flash11enable_sm90INS1_16FlashAttnFwdSm90INS1_25CollectiveMainloopFwdSm90ILi2EN4cute5tupleIJNS5_1CILi1EEES8_S8_EEENS6_IJNS7_ILi128EEENS7_ILi80EEENS7_ILi256EEEEEELi256ENS_10bfloat16_tEfNS_4arch4Sm90ELb1ELb0ELb0ELb1ELb0ELb0ELb0ELb1ELb1ELb1ELb1ELb0EEENS1_21CollectiveEpilogueFwdINS6_IJSA_SC_SB_EEES9_SE_SG_Li256ELb1ELb1ELb1ELb0EEENS1_36VarlenDynamicPersistentTileSchedulerILi128ELi80ELi256ELi128ELb1ELb1ELb1ELb1ELb1ELb1EEEEEEEEEvNT_6ParamsE,"a",@progbits
	.sectionflags	@""
	.align	4
.nv.constant0._ZN7cutlass13device_kernelIN5flash11enable_sm90INS1_16FlashAttnFwdSm90INS1_25CollectiveMainloopFwdSm90ILi2EN4cute5tupleIJNS5_1CILi1EEES8_S8_EEENS6_IJNS7_ILi128EEENS7_ILi80EEENS7_ILi256EEEEEELi256ENS_10bfloat16_tEfNS_4arch4Sm90ELb1ELb0ELb0ELb1ELb0ELb0ELb0ELb1ELb1ELb1ELb1ELb0EEENS1_21CollectiveEpilogueFwdINS6_IJSA_SC_SB_EEES9_SE_SG_Li256ELb1ELb1ELb1ELb0EEENS1_36VarlenDynamicPersistentTileSchedulerILi128ELi80ELi256ELi128ELb1ELb1ELb1ELb1ELb1ELb1EEEEEEEEEvNT_6ParamsE:
	.zero		3328


//--------------------- .nv.constant0._ZN7cutlass13device_kernelIN5flash11enable_sm90INS1_16FlashAttnFwdSm90INS1_25CollectiveMainloopFwdSm90ILi2EN4cute5tupleIJNS5_1CILi1EEES8_S8_EEENS6_IJNS7_ILi128EEENS7_ILi80EEENS7_ILi256EEEEEELi256ENS_10bfloat16_tEfNS_4arch4Sm90ELb1ELb0ELb0ELb1ELb0ELb1ELb0ELb1ELb1ELb1ELb1ELb0EEENS1_21CollectiveEpilogueFwdINS6_IJSA_SC_SB_EEES9_SE_SG_Li256ELb1ELb1ELb1ELb0EEENS1_36VarlenDynamicPersistentTileSchedulerILi128ELi80ELi256ELi128ELb1ELb1ELb1ELb1ELb1ELb1EEEEEEEEEvNT_6ParamsE --------------------------
	.section	.nv.constant0._ZN7cutlass13device_kernelIN5flash11enable_sm90INS1_16FlashAttnFwdSm90INS1_25CollectiveMainloopFwdSm90ILi2EN4cute5tupleIJNS5_1CILi1EEES8_S8_EEENS6_IJNS7_ILi128EEENS7_ILi80EEENS7_ILi256EEEEEELi256ENS_10bfloat16_tEfNS_4arch4Sm90ELb1ELb0ELb0ELb1ELb0ELb1ELb0ELb1ELb1ELb1ELb1ELb0EEENS1_21CollectiveEpilogueFwdINS6_IJSA_SC_SB_EEES9_SE_SG_Li256ELb1ELb1ELb1ELb0EEENS1_36VarlenDynamicPersistentTileSchedulerILi128ELi80ELi256ELi128ELb1ELb1ELb1ELb1ELb1ELb1EEEEEEEEEvNT_6ParamsE,"a",@progbits
	.sectionflags	@""
	.align	4
.nv.constant0._ZN7cutlass13device_kernelIN5flash11enable_sm90INS1_16FlashAttnFwdSm90INS1_25CollectiveMainloopFwdSm90ILi2EN4cute5tupleIJNS5_1CILi1EEES8_S8_EEENS6_IJNS7_ILi128EEENS7_ILi80EEENS7_ILi256EEEEEELi256ENS_10bfloat16_tEfNS_4arch4Sm90ELb1ELb0ELb0ELb1ELb0ELb1ELb0ELb1ELb1ELb1ELb1ELb0EEENS1_21CollectiveEpilogueFwdINS6_IJSA_SC_SB_EEES9_SE_SG_Li256ELb1ELb1ELb1ELb0EEENS1_36VarlenDynamicPersistentTileSchedulerILi128ELi80ELi256ELi128ELb1ELb1ELb1ELb1ELb1ELb1EEEEEEEEEvNT_6ParamsE:
	.zero		3328


//--------------------- SYMBOLS --------------------------

	.type		.nv.reservedSmem.offset0,@object
	.size		.nv.reservedSmem.offset0,0x4
	.type		__assertfail,@function
